	.target	sm_80

	.elftype	@"ET_EXEC"


//--------------------- .note.nv.tkinfo           --------------------------
	.section	.note.nv.tkinfo,"",@"SHT_NOTE"
	.sectionflags	@"SHF_NOTE_NV_TKINFO"
	.tkinfo
        /*0018*/ 	.word	0x00000002
        /*0030*/ 	.string	""
        /*0030*/ 	.string	"ptxas"
        /*0030*/ 	.string	"Cuda compilation tools, release 13.0, V13.0.88"
        /*0030*/ 	.string	"Build cuda_13.0.r13.0/compiler.36424714_0"
        /*0030*/ 	.string	"-arch sm_80 -m 64 "



//--------------------- .note.nv.cuinfo           --------------------------
	.section	.note.nv.cuinfo,"",@"SHT_NOTE"
	.sectionflags	@"SHF_NOTE_NV_CUINFO"
        /*0018*/ 	.short	0x0002
        /*001a*/ 	.short	0x0050
        /*001c*/ 	.short	0x0082
	.zero		2


//--------------------- .nv.info                  --------------------------
	.section	.nv.info,"",@"SHT_CUDA_INFO"
	.align	4


	//----- nvinfo : EIATTR_REGCOUNT
	.align		4
        /*0000*/ 	.byte	0x04, 0x2f
        /*0002*/ 	.short	(.L_45 - .L_44)
	.align		4
.L_44:
        /*0004*/ 	.word	index@(_ZN2at6native29vectorized_elementwise_kernelILi8EZZZNS0_16acos_kernel_cudaERNS_18TensorIteratorBaseEENKUlvE_clEvENKUlvE_clEvEUlN3c107complexIdEEE_St5arrayIPcLm2EEEEviT0_T1_)
        /*0008*/ 	.word	0x00000004


	//----- nvinfo : EIATTR_FRAME_SIZE
	.align		4
.L_45:
        /*000c*/ 	.byte	0x04, 0x11
        /*000e*/ 	.short	(.L_47 - .L_46)
	.align		4
.L_46:
        /*0010*/ 	.word	index@(_ZN2at6native29vectorized_elementwise_kernelILi8EZZZNS0_16acos_kernel_cudaERNS_18TensorIteratorBaseEENKUlvE_clEvENKUlvE_clEvEUlN3c107complexIdEEE_St5arrayIPcLm2EEEEviT0_T1_)
        /*0014*/ 	.word	0x00000000


	//----- nvinfo : EIATTR_REGCOUNT
	.align		4
.L_47:
        /*0018*/ 	.byte	0x04, 0x2f
        /*001a*/ 	.short	(.L_49 - .L_48)
	.align		4
.L_48:
        /*001c*/ 	.word	index@(_ZN2at6native29vectorized_elementwise_kernelILi4EZZZNS0_16acos_kernel_cudaERNS_18TensorIteratorBaseEENKUlvE_clEvENKUlvE_clEvEUlN3c107complexIdEEE_St5arrayIPcLm2EEEEviT0_T1_)
        /*0020*/ 	.word	0x00000050


	//----- nvinfo : EIATTR_FRAME_SIZE
	.align		4
.L_49:
        /*0024*/ 	.byte	0x04, 0x11
        /*0026*/ 	.short	(.L_51 - .L_50)
	.align		4
.L_50:
        /*0028*/ 	.word	index@($__internal_23_$__cuda_sm20_dsqrt_rn_f64_mediumpath_v1)
        /*002c*/ 	.word	0x00000000


	//----- nvinfo : EIATTR_FRAME_SIZE
	.align		4
.L_51:
        /*0030*/ 	.byte	0x04, 0x11
        /*0032*/ 	.short	(.L_53 - .L_52)
	.align		4
.L_52:
        /*0034*/ 	.word	index@($__internal_22_$__cuda_sm20_div_rn_f64_full)
        /*0038*/ 	.word	0x00000000


	//----- nvinfo : EIATTR_FRAME_SIZE
	.align		4
.L_53:
        /*003c*/ 	.byte	0x04, 0x11
        /*003e*/ 	.short	(.L_55 - .L_54)
	.align		4
.L_54:
        /*0040*/ 	.word	index@(_ZN2at6native29vectorized_elementwise_kernelILi4EZZZNS0_16acos_kernel_cudaERNS_18TensorIteratorBaseEENKUlvE_clEvENKUlvE_clEvEUlN3c107complexIdEEE_St5arrayIPcLm2EEEEviT0_T1_)
        /*0044*/ 	.word	0x00000010


	//----- nvinfo : EIATTR_REGCOUNT
	.align		4
.L_55:
        /*0048*/ 	.byte	0x04, 0x2f
        /*004a*/ 	.short	(.L_57 - .L_56)
	.align		4
.L_56:
        /*004c*/ 	.word	index@(_ZN2at6native29vectorized_elementwise_kernelILi2EZZZNS0_16acos_kernel_cudaERNS_18TensorIteratorBaseEENKUlvE_clEvENKUlvE_clEvEUlN3c107complexIdEEE_St5arrayIPcLm2EEEEviT0_T1_)
        /*0050*/ 	.word	0x00000050


	//----- nvinfo : EIATTR_FRAME_SIZE
	.align		4
.L_57:
        /*0054*/ 	.byte	0x04, 0x11
        /*0056*/ 	.short	(.L_59 - .L_58)
	.align		4
.L_58:
        /*0058*/ 	.word	index@($__internal_21_$__cuda_sm20_dsqrt_rn_f64_mediumpath_v1)
        /*005c*/ 	.word	0x00000000


	//----- nvinfo : EIATTR_FRAME_SIZE
	.align		4
.L_59:
        /*0060*/ 	.byte	0x04, 0x11
        /*0062*/ 	.short	(.L_61 - .L_60)
	.align		4
.L_60:
        /*0064*/ 	.word	index@($__internal_20_$__cuda_sm20_div_rn_f64_full)
        /*0068*/ 	.word	0x00000000


	//----- nvinfo : EIATTR_FRAME_SIZE
	.align		4
.L_61:
        /*006c*/ 	.byte	0x04, 0x11
        /*006e*/ 	.short	(.L_63 - .L_62)
	.align		4
.L_62:
        /*0070*/ 	.word	index@(_ZN2at6native29vectorized_elementwise_kernelILi2EZZZNS0_16acos_kernel_cudaERNS_18TensorIteratorBaseEENKUlvE_clEvENKUlvE_clEvEUlN3c107complexIdEEE_St5arrayIPcLm2EEEEviT0_T1_)
        /*0074*/ 	.word	0x00000010


	//----- nvinfo : EIATTR_REGCOUNT
	.align		4
.L_63:
        /*0078*/ 	.byte	0x04, 0x2f
        /*007a*/ 	.short	(.L_65 - .L_64)
	.align		4
.L_64:
        /*007c*/ 	.word	index@(_ZN2at6native27unrolled_elementwise_kernelIZZZNS0_16acos_kernel_cudaERNS_18TensorIteratorBaseEENKUlvE_clEvENKUlvE_clEvEUlN3c107complexIdEEE_St5arrayIPcLm2EELi4E23TrivialOffsetCalculatorILi1EjESE_NS0_6memory15LoadWithoutCastENSF_16StoreWithoutCastEEEviT_T0_T2_T3_T4_T5_)
        /*0080*/ 	.word	0x0000003c


	//----- nvinfo : EIATTR_FRAME_SIZE
	.align		4
.L_65:
        /*0084*/ 	.byte	0x04, 0x11
        /*0086*/ 	.short	(.L_67 - .L_66)
	.align		4
.L_66:
        /*0088*/ 	.word	index@($__internal_19_$__cuda_sm20_dsqrt_rn_f64_mediumpath_v1)
        /*008c*/ 	.word	0x00000000


	//----- nvinfo : EIATTR_FRAME_SIZE
	.align		4
.L_67:
        /*0090*/ 	.byte	0x04, 0x11
        /*0092*/ 	.short	(.L_69 - .L_68)
	.align		4
.L_68:
        /*0094*/ 	.word	index@($__internal_18_$__cuda_sm20_div_rn_f64_full)
        /*0098*/ 	.word	0x00000000


	//----- nvinfo : EIATTR_FRAME_SIZE
	.align		4
.L_69:
        /*009c*/ 	.byte	0x04, 0x11
        /*009e*/ 	.short	(.L_71 - .L_70)
	.align		4
.L_70:
        /*00a0*/ 	.word	index@(_ZN2at6native27unrolled_elementwise_kernelIZZZNS0_16acos_kernel_cudaERNS_18TensorIteratorBaseEENKUlvE_clEvENKUlvE_clEvEUlN3c107complexIdEEE_St5arrayIPcLm2EELi4E23TrivialOffsetCalculatorILi1EjESE_NS0_6memory15LoadWithoutCastENSF_16StoreWithoutCastEEEviT_T0_T2_T3_T4_T5_)
        /*00a4*/ 	.word	0x00000010


	//----- nvinfo : EIATTR_REGCOUNT
	.align		4
.L_71:
        /*00a8*/ 	.byte	0x04, 0x2f
        /*00aa*/ 	.short	(.L_73 - .L_72)
	.align		4
.L_72:
        /*00ac*/ 	.word	index@(_ZN2at6native18elementwise_kernelILi128ELi2EZNS0_22gpu_kernel_impl_nocastIZZZNS0_16acos_kernel_cudaERNS_18TensorIteratorBaseEENKUlvE_clEvENKUlvE_clEvEUlN3c107complexIdEEE_EEvS4_RKT_EUliE_EEviT1_)
        /*00b0*/ 	.word	0x00000032


	//----- nvinfo : EIATTR_FRAME_SIZE
	.align		4
.L_73:
        /*00b4*/ 	.byte	0x04, 0x11
        /*00b6*/ 	.short	(.L_75 - .L_74)
	.align		4
.L_74:
        /*00b8*/ 	.word	index@($__internal_17_$__cuda_sm20_dsqrt_rn_f64_mediumpath_v1)
        /*00bc*/ 	.word	0x00000000


	//----- nvinfo : EIATTR_FRAME_SIZE
	.align		4
.L_75:
        /*00c0*/ 	.byte	0x04, 0x11
        /*00c2*/ 	.short	(.L_77 - .L_76)
	.align		4
.L_76:
        /*00c4*/ 	.word	index@($__internal_16_$__cuda_sm20_div_rn_f64_full)
        /*00c8*/ 	.word	0x00000000


	//----- nvinfo : EIATTR_FRAME_SIZE
	.align		4
.L_77:
        /*00cc*/ 	.byte	0x04, 0x11
        /*00ce*/ 	.short	(.L_79 - .L_78)
	.align		4
.L_78:
        /*00d0*/ 	.word	index@(_ZN2at6native18elementwise_kernelILi128ELi2EZNS0_22gpu_kernel_impl_nocastIZZZNS0_16acos_kernel_cudaERNS_18TensorIteratorBaseEENKUlvE_clEvENKUlvE_clEvEUlN3c107complexIdEEE_EEvS4_RKT_EUliE_EEviT1_)
        /*00d4*/ 	.word	0x00000010


	//----- nvinfo : EIATTR_REGCOUNT
	.align		4
.L_79:
        /*00d8*/ 	.byte	0x04, 0x2f
        /*00da*/ 	.short	(.L_81 - .L_80)
	.align		4
.L_80:
        /*00dc*/ 	.word	index@(_ZN2at6native27unrolled_elementwise_kernelIZZZNS0_16acos_kernel_cudaERNS_18TensorIteratorBaseEENKUlvE_clEvENKUlvE_clEvEUlN3c107complexIdEEE_St5arrayIPcLm2EELi4E23TrivialOffsetCalculatorILi1EjESE_NS0_6memory12LoadWithCastILi1EEENSF_13StoreWithCastILi1EEEEEviT_T0_T2_T3_T4_T5_)
        /*00e0*/ 	.word	0x0000003e


	//----- nvinfo : EIATTR_FRAME_SIZE
	.align		4
.L_81:
        /*00e4*/ 	.byte	0x04, 0x11
        /*00e6*/ 	.short	(.L_83 - .L_82)
	.align		4
.L_82:
        /*00e8*/ 	.word	index@($__internal_15_$__cuda_sm20_dsqrt_rn_f64_mediumpath_v1)
        /*00ec*/ 	.word	0x00000000


	//----- nvinfo : EIATTR_FRAME_SIZE
	.align		4
.L_83:
        /*00f0*/ 	.byte	0x04, 0x11
        /*00f2*/ 	.short	(.L_85 - .L_84)
	.align		4
.L_84:
        /*00f4*/ 	.word	index@($__internal_14_$__cuda_sm20_div_rn_f64_full)
        /*00f8*/ 	.word	0x00000000


	//----- nvinfo : EIATTR_FRAME_SIZE
	.align		4
.L_85:
        /*00fc*/ 	.byte	0x04, 0x11
        /*00fe*/ 	.short	(.L_87 - .L_86)
	.align		4
.L_86:
        /*0100*/ 	.word	index@(_ZN2at6native27unrolled_elementwise_kernelIZZZNS0_16acos_kernel_cudaERNS_18TensorIteratorBaseEENKUlvE_clEvENKUlvE_clEvEUlN3c107complexIdEEE_St5arrayIPcLm2EELi4E23TrivialOffsetCalculatorILi1EjESE_NS0_6memory12LoadWithCastILi1EEENSF_13StoreWithCastILi1EEEEEviT_T0_T2_T3_T4_T5_)
        /*0104*/ 	.word	0x00000010


	//----- nvinfo : EIATTR_REGCOUNT
	.align		4
.L_87:
        /*0108*/ 	.byte	0x04, 0x2f
        /*010a*/ 	.short	(.L_89 - .L_88)
	.align		4
.L_88:
        /*010c*/ 	.word	index@(_ZN2at6native18elementwise_kernelILi128ELi4EZNS0_15gpu_kernel_implIZZZNS0_16acos_kernel_cudaERNS_18TensorIteratorBaseEENKUlvE_clEvENKUlvE_clEvEUlN3c107complexIdEEE_EEvS4_RKT_EUliE_EEviT1_)
        /*0110*/ 	.word	0x00000032


	//----- nvinfo : EIATTR_FRAME_SIZE
	.align		4
.L_89:
        /*0114*/ 	.byte	0x04, 0x11
        /*0116*/ 	.short	(.L_91 - .L_90)
	.align		4
.L_90:
        /*0118*/ 	.word	index@($__internal_13_$__cuda_sm20_dsqrt_rn_f64_mediumpath_v1)
        /*011c*/ 	.word	0x00000000


	//----- nvinfo : EIATTR_FRAME_SIZE
	.align		4
.L_91:
        /*0120*/ 	.byte	0x04, 0x11
        /*0122*/ 	.short	(.L_93 - .L_92)
	.align		4
.L_92:
        /*0124*/ 	.word	index@($__internal_12_$__cuda_sm20_div_rn_f64_full)
        /*0128*/ 	.word	0x00000000


	//----- nvinfo : EIATTR_FRAME_SIZE
	.align		4
.L_93:
        /*012c*/ 	.byte	0x04, 0x11
        /*012e*/ 	.short	(.L_95 - .L_94)
	.align		4
.L_94:
        /*0130*/ 	.word	index@(_ZN2at6native18elementwise_kernelILi128ELi4EZNS0_15gpu_kernel_implIZZZNS0_16acos_kernel_cudaERNS_18TensorIteratorBaseEENKUlvE_clEvENKUlvE_clEvEUlN3c107complexIdEEE_EEvS4_RKT_EUliE_EEviT1_)
        /*0134*/ 	.word	0x00000010


	//----- nvinfo : EIATTR_REGCOUNT
	.align		4
.L_95:
        /*0138*/ 	.byte	0x04, 0x2f
        /*013a*/ 	.short	(.L_97 - .L_96)
	.align		4
.L_96:
        /*013c*/ 	.word	index@(_ZN2at6native29vectorized_elementwise_kernelILi8EZZZNS0_16acos_kernel_cudaERNS_18TensorIteratorBaseEENKUlvE_clEvENKUlvE0_clEvEUlN3c107complexIfEEE_St5arrayIPcLm2EEEEviT0_T1_)
        /*0140*/ 	.word	0x00000004


	//----- nvinfo : EIATTR_FRAME_SIZE
	.align		4
.L_97:
        /*0144*/ 	.byte	0x04, 0x11
        /*0146*/ 	.short	(.L_99 - .L_98)
	.align		4
.L_98:
        /*0148*/ 	.word	index@(_ZN2at6native29vectorized_elementwise_kernelILi8EZZZNS0_16acos_kernel_cudaERNS_18TensorIteratorBaseEENKUlvE_clEvENKUlvE0_clEvEUlN3c107complexIfEEE_St5arrayIPcLm2EEEEviT0_T1_)
        /*014c*/ 	.word	0x00000000


	//----- nvinfo : EIATTR_REGCOUNT
	.align		4
.L_99:
        /*0150*/ 	.byte	0x04, 0x2f
        /*0152*/ 	.short	(.L_101 - .L_100)
	.align		4
.L_100:
        /*0154*/ 	.word	index@(_ZN2at6native29vectorized_elementwise_kernelILi4EZZZNS0_16acos_kernel_cudaERNS_18TensorIteratorBaseEENKUlvE_clEvENKUlvE0_clEvEUlN3c107complexIfEEE_St5arrayIPcLm2EEEEviT0_T1_)
        /*0158*/ 	.word	0x00000028


	//----- nvinfo : EIATTR_FRAME_SIZE
	.align		4
.L_101:
        /*015c*/ 	.byte	0x04, 0x11
        /*015e*/ 	.short	(.L_103 - .L_102)
	.align		4
.L_102:
        /*0160*/ 	.word	index@($__internal_11_$__cuda_sm3x_div_rn_ftz_f32_slowpath)
        /*0164*/ 	.word	0x00000000


	//----- nvinfo : EIATTR_FRAME_SIZE
	.align		4
.L_103:
        /*0168*/ 	.byte	0x04, 0x11
        /*016a*/ 	.short	(.L_105 - .L_104)
	.align		4
.L_104:
        /*016c*/ 	.word	index@(_ZN2at6native29vectorized_elementwise_kernelILi4EZZZNS0_16acos_kernel_cudaERNS_18TensorIteratorBaseEENKUlvE_clEvENKUlvE0_clEvEUlN3c107complexIfEEE_St5arrayIPcLm2EEEEviT0_T1_)
        /*0170*/ 	.word	0x00000000


	//----- nvinfo : EIATTR_REGCOUNT
	.align		4
.L_105:
        /*0174*/ 	.byte	0x04, 0x2f
        /*0176*/ 	.short	(.L_107 - .L_106)
	.align		4
.L_106:
        /*0178*/ 	.word	index@(_ZN2at6native29vectorized_elementwise_kernelILi2EZZZNS0_16acos_kernel_cudaERNS_18TensorIteratorBaseEENKUlvE_clEvENKUlvE0_clEvEUlN3c107complexIfEEE_St5arrayIPcLm2EEEEviT0_T1_)
        /*017c*/ 	.word	0x00000028


	//----- nvinfo : EIATTR_FRAME_SIZE
	.align		4
.L_107:
        /*0180*/ 	.byte	0x04, 0x11
        /*0182*/ 	.short	(.L_109 - .L_108)
	.align		4
.L_108:
        /*0184*/ 	.word	index@($__internal_10_$__cuda_sm3x_div_rn_ftz_f32_slowpath)
        /*0188*/ 	.word	0x00000000


	//----- nvinfo : EIATTR_FRAME_SIZE
	.align		4
.L_109:
        /*018c*/ 	.byte	0x04, 0x11
        /*018e*/ 	.short	(.L_111 - .L_110)
	.align		4
.L_110:
        /*0190*/ 	.word	index@(_ZN2at6native29vectorized_elementwise_kernelILi2EZZZNS0_16acos_kernel_cudaERNS_18TensorIteratorBaseEENKUlvE_clEvENKUlvE0_clEvEUlN3c107complexIfEEE_St5arrayIPcLm2EEEEviT0_T1_)
        /*0194*/ 	.word	0x00000000


	//----- nvinfo : EIATTR_REGCOUNT
	.align		4
.L_111:
        /*0198*/ 	.byte	0x04, 0x2f
        /*019a*/ 	.short	(.L_113 - .L_112)
	.align		4
.L_112:
        /*019c*/ 	.word	index@(_ZN2at6native27unrolled_elementwise_kernelIZZZNS0_16acos_kernel_cudaERNS_18TensorIteratorBaseEENKUlvE_clEvENKUlvE0_clEvEUlN3c107complexIfEEE_St5arrayIPcLm2EELi4E23TrivialOffsetCalculatorILi1EjESE_NS0_6memory15LoadWithoutCastENSF_16StoreWithoutCastEEEviT_T0_T2_T3_T4_T5_)
        /*01a0*/ 	.word	0x0000001e


	//----- nvinfo : EIATTR_FRAME_SIZE
	.align		4
.L_113:
        /*01a4*/ 	.byte	0x04, 0x11
        /*01a6*/ 	.short	(.L_115 - .L_114)
	.align		4
.L_114:
        /*01a8*/ 	.word	index@($__internal_9_$__cuda_sm3x_div_rn_ftz_f32_slowpath)
        /*01ac*/ 	.word	0x00000000


	//----- nvinfo : EIATTR_FRAME_SIZE
	.align		4
.L_115:
        /*01b0*/ 	.byte	0x04, 0x11
        /*01b2*/ 	.short	(.L_117 - .L_116)
	.align		4
.L_116:
        /*01b4*/ 	.word	index@(_ZN2at6native27unrolled_elementwise_kernelIZZZNS0_16acos_kernel_cudaERNS_18TensorIteratorBaseEENKUlvE_clEvENKUlvE0_clEvEUlN3c107complexIfEEE_St5arrayIPcLm2EELi4E23TrivialOffsetCalculatorILi1EjESE_NS0_6memory15LoadWithoutCastENSF_16StoreWithoutCastEEEviT_T0_T2_T3_T4_T5_)
        /*01b8*/ 	.word	0x00000000


	//----- nvinfo : EIATTR_REGCOUNT
	.align		4
.L_117:
        /*01bc*/ 	.byte	0x04, 0x2f
        /*01be*/ 	.short	(.L_119 - .L_118)
	.align		4
.L_118:
        /*01c0*/ 	.word	index@(_ZN2at6native18elementwise_kernelILi128ELi2EZNS0_22gpu_kernel_impl_nocastIZZZNS0_16acos_kernel_cudaERNS_18TensorIteratorBaseEENKUlvE_clEvENKUlvE0_clEvEUlN3c107complexIfEEE_EEvS4_RKT_EUliE_EEviT1_)
        /*01c4*/ 	.word	0x00000019


	//----- nvinfo : EIATTR_FRAME_SIZE
	.align		4
.L_119:
        /*01c8*/ 	.byte	0x04, 0x11
        /*01ca*/ 	.short	(.L_121 - .L_120)
	.align		4
.L_120:
        /*01cc*/ 	.word	index@($__internal_8_$__cuda_sm3x_div_rn_ftz_f32_slowpath)
        /*01d0*/ 	.word	0x00000000


	//----- nvinfo : EIATTR_FRAME_SIZE
	.align		4
.L_121:
        /*01d4*/ 	.byte	0x04, 0x11
        /*01d6*/ 	.short	(.L_123 - .L_122)
	.align		4
.L_122:
        /*01d8*/ 	.word	index@(_ZN2at6native18elementwise_kernelILi128ELi2EZNS0_22gpu_kernel_impl_nocastIZZZNS0_16acos_kernel_cudaERNS_18TensorIteratorBaseEENKUlvE_clEvENKUlvE0_clEvEUlN3c107complexIfEEE_EEvS4_RKT_EUliE_EEviT1_)
        /*01dc*/ 	.word	0x00000000


	//----- nvinfo : EIATTR_REGCOUNT
	.align		4
.L_123:
        /*01e0*/ 	.byte	0x04, 0x2f
        /*01e2*/ 	.short	(.L_125 - .L_124)
	.align		4
.L_124:
        /*01e4*/ 	.word	index@(_ZN2at6native27unrolled_elementwise_kernelIZZZNS0_16acos_kernel_cudaERNS_18TensorIteratorBaseEENKUlvE_clEvENKUlvE0_clEvEUlN3c107complexIfEEE_St5arrayIPcLm2EELi4E23TrivialOffsetCalculatorILi1EjESE_NS0_6memory12LoadWithCastILi1EEENSF_13StoreWithCastILi1EEEEEviT_T0_T2_T3_T4_T5_)
        /*01e8*/ 	.word	0x00000022


	//----- nvinfo : EIATTR_FRAME_SIZE
	.align		4
.L_125:
        /*01ec*/ 	.byte	0x04, 0x11
        /*01ee*/ 	.short	(.L_127 - .L_126)
	.align		4
.L_126:
        /*01f0*/ 	.word	index@($__internal_7_$__cuda_sm3x_div_rn_ftz_f32_slowpath)
        /*01f4*/ 	.word	0x00000000


	//----- nvinfo : EIATTR_FRAME_SIZE
	.align		4
.L_127:
        /*01f8*/ 	.byte	0x04, 0x11
        /*01fa*/ 	.short	(.L_129 - .L_128)
	.align		4
.L_128:
        /*01fc*/ 	.word	index@(_ZN2at6native27unrolled_elementwise_kernelIZZZNS0_16acos_kernel_cudaERNS_18TensorIteratorBaseEENKUlvE_clEvENKUlvE0_clEvEUlN3c107complexIfEEE_St5arrayIPcLm2EELi4E23TrivialOffsetCalculatorILi1EjESE_NS0_6memory12LoadWithCastILi1EEENSF_13StoreWithCastILi1EEEEEviT_T0_T2_T3_T4_T5_)
        /*0200*/ 	.word	0x00000000


	//----- nvinfo : EIATTR_REGCOUNT
	.align		4
.L_129:
        /*0204*/ 	.byte	0x04, 0x2f
        /*0206*/ 	.short	(.L_131 - .L_130)
	.align		4
.L_130:
        /*0208*/ 	.word	index@(_ZN2at6native18elementwise_kernelILi128ELi4EZNS0_15gpu_kernel_implIZZZNS0_16acos_kernel_cudaERNS_18TensorIteratorBaseEENKUlvE_clEvENKUlvE0_clEvEUlN3c107complexIfEEE_EEvS4_RKT_EUliE_EEviT1_)
        /*020c*/ 	.word	0x0000001a


	//----- nvinfo : EIATTR_FRAME_SIZE
	.align		4
.L_131:
        /*0210*/ 	.byte	0x04, 0x11
        /*0212*/ 	.short	(.L_133 - .L_132)
	.align		4
.L_132:
        /*0214*/ 	.word	index@($__internal_6_$__cuda_sm3x_div_rn_ftz_f32_slowpath)
        /*0218*/ 	.word	0x00000000


	//----- nvinfo : EIATTR_FRAME_SIZE
	.align		4
.L_133:
        /*021c*/ 	.byte	0x04, 0x11
        /*021e*/ 	.short	(.L_135 - .L_134)
	.align		4
.L_134:
        /*0220*/ 	.word	index@(_ZN2at6native18elementwise_kernelILi128ELi4EZNS0_15gpu_kernel_implIZZZNS0_16acos_kernel_cudaERNS_18TensorIteratorBaseEENKUlvE_clEvENKUlvE0_clEvEUlN3c107complexIfEEE_EEvS4_RKT_EUliE_EEviT1_)
        /*0224*/ 	.word	0x00000000


	//----- nvinfo : EIATTR_REGCOUNT
	.align		4
.L_135:
        /*0228*/ 	.byte	0x04, 0x2f
        /*022a*/ 	.short	(.L_137 - .L_136)
	.align		4
.L_136:
        /*022c*/ 	.word	index@(_ZN2at6native29vectorized_elementwise_kernelILi8EZZZNS0_16acos_kernel_cudaERNS_18TensorIteratorBaseEENKUlvE_clEvENKUlvE1_clEvEUlN3c107complexINS6_4HalfEEEE_St5arrayIPcLm2EEEEviT0_T1_)
        /*0230*/ 	.word	0x00000004


	//----- nvinfo : EIATTR_FRAME_SIZE
	.align		4
.L_137:
        /*0234*/ 	.byte	0x04, 0x11
        /*0236*/ 	.short	(.L_139 - .L_138)
	.align		4
.L_138:
        /*0238*/ 	.word	index@(_ZN2at6native29vectorized_elementwise_kernelILi8EZZZNS0_16acos_kernel_cudaERNS_18TensorIteratorBaseEENKUlvE_clEvENKUlvE1_clEvEUlN3c107complexINS6_4HalfEEEE_St5arrayIPcLm2EEEEviT0_T1_)
        /*023c*/ 	.word	0x00000000


	//----- nvinfo : EIATTR_REGCOUNT
	.align		4
.L_139:
        /*0240*/ 	.byte	0x04, 0x2f
        /*0242*/ 	.short	(.L_141 - .L_140)
	.align		4
.L_140:
        /*0244*/ 	.word	index@(_ZN2at6native29vectorized_elementwise_kernelILi4EZZZNS0_16acos_kernel_cudaERNS_18TensorIteratorBaseEENKUlvE_clEvENKUlvE1_clEvEUlN3c107complexINS6_4HalfEEEE_St5arrayIPcLm2EEEEviT0_T1_)
        /*0248*/ 	.word	0x00000026


	//----- nvinfo : EIATTR_FRAME_SIZE
	.align		4
.L_141:
        /*024c*/ 	.byte	0x04, 0x11
        /*024e*/ 	.short	(.L_143 - .L_142)
	.align		4
.L_142:
        /*0250*/ 	.word	index@($__internal_5_$__cuda_sm3x_div_rn_ftz_f32_slowpath)
        /*0254*/ 	.word	0x00000000


	//----- nvinfo : EIATTR_FRAME_SIZE
	.align		4
.L_143:
        /*0258*/ 	.byte	0x04, 0x11
        /*025a*/ 	.short	(.L_145 - .L_144)
	.align		4
.L_144:
        /*025c*/ 	.word	index@(_ZN2at6native29vectorized_elementwise_kernelILi4EZZZNS0_16acos_kernel_cudaERNS_18TensorIteratorBaseEENKUlvE_clEvENKUlvE1_clEvEUlN3c107complexINS6_4HalfEEEE_St5arrayIPcLm2EEEEviT0_T1_)
        /*0260*/ 	.word	0x00000000


	//----- nvinfo : EIATTR_REGCOUNT
	.align		4
.L_145:
        /*0264*/ 	.byte	0x04, 0x2f
        /*0266*/ 	.short	(.L_147 - .L_146)
	.align		4
.L_146:
        /*0268*/ 	.word	index@(_ZN2at6native29vectorized_elementwise_kernelILi2EZZZNS0_16acos_kernel_cudaERNS_18TensorIteratorBaseEENKUlvE_clEvENKUlvE1_clEvEUlN3c107complexINS6_4HalfEEEE_St5arrayIPcLm2EEEEviT0_T1_)
        /*026c*/ 	.word	0x00000027


	//----- nvinfo : EIATTR_FRAME_SIZE
	.align		4
.L_147:
        /*0270*/ 	.byte	0x04, 0x11
        /*0272*/ 	.short	(.L_149 - .L_148)
	.align		4
.L_148:
        /*0274*/ 	.word	index@($__internal_4_$__cuda_sm3x_div_rn_ftz_f32_slowpath)
        /*0278*/ 	.word	0x00000000


	//----- nvinfo : EIATTR_FRAME_SIZE
	.align		4
.L_149:
        /*027c*/ 	.byte	0x04, 0x11
        /*027e*/ 	.short	(.L_151 - .L_150)
	.align		4
.L_150:
        /*0280*/ 	.word	index@(_ZN2at6native29vectorized_elementwise_kernelILi2EZZZNS0_16acos_kernel_cudaERNS_18TensorIteratorBaseEENKUlvE_clEvENKUlvE1_clEvEUlN3c107complexINS6_4HalfEEEE_St5arrayIPcLm2EEEEviT0_T1_)
        /*0284*/ 	.word	0x00000000


	//----- nvinfo : EIATTR_REGCOUNT
	.align		4
.L_151:
        /*0288*/ 	.byte	0x04, 0x2f
        /*028a*/ 	.short	(.L_153 - .L_152)
	.align		4
.L_152:
        /*028c*/ 	.word	index@(_ZN2at6native27unrolled_elementwise_kernelIZZZNS0_16acos_kernel_cudaERNS_18TensorIteratorBaseEENKUlvE_clEvENKUlvE1_clEvEUlN3c107complexINS6_4HalfEEEE_St5arrayIPcLm2EELi4E23TrivialOffsetCalculatorILi1EjESF_NS0_6memory15LoadWithoutCastENSG_16StoreWithoutCastEEEviT_T0_T2_T3_T4_T5_)
        /*0290*/ 	.word	0x0000001d


	//----- nvinfo : EIATTR_FRAME_SIZE
	.align		4
.L_153:
        /*0294*/ 	.byte	0x04, 0x11
        /*0296*/ 	.short	(.L_155 - .L_154)
	.align		4
.L_154:
        /*0298*/ 	.word	index@($__internal_3_$__cuda_sm3x_div_rn_ftz_f32_slowpath)
        /*029c*/ 	.word	0x00000000


	//----- nvinfo : EIATTR_FRAME_SIZE
	.align		4
.L_155:
        /*02a0*/ 	.byte	0x04, 0x11
        /*02a2*/ 	.short	(.L_157 - .L_156)
	.align		4
.L_156:
        /*02a4*/ 	.word	index@(_ZN2at6native27unrolled_elementwise_kernelIZZZNS0_16acos_kernel_cudaERNS_18TensorIteratorBaseEENKUlvE_clEvENKUlvE1_clEvEUlN3c107complexINS6_4HalfEEEE_St5arrayIPcLm2EELi4E23TrivialOffsetCalculatorILi1EjESF_NS0_6memory15LoadWithoutCastENSG_16StoreWithoutCastEEEviT_T0_T2_T3_T4_T5_)
        /*02a8*/ 	.word	0x00000000


	//----- nvinfo : EIATTR_REGCOUNT
	.align		4
.L_157:
        /*02ac*/ 	.byte	0x04, 0x2f
        /*02ae*/ 	.short	(.L_159 - .L_158)
	.align		4
.L_158:
        /*02b0*/ 	.word	index@(_ZN2at6native18elementwise_kernelILi128ELi2EZNS0_22gpu_kernel_impl_nocastIZZZNS0_16acos_kernel_cudaERNS_18TensorIteratorBaseEENKUlvE_clEvENKUlvE1_clEvEUlN3c107complexINS7_4HalfEEEE_EEvS4_RKT_EUliE_EEviT1_)
        /*02b4*/ 	.word	0x00000019


	//----- nvinfo : EIATTR_FRAME_SIZE
	.align		4
.L_159:
        /*02b8*/ 	.byte	0x04, 0x11
        /*02ba*/ 	.short	(.L_161 - .L_160)
	.align		4
.L_160:
        /*02bc*/ 	.word	index@($__internal_2_$__cuda_sm3x_div_rn_ftz_f32_slowpath)
        /*02c0*/ 	.word	0x00000000


	//----- nvinfo : EIATTR_FRAME_SIZE
	.align		4
.L_161:
        /*02c4*/ 	.byte	0x04, 0x11
        /*02c6*/ 	.short	(.L_163 - .L_162)
	.align		4
.L_162:
        /*02c8*/ 	.word	index@(_ZN2at6native18elementwise_kernelILi128ELi2EZNS0_22gpu_kernel_impl_nocastIZZZNS0_16acos_kernel_cudaERNS_18TensorIteratorBaseEENKUlvE_clEvENKUlvE1_clEvEUlN3c107complexINS7_4HalfEEEE_EEvS4_RKT_EUliE_EEviT1_)
        /*02cc*/ 	.word	0x00000000


	//----- nvinfo : EIATTR_REGCOUNT
	.align		4
.L_163:
        /*02d0*/ 	.byte	0x04, 0x2f
        /*02d2*/ 	.short	(.L_165 - .L_164)
	.align		4
.L_164:
        /*02d4*/ 	.word	index@(_ZN2at6native27unrolled_elementwise_kernelIZZZNS0_16acos_kernel_cudaERNS_18TensorIteratorBaseEENKUlvE_clEvENKUlvE1_clEvEUlN3c107complexINS6_4HalfEEEE_St5arrayIPcLm2EELi4E23TrivialOffsetCalculatorILi1EjESF_NS0_6memory12LoadWithCastILi1EEENSG_13StoreWithCastILi1EEEEEviT_T0_T2_T3_T4_T5_)
        /*02d8*/ 	.word	0x00000020


	//----- nvinfo : EIATTR_FRAME_SIZE
	.align		4
.L_165:
        /*02dc*/ 	.byte	0x04, 0x11
        /*02de*/ 	.short	(.L_167 - .L_166)
	.align		4
.L_166:
        /*02e0*/ 	.word	index@($__internal_1_$__cuda_sm3x_div_rn_ftz_f32_slowpath)
        /*02e4*/ 	.word	0x00000000


	//----- nvinfo : EIATTR_FRAME_SIZE
	.align		4
.L_167:
        /*02e8*/ 	.byte	0x04, 0x11
        /*02ea*/ 	.short	(.L_169 - .L_168)
	.align		4
.L_168:
        /*02ec*/ 	.word	index@(_ZN2at6native27unrolled_elementwise_kernelIZZZNS0_16acos_kernel_cudaERNS_18TensorIteratorBaseEENKUlvE_clEvENKUlvE1_clEvEUlN3c107complexINS6_4HalfEEEE_St5arrayIPcLm2EELi4E23TrivialOffsetCalculatorILi1EjESF_NS0_6memory12LoadWithCastILi1EEENSG_13StoreWithCastILi1EEEEEviT_T0_T2_T3_T4_T5_)
        /*02f0*/ 	.word	0x00000000


	//----- nvinfo : EIATTR_REGCOUNT
	.align		4
.L_169:
        /*02f4*/ 	.byte	0x04, 0x2f
        /*02f6*/ 	.short	(.L_171 - .L_170)
	.align		4
.L_170:
        /*02f8*/ 	.word	index@(_ZN2at6native18elementwise_kernelILi128ELi4EZNS0_15gpu_kernel_implIZZZNS0_16acos_kernel_cudaERNS_18TensorIteratorBaseEENKUlvE_clEvENKUlvE1_clEvEUlN3c107complexINS7_4HalfEEEE_EEvS4_RKT_EUliE_EEviT1_)
        /*02fc*/ 	.word	0x0000001c


	//----- nvinfo : EIATTR_FRAME_SIZE
	.align		4
.L_171:
        /*0300*/ 	.byte	0x04, 0x11
        /*0302*/ 	.short	(.L_173 - .L_172)
	.align		4
.L_172:
        /*0304*/ 	.word	index@($__internal_0_$__cuda_sm3x_div_rn_ftz_f32_slowpath)
        /*0308*/ 	.word	0x00000000


	//----- nvinfo : EIATTR_FRAME_SIZE
	.align		4
.L_173:
        /*030c*/ 	.byte	0x04, 0x11
        /*030e*/ 	.short	(.L_175 - .L_174)
	.align		4
.L_174:
        /*0310*/ 	.word	index@(_ZN2at6native18elementwise_kernelILi128ELi4EZNS0_15gpu_kernel_implIZZZNS0_16acos_kernel_cudaERNS_18TensorIteratorBaseEENKUlvE_clEvENKUlvE1_clEvEUlN3c107complexINS7_4HalfEEEE_EEvS4_RKT_EUliE_EEviT1_)
        /*0314*/ 	.word	0x00000000


	//----- nvinfo : EIATTR_REGCOUNT
	.align		4
.L_175:
        /*0318*/ 	.byte	0x04, 0x2f
        /*031a*/ 	.short	(.L_177 - .L_176)
	.align		4
.L_176:
        /*031c*/ 	.word	index@(_ZN2at6native29vectorized_elementwise_kernelILi8EZZZNS0_16acos_kernel_cudaERNS_18TensorIteratorBaseEENKUlvE0_clEvENKUlvE_clEvEUldE_St5arrayIPcLm2EEEEviT0_T1_)
        /*0320*/ 	.word	0x00000004


	//----- nvinfo : EIATTR_FRAME_SIZE
	.align		4
.L_177:
        /*0324*/ 	.byte	0x04, 0x11
        /*0326*/ 	.short	(.L_179 - .L_178)
	.align		4
.L_178:
        /*0328*/ 	.word	index@(_ZN2at6native29vectorized_elementwise_kernelILi8EZZZNS0_16acos_kernel_cudaERNS_18TensorIteratorBaseEENKUlvE0_clEvENKUlvE_clEvEUldE_St5arrayIPcLm2EEEEviT0_T1_)
        /*032c*/ 	.word	0x00000000


	//----- nvinfo : EIATTR_REGCOUNT
	.align		4
.L_179:
        /*0330*/ 	.byte	0x04, 0x2f
        /*0332*/ 	.short	(.L_181 - .L_180)
	.align		4
.L_180:
        /*0334*/ 	.word	index@(_ZN2at6native29vectorized_elementwise_kernelILi4EZZZNS0_16acos_kernel_cudaERNS_18TensorIteratorBaseEENKUlvE0_clEvENKUlvE_clEvEUldE_St5arrayIPcLm2EEEEviT0_T1_)
        /*0338*/ 	.word	0x00000024


	//----- nvinfo : EIATTR_FRAME_SIZE
	.align		4
.L_181:
        /*033c*/ 	.byte	0x04, 0x11
        /*033e*/ 	.short	(.L_183 - .L_182)
	.align		4
.L_182:
        /*0340*/ 	.word	index@(_ZN2at6native29vectorized_elementwise_kernelILi4EZZZNS0_16acos_kernel_cudaERNS_18TensorIteratorBaseEENKUlvE0_clEvENKUlvE_clEvEUldE_St5arrayIPcLm2EEEEviT0_T1_)
        /*0344*/ 	.word	0x00000000


	//----- nvinfo : EIATTR_REGCOUNT
	.align		4
.L_183:
        /*0348*/ 	.byte	0x04, 0x2f
        /*034a*/ 	.short	(.L_185 - .L_184)
	.align		4
.L_184:
        /*034c*/ 	.word	index@(_ZN2at6native29vectorized_elementwise_kernelILi2EZZZNS0_16acos_kernel_cudaERNS_18TensorIteratorBaseEENKUlvE0_clEvENKUlvE_clEvEUldE_St5arrayIPcLm2EEEEviT0_T1_)
        /*0350*/ 	.word	0x00000024


	//----- nvinfo : EIATTR_FRAME_SIZE
	.align		4
.L_185:
        /*0354*/ 	.byte	0x04, 0x11
        /*0356*/ 	.short	(.L_187 - .L_186)
	.align		4
.L_186:
        /*0358*/ 	.word	index@(_ZN2at6native29vectorized_elementwise_kernelILi2EZZZNS0_16acos_kernel_cudaERNS_18TensorIteratorBaseEENKUlvE0_clEvENKUlvE_clEvEUldE_St5arrayIPcLm2EEEEviT0_T1_)
        /*035c*/ 	.word	0x00000000


	//----- nvinfo : EIATTR_REGCOUNT
	.align		4
.L_187:
        /*0360*/ 	.byte	0x04, 0x2f
        /*0362*/ 	.short	(.L_189 - .L_188)
	.align		4
.L_188:
        /*0364*/ 	.word	index@(_ZN2at6native27unrolled_elementwise_kernelIZZZNS0_16acos_kernel_cudaERNS_18TensorIteratorBaseEENKUlvE0_clEvENKUlvE_clEvEUldE_St5arrayIPcLm2EELi4E23TrivialOffsetCalculatorILi1EjESB_NS0_6memory15LoadWithoutCastENSC_16StoreWithoutCastEEEviT_T0_T2_T3_T4_T5_)
        /*0368*/ 	.word	0x0000001c


	//----- nvinfo : EIATTR_FRAME_SIZE
	.align		4
.L_189:
        /*036c*/ 	.byte	0x04, 0x11
        /*036e*/ 	.short	(.L_191 - .L_190)
	.align		4
.L_190:
        /*0370*/ 	.word	index@(_ZN2at6native27unrolled_elementwise_kernelIZZZNS0_16acos_kernel_cudaERNS_18TensorIteratorBaseEENKUlvE0_clEvENKUlvE_clEvEUldE_St5arrayIPcLm2EELi4E23TrivialOffsetCalculatorILi1EjESB_NS0_6memory15LoadWithoutCastENSC_16StoreWithoutCastEEEviT_T0_T2_T3_T4_T5_)
        /*0374*/ 	.word	0x00000000


	//----- nvinfo : EIATTR_REGCOUNT
	.align		4
.L_191:
        /*0378*/ 	.byte	0x04, 0x2f
        /*037a*/ 	.short	(.L_193 - .L_192)
	.align		4
.L_192:
        /*037c*/ 	.word	index@(_ZN2at6native18elementwise_kernelILi128ELi2EZNS0_22gpu_kernel_impl_nocastIZZZNS0_16acos_kernel_cudaERNS_18TensorIteratorBaseEENKUlvE0_clEvENKUlvE_clEvEUldE_EEvS4_RKT_EUliE_EEviT1_)
        /*0380*/ 	.word	0x00000016


	//----- nvinfo : EIATTR_FRAME_SIZE
	.align		4
.L_193:
        /*0384*/ 	.byte	0x04, 0x11
        /*0386*/ 	.short	(.L_195 - .L_194)
	.align		4
.L_194:
        /*0388*/ 	.word	index@(_ZN2at6native18elementwise_kernelILi128ELi2EZNS0_22gpu_kernel_impl_nocastIZZZNS0_16acos_kernel_cudaERNS_18TensorIteratorBaseEENKUlvE0_clEvENKUlvE_clEvEUldE_EEvS4_RKT_EUliE_EEviT1_)
        /*038c*/ 	.word	0x00000000


	//----- nvinfo : EIATTR_REGCOUNT
	.align		4
.L_195:
        /*0390*/ 	.byte	0x04, 0x2f
        /*0392*/ 	.short	(.L_197 - .L_196)
	.align		4
.L_196:
        /*0394*/ 	.word	index@(_ZN2at6native27unrolled_elementwise_kernelIZZZNS0_16acos_kernel_cudaERNS_18TensorIteratorBaseEENKUlvE0_clEvENKUlvE_clEvEUldE_St5arrayIPcLm2EELi4E23TrivialOffsetCalculatorILi1EjESB_NS0_6memory12LoadWithCastILi1EEENSC_13StoreWithCastILi1EEEEEviT_T0_T2_T3_T4_T5_)
        /*0398*/ 	.word	0x00000022


	//----- nvinfo : EIATTR_FRAME_SIZE
	.align		4
.L_197:
        /*039c*/ 	.byte	0x04, 0x11
        /*039e*/ 	.short	(.L_199 - .L_198)
	.align		4
.L_198:
        /*03a0*/ 	.word	index@(_ZN2at6native27unrolled_elementwise_kernelIZZZNS0_16acos_kernel_cudaERNS_18TensorIteratorBaseEENKUlvE0_clEvENKUlvE_clEvEUldE_St5arrayIPcLm2EELi4E23TrivialOffsetCalculatorILi1EjESB_NS0_6memory12LoadWithCastILi1EEENSC_13StoreWithCastILi1EEEEEviT_T0_T2_T3_T4_T5_)
        /*03a4*/ 	.word	0x00000000


	//----- nvinfo : EIATTR_REGCOUNT
	.align		4
.L_199:
        /*03a8*/ 	.byte	0x04, 0x2f
        /*03aa*/ 	.short	(.L_201 - .L_200)
	.align		4
.L_200:
        /*03ac*/ 	.word	index@(_ZN2at6native18elementwise_kernelILi128ELi4EZNS0_15gpu_kernel_implIZZZNS0_16acos_kernel_cudaERNS_18TensorIteratorBaseEENKUlvE0_clEvENKUlvE_clEvEUldE_EEvS4_RKT_EUliE_EEviT1_)
        /*03b0*/ 	.word	0x0000001a


	//----- nvinfo : EIATTR_FRAME_SIZE
	.align		4
.L_201:
        /*03b4*/ 	.byte	0x04, 0x11
        /*03b6*/ 	.short	(.L_203 - .L_202)
	.align		4
.L_202:
        /*03b8*/ 	.word	index@(_ZN2at6native18elementwise_kernelILi128ELi4EZNS0_15gpu_kernel_implIZZZNS0_16acos_kernel_cudaERNS_18TensorIteratorBaseEENKUlvE0_clEvENKUlvE_clEvEUldE_EEvS4_RKT_EUliE_EEviT1_)
        /*03bc*/ 	.word	0x00000000


	//----- nvinfo : EIATTR_REGCOUNT
	.align		4
.L_203:
        /*03c0*/ 	.byte	0x04, 0x2f
        /*03c2*/ 	.short	(.L_205 - .L_204)
	.align		4
.L_204:
        /*03c4*/ 	.word	index@(_ZN2at6native29vectorized_elementwise_kernelILi8EZZZNS0_16acos_kernel_cudaERNS_18TensorIteratorBaseEENKUlvE0_clEvENKUlvE0_clEvEUlfE_St5arrayIPcLm2EEEEviT0_T1_)
        /*03c8*/ 	.word	0x00000004


	//----- nvinfo : EIATTR_FRAME_SIZE
	.align		4
.L_205:
        /*03cc*/ 	.byte	0x04, 0x11
        /*03ce*/ 	.short	(.L_207 - .L_206)
	.align		4
.L_206:
        /*03d0*/ 	.word	index@(_ZN2at6native29vectorized_elementwise_kernelILi8EZZZNS0_16acos_kernel_cudaERNS_18TensorIteratorBaseEENKUlvE0_clEvENKUlvE0_clEvEUlfE_St5arrayIPcLm2EEEEviT0_T1_)
        /*03d4*/ 	.word	0x00000000


	//----- nvinfo : EIATTR_REGCOUNT
	.align		4
.L_207:
        /*03d8*/ 	.byte	0x04, 0x2f
        /*03da*/ 	.short	(.L_209 - .L_208)
	.align		4
.L_208:
        /*03dc*/ 	.word	index@(_ZN2at6native29vectorized_elementwise_kernelILi4EZZZNS0_16acos_kernel_cudaERNS_18TensorIteratorBaseEENKUlvE0_clEvENKUlvE0_clEvEUlfE_St5arrayIPcLm2EEEEviT0_T1_)
        /*03e0*/ 	.word	0x0000001d


	//----- nvinfo : EIATTR_FRAME_SIZE
	.align		4
.L_209:
        /*03e4*/ 	.byte	0x04, 0x11
        /*03e6*/ 	.short	(.L_211 - .L_210)
	.align		4
.L_210:
        /*03e8*/ 	.word	index@(_ZN2at6native29vectorized_elementwise_kernelILi4EZZZNS0_16acos_kernel_cudaERNS_18TensorIteratorBaseEENKUlvE0_clEvENKUlvE0_clEvEUlfE_St5arrayIPcLm2EEEEviT0_T1_)
        /*03ec*/ 	.word	0x00000000


	//----- nvinfo : EIATTR_REGCOUNT
	.align		4
.L_211:
        /*03f0*/ 	.byte	0x04, 0x2f
        /*03f2*/ 	.short	(.L_213 - .L_212)
	.align		4
.L_212:
        /*03f4*/ 	.word	index@(_ZN2at6native29vectorized_elementwise_kernelILi2EZZZNS0_16acos_kernel_cudaERNS_18TensorIteratorBaseEENKUlvE0_clEvENKUlvE0_clEvEUlfE_St5arrayIPcLm2EEEEviT0_T1_)
        /*03f8*/ 	.word	0x0000001d


	//----- nvinfo : EIATTR_FRAME_SIZE
	.align		4
.L_213:
        /*03fc*/ 	.byte	0x04, 0x11
        /*03fe*/ 	.short	(.L_215 - .L_214)
	.align		4
.L_214:
        /*0400*/ 	.word	index@(_ZN2at6native29vectorized_elementwise_kernelILi2EZZZNS0_16acos_kernel_cudaERNS_18TensorIteratorBaseEENKUlvE0_clEvENKUlvE0_clEvEUlfE_St5arrayIPcLm2EEEEviT0_T1_)
        /*0404*/ 	.word	0x00000000


	//----- nvinfo : EIATTR_REGCOUNT
	.align		4
.L_215:
        /*0408*/ 	.byte	0x04, 0x2f
        /*040a*/ 	.short	(.L_217 - .L_216)
	.align		4
.L_216:
        /*040c*/ 	.word	index@(_ZN2at6native27unrolled_elementwise_kernelIZZZNS0_16acos_kernel_cudaERNS_18TensorIteratorBaseEENKUlvE0_clEvENKUlvE0_clEvEUlfE_St5arrayIPcLm2EELi4E23TrivialOffsetCalculatorILi1EjESB_NS0_6memory15LoadWithoutCastENSC_16StoreWithoutCastEEEviT_T0_T2_T3_T4_T5_)
        /*0410*/ 	.word	0x00000018


	//----- nvinfo : EIATTR_FRAME_SIZE
	.align		4
.L_217:
        /*0414*/ 	.byte	0x04, 0x11
        /*0416*/ 	.short	(.L_219 - .L_218)
	.align		4
.L_218:
        /*0418*/ 	.word	index@(_ZN2at6native27unrolled_elementwise_kernelIZZZNS0_16acos_kernel_cudaERNS_18TensorIteratorBaseEENKUlvE0_clEvENKUlvE0_clEvEUlfE_St5arrayIPcLm2EELi4E23TrivialOffsetCalculatorILi1EjESB_NS0_6memory15LoadWithoutCastENSC_16StoreWithoutCastEEEviT_T0_T2_T3_T4_T5_)
        /*041c*/ 	.word	0x00000000


	//----- nvinfo : EIATTR_REGCOUNT
	.align		4
.L_219:
        /*0420*/ 	.byte	0x04, 0x2f
        /*0422*/ 	.short	(.L_221 - .L_220)
	.align		4
.L_220:
        /*0424*/ 	.word	index@(_ZN2at6native18elementwise_kernelILi128ELi2EZNS0_22gpu_kernel_impl_nocastIZZZNS0_16acos_kernel_cudaERNS_18TensorIteratorBaseEENKUlvE0_clEvENKUlvE0_clEvEUlfE_EEvS4_RKT_EUliE_EEviT1_)
        /*0428*/ 	.word	0x0000000e


	//----- nvinfo : EIATTR_FRAME_SIZE
	.align		4
.L_221:
        /*042c*/ 	.byte	0x04, 0x11
        /*042e*/ 	.short	(.L_223 - .L_222)
	.align		4
.L_222:
        /*0430*/ 	.word	index@(_ZN2at6native18elementwise_kernelILi128ELi2EZNS0_22gpu_kernel_impl_nocastIZZZNS0_16acos_kernel_cudaERNS_18TensorIteratorBaseEENKUlvE0_clEvENKUlvE0_clEvEUlfE_EEvS4_RKT_EUliE_EEviT1_)
        /*0434*/ 	.word	0x00000000


	//----- nvinfo : EIATTR_REGCOUNT
	.align		4
.L_223:
        /*0438*/ 	.byte	0x04, 0x2f
        /*043a*/ 	.short	(.L_225 - .L_224)
	.align		4
.L_224:
        /*043c*/ 	.word	index@(_ZN2at6native27unrolled_elementwise_kernelIZZZNS0_16acos_kernel_cudaERNS_18TensorIteratorBaseEENKUlvE0_clEvENKUlvE0_clEvEUlfE_St5arrayIPcLm2EELi4E23TrivialOffsetCalculatorILi1EjESB_NS0_6memory12LoadWithCastILi1EEENSC_13StoreWithCastILi1EEEEEviT_T0_T2_T3_T4_T5_)
        /*0440*/ 	.word	0x0000001c


	//----- nvinfo : EIATTR_FRAME_SIZE
	.align		4
.L_225:
        /*0444*/ 	.byte	0x04, 0x11
        /*0446*/ 	.short	(.L_227 - .L_226)
	.align		4
.L_226:
        /*0448*/ 	.word	index@(_ZN2at6native27unrolled_elementwise_kernelIZZZNS0_16acos_kernel_cudaERNS_18TensorIteratorBaseEENKUlvE0_clEvENKUlvE0_clEvEUlfE_St5arrayIPcLm2EELi4E23TrivialOffsetCalculatorILi1EjESB_NS0_6memory12LoadWithCastILi1EEENSC_13StoreWithCastILi1EEEEEviT_T0_T2_T3_T4_T5_)
        /*044c*/ 	.word	0x00000000


	//----- nvinfo : EIATTR_REGCOUNT
	.align		4
.L_227:
        /*0450*/ 	.byte	0x04, 0x2f
        /*0452*/ 	.short	(.L_229 - .L_228)
	.align		4
.L_228:
        /*0454*/ 	.word	index@(_ZN2at6native18elementwise_kernelILi128ELi4EZNS0_15gpu_kernel_implIZZZNS0_16acos_kernel_cudaERNS_18TensorIteratorBaseEENKUlvE0_clEvENKUlvE0_clEvEUlfE_EEvS4_RKT_EUliE_EEviT1_)
        /*0458*/ 	.word	0x0000001a


	//----- nvinfo : EIATTR_FRAME_SIZE
	.align		4
.L_229:
        /*045c*/ 	.byte	0x04, 0x11
        /*045e*/ 	.short	(.L_231 - .L_230)
	.align		4
.L_230:
        /*0460*/ 	.word	index@(_ZN2at6native18elementwise_kernelILi128ELi4EZNS0_15gpu_kernel_implIZZZNS0_16acos_kernel_cudaERNS_18TensorIteratorBaseEENKUlvE0_clEvENKUlvE0_clEvEUlfE_EEvS4_RKT_EUliE_EEviT1_)
        /*0464*/ 	.word	0x00000000


	//----- nvinfo : EIATTR_REGCOUNT
	.align		4
.L_231:
        /*0468*/ 	.byte	0x04, 0x2f
        /*046a*/ 	.short	(.L_233 - .L_232)
	.align		4
.L_232:
        /*046c*/ 	.word	index@(_ZN2at6native29vectorized_elementwise_kernelILi8EZZZNS0_16acos_kernel_cudaERNS_18TensorIteratorBaseEENKUlvE0_clEvENKUlvE1_clEvEUlN3c104HalfEE_St5arrayIPcLm2EEEEviT0_T1_)
        /*0470*/ 	.word	0x00000004


	//----- nvinfo : EIATTR_FRAME_SIZE
	.align		4
.L_233:
        /*0474*/ 	.byte	0x04, 0x11
        /*0476*/ 	.short	(.L_235 - .L_234)
	.align		4
.L_234:
        /*0478*/ 	.word	index@(_ZN2at6native29vectorized_elementwise_kernelILi8EZZZNS0_16acos_kernel_cudaERNS_18TensorIteratorBaseEENKUlvE0_clEvENKUlvE1_clEvEUlN3c104HalfEE_St5arrayIPcLm2EEEEviT0_T1_)
        /*047c*/ 	.word	0x00000000


	//----- nvinfo : EIATTR_REGCOUNT
	.align		4
.L_235:
        /*0480*/ 	.byte	0x04, 0x2f
        /*0482*/ 	.short	(.L_237 - .L_236)
	.align		4
.L_236:
        /*0484*/ 	.word	index@(_ZN2at6native29vectorized_elementwise_kernelILi4EZZZNS0_16acos_kernel_cudaERNS_18TensorIteratorBaseEENKUlvE0_clEvENKUlvE1_clEvEUlN3c104HalfEE_St5arrayIPcLm2EEEEviT0_T1_)
        /*0488*/ 	.word	0x0000001e


	//----- nvinfo : EIATTR_FRAME_SIZE
	.align		4
.L_237:
        /*048c*/ 	.byte	0x04, 0x11
        /*048e*/ 	.short	(.L_239 - .L_238)
	.align		4
.L_238:
        /*0490*/ 	.word	index@(_ZN2at6native29vectorized_elementwise_kernelILi4EZZZNS0_16acos_kernel_cudaERNS_18TensorIteratorBaseEENKUlvE0_clEvENKUlvE1_clEvEUlN3c104HalfEE_St5arrayIPcLm2EEEEviT0_T1_)
        /*0494*/ 	.word	0x00000000


	//----- nvinfo : EIATTR_REGCOUNT
	.align		4
.L_239:
        /*0498*/ 	.byte	0x04, 0x2f
        /*049a*/ 	.short	(.L_241 - .L_240)
	.align		4
.L_240:
        /*049c*/ 	.word	index@(_ZN2at6native29vectorized_elementwise_kernelILi2EZZZNS0_16acos_kernel_cudaERNS_18TensorIteratorBaseEENKUlvE0_clEvENKUlvE1_clEvEUlN3c104HalfEE_St5arrayIPcLm2EEEEviT0_T1_)
        /*04a0*/ 	.word	0x00000020


	//----- nvinfo : EIATTR_FRAME_SIZE
	.align		4
.L_241:
        /*04a4*/ 	.byte	0x04, 0x11
        /*04a6*/ 	.short	(.L_243 - .L_242)
	.align		4
.L_242:
        /*04a8*/ 	.word	index@(_ZN2at6native29vectorized_elementwise_kernelILi2EZZZNS0_16acos_kernel_cudaERNS_18TensorIteratorBaseEENKUlvE0_clEvENKUlvE1_clEvEUlN3c104HalfEE_St5arrayIPcLm2EEEEviT0_T1_)
        /*04ac*/ 	.word	0x00000000


	//----- nvinfo : EIATTR_REGCOUNT
	.align		4
.L_243:
        /*04b0*/ 	.byte	0x04, 0x2f
        /*04b2*/ 	.short	(.L_245 - .L_244)
	.align		4
.L_244:
        /*04b4*/ 	.word	index@(_ZN2at6native27unrolled_elementwise_kernelIZZZNS0_16acos_kernel_cudaERNS_18TensorIteratorBaseEENKUlvE0_clEvENKUlvE1_clEvEUlN3c104HalfEE_St5arrayIPcLm2EELi4E23TrivialOffsetCalculatorILi1EjESD_NS0_6memory15LoadWithoutCastENSE_16StoreWithoutCastEEEviT_T0_T2_T3_T4_T5_)
        /*04b8*/ 	.word	0x0000001a


	//----- nvinfo : EIATTR_FRAME_SIZE
	.align		4
.L_245:
        /*04bc*/ 	.byte	0x04, 0x11
        /*04be*/ 	.short	(.L_247 - .L_246)
	.align		4
.L_246:
        /*04c0*/ 	.word	index@(_ZN2at6native27unrolled_elementwise_kernelIZZZNS0_16acos_kernel_cudaERNS_18TensorIteratorBaseEENKUlvE0_clEvENKUlvE1_clEvEUlN3c104HalfEE_St5arrayIPcLm2EELi4E23TrivialOffsetCalculatorILi1EjESD_NS0_6memory15LoadWithoutCastENSE_16StoreWithoutCastEEEviT_T0_T2_T3_T4_T5_)
        /*04c4*/ 	.word	0x00000000


	//----- nvinfo : EIATTR_REGCOUNT
	.align		4
.L_247:
        /*04c8*/ 	.byte	0x04, 0x2f
        /*04ca*/ 	.short	(.L_249 - .L_248)
	.align		4
.L_248:
        /*04cc*/ 	.word	index@(_ZN2at6native18elementwise_kernelILi128ELi4EZNS0_22gpu_kernel_impl_nocastIZZZNS0_16acos_kernel_cudaERNS_18TensorIteratorBaseEENKUlvE0_clEvENKUlvE1_clEvEUlN3c104HalfEE_EEvS4_RKT_EUliE_EEviT1_)
        /*04d0*/ 	.word	0x0000000c


	//----- nvinfo : EIATTR_FRAME_SIZE
	.align		4
.L_249:
        /*04d4*/ 	.byte	0x04, 0x11
        /*04d6*/ 	.short	(.L_251 - .L_250)
	.align		4
.L_250:
        /*04d8*/ 	.word	index@(_ZN2at6native18elementwise_kernelILi128ELi4EZNS0_22gpu_kernel_impl_nocastIZZZNS0_16acos_kernel_cudaERNS_18TensorIteratorBaseEENKUlvE0_clEvENKUlvE1_clEvEUlN3c104HalfEE_EEvS4_RKT_EUliE_EEviT1_)
        /*04dc*/ 	.word	0x00000000


	//----- nvinfo : EIATTR_REGCOUNT
	.align		4
.L_251:
        /*04e0*/ 	.byte	0x04, 0x2f
        /*04e2*/ 	.short	(.L_253 - .L_252)
	.align		4
.L_252:
        /*04e4*/ 	.word	index@(_ZN2at6native27unrolled_elementwise_kernelIZZZNS0_16acos_kernel_cudaERNS_18TensorIteratorBaseEENKUlvE0_clEvENKUlvE1_clEvEUlN3c104HalfEE_St5arrayIPcLm2EELi4E23TrivialOffsetCalculatorILi1EjESD_NS0_6memory12LoadWithCastILi1EEENSE_13StoreWithCastILi1EEEEEviT_T0_T2_T3_T4_T5_)
        /*04e8*/ 	.word	0x0000001d


	//----- nvinfo : EIATTR_FRAME_SIZE
	.align		4
.L_253:
        /*04ec*/ 	.byte	0x04, 0x11
        /*04ee*/ 	.short	(.L_255 - .L_254)
	.align		4
.L_254:
        /*04f0*/ 	.word	index@(_ZN2at6native27unrolled_elementwise_kernelIZZZNS0_16acos_kernel_cudaERNS_18TensorIteratorBaseEENKUlvE0_clEvENKUlvE1_clEvEUlN3c104HalfEE_St5arrayIPcLm2EELi4E23TrivialOffsetCalculatorILi1EjESD_NS0_6memory12LoadWithCastILi1EEENSE_13StoreWithCastILi1EEEEEviT_T0_T2_T3_T4_T5_)
        /*04f4*/ 	.word	0x00000000


	//----- nvinfo : EIATTR_REGCOUNT
	.align		4
.L_255:
        /*04f8*/ 	.byte	0x04, 0x2f
        /*04fa*/ 	.short	(.L_257 - .L_256)
	.align		4
.L_256:
        /*04fc*/ 	.word	index@(_ZN2at6native18elementwise_kernelILi128ELi4EZNS0_15gpu_kernel_implIZZZNS0_16acos_kernel_cudaERNS_18TensorIteratorBaseEENKUlvE0_clEvENKUlvE1_clEvEUlN3c104HalfEE_EEvS4_RKT_EUliE_EEviT1_)
        /*0500*/ 	.word	0x0000001a


	//----- nvinfo : EIATTR_FRAME_SIZE
	.align		4
.L_257:
        /*0504*/ 	.byte	0x04, 0x11
        /*0506*/ 	.short	(.L_259 - .L_258)
	.align		4
.L_258:
        /*0508*/ 	.word	index@(_ZN2at6native18elementwise_kernelILi128ELi4EZNS0_15gpu_kernel_implIZZZNS0_16acos_kernel_cudaERNS_18TensorIteratorBaseEENKUlvE0_clEvENKUlvE1_clEvEUlN3c104HalfEE_EEvS4_RKT_EUliE_EEviT1_)
        /*050c*/ 	.word	0x00000000


	//----- nvinfo : EIATTR_REGCOUNT
	.align		4
.L_259:
        /*0510*/ 	.byte	0x04, 0x2f
        /*0512*/ 	.short	(.L_261 - .L_260)
	.align		4
.L_260:
        /*0514*/ 	.word	index@(_ZN2at6native29vectorized_elementwise_kernelILi8EZZZNS0_16acos_kernel_cudaERNS_18TensorIteratorBaseEENKUlvE0_clEvENKUlvE2_clEvEUlN3c108BFloat16EE_St5arrayIPcLm2EEEEviT0_T1_)
        /*0518*/ 	.word	0x00000004


	//----- nvinfo : EIATTR_FRAME_SIZE
	.align		4
.L_261:
        /*051c*/ 	.byte	0x04, 0x11
        /*051e*/ 	.short	(.L_263 - .L_262)
	.align		4
.L_262:
        /*0520*/ 	.word	index@(_ZN2at6native29vectorized_elementwise_kernelILi8EZZZNS0_16acos_kernel_cudaERNS_18TensorIteratorBaseEENKUlvE0_clEvENKUlvE2_clEvEUlN3c108BFloat16EE_St5arrayIPcLm2EEEEviT0_T1_)
        /*0524*/ 	.word	0x00000000


	//----- nvinfo : EIATTR_REGCOUNT
	.align		4
.L_263:
        /*0528*/ 	.byte	0x04, 0x2f
        /*052a*/ 	.short	(.L_265 - .L_264)
	.align		4
.L_264:
        /*052c*/ 	.word	index@(_ZN2at6native29vectorized_elementwise_kernelILi4EZZZNS0_16acos_kernel_cudaERNS_18TensorIteratorBaseEENKUlvE0_clEvENKUlvE2_clEvEUlN3c108BFloat16EE_St5arrayIPcLm2EEEEviT0_T1_)
        /*0530*/ 	.word	0x0000001e


	//----- nvinfo : EIATTR_FRAME_SIZE
	.align		4
.L_265:
        /*0534*/ 	.byte	0x04, 0x11
        /*0536*/ 	.short	(.L_267 - .L_266)
	.align		4
.L_266:
        /*0538*/ 	.word	index@(_ZN2at6native29vectorized_elementwise_kernelILi4EZZZNS0_16acos_kernel_cudaERNS_18TensorIteratorBaseEENKUlvE0_clEvENKUlvE2_clEvEUlN3c108BFloat16EE_St5arrayIPcLm2EEEEviT0_T1_)
        /*053c*/ 	.word	0x00000000


	//----- nvinfo : EIATTR_REGCOUNT
	.align		4
.L_267:
        /*0540*/ 	.byte	0x04, 0x2f
        /*0542*/ 	.short	(.L_269 - .L_268)
	.align		4
.L_268:
        /*0544*/ 	.word	index@(_ZN2at6native29vectorized_elementwise_kernelILi2EZZZNS0_16acos_kernel_cudaERNS_18TensorIteratorBaseEENKUlvE0_clEvENKUlvE2_clEvEUlN3c108BFloat16EE_St5arrayIPcLm2EEEEviT0_T1_)
        /*0548*/ 	.word	0x0000001d


	//----- nvinfo : EIATTR_FRAME_SIZE
	.align		4
.L_269:
        /*054c*/ 	.byte	0x04, 0x11
        /*054e*/ 	.short	(.L_271 - .L_270)
	.align		4
.L_270:
        /*0550*/ 	.word	index@(_ZN2at6native29vectorized_elementwise_kernelILi2EZZZNS0_16acos_kernel_cudaERNS_18TensorIteratorBaseEENKUlvE0_clEvENKUlvE2_clEvEUlN3c108BFloat16EE_St5arrayIPcLm2EEEEviT0_T1_)
        /*0554*/ 	.word	0x00000000


	//----- nvinfo : EIATTR_REGCOUNT
	.align		4
.L_271:
        /*0558*/ 	.byte	0x04, 0x2f
        /*055a*/ 	.short	(.L_273 - .L_272)
	.align		4
.L_272:
        /*055c*/ 	.word	index@(_ZN2at6native27unrolled_elementwise_kernelIZZZNS0_16acos_kernel_cudaERNS_18TensorIteratorBaseEENKUlvE0_clEvENKUlvE2_clEvEUlN3c108BFloat16EE_St5arrayIPcLm2EELi4E23TrivialOffsetCalculatorILi1EjESD_NS0_6memory15LoadWithoutCastENSE_16StoreWithoutCastEEEviT_T0_T2_T3_T4_T5_)
        /*0560*/ 	.word	0x0000001a


	//----- nvinfo : EIATTR_FRAME_SIZE
	.align		4
.L_273:
        /*0564*/ 	.byte	0x04, 0x11
        /*0566*/ 	.short	(.L_275 - .L_274)
	.align		4
.L_274:
        /*0568*/ 	.word	index@(_ZN2at6native27unrolled_elementwise_kernelIZZZNS0_16acos_kernel_cudaERNS_18TensorIteratorBaseEENKUlvE0_clEvENKUlvE2_clEvEUlN3c108BFloat16EE_St5arrayIPcLm2EELi4E23TrivialOffsetCalculatorILi1EjESD_NS0_6memory15LoadWithoutCastENSE_16StoreWithoutCastEEEviT_T0_T2_T3_T4_T5_)
        /*056c*/ 	.word	0x00000000


	//----- nvinfo : EIATTR_REGCOUNT
	.align		4
.L_275:
        /*0570*/ 	.byte	0x04, 0x2f
        /*0572*/ 	.short	(.L_277 - .L_276)
	.align		4
.L_276:
        /*0574*/ 	.word	index@(_ZN2at6native18elementwise_kernelILi128ELi4EZNS0_22gpu_kernel_impl_nocastIZZZNS0_16acos_kernel_cudaERNS_18TensorIteratorBaseEENKUlvE0_clEvENKUlvE2_clEvEUlN3c108BFloat16EE_EEvS4_RKT_EUliE_EEviT1_)
        /*0578*/ 	.word	0x0000000c


	//----- nvinfo : EIATTR_FRAME_SIZE
	.align		4
.L_277:
        /*057c*/ 	.byte	0x04, 0x11
        /*057e*/ 	.short	(.L_279 - .L_278)
	.align		4
.L_278:
        /*0580*/ 	.word	index@(_ZN2at6native18elementwise_kernelILi128ELi4EZNS0_22gpu_kernel_impl_nocastIZZZNS0_16acos_kernel_cudaERNS_18TensorIteratorBaseEENKUlvE0_clEvENKUlvE2_clEvEUlN3c108BFloat16EE_EEvS4_RKT_EUliE_EEviT1_)
        /*0584*/ 	.word	0x00000000


	//----- nvinfo : EIATTR_REGCOUNT
	.align		4
.L_279:
        /*0588*/ 	.byte	0x04, 0x2f
        /*058a*/ 	.short	(.L_281 - .L_280)
	.align		4
.L_280:
        /*058c*/ 	.word	index@(_ZN2at6native27unrolled_elementwise_kernelIZZZNS0_16acos_kernel_cudaERNS_18TensorIteratorBaseEENKUlvE0_clEvENKUlvE2_clEvEUlN3c108BFloat16EE_St5arrayIPcLm2EELi4E23TrivialOffsetCalculatorILi1EjESD_NS0_6memory12LoadWithCastILi1EEENSE_13StoreWithCastILi1EEEEEviT_T0_T2_T3_T4_T5_)
        /*0590*/ 	.word	0x0000001d


	//----- nvinfo : EIATTR_FRAME_SIZE
	.align		4
.L_281:
        /*0594*/ 	.byte	0x04, 0x11
        /*0596*/ 	.short	(.L_283 - .L_282)
	.align		4
.L_282:
        /*0598*/ 	.word	index@(_ZN2at6native27unrolled_elementwise_kernelIZZZNS0_16acos_kernel_cudaERNS_18TensorIteratorBaseEENKUlvE0_clEvENKUlvE2_clEvEUlN3c108BFloat16EE_St5arrayIPcLm2EELi4E23TrivialOffsetCalculatorILi1EjESD_NS0_6memory12LoadWithCastILi1EEENSE_13StoreWithCastILi1EEEEEviT_T0_T2_T3_T4_T5_)
        /*059c*/ 	.word	0x00000000


	//----- nvinfo : EIATTR_REGCOUNT
	.align		4
.L_283:
        /*05a0*/ 	.byte	0x04, 0x2f
        /*05a2*/ 	.short	(.L_285 - .L_284)
	.align		4
.L_284:
        /*05a4*/ 	.word	index@(_ZN2at6native18elementwise_kernelILi128ELi4EZNS0_15gpu_kernel_implIZZZNS0_16acos_kernel_cudaERNS_18TensorIteratorBaseEENKUlvE0_clEvENKUlvE2_clEvEUlN3c108BFloat16EE_EEvS4_RKT_EUliE_EEviT1_)
        /*05a8*/ 	.word	0x0000001a


	//----- nvinfo : EIATTR_FRAME_SIZE
	.align		4
.L_285:
        /*05ac*/ 	.byte	0x04, 0x11
        /*05ae*/ 	.short	(.L_287 - .L_286)
	.align		4
.L_286:
        /*05b0*/ 	.word	index@(_ZN2at6native18elementwise_kernelILi128ELi4EZNS0_15gpu_kernel_implIZZZNS0_16acos_kernel_cudaERNS_18TensorIteratorBaseEENKUlvE0_clEvENKUlvE2_clEvEUlN3c108BFloat16EE_EEvS4_RKT_EUliE_EEviT1_)
        /*05b4*/ 	.word	0x00000000


	//----- nvinfo : EIATTR_MIN_STACK_SIZE
	.align		4
.L_287:
        /*05b8*/ 	.byte	0x04, 0x12
        /*05ba*/ 	.short	(.L_289 - .L_288)
	.align		4
.L_288:
        /*05bc*/ 	.word	index@(_ZN2at6native18elementwise_kernelILi128ELi4EZNS0_15gpu_kernel_implIZZZNS0_16acos_kernel_cudaERNS_18TensorIteratorBaseEENKUlvE0_clEvENKUlvE2_clEvEUlN3c108BFloat16EE_EEvS4_RKT_EUliE_EEviT1_)
        /*05c0*/ 	.word	0x00000000


	//----- nvinfo : EIATTR_MIN_STACK_SIZE
	.align		4
.L_289:
        /*05c4*/ 	.byte	0x04, 0x12
        /*05c6*/ 	.short	(.L_291 - .L_290)
	.align		4
.L_290:
        /*05c8*/ 	.word	index@(_ZN2at6native27unrolled_elementwise_kernelIZZZNS0_16acos_kernel_cudaERNS_18TensorIteratorBaseEENKUlvE0_clEvENKUlvE2_clEvEUlN3c108BFloat16EE_St5arrayIPcLm2EELi4E23TrivialOffsetCalculatorILi1EjESD_NS0_6memory12LoadWithCastILi1EEENSE_13StoreWithCastILi1EEEEEviT_T0_T2_T3_T4_T5_)
        /*05cc*/ 	.word	0x00000000


	//----- nvinfo : EIATTR_MIN_STACK_SIZE
	.align		4
.L_291:
        /*05d0*/ 	.byte	0x04, 0x12
        /*05d2*/ 	.short	(.L_293 - .L_292)
	.align		4
.L_292:
        /*05d4*/ 	.word	index@(_ZN2at6native18elementwise_kernelILi128ELi4EZNS0_22gpu_kernel_impl_nocastIZZZNS0_16acos_kernel_cudaERNS_18TensorIteratorBaseEENKUlvE0_clEvENKUlvE2_clEvEUlN3c108BFloat16EE_EEvS4_RKT_EUliE_EEviT1_)
        /*05d8*/ 	.word	0x00000000


	//----- nvinfo : EIATTR_MIN_STACK_SIZE
	.align		4
.L_293:
        /*05dc*/ 	.byte	0x04, 0x12
        /*05de*/ 	.short	(.L_295 - .L_294)
	.align		4
.L_294:
        /*05e0*/ 	.word	index@(_ZN2at6native27unrolled_elementwise_kernelIZZZNS0_16acos_kernel_cudaERNS_18TensorIteratorBaseEENKUlvE0_clEvENKUlvE2_clEvEUlN3c108BFloat16EE_St5arrayIPcLm2EELi4E23TrivialOffsetCalculatorILi1EjESD_NS0_6memory15LoadWithoutCastENSE_16StoreWithoutCastEEEviT_T0_T2_T3_T4_T5_)
        /*05e4*/ 	.word	0x00000000


	//----- nvinfo : EIATTR_MIN_STACK_SIZE
	.align		4
.L_295:
        /*05e8*/ 	.byte	0x04, 0x12
        /*05ea*/ 	.short	(.L_297 - .L_296)
	.align		4
.L_296:
        /*05ec*/ 	.word	index@(_ZN2at6native29vectorized_elementwise_kernelILi2EZZZNS0_16acos_kernel_cudaERNS_18TensorIteratorBaseEENKUlvE0_clEvENKUlvE2_clEvEUlN3c108BFloat16EE_St5arrayIPcLm2EEEEviT0_T1_)
        /*05f0*/ 	.word	0x00000000


	//----- nvinfo : EIATTR_MIN_STACK_SIZE
	.align		4
.L_297:
        /*05f4*/ 	.byte	0x04, 0x12
        /*05f6*/ 	.short	(.L_299 - .L_298)
	.align		4
.L_298:
        /*05f8*/ 	.word	index@(_ZN2at6native29vectorized_elementwise_kernelILi4EZZZNS0_16acos_kernel_cudaERNS_18TensorIteratorBaseEENKUlvE0_clEvENKUlvE2_clEvEUlN3c108BFloat16EE_St5arrayIPcLm2EEEEviT0_T1_)
        /*05fc*/ 	.word	0x00000000


	//----- nvinfo : EIATTR_MIN_STACK_SIZE
	.align		4
.L_299:
        /*0600*/ 	.byte	0x04, 0x12
        /*0602*/ 	.short	(.L_301 - .L_300)
	.align		4
.L_300:
        /*0604*/ 	.word	index@(_ZN2at6native29vectorized_elementwise_kernelILi8EZZZNS0_16acos_kernel_cudaERNS_18TensorIteratorBaseEENKUlvE0_clEvENKUlvE2_clEvEUlN3c108BFloat16EE_St5arrayIPcLm2EEEEviT0_T1_)
        /*0608*/ 	.word	0x00000000


	//----- nvinfo : EIATTR_MIN_STACK_SIZE
	.align		4
.L_301:
        /*060c*/ 	.byte	0x04, 0x12
        /*060e*/ 	.short	(.L_303 - .L_302)
	.align		4
.L_302:
        /*0610*/ 	.word	index@(_ZN2at6native18elementwise_kernelILi128ELi4EZNS0_15gpu_kernel_implIZZZNS0_16acos_kernel_cudaERNS_18TensorIteratorBaseEENKUlvE0_clEvENKUlvE1_clEvEUlN3c104HalfEE_EEvS4_RKT_EUliE_EEviT1_)
        /*0614*/ 	.word	0x00000000


	//----- nvinfo : EIATTR_MIN_STACK_SIZE
	.align		4
.L_303:
        /*0618*/ 	.byte	0x04, 0x12
        /*061a*/ 	.short	(.L_305 - .L_304)
	.align		4
.L_304:
        /*061c*/ 	.word	index@(_ZN2at6native27unrolled_elementwise_kernelIZZZNS0_16acos_kernel_cudaERNS_18TensorIteratorBaseEENKUlvE0_clEvENKUlvE1_clEvEUlN3c104HalfEE_St5arrayIPcLm2EELi4E23TrivialOffsetCalculatorILi1EjESD_NS0_6memory12LoadWithCastILi1EEENSE_13StoreWithCastILi1EEEEEviT_T0_T2_T3_T4_T5_)
        /*0620*/ 	.word	0x00000000


	//----- nvinfo : EIATTR_MIN_STACK_SIZE
	.align		4
.L_305:
        /*0624*/ 	.byte	0x04, 0x12
        /*0626*/ 	.short	(.L_307 - .L_306)
	.align		4
.L_306:
        /*0628*/ 	.word	index@(_ZN2at6native18elementwise_kernelILi128ELi4EZNS0_22gpu_kernel_impl_nocastIZZZNS0_16acos_kernel_cudaERNS_18TensorIteratorBaseEENKUlvE0_clEvENKUlvE1_clEvEUlN3c104HalfEE_EEvS4_RKT_EUliE_EEviT1_)
        /*062c*/ 	.word	0x00000000


	//----- nvinfo : EIATTR_MIN_STACK_SIZE
	.align		4
.L_307:
        /*0630*/ 	.byte	0x04, 0x12
        /*0632*/ 	.short	(.L_309 - .L_308)
	.align		4
.L_308:
        /*0634*/ 	.word	index@(_ZN2at6native27unrolled_elementwise_kernelIZZZNS0_16acos_kernel_cudaERNS_18TensorIteratorBaseEENKUlvE0_clEvENKUlvE1_clEvEUlN3c104HalfEE_St5arrayIPcLm2EELi4E23TrivialOffsetCalculatorILi1EjESD_NS0_6memory15LoadWithoutCastENSE_16StoreWithoutCastEEEviT_T0_T2_T3_T4_T5_)
        /*0638*/ 	.word	0x00000000


	//----- nvinfo : EIATTR_MIN_STACK_SIZE
	.align		4
.L_309:
        /*063c*/ 	.byte	0x04, 0x12
        /*063e*/ 	.short	(.L_311 - .L_310)
	.align		4
.L_310:
        /*0640*/ 	.word	index@(_ZN2at6native29vectorized_elementwise_kernelILi2EZZZNS0_16acos_kernel_cudaERNS_18TensorIteratorBaseEENKUlvE0_clEvENKUlvE1_clEvEUlN3c104HalfEE_St5arrayIPcLm2EEEEviT0_T1_)
        /*0644*/ 	.word	0x00000000


	//----- nvinfo : EIATTR_MIN_STACK_SIZE
	.align		4
.L_311:
        /*0648*/ 	.byte	0x04, 0x12
        /*064a*/ 	.short	(.L_313 - .L_312)
	.align		4
.L_312:
        /*064c*/ 	.word	index@(_ZN2at6native29vectorized_elementwise_kernelILi4EZZZNS0_16acos_kernel_cudaERNS_18TensorIteratorBaseEENKUlvE0_clEvENKUlvE1_clEvEUlN3c104HalfEE_St5arrayIPcLm2EEEEviT0_T1_)
        /*0650*/ 	.word	0x00000000


	//----- nvinfo : EIATTR_MIN_STACK_SIZE
	.align		4
.L_313:
        /*0654*/ 	.byte	0x04, 0x12
        /*0656*/ 	.short	(.L_315 - .L_314)
	.align		4
.L_314:
        /*0658*/ 	.word	index@(_ZN2at6native29vectorized_elementwise_kernelILi8EZZZNS0_16acos_kernel_cudaERNS_18TensorIteratorBaseEENKUlvE0_clEvENKUlvE1_clEvEUlN3c104HalfEE_St5arrayIPcLm2EEEEviT0_T1_)
        /*065c*/ 	.word	0x00000000


	//----- nvinfo : EIATTR_MIN_STACK_SIZE
	.align		4
.L_315:
        /*0660*/ 	.byte	0x04, 0x12
        /*0662*/ 	.short	(.L_317 - .L_316)
	.align		4
.L_316:
        /*0664*/ 	.word	index@(_ZN2at6native18elementwise_kernelILi128ELi4EZNS0_15gpu_kernel_implIZZZNS0_16acos_kernel_cudaERNS_18TensorIteratorBaseEENKUlvE0_clEvENKUlvE0_clEvEUlfE_EEvS4_RKT_EUliE_EEviT1_)
        /*0668*/ 	.word	0x00000000


	//----- nvinfo : EIATTR_MIN_STACK_SIZE
	.align		4
.L_317:
        /*066c*/ 	.byte	0x04, 0x12
        /*066e*/ 	.short	(.L_319 - .L_318)
	.align		4
.L_318:
        /*0670*/ 	.word	index@(_ZN2at6native27unrolled_elementwise_kernelIZZZNS0_16acos_kernel_cudaERNS_18TensorIteratorBaseEENKUlvE0_clEvENKUlvE0_clEvEUlfE_St5arrayIPcLm2EELi4E23TrivialOffsetCalculatorILi1EjESB_NS0_6memory12LoadWithCastILi1EEENSC_13StoreWithCastILi1EEEEEviT_T0_T2_T3_T4_T5_)
        /*0674*/ 	.word	0x00000000


	//----- nvinfo : EIATTR_MIN_STACK_SIZE
	.align		4
.L_319:
        /*0678*/ 	.byte	0x04, 0x12
        /*067a*/ 	.short	(.L_321 - .L_320)
	.align		4
.L_320:
        /*067c*/ 	.word	index@(_ZN2at6native18elementwise_kernelILi128ELi2EZNS0_22gpu_kernel_impl_nocastIZZZNS0_16acos_kernel_cudaERNS_18TensorIteratorBaseEENKUlvE0_clEvENKUlvE0_clEvEUlfE_EEvS4_RKT_EUliE_EEviT1_)
        /*0680*/ 	.word	0x00000000


	//----- nvinfo : EIATTR_MIN_STACK_SIZE
	.align		4
.L_321:
        /*0684*/ 	.byte	0x04, 0x12
        /*0686*/ 	.short	(.L_323 - .L_322)
	.align		4
.L_322:
        /*0688*/ 	.word	index@(_ZN2at6native27unrolled_elementwise_kernelIZZZNS0_16acos_kernel_cudaERNS_18TensorIteratorBaseEENKUlvE0_clEvENKUlvE0_clEvEUlfE_St5arrayIPcLm2EELi4E23TrivialOffsetCalculatorILi1EjESB_NS0_6memory15LoadWithoutCastENSC_16StoreWithoutCastEEEviT_T0_T2_T3_T4_T5_)
        /*068c*/ 	.word	0x00000000


	//----- nvinfo : EIATTR_MIN_STACK_SIZE
	.align		4
.L_323:
        /*0690*/ 	.byte	0x04, 0x12
        /*0692*/ 	.short	(.L_325 - .L_324)
	.align		4
.L_324:
        /*0694*/ 	.word	index@(_ZN2at6native29vectorized_elementwise_kernelILi2EZZZNS0_16acos_kernel_cudaERNS_18TensorIteratorBaseEENKUlvE0_clEvENKUlvE0_clEvEUlfE_St5arrayIPcLm2EEEEviT0_T1_)
        /*0698*/ 	.word	0x00000000


	//----- nvinfo : EIATTR_MIN_STACK_SIZE
	.align		4
.L_325:
        /*069c*/ 	.byte	0x04, 0x12
        /*069e*/ 	.short	(.L_327 - .L_326)
	.align		4
.L_326:
        /*06a0*/ 	.word	index@(_ZN2at6native29vectorized_elementwise_kernelILi4EZZZNS0_16acos_kernel_cudaERNS_18TensorIteratorBaseEENKUlvE0_clEvENKUlvE0_clEvEUlfE_St5arrayIPcLm2EEEEviT0_T1_)
        /*06a4*/ 	.word	0x00000000


	//----- nvinfo : EIATTR_MIN_STACK_SIZE
	.align		4
.L_327:
        /*06a8*/ 	.byte	0x04, 0x12
        /*06aa*/ 	.short	(.L_329 - .L_328)
	.align		4
.L_328:
        /*06ac*/ 	.word	index@(_ZN2at6native29vectorized_elementwise_kernelILi8EZZZNS0_16acos_kernel_cudaERNS_18TensorIteratorBaseEENKUlvE0_clEvENKUlvE0_clEvEUlfE_St5arrayIPcLm2EEEEviT0_T1_)
        /*06b0*/ 	.word	0x00000000


	//----- nvinfo : EIATTR_MIN_STACK_SIZE
	.align		4
.L_329:
        /*06b4*/ 	.byte	0x04, 0x12
        /*06b6*/ 	.short	(.L_331 - .L_330)
	.align		4
.L_330:
        /*06b8*/ 	.word	index@(_ZN2at6native18elementwise_kernelILi128ELi4EZNS0_15gpu_kernel_implIZZZNS0_16acos_kernel_cudaERNS_18TensorIteratorBaseEENKUlvE0_clEvENKUlvE_clEvEUldE_EEvS4_RKT_EUliE_EEviT1_)
        /*06bc*/ 	.word	0x00000000


	//----- nvinfo : EIATTR_MIN_STACK_SIZE
	.align		4
.L_331:
        /*06c0*/ 	.byte	0x04, 0x12
        /*06c2*/ 	.short	(.L_333 - .L_332)
	.align		4
.L_332:
        /*06c4*/ 	.word	index@(_ZN2at6native27unrolled_elementwise_kernelIZZZNS0_16acos_kernel_cudaERNS_18TensorIteratorBaseEENKUlvE0_clEvENKUlvE_clEvEUldE_St5arrayIPcLm2EELi4E23TrivialOffsetCalculatorILi1EjESB_NS0_6memory12LoadWithCastILi1EEENSC_13StoreWithCastILi1EEEEEviT_T0_T2_T3_T4_T5_)
        /*06c8*/ 	.word	0x00000000


	//----- nvinfo : EIATTR_MIN_STACK_SIZE
	.align		4
.L_333:
        /*06cc*/ 	.byte	0x04, 0x12
        /*06ce*/ 	.short	(.L_335 - .L_334)
	.align		4
.L_334:
        /*06d0*/ 	.word	index@(_ZN2at6native18elementwise_kernelILi128ELi2EZNS0_22gpu_kernel_impl_nocastIZZZNS0_16acos_kernel_cudaERNS_18TensorIteratorBaseEENKUlvE0_clEvENKUlvE_clEvEUldE_EEvS4_RKT_EUliE_EEviT1_)
        /*06d4*/ 	.word	0x00000000


	//----- nvinfo : EIATTR_MIN_STACK_SIZE
	.align		4
.L_335:
        /*06d8*/ 	.byte	0x04, 0x12
        /*06da*/ 	.short	(.L_337 - .L_336)
	.align		4
.L_336:
        /*06dc*/ 	.word	index@(_ZN2at6native27unrolled_elementwise_kernelIZZZNS0_16acos_kernel_cudaERNS_18TensorIteratorBaseEENKUlvE0_clEvENKUlvE_clEvEUldE_St5arrayIPcLm2EELi4E23TrivialOffsetCalculatorILi1EjESB_NS0_6memory15LoadWithoutCastENSC_16StoreWithoutCastEEEviT_T0_T2_T3_T4_T5_)
        /*06e0*/ 	.word	0x00000000


	//----- nvinfo : EIATTR_MIN_STACK_SIZE
	.align		4
.L_337:
        /*06e4*/ 	.byte	0x04, 0x12
        /*06e6*/ 	.short	(.L_339 - .L_338)
	.align		4
.L_338:
        /*06e8*/ 	.word	index@(_ZN2at6native29vectorized_elementwise_kernelILi2EZZZNS0_16acos_kernel_cudaERNS_18TensorIteratorBaseEENKUlvE0_clEvENKUlvE_clEvEUldE_St5arrayIPcLm2EEEEviT0_T1_)
        /*06ec*/ 	.word	0x00000000


	//----- nvinfo : EIATTR_MIN_STACK_SIZE
	.align		4
.L_339:
        /*06f0*/ 	.byte	0x04, 0x12
        /*06f2*/ 	.short	(.L_341 - .L_340)
	.align		4
.L_340:
        /*06f4*/ 	.word	index@(_ZN2at6native29vectorized_elementwise_kernelILi4EZZZNS0_16acos_kernel_cudaERNS_18TensorIteratorBaseEENKUlvE0_clEvENKUlvE_clEvEUldE_St5arrayIPcLm2EEEEviT0_T1_)
        /*06f8*/ 	.word	0x00000000


	//----- nvinfo : EIATTR_MIN_STACK_SIZE
	.align		4
.L_341:
        /*06fc*/ 	.byte	0x04, 0x12
        /*06fe*/ 	.short	(.L_343 - .L_342)
	.align		4
.L_342:
        /*0700*/ 	.word	index@(_ZN2at6native29vectorized_elementwise_kernelILi8EZZZNS0_16acos_kernel_cudaERNS_18TensorIteratorBaseEENKUlvE0_clEvENKUlvE_clEvEUldE_St5arrayIPcLm2EEEEviT0_T1_)
        /*0704*/ 	.word	0x00000000


	//----- nvinfo : EIATTR_MIN_STACK_SIZE
	.align		4
.L_343:
        /*0708*/ 	.byte	0x04, 0x12
        /*070a*/ 	.short	(.L_345 - .L_344)
	.align		4
.L_344:
        /*070c*/ 	.word	index@(_ZN2at6native18elementwise_kernelILi128ELi4EZNS0_15gpu_kernel_implIZZZNS0_16acos_kernel_cudaERNS_18TensorIteratorBaseEENKUlvE_clEvENKUlvE1_clEvEUlN3c107complexINS7_4HalfEEEE_EEvS4_RKT_EUliE_EEviT1_)
        /*0710*/ 	.word	0x00000000


	//----- nvinfo : EIATTR_MIN_STACK_SIZE
	.align		4
.L_345:
        /*0714*/ 	.byte	0x04, 0x12
        /*0716*/ 	.short	(.L_347 - .L_346)
	.align		4
.L_346:
        /*0718*/ 	.word	index@(_ZN2at6native27unrolled_elementwise_kernelIZZZNS0_16acos_kernel_cudaERNS_18TensorIteratorBaseEENKUlvE_clEvENKUlvE1_clEvEUlN3c107complexINS6_4HalfEEEE_St5arrayIPcLm2EELi4E23TrivialOffsetCalculatorILi1EjESF_NS0_6memory12LoadWithCastILi1EEENSG_13StoreWithCastILi1EEEEEviT_T0_T2_T3_T4_T5_)
        /*071c*/ 	.word	0x00000000


	//----- nvinfo : EIATTR_MIN_STACK_SIZE
	.align		4
.L_347:
        /*0720*/ 	.byte	0x04, 0x12
        /*0722*/ 	.short	(.L_349 - .L_348)
	.align		4
.L_348:
        /*0724*/ 	.word	index@(_ZN2at6native18elementwise_kernelILi128ELi2EZNS0_22gpu_kernel_impl_nocastIZZZNS0_16acos_kernel_cudaERNS_18TensorIteratorBaseEENKUlvE_clEvENKUlvE1_clEvEUlN3c107complexINS7_4HalfEEEE_EEvS4_RKT_EUliE_EEviT1_)
        /*0728*/ 	.word	0x00000000


	//----- nvinfo : EIATTR_MIN_STACK_SIZE
	.align		4
.L_349:
        /*072c*/ 	.byte	0x04, 0x12
        /*072e*/ 	.short	(.L_351 - .L_350)
	.align		4
.L_350:
        /*0730*/ 	.word	index@(_ZN2at6native27unrolled_elementwise_kernelIZZZNS0_16acos_kernel_cudaERNS_18TensorIteratorBaseEENKUlvE_clEvENKUlvE1_clEvEUlN3c107complexINS6_4HalfEEEE_St5arrayIPcLm2EELi4E23TrivialOffsetCalculatorILi1EjESF_NS0_6memory15LoadWithoutCastENSG_16StoreWithoutCastEEEviT_T0_T2_T3_T4_T5_)
        /*0734*/ 	.word	0x00000000


	//----- nvinfo : EIATTR_MIN_STACK_SIZE
	.align		4
.L_351:
        /*0738*/ 	.byte	0x04, 0x12
        /*073a*/ 	.short	(.L_353 - .L_352)
	.align		4
.L_352:
        /*073c*/ 	.word	index@(_ZN2at6native29vectorized_elementwise_kernelILi2EZZZNS0_16acos_kernel_cudaERNS_18TensorIteratorBaseEENKUlvE_clEvENKUlvE1_clEvEUlN3c107complexINS6_4HalfEEEE_St5arrayIPcLm2EEEEviT0_T1_)
        /*0740*/ 	.word	0x00000000


	//----- nvinfo : EIATTR_MIN_STACK_SIZE
	.align		4
.L_353:
        /*0744*/ 	.byte	0x04, 0x12
        /*0746*/ 	.short	(.L_355 - .L_354)
	.align		4
.L_354:
        /*0748*/ 	.word	index@(_ZN2at6native29vectorized_elementwise_kernelILi4EZZZNS0_16acos_kernel_cudaERNS_18TensorIteratorBaseEENKUlvE_clEvENKUlvE1_clEvEUlN3c107complexINS6_4HalfEEEE_St5arrayIPcLm2EEEEviT0_T1_)
        /*074c*/ 	.word	0x00000000


	//----- nvinfo : EIATTR_MIN_STACK_SIZE
	.align		4
.L_355:
        /*0750*/ 	.byte	0x04, 0x12
        /*0752*/ 	.short	(.L_357 - .L_356)
	.align		4
.L_356:
        /*0754*/ 	.word	index@(_ZN2at6native29vectorized_elementwise_kernelILi8EZZZNS0_16acos_kernel_cudaERNS_18TensorIteratorBaseEENKUlvE_clEvENKUlvE1_clEvEUlN3c107complexINS6_4HalfEEEE_St5arrayIPcLm2EEEEviT0_T1_)
        /*0758*/ 	.word	0x00000000


	//----- nvinfo : EIATTR_MIN_STACK_SIZE
	.align		4
.L_357:
        /*075c*/ 	.byte	0x04, 0x12
        /*075e*/ 	.short	(.L_359 - .L_358)
	.align		4
.L_358:
        /*0760*/ 	.word	index@(_ZN2at6native18elementwise_kernelILi128ELi4EZNS0_15gpu_kernel_implIZZZNS0_16acos_kernel_cudaERNS_18TensorIteratorBaseEENKUlvE_clEvENKUlvE0_clEvEUlN3c107complexIfEEE_EEvS4_RKT_EUliE_EEviT1_)
        /*0764*/ 	.word	0x00000000


	//----- nvinfo : EIATTR_MIN_STACK_SIZE
	.align		4
.L_359:
        /*0768*/ 	.byte	0x04, 0x12
        /*076a*/ 	.short	(.L_361 - .L_360)
	.align		4
.L_360:
        /*076c*/ 	.word	index@(_ZN2at6native27unrolled_elementwise_kernelIZZZNS0_16acos_kernel_cudaERNS_18TensorIteratorBaseEENKUlvE_clEvENKUlvE0_clEvEUlN3c107complexIfEEE_St5arrayIPcLm2EELi4E23TrivialOffsetCalculatorILi1EjESE_NS0_6memory12LoadWithCastILi1EEENSF_13StoreWithCastILi1EEEEEviT_T0_T2_T3_T4_T5_)
        /*0770*/ 	.word	0x00000000


	//----- nvinfo : EIATTR_MIN_STACK_SIZE
	.align		4
.L_361:
        /*0774*/ 	.byte	0x04, 0x12
        /*0776*/ 	.short	(.L_363 - .L_362)
	.align		4
.L_362:
        /*0778*/ 	.word	index@(_ZN2at6native18elementwise_kernelILi128ELi2EZNS0_22gpu_kernel_impl_nocastIZZZNS0_16acos_kernel_cudaERNS_18TensorIteratorBaseEENKUlvE_clEvENKUlvE0_clEvEUlN3c107complexIfEEE_EEvS4_RKT_EUliE_EEviT1_)
        /*077c*/ 	.word	0x00000000


	//----- nvinfo : EIATTR_MIN_STACK_SIZE
	.align		4
.L_363:
        /*0780*/ 	.byte	0x04, 0x12
        /*0782*/ 	.short	(.L_365 - .L_364)
	.align		4
.L_364:
        /*0784*/ 	.word	index@(_ZN2at6native27unrolled_elementwise_kernelIZZZNS0_16acos_kernel_cudaERNS_18TensorIteratorBaseEENKUlvE_clEvENKUlvE0_clEvEUlN3c107complexIfEEE_St5arrayIPcLm2EELi4E23TrivialOffsetCalculatorILi1EjESE_NS0_6memory15LoadWithoutCastENSF_16StoreWithoutCastEEEviT_T0_T2_T3_T4_T5_)
        /*0788*/ 	.word	0x00000000


	//----- nvinfo : EIATTR_MIN_STACK_SIZE
	.align		4
.L_365:
        /*078c*/ 	.byte	0x04, 0x12
        /*078e*/ 	.short	(.L_367 - .L_366)
	.align		4
.L_366:
        /*0790*/ 	.word	index@(_ZN2at6native29vectorized_elementwise_kernelILi2EZZZNS0_16acos_kernel_cudaERNS_18TensorIteratorBaseEENKUlvE_clEvENKUlvE0_clEvEUlN3c107complexIfEEE_St5arrayIPcLm2EEEEviT0_T1_)
        /*0794*/ 	.word	0x00000000


	//----- nvinfo : EIATTR_MIN_STACK_SIZE
	.align		4
.L_367:
        /*0798*/ 	.byte	0x04, 0x12
        /*079a*/ 	.short	(.L_369 - .L_368)
	.align		4
.L_368:
        /*079c*/ 	.word	index@(_ZN2at6native29vectorized_elementwise_kernelILi4EZZZNS0_16acos_kernel_cudaERNS_18TensorIteratorBaseEENKUlvE_clEvENKUlvE0_clEvEUlN3c107complexIfEEE_St5arrayIPcLm2EEEEviT0_T1_)
        /*07a0*/ 	.word	0x00000000


	//----- nvinfo : EIATTR_MIN_STACK_SIZE
	.align		4
.L_369:
        /*07a4*/ 	.byte	0x04, 0x12
        /*07a6*/ 	.short	(.L_371 - .L_370)
	.align		4
.L_370:
        /*07a8*/ 	.word	index@(_ZN2at6native29vectorized_elementwise_kernelILi8EZZZNS0_16acos_kernel_cudaERNS_18TensorIteratorBaseEENKUlvE_clEvENKUlvE0_clEvEUlN3c107complexIfEEE_St5arrayIPcLm2EEEEviT0_T1_)
        /*07ac*/ 	.word	0x00000000


	//----- nvinfo : EIATTR_MIN_STACK_SIZE
	.align		4
.L_371:
        /*07b0*/ 	.byte	0x04, 0x12
        /*07b2*/ 	.short	(.L_373 - .L_372)
	.align		4
.L_372:
        /*07b4*/ 	.word	index@(_ZN2at6native18elementwise_kernelILi128ELi4EZNS0_15gpu_kernel_implIZZZNS0_16acos_kernel_cudaERNS_18TensorIteratorBaseEENKUlvE_clEvENKUlvE_clEvEUlN3c107complexIdEEE_EEvS4_RKT_EUliE_EEviT1_)
        /*07b8*/ 	.word	0x00000010


	//----- nvinfo : EIATTR_MIN_STACK_SIZE
	.align		4
.L_373:
        /*07bc*/ 	.byte	0x04, 0x12
        /*07be*/ 	.short	(.L_375 - .L_374)
	.align		4
.L_374:
        /*07c0*/ 	.word	index@(_ZN2at6native27unrolled_elementwise_kernelIZZZNS0_16acos_kernel_cudaERNS_18TensorIteratorBaseEENKUlvE_clEvENKUlvE_clEvEUlN3c107complexIdEEE_St5arrayIPcLm2EELi4E23TrivialOffsetCalculatorILi1EjESE_NS0_6memory12LoadWithCastILi1EEENSF_13StoreWithCastILi1EEEEEviT_T0_T2_T3_T4_T5_)
        /*07c4*/ 	.word	0x00000010


	//----- nvinfo : EIATTR_MIN_STACK_SIZE
	.align		4
.L_375:
        /*07c8*/ 	.byte	0x04, 0x12
        /*07ca*/ 	.short	(.L_377 - .L_376)
	.align		4
.L_376:
        /*07cc*/ 	.word	index@(_ZN2at6native18elementwise_kernelILi128ELi2EZNS0_22gpu_kernel_impl_nocastIZZZNS0_16acos_kernel_cudaERNS_18TensorIteratorBaseEENKUlvE_clEvENKUlvE_clEvEUlN3c107complexIdEEE_EEvS4_RKT_EUliE_EEviT1_)
        /*07d0*/ 	.word	0x00000010


	//----- nvinfo : EIATTR_MIN_STACK_SIZE
	.align		4
.L_377:
        /*07d4*/ 	.byte	0x04, 0x12
        /*07d6*/ 	.short	(.L_379 - .L_378)
	.align		4
.L_378:
        /*07d8*/ 	.word	index@(_ZN2at6native27unrolled_elementwise_kernelIZZZNS0_16acos_kernel_cudaERNS_18TensorIteratorBaseEENKUlvE_clEvENKUlvE_clEvEUlN3c107complexIdEEE_St5arrayIPcLm2EELi4E23TrivialOffsetCalculatorILi1EjESE_NS0_6memory15LoadWithoutCastENSF_16StoreWithoutCastEEEviT_T0_T2_T3_T4_T5_)
        /*07dc*/ 	.word	0x00000010


	//----- nvinfo : EIATTR_MIN_STACK_SIZE
	.align		4
.L_379:
        /*07e0*/ 	.byte	0x04, 0x12
        /*07e2*/ 	.short	(.L_381 - .L_380)
	.align		4
.L_380:
        /*07e4*/ 	.word	index@(_ZN2at6native29vectorized_elementwise_kernelILi2EZZZNS0_16acos_kernel_cudaERNS_18TensorIteratorBaseEENKUlvE_clEvENKUlvE_clEvEUlN3c107complexIdEEE_St5arrayIPcLm2EEEEviT0_T1_)
        /*07e8*/ 	.word	0x00000010


	//----- nvinfo : EIATTR_MIN_STACK_SIZE
	.align		4
.L_381:
        /*07ec*/ 	.byte	0x04, 0x12
        /*07ee*/ 	.short	(.L_383 - .L_382)
	.align		4
.L_382:
        /*07f0*/ 	.word	index@(_ZN2at6native29vectorized_elementwise_kernelILi4EZZZNS0_16acos_kernel_cudaERNS_18TensorIteratorBaseEENKUlvE_clEvENKUlvE_clEvEUlN3c107complexIdEEE_St5arrayIPcLm2EEEEviT0_T1_)
        /*07f4*/ 	.word	0x00000010


	//----- nvinfo : EIATTR_MIN_STACK_SIZE
	.align		4
.L_383:
        /*07f8*/ 	.byte	0x04, 0x12
        /*07fa*/ 	.short	(.L_385 - .L_384)
	.align		4
.L_384:
        /*07fc*/ 	.word	index@(_ZN2at6native29vectorized_elementwise_kernelILi8EZZZNS0_16acos_kernel_cudaERNS_18TensorIteratorBaseEENKUlvE_clEvENKUlvE_clEvEUlN3c107complexIdEEE_St5arrayIPcLm2EEEEviT0_T1_)
        /*0800*/ 	.word	0x00000000
.L_385:


//--------------------- .nv.info._ZN2at6native18elementwise_kernelILi128ELi4EZNS0_15gpu_kernel_implIZZZNS0_16acos_kernel_cudaERNS_18TensorIteratorBaseEENKUlvE0_clEvENKUlvE2_clEvEUlN3c108BFloat16EE_EEvS4_RKT_EUliE_EEviT1_ --------------------------
	.section	.nv.info._ZN2at6native18elementwise_kernelILi128ELi4EZNS0_15gpu_kernel_implIZZZNS0_16acos_kernel_cudaERNS_18TensorIteratorBaseEENKUlvE0_clEvENKUlvE2_clEvEUlN3c108BFloat16EE_EEvS4_RKT_EUliE_EEviT1_,"",@"SHT_CUDA_INFO"
	.sectionflags	@""
	.align	4


	//----- nvinfo : EIATTR_CUDA_API_VERSION
	.align		4
        /*0000*/ 	.byte	0x04, 0x37
        /*0002*/ 	.short	(.L_387 - .L_386)
.L_386:
        /*0004*/ 	.word	0x00000082


	//----- nvinfo : EIATTR_SW2861232_WAR
	.align		4
.L_387:
        /*0008*/ 	.byte	0x01, 0x35
	.zero		2


	//----- nvinfo : EIATTR_PARAM_CBANK
	.align		4
        /*000c*/ 	.byte	0x04, 0x0a
        /*000e*/ 	.short	(.L_389 - .L_388)
	.align		4
.L_388:
        /*0010*/ 	.word	index@(.nv.constant0._ZN2at6native18elementwise_kernelILi128ELi4EZNS0_15gpu_kernel_implIZZZNS0_16acos_kernel_cudaERNS_18TensorIteratorBaseEENKUlvE0_clEvENKUlvE2_clEvEUlN3c108BFloat16EE_EEvS4_RKT_EUliE_EEviT1_)
        /*0014*/ 	.short	0x0160
        /*0016*/ 	.short	0x0220


	//----- nvinfo : EIATTR_CBANK_PARAM_SIZE
	.align		4
.L_389:
        /*0018*/ 	.byte	0x03, 0x19
        /*001a*/ 	.short	0x0220


	//----- nvinfo : EIATTR_KPARAM_INFO
	.align		4
        /*001c*/ 	.byte	0x04, 0x17
        /*001e*/ 	.short	(.L_391 - .L_390)
.L_390:
        /*0020*/ 	.word	0x00000000
        /*0024*/ 	.short	0x0001
        /*0026*/ 	.short	0x0008
        /*0028*/ 	.byte	0x00, 0xf0, 0x61, 0x08


	//----- nvinfo : EIATTR_KPARAM_INFO
	.align		4
.L_391:
        /*002c*/ 	.byte	0x04, 0x17
        /*002e*/ 	.short	(.L_393 - .L_392)
.L_392:
        /*0030*/ 	.word	0x00000000
        /*0034*/ 	.short	0x0000
        /*0036*/ 	.short	0x0000
        /*0038*/ 	.byte	0x00, 0xf0, 0x11, 0x00


	//----- nvinfo : EIATTR_MAXREG_COUNT
	.align		4
.L_393:
        /*003c*/ 	.byte	0x03, 0x1b
        /*003e*/ 	.short	0x0080


	//----- nvinfo : EIATTR_EXTERNS
	.align		4
        /*0040*/ 	.byte	0x04, 0x0f
        /*0042*/ 	.short	(.L_395 - .L_394)


	//   ....[0]....
	.align		4
.L_394:
        /*0044*/ 	.word	index@(__assertfail)


	//----- nvinfo : EIATTR_MERCURY_ISA_VERSION
	.align		4
.L_395:
        /*0048*/ 	.byte	0x03, 0x5f
        /*004a*/ 	.short	0x0000


	//----- nvinfo : EIATTR_SYSCALL_OFFSETS
	.align		4
        /*004c*/ 	.byte	0x04, 0x46
        /*004e*/ 	.short	(.L_397 - .L_396)


	//   ....[0]....
.L_396:
        /*0050*/ 	.word	0x00001df0


	//   ....[1]....
        /*0054*/ 	.word	0x00002f50


	//   ....[2]....
        /*0058*/ 	.word	0x00004d90


	//   ....[3]....
        /*005c*/ 	.word	0x00005ef0


	//   ....[4]....
        /*0060*/ 	.word	0x00007d00


	//   ....[5]....
        /*0064*/ 	.word	0x00008e60


	//   ....[6]....
        /*0068*/ 	.word	0x0000ac80


	//   ....[7]....
        /*006c*/ 	.word	0x0000bde0


	//----- nvinfo : EIATTR_EXIT_INSTR_OFFSETS
	.align		4
.L_397:
        /*0070*/ 	.byte	0x04, 0x1c
        /*0072*/ 	.short	(.L_399 - .L_398)


	//   ....[0]....
.L_398:
        /*0074*/ 	.word	0x00008f20


	//   ....[1]....
        /*0078*/ 	.word	0x0000afe0


	//   ....[2]....
        /*007c*/ 	.word	0x0000b020


	//   ....[3]....
        /*0080*/ 	.word	0x0000b0c0


	//   ....[4]....
        /*0084*/ 	.word	0x0000b100


	//   ....[5]....
        /*0088*/ 	.word	0x0000b140


	//   ....[6]....
        /*008c*/ 	.word	0x0000b1d0


	//   ....[7]....
        /*0090*/ 	.word	0x0000b210


	//   ....[8]....
        /*0094*/ 	.word	0x0000b2b0


	//   ....[9]....
        /*0098*/ 	.word	0x0000b300


	//   ....[10]....
        /*009c*/ 	.word	0x0000b350


	//   ....[11]....
        /*00a0*/ 	.word	0x0000b420


	//   ....[12]....
        /*00a4*/ 	.word	0x0000b480


	//   ....[13]....
        /*00a8*/ 	.word	0x0000b610


	//   ....[14]....
        /*00ac*/ 	.word	0x0000b770


	//   ....[15]....
        /*00b0*/ 	.word	0x0000b790


	//   ....[16]....
        /*00b4*/ 	.word	0x0000b850


	//   ....[17]....
        /*00b8*/ 	.word	0x0000b9d0


	//   ....[18]....
        /*00bc*/ 	.word	0x0000bb50


	//   ....[19]....
        /*00c0*/ 	.word	0x0000bcb0


	//   ....[20]....
        /*00c4*/ 	.word	0x0000bdf0


	//   ....[21]....
        /*00c8*/ 	.word	0x0000be30


	//   ....[22]....
        /*00cc*/ 	.word	0x0000be70


	//----- nvinfo : EIATTR_MAX_THREADS
	.align		4
.L_399:
        /*00d0*/ 	.byte	0x04, 0x05
        /*00d2*/ 	.short	(.L_401 - .L_400)
.L_400:
        /*00d4*/ 	.word	0x00000080
        /*00d8*/ 	.word	0x00000001
        /*00dc*/ 	.word	0x00000001


	//----- nvinfo : EIATTR_CRS_STACK_SIZE
	.align		4
.L_401:
        /*00e0*/ 	.byte	0x04, 0x1e
        /*00e2*/ 	.short	(.L_403 - .L_402)
.L_402:
        /*00e4*/ 	.word	0x00000000
.L_403:


//--------------------- .nv.info._ZN2at6native27unrolled_elementwise_kernelIZZZNS0_16acos_kernel_cudaERNS_18TensorIteratorBaseEENKUlvE0_clEvENKUlvE2_clEvEUlN3c108BFloat16EE_St5arrayIPcLm2EELi4E23TrivialOffsetCalculatorILi1EjESD_NS0_6memory12LoadWithCastILi1EEENSE_13StoreWithCastILi1EEEEEviT_T0_T2_T3_T4_T5_ --------------------------
	.section	.nv.info._ZN2at6native27unrolled_elementwise_kernelIZZZNS0_16acos_kernel_cudaERNS_18TensorIteratorBaseEENKUlvE0_clEvENKUlvE2_clEvEUlN3c108BFloat16EE_St5arrayIPcLm2EELi4E23TrivialOffsetCalculatorILi1EjESD_NS0_6memory12LoadWithCastILi1EEENSE_13StoreWithCastILi1EEEEEviT_T0_T2_T3_T4_T5_,"",@"SHT_CUDA_INFO"
	.sectionflags	@""
	.align	4


	//----- nvinfo : EIATTR_CUDA_API_VERSION
	.align		4
        /*0000*/ 	.byte	0x04, 0x37
        /*0002*/ 	.short	(.L_405 - .L_404)
.L_404:
        /*0004*/ 	.word	0x00000082


	//----- nvinfo : EIATTR_SW2861232_WAR
	.align		4
.L_405:
        /*0008*/ 	.byte	0x01, 0x35
	.zero		2


	//----- nvinfo : EIATTR_PARAM_CBANK
	.align		4
        /*000c*/ 	.byte	0x04, 0x0a
        /*000e*/ 	.short	(.L_407 - .L_406)
	.align		4
.L_406:
        /*0010*/ 	.word	index@(.nv.constant0._ZN2at6native27unrolled_elementwise_kernelIZZZNS0_16acos_kernel_cudaERNS_18TensorIteratorBaseEENKUlvE0_clEvENKUlvE2_clEvEUlN3c108BFloat16EE_St5arrayIPcLm2EELi4E23TrivialOffsetCalculatorILi1EjESD_NS0_6memory12LoadWithCastILi1EEENSE_13StoreWithCastILi1EEEEEviT_T0_T2_T3_T4_T5_)
        /*0014*/ 	.short	0x0160
        /*0016*/ 	.short	0x002c


	//----- nvinfo : EIATTR_CBANK_PARAM_SIZE
	.align		4
.L_407:
        /*0018*/ 	.byte	0x03, 0x19
        /*001a*/ 	.short	0x002c


	//----- nvinfo : EIATTR_KPARAM_INFO
	.align		4
        /*001c*/ 	.byte	0x04, 0x17
        /*001e*/ 	.short	(.L_409 - .L_408)
.L_408:
        /*0020*/ 	.word	0x00000000
        /*0024*/ 	.short	0x0006
        /*0026*/ 	.short	0x0024
        /*0028*/ 	.byte	0x00, 0xf0, 0x21, 0x00


	//----- nvinfo : EIATTR_KPARAM_INFO
	.align		4
.L_409:
        /*002c*/ 	.byte	0x04, 0x17
        /*002e*/ 	.short	(.L_411 - .L_410)
.L_410:
        /*0030*/ 	.word	0x00000000
        /*0034*/ 	.short	0x0005
        /*0036*/ 	.short	0x001c
        /*0038*/ 	.byte	0x00, 0xf0, 0x21, 0x00


	//----- nvinfo : EIATTR_KPARAM_INFO
	.align		4
.L_411:
        /*003c*/ 	.byte	0x04, 0x17
        /*003e*/ 	.short	(.L_413 - .L_412)
.L_412:
        /*0040*/ 	.word	0x00000000
        /*0044*/ 	.short	0x0004
        /*0046*/ 	.short	0x0019
        /*0048*/ 	.byte	0x00, 0xf0, 0x05, 0x00


	//----- nvinfo : EIATTR_KPARAM_INFO
	.align		4
.L_413:
        /*004c*/ 	.byte	0x04, 0x17
        /*004e*/ 	.short	(.L_415 - .L_414)
.L_414:
        /*0050*/ 	.word	0x00000000
        /*0054*/ 	.short	0x0003
        /*0056*/ 	.short	0x0018
        /*0058*/ 	.byte	0x00, 0xf0, 0x05, 0x00


	//----- nvinfo : EIATTR_KPARAM_INFO
	.align		4
.L_415:
        /*005c*/ 	.byte	0x04, 0x17
        /*005e*/ 	.short	(.L_417 - .L_416)
.L_416:
        /*0060*/ 	.word	0x00000000
        /*0064*/ 	.short	0x0002
        /*0066*/ 	.short	0x0008
        /*0068*/ 	.byte	0x00, 0xf0, 0x41, 0x00


	//----- nvinfo : EIATTR_KPARAM_INFO
	.align		4
.L_417:
        /*006c*/ 	.byte	0x04, 0x17
        /*006e*/ 	.short	(.L_419 - .L_418)
.L_418:
        /*0070*/ 	.word	0x00000000
        /*0074*/ 	.short	0x0001
        /*0076*/ 	.short	0x0004
        /*0078*/ 	.byte	0x00, 0xf0, 0x05, 0x00


	//----- nvinfo : EIATTR_KPARAM_INFO
	.align		4
.L_419:
        /*007c*/ 	.byte	0x04, 0x17
        /*007e*/ 	.short	(.L_421 - .L_420)
.L_420:
        /*0080*/ 	.word	0x00000000
        /*0084*/ 	.short	0x0000
        /*0086*/ 	.short	0x0000
        /*0088*/ 	.byte	0x00, 0xf0, 0x11, 0x00


	//----- nvinfo : EIATTR_MAXREG_COUNT
	.align		4
.L_421:
        /*008c*/ 	.byte	0x03, 0x1b
        /*008e*/ 	.short	0x00ff


	//----- nvinfo : EIATTR_EXTERNS
	.align		4
        /*0090*/ 	.byte	0x04, 0x0f
        /*0092*/ 	.short	(.L_423 - .L_422)


	//   ....[0]....
	.align		4
.L_422:
        /*0094*/ 	.word	index@(__assertfail)


	//----- nvinfo : EIATTR_MERCURY_ISA_VERSION
	.align		4
.L_423:
        /*0098*/ 	.byte	0x03, 0x5f
        /*009a*/ 	.short	0x0000


	//----- nvinfo : EIATTR_SYSCALL_OFFSETS
	.align		4
        /*009c*/ 	.byte	0x04, 0x46
        /*009e*/ 	.short	(.L_425 - .L_424)


	//   ....[0]....
.L_424:
        /*00a0*/ 	.word	0x000010a0


	//   ....[1]....
        /*00a4*/ 	.word	0x000021a0


	//   ....[2]....
        /*00a8*/ 	.word	0x000032b0


	//   ....[3]....
        /*00ac*/ 	.word	0x00004390


	//   ....[4]....
        /*00b0*/ 	.word	0x00005d60


	//   ....[5]....
        /*00b4*/ 	.word	0x00006d90


	//   ....[6]....
        /*00b8*/ 	.word	0x00007d80


	//   ....[7]....
        /*00bc*/ 	.word	0x00008d70


	//----- nvinfo : EIATTR_EXIT_INSTR_OFFSETS
	.align		4
.L_425:
        /*00c0*/ 	.byte	0x04, 0x1c
        /*00c2*/ 	.short	(.L_427 - .L_426)


	//   ....[0]....
.L_426:
        /*00c4*/ 	.word	0x00007e40


	//   ....[1]....
        /*00c8*/ 	.word	0x00007f70


	//   ....[2]....
        /*00cc*/ 	.word	0x00007fb0


	//   ....[3]....
        /*00d0*/ 	.word	0x00008050


	//   ....[4]....
        /*00d4*/ 	.word	0x00008090


	//   ....[5]....
        /*00d8*/ 	.word	0x000080d0


	//   ....[6]....
        /*00dc*/ 	.word	0x00008160


	//   ....[7]....
        /*00e0*/ 	.word	0x000081a0


	//   ....[8]....
        /*00e4*/ 	.word	0x00008240


	//   ....[9]....
        /*00e8*/ 	.word	0x00008290


	//   ....[10]....
        /*00ec*/ 	.word	0x000082e0


	//   ....[11]....
        /*00f0*/ 	.word	0x000083b0


	//   ....[12]....
        /*00f4*/ 	.word	0x00008410


	//   ....[13]....
        /*00f8*/ 	.word	0x000085a0


	//   ....[14]....
        /*00fc*/ 	.word	0x00008700


	//   ....[15]....
        /*0100*/ 	.word	0x00008720


	//   ....[16]....
        /*0104*/ 	.word	0x000087e0


	//   ....[17]....
        /*0108*/ 	.word	0x00008960


	//   ....[18]....
        /*010c*/ 	.word	0x00008ae0


	//   ....[19]....
        /*0110*/ 	.word	0x00008c40


	//   ....[20]....
        /*0114*/ 	.word	0x00008d80


	//   ....[21]....
        /*0118*/ 	.word	0x00008dc0


	//   ....[22]....
        /*011c*/ 	.word	0x00008e00


	//----- nvinfo : EIATTR_MAX_THREADS
	.align		4
.L_427:
        /*0120*/ 	.byte	0x04, 0x05
        /*0122*/ 	.short	(.L_429 - .L_428)
.L_428:
        /*0124*/ 	.word	0x00000080
        /*0128*/ 	.word	0x00000001
        /*012c*/ 	.word	0x00000001


	//----- nvinfo : EIATTR_CRS_STACK_SIZE
	.align		4
.L_429:
        /*0130*/ 	.byte	0x04, 0x1e
        /*0132*/ 	.short	(.L_431 - .L_430)
.L_430:
        /*0134*/ 	.word	0x00000000
.L_431:


//--------------------- .nv.info._ZN2at6native18elementwise_kernelILi128ELi4EZNS0_22gpu_kernel_impl_nocastIZZZNS0_16acos_kernel_cudaERNS_18TensorIteratorBaseEENKUlvE0_clEvENKUlvE2_clEvEUlN3c108BFloat16EE_EEvS4_RKT_EUliE_EEviT1_ --------------------------
	.section	.nv.info._ZN2at6native18elementwise_kernelILi128ELi4EZNS0_22gpu_kernel_impl_nocastIZZZNS0_16acos_kernel_cudaERNS_18TensorIteratorBaseEENKUlvE0_clEvENKUlvE2_clEvEUlN3c108BFloat16EE_EEvS4_RKT_EUliE_EEviT1_,"",@"SHT_CUDA_INFO"
	.sectionflags	@""
	.align	4


	//----- nvinfo : EIATTR_CUDA_API_VERSION
	.align		4
        /*0000*/ 	.byte	0x04, 0x37
        /*0002*/ 	.short	(.L_433 - .L_432)
.L_432:
        /*0004*/ 	.word	0x00000082


	//----- nvinfo : EIATTR_SW2861232_WAR
	.align		4
.L_433:
        /*0008*/ 	.byte	0x01, 0x35
	.zero		2


	//----- nvinfo : EIATTR_PARAM_CBANK
	.align		4
        /*000c*/ 	.byte	0x04, 0x0a
        /*000e*/ 	.short	(.L_435 - .L_434)
	.align		4
.L_434:
        /*0010*/ 	.word	index@(.nv.constant0._ZN2at6native18elementwise_kernelILi128ELi4EZNS0_22gpu_kernel_impl_nocastIZZZNS0_16acos_kernel_cudaERNS_18TensorIteratorBaseEENKUlvE0_clEvENKUlvE2_clEvEUlN3c108BFloat16EE_EEvS4_RKT_EUliE_EEviT1_)
        /*0014*/ 	.short	0x0160
        /*0016*/ 	.short	0x0220


	//----- nvinfo : EIATTR_CBANK_PARAM_SIZE
	.align		4
.L_435:
        /*0018*/ 	.byte	0x03, 0x19
        /*001a*/ 	.short	0x0220


	//----- nvinfo : EIATTR_KPARAM_INFO
	.align		4
        /*001c*/ 	.byte	0x04, 0x17
        /*001e*/ 	.short	(.L_437 - .L_436)
.L_436:
        /*0020*/ 	.word	0x00000000
        /*0024*/ 	.short	0x0001
        /*0026*/ 	.short	0x0008
        /*0028*/ 	.byte	0x00, 0xf0, 0x61, 0x08


	//----- nvinfo : EIATTR_KPARAM_INFO
	.align		4
.L_437:
        /*002c*/ 	.byte	0x04, 0x17
        /*002e*/ 	.short	(.L_439 - .L_438)
.L_438:
        /*0030*/ 	.word	0x00000000
        /*0034*/ 	.short	0x0000
        /*0036*/ 	.short	0x0000
        /*0038*/ 	.byte	0x00, 0xf0, 0x11, 0x00


	//----- nvinfo : EIATTR_MAXREG_COUNT
	.align		4
.L_439:
        /*003c*/ 	.byte	0x03, 0x1b
        /*003e*/ 	.short	0x0080


	//----- nvinfo : EIATTR_MERCURY_ISA_VERSION
	.align		4
        /*0040*/ 	.byte	0x03, 0x5f
        /*0042*/ 	.short	0x0000


	//----- nvinfo : EIATTR_EXIT_INSTR_OFFSETS
	.align		4
        /*0044*/ 	.byte	0x04, 0x1c
        /*0046*/ 	.short	(.L_441 - .L_440)


	//   ....[0]....
.L_440:
        /*0048*/ 	.word	0x00003250


	//   ....[1]....
        /*004c*/ 	.word	0x000042c0


	//----- nvinfo : EIATTR_MAX_THREADS
	.align		4
.L_441:
        /*0050*/ 	.byte	0x04, 0x05
        /*0052*/ 	.short	(.L_443 - .L_442)
.L_442:
        /*0054*/ 	.word	0x00000080
        /*0058*/ 	.word	0x00000001
        /*005c*/ 	.word	0x00000001


	//----- nvinfo : EIATTR_CRS_STACK_SIZE
	.align		4
.L_443:
        /*0060*/ 	.byte	0x04, 0x1e
        /*0062*/ 	.short	(.L_445 - .L_444)
.L_444:
        /*0064*/ 	.word	0x00000000
.L_445:


//--------------------- .nv.info._ZN2at6native27unrolled_elementwise_kernelIZZZNS0_16acos_kernel_cudaERNS_18TensorIteratorBaseEENKUlvE0_clEvENKUlvE2_clEvEUlN3c108BFloat16EE_St5arrayIPcLm2EELi4E23TrivialOffsetCalculatorILi1EjESD_NS0_6memory15LoadWithoutCastENSE_16StoreWithoutCastEEEviT_T0_T2_T3_T4_T5_ --------------------------
	.section	.nv.info._ZN2at6native27unrolled_elementwise_kernelIZZZNS0_16acos_kernel_cudaERNS_18TensorIteratorBaseEENKUlvE0_clEvENKUlvE2_clEvEUlN3c108BFloat16EE_St5arrayIPcLm2EELi4E23TrivialOffsetCalculatorILi1EjESD_NS0_6memory15LoadWithoutCastENSE_16StoreWithoutCastEEEviT_T0_T2_T3_T4_T5_,"",@"SHT_CUDA_INFO"
	.sectionflags	@""
	.align	4


	//----- nvinfo : EIATTR_CUDA_API_VERSION
	.align		4
        /*0000*/ 	.byte	0x04, 0x37
        /*0002*/ 	.short	(.L_447 - .L_446)
.L_446:
        /*0004*/ 	.word	0x00000082


	//----- nvinfo : EIATTR_SW2861232_WAR
	.align		4
.L_447:
        /*0008*/ 	.byte	0x01, 0x35
	.zero		2


	//----- nvinfo : EIATTR_PARAM_CBANK
	.align		4
        /*000c*/ 	.byte	0x04, 0x0a
        /*000e*/ 	.short	(.L_449 - .L_448)
	.align		4
.L_448:
        /*0010*/ 	.word	index@(.nv.constant0._ZN2at6native27unrolled_elementwise_kernelIZZZNS0_16acos_kernel_cudaERNS_18TensorIteratorBaseEENKUlvE0_clEvENKUlvE2_clEvEUlN3c108BFloat16EE_St5arrayIPcLm2EELi4E23TrivialOffsetCalculatorILi1EjESD_NS0_6memory15LoadWithoutCastENSE_16StoreWithoutCastEEEviT_T0_T2_T3_T4_T5_)
        /*0014*/ 	.short	0x0160
        /*0016*/ 	.short	0x001c


	//----- nvinfo : EIATTR_CBANK_PARAM_SIZE
	.align		4
.L_449:
        /*0018*/ 	.byte	0x03, 0x19
        /*001a*/ 	.short	0x001c


	//----- nvinfo : EIATTR_KPARAM_INFO
	.align		4
        /*001c*/ 	.byte	0x04, 0x17
        /*001e*/ 	.short	(.L_451 - .L_450)
.L_450:
        /*0020*/ 	.word	0x00000000
        /*0024*/ 	.short	0x0006
        /*0026*/ 	.short	0x001b
        /*0028*/ 	.byte	0x00, 0xf0, 0x05, 0x00


	//----- nvinfo : EIATTR_KPARAM_INFO
	.align		4
.L_451:
        /*002c*/ 	.byte	0x04, 0x17
        /*002e*/ 	.short	(.L_453 - .L_452)
.L_452:
        /*0030*/ 	.word	0x00000000
        /*0034*/ 	.short	0x0005
        /*0036*/ 	.short	0x001a
        /*0038*/ 	.byte	0x00, 0xf0, 0x05, 0x00


	//----- nvinfo : EIATTR_KPARAM_INFO
	.align		4
.L_453:
        /*003c*/ 	.byte	0x04, 0x17
        /*003e*/ 	.short	(.L_455 - .L_454)
.L_454:
        /*0040*/ 	.word	0x00000000
        /*0044*/ 	.short	0x0004
        /*0046*/ 	.short	0x0019
        /*0048*/ 	.byte	0x00, 0xf0, 0x05, 0x00


	//----- nvinfo : EIATTR_KPARAM_INFO
	.align		4
.L_455:
        /*004c*/ 	.byte	0x04, 0x17
        /*004e*/ 	.short	(.L_457 - .L_456)
.L_456:
        /*0050*/ 	.word	0x00000000
        /*0054*/ 	.short	0x0003
        /*0056*/ 	.short	0x0018
        /*0058*/ 	.byte	0x00, 0xf0, 0x05, 0x00


	//----- nvinfo : EIATTR_KPARAM_INFO
	.align		4
.L_457:
        /*005c*/ 	.byte	0x04, 0x17
        /*005e*/ 	.short	(.L_459 - .L_458)
.L_458:
        /*0060*/ 	.word	0x00000000
        /*0064*/ 	.short	0x0002
        /*0066*/ 	.short	0x0008
        /*0068*/ 	.byte	0x00, 0xf0, 0x41, 0x00


	//----- nvinfo : EIATTR_KPARAM_INFO
	.align		4
.L_459:
        /*006c*/ 	.byte	0x04, 0x17
        /*006e*/ 	.short	(.L_461 - .L_460)
.L_460:
        /*0070*/ 	.word	0x00000000
        /*0074*/ 	.short	0x0001
        /*0076*/ 	.short	0x0004
        /*0078*/ 	.byte	0x00, 0xf0, 0x05, 0x00


	//----- nvinfo : EIATTR_KPARAM_INFO
	.align		4
.L_461:
        /*007c*/ 	.byte	0x04, 0x17
        /*007e*/ 	.short	(.L_463 - .L_462)
.L_462:
        /*0080*/ 	.word	0x00000000
        /*0084*/ 	.short	0x0000
        /*0086*/ 	.short	0x0000
        /*0088*/ 	.byte	0x00, 0xf0, 0x11, 0x00


	//----- nvinfo : EIATTR_MAXREG_COUNT
	.align		4
.L_463:
        /*008c*/ 	.byte	0x03, 0x1b
        /*008e*/ 	.short	0x00ff


	//----- nvinfo : EIATTR_MERCURY_ISA_VERSION
	.align		4
        /*0090*/ 	.byte	0x03, 0x5f
        /*0092*/ 	.short	0x0000


	//----- nvinfo : EIATTR_EXIT_INSTR_OFFSETS
	.align		4
        /*0094*/ 	.byte	0x04, 0x1c
        /*0096*/ 	.short	(.L_465 - .L_464)


	//   ....[0]....
.L_464:
        /*0098*/ 	.word	0x00000bf0


	//   ....[1]....
        /*009c*/ 	.word	0x00000c40


	//----- nvinfo : EIATTR_MAX_THREADS
	.align		4
.L_465:
        /*00a0*/ 	.byte	0x04, 0x05
        /*00a2*/ 	.short	(.L_467 - .L_466)
.L_466:
        /*00a4*/ 	.word	0x00000080
        /*00a8*/ 	.word	0x00000001
        /*00ac*/ 	.word	0x00000001


	//----- nvinfo : EIATTR_CRS_STACK_SIZE
	.align		4
.L_467:
        /*00b0*/ 	.byte	0x04, 0x1e
        /*00b2*/ 	.short	(.L_469 - .L_468)
.L_468:
        /*00b4*/ 	.word	0x00000000
.L_469:


//--------------------- .nv.info._ZN2at6native29vectorized_elementwise_kernelILi2EZZZNS0_16acos_kernel_cudaERNS_18TensorIteratorBaseEENKUlvE0_clEvENKUlvE2_clEvEUlN3c108BFloat16EE_St5arrayIPcLm2EEEEviT0_T1_ --------------------------
	.section	.nv.info._ZN2at6native29vectorized_elementwise_kernelILi2EZZZNS0_16acos_kernel_cudaERNS_18TensorIteratorBaseEENKUlvE0_clEvENKUlvE2_clEvEUlN3c108BFloat16EE_St5arrayIPcLm2EEEEviT0_T1_,"",@"SHT_CUDA_INFO"
	.sectionflags	@""
	.align	4


	//----- nvinfo : EIATTR_CUDA_API_VERSION
	.align		4
        /*0000*/ 	.byte	0x04, 0x37
        /*0002*/ 	.short	(.L_471 - .L_470)
.L_470:
        /*0004*/ 	.word	0x00000082


	//----- nvinfo : EIATTR_SW2861232_WAR
	.align		4
.L_471:
        /*0008*/ 	.byte	0x01, 0x35
	.zero		2


	//----- nvinfo : EIATTR_PARAM_CBANK
	.align		4
        /*000c*/ 	.byte	0x04, 0x0a
        /*000e*/ 	.short	(.L_473 - .L_472)
	.align		4
.L_472:
        /*0010*/ 	.word	index@(.nv.constant0._ZN2at6native29vectorized_elementwise_kernelILi2EZZZNS0_16acos_kernel_cudaERNS_18TensorIteratorBaseEENKUlvE0_clEvENKUlvE2_clEvEUlN3c108BFloat16EE_St5arrayIPcLm2EEEEviT0_T1_)
        /*0014*/ 	.short	0x0160
        /*0016*/ 	.short	0x0018


	//----- nvinfo : EIATTR_CBANK_PARAM_SIZE
	.align		4
.L_473:
        /*0018*/ 	.byte	0x03, 0x19
        /*001a*/ 	.short	0x0018


	//----- nvinfo : EIATTR_KPARAM_INFO
	.align		4
        /*001c*/ 	.byte	0x04, 0x17
        /*001e*/ 	.short	(.L_475 - .L_474)
.L_474:
        /*0020*/ 	.word	0x00000000
        /*0024*/ 	.short	0x0002
        /*0026*/ 	.short	0x0008
        /*0028*/ 	.byte	0x00, 0xf0, 0x41, 0x00


	//----- nvinfo : EIATTR_KPARAM_INFO
	.align		4
.L_475:
        /*002c*/ 	.byte	0x04, 0x17
        /*002e*/ 	.short	(.L_477 - .L_476)
.L_476:
        /*0030*/ 	.word	0x00000000
        /*0034*/ 	.short	0x0001
        /*0036*/ 	.short	0x0004
        /*0038*/ 	.byte	0x00, 0xf0, 0x05, 0x00


	//----- nvinfo : EIATTR_KPARAM_INFO
	.align		4
.L_477:
        /*003c*/ 	.byte	0x04, 0x17
        /*003e*/ 	.short	(.L_479 - .L_478)
.L_478:
        /*0040*/ 	.word	0x00000000
        /*0044*/ 	.short	0x0000
        /*0046*/ 	.short	0x0000
        /*0048*/ 	.byte	0x00, 0xf0, 0x11, 0x00


	//----- nvinfo : EIATTR_MAXREG_COUNT
	.align		4
.L_479:
        /*004c*/ 	.byte	0x03, 0x1b
        /*004e*/ 	.short	0x00ff


	//----- nvinfo : EIATTR_MERCURY_ISA_VERSION
	.align		4
        /*0050*/ 	.byte	0x03, 0x5f
        /*0052*/ 	.short	0x0000


	//----- nvinfo : EIATTR_EXIT_INSTR_OFFSETS
	.align		4
        /*0054*/ 	.byte	0x04, 0x1c
        /*0056*/ 	.short	(.L_481 - .L_480)


	//   ....[0]....
.L_480:
        /*0058*/ 	.word	0x00000e40


	//   ....[1]....
        /*005c*/ 	.word	0x00002610


	//   ....[2]....
        /*0060*/ 	.word	0x00002660


	//----- nvinfo : EIATTR_MAX_THREADS
	.align		4
.L_481:
        /*0064*/ 	.byte	0x04, 0x05
        /*0066*/ 	.short	(.L_483 - .L_482)
.L_482:
        /*0068*/ 	.word	0x00000080
        /*006c*/ 	.word	0x00000001
        /*0070*/ 	.word	0x00000001


	//----- nvinfo : EIATTR_CRS_STACK_SIZE
	.align		4
.L_483:
        /*0074*/ 	.byte	0x04, 0x1e
        /*0076*/ 	.short	(.L_485 - .L_484)
.L_484:
        /*0078*/ 	.word	0x00000000
.L_485:


//--------------------- .nv.info._ZN2at6native29vectorized_elementwise_kernelILi4EZZZNS0_16acos_kernel_cudaERNS_18TensorIteratorBaseEENKUlvE0_clEvENKUlvE2_clEvEUlN3c108BFloat16EE_St5arrayIPcLm2EEEEviT0_T1_ --------------------------
	.section	.nv.info._ZN2at6native29vectorized_elementwise_kernelILi4EZZZNS0_16acos_kernel_cudaERNS_18TensorIteratorBaseEENKUlvE0_clEvENKUlvE2_clEvEUlN3c108BFloat16EE_St5arrayIPcLm2EEEEviT0_T1_,"",@"SHT_CUDA_INFO"
	.sectionflags	@""
	.align	4


	//----- nvinfo : EIATTR_CUDA_API_VERSION
	.align		4
        /*0000*/ 	.byte	0x04, 0x37
        /*0002*/ 	.short	(.L_487 - .L_486)
.L_486:
        /*0004*/ 	.word	0x00000082


	//----- nvinfo : EIATTR_SW2861232_WAR
	.align		4
.L_487:
        /*0008*/ 	.byte	0x01, 0x35
	.zero		2


	//----- nvinfo : EIATTR_PARAM_CBANK
	.align		4
        /*000c*/ 	.byte	0x04, 0x0a
        /*000e*/ 	.short	(.L_489 - .L_488)
	.align		4
.L_488:
        /*0010*/ 	.word	index@(.nv.constant0._ZN2at6native29vectorized_elementwise_kernelILi4EZZZNS0_16acos_kernel_cudaERNS_18TensorIteratorBaseEENKUlvE0_clEvENKUlvE2_clEvEUlN3c108BFloat16EE_St5arrayIPcLm2EEEEviT0_T1_)
        /*0014*/ 	.short	0x0160
        /*0016*/ 	.short	0x0018


	//----- nvinfo : EIATTR_CBANK_PARAM_SIZE
	.align		4
.L_489:
        /*0018*/ 	.byte	0x03, 0x19
        /*001a*/ 	.short	0x0018


	//----- nvinfo : EIATTR_KPARAM_INFO
	.align		4
        /*001c*/ 	.byte	0x04, 0x17
        /*001e*/ 	.short	(.L_491 - .L_490)
.L_490:
        /*0020*/ 	.word	0x00000000
        /*0024*/ 	.short	0x0002
        /*0026*/ 	.short	0x0008
        /*0028*/ 	.byte	0x00, 0xf0, 0x41, 0x00


	//----- nvinfo : EIATTR_KPARAM_INFO
	.align		4
.L_491:
        /*002c*/ 	.byte	0x04, 0x17
        /*002e*/ 	.short	(.L_493 - .L_492)
.L_492:
        /*0030*/ 	.word	0x00000000
        /*0034*/ 	.short	0x0001
        /*0036*/ 	.short	0x0004
        /*0038*/ 	.byte	0x00, 0xf0, 0x05, 0x00


	//----- nvinfo : EIATTR_KPARAM_INFO
	.align		4
.L_493:
        /*003c*/ 	.byte	0x04, 0x17
        /*003e*/ 	.short	(.L_495 - .L_494)
.L_494:
        /*0040*/ 	.word	0x00000000
        /*0044*/ 	.short	0x0000
        /*0046*/ 	.short	0x0000
        /*0048*/ 	.byte	0x00, 0xf0, 0x11, 0x00


	//----- nvinfo : EIATTR_MAXREG_COUNT
	.align		4
.L_495:
        /*004c*/ 	.byte	0x03, 0x1b
        /*004e*/ 	.short	0x00ff


	//----- nvinfo : EIATTR_MERCURY_ISA_VERSION
	.align		4
        /*0050*/ 	.byte	0x03, 0x5f
        /*0052*/ 	.short	0x0000


	//----- nvinfo : EIATTR_EXIT_INSTR_OFFSETS
	.align		4
        /*0054*/ 	.byte	0x04, 0x1c
        /*0056*/ 	.short	(.L_497 - .L_496)


	//   ....[0]....
.L_496:
        /*0058*/ 	.word	0x00000e00


	//   ....[1]....
        /*005c*/ 	.word	0x000025d0


	//   ....[2]....
        /*0060*/ 	.word	0x00002620


	//----- nvinfo : EIATTR_MAX_THREADS
	.align		4
.L_497:
        /*0064*/ 	.byte	0x04, 0x05
        /*0066*/ 	.short	(.L_499 - .L_498)
.L_498:
        /*0068*/ 	.word	0x00000080
        /*006c*/ 	.word	0x00000001
        /*0070*/ 	.word	0x00000001


	//----- nvinfo : EIATTR_CRS_STACK_SIZE
	.align		4
.L_499:
        /*0074*/ 	.byte	0x04, 0x1e
        /*0076*/ 	.short	(.L_501 - .L_500)
.L_500:
        /*0078*/ 	.word	0x00000000
.L_501:


//--------------------- .nv.info._ZN2at6native29vectorized_elementwise_kernelILi8EZZZNS0_16acos_kernel_cudaERNS_18TensorIteratorBaseEENKUlvE0_clEvENKUlvE2_clEvEUlN3c108BFloat16EE_St5arrayIPcLm2EEEEviT0_T1_ --------------------------
	.section	.nv.info._ZN2at6native29vectorized_elementwise_kernelILi8EZZZNS0_16acos_kernel_cudaERNS_18TensorIteratorBaseEENKUlvE0_clEvENKUlvE2_clEvEUlN3c108BFloat16EE_St5arrayIPcLm2EEEEviT0_T1_,"",@"SHT_CUDA_INFO"
	.sectionflags	@""
	.align	4


	//----- nvinfo : EIATTR_CUDA_API_VERSION
	.align		4
        /*0000*/ 	.byte	0x04, 0x37
        /*0002*/ 	.short	(.L_503 - .L_502)
.L_502:
        /*0004*/ 	.word	0x00000082


	//----- nvinfo : EIATTR_SW2861232_WAR
	.align		4
.L_503:
        /*0008*/ 	.byte	0x01, 0x35
	.zero		2


	//----- nvinfo : EIATTR_PARAM_CBANK
	.align		4
        /*000c*/ 	.byte	0x04, 0x0a
        /*000e*/ 	.short	(.L_505 - .L_504)
	.align		4
.L_504:
        /*0010*/ 	.word	index@(.nv.constant0._ZN2at6native29vectorized_elementwise_kernelILi8EZZZNS0_16acos_kernel_cudaERNS_18TensorIteratorBaseEENKUlvE0_clEvENKUlvE2_clEvEUlN3c108BFloat16EE_St5arrayIPcLm2EEEEviT0_T1_)
        /*0014*/ 	.short	0x0160
        /*0016*/ 	.short	0x0018


	//----- nvinfo : EIATTR_CBANK_PARAM_SIZE
	.align		4
.L_505:
        /*0018*/ 	.byte	0x03, 0x19
        /*001a*/ 	.short	0x0018


	//----- nvinfo : EIATTR_KPARAM_INFO
	.align		4
        /*001c*/ 	.byte	0x04, 0x17
        /*001e*/ 	.short	(.L_507 - .L_506)
.L_506:
        /*0020*/ 	.word	0x00000000
        /*0024*/ 	.short	0x0002
        /*0026*/ 	.short	0x0008
        /*0028*/ 	.byte	0x00, 0xf0, 0x41, 0x00


	//----- nvinfo : EIATTR_KPARAM_INFO
	.align		4
.L_507:
        /*002c*/ 	.byte	0x04, 0x17
        /*002e*/ 	.short	(.L_509 - .L_508)
.L_508:
        /*0030*/ 	.word	0x00000000
        /*0034*/ 	.short	0x0001
        /*0036*/ 	.short	0x0004
        /*0038*/ 	.byte	0x00, 0xf0, 0x05, 0x00


	//----- nvinfo : EIATTR_KPARAM_INFO
	.align		4
.L_509:
        /*003c*/ 	.byte	0x04, 0x17
        /*003e*/ 	.short	(.L_511 - .L_510)
.L_510:
        /*0040*/ 	.word	0x00000000
        /*0044*/ 	.short	0x0000
        /*0046*/ 	.short	0x0000
        /*0048*/ 	.byte	0x00, 0xf0, 0x11, 0x00


	//----- nvinfo : EIATTR_MAXREG_COUNT
	.align		4
.L_511:
        /*004c*/ 	.byte	0x03, 0x1b
        /*004e*/ 	.short	0x00ff


	//----- nvinfo : EIATTR_MERCURY_ISA_VERSION
	.align		4
        /*0050*/ 	.byte	0x03, 0x5f
        /*0052*/ 	.short	0x0000


	//----- nvinfo : EIATTR_EXIT_INSTR_OFFSETS
	.align		4
        /*0054*/ 	.byte	0x04, 0x1c
        /*0056*/ 	.short	(.L_513 - .L_512)


	//   ....[0]....
.L_512:
        /*0058*/ 	.word	0x00000010


	//----- nvinfo : EIATTR_MAX_THREADS
	.align		4
.L_513:
        /*005c*/ 	.byte	0x04, 0x05
        /*005e*/ 	.short	(.L_515 - .L_514)
.L_514:
        /*0060*/ 	.word	0x00000080
        /*0064*/ 	.word	0x00000001
        /*0068*/ 	.word	0x00000001
.L_515:


//--------------------- .nv.info._ZN2at6native18elementwise_kernelILi128ELi4EZNS0_15gpu_kernel_implIZZZNS0_16acos_kernel_cudaERNS_18TensorIteratorBaseEENKUlvE0_clEvENKUlvE1_clEvEUlN3c104HalfEE_EEvS4_RKT_EUliE_EEviT1_ --------------------------
	.section	.nv.info._ZN2at6native18elementwise_kernelILi128ELi4EZNS0_15gpu_kernel_implIZZZNS0_16acos_kernel_cudaERNS_18TensorIteratorBaseEENKUlvE0_clEvENKUlvE1_clEvEUlN3c104HalfEE_EEvS4_RKT_EUliE_EEviT1_,"",@"SHT_CUDA_INFO"
	.sectionflags	@""
	.align	4


	//----- nvinfo : EIATTR_CUDA_API_VERSION
	.align		4
        /*0000*/ 	.byte	0x04, 0x37
        /*0002*/ 	.short	(.L_517 - .L_516)
.L_516:
        /*0004*/ 	.word	0x00000082


	//----- nvinfo : EIATTR_SW2861232_WAR
	.align		4
.L_517:
        /*0008*/ 	.byte	0x01, 0x35
	.zero		2


	//----- nvinfo : EIATTR_PARAM_CBANK
	.align		4
        /*000c*/ 	.byte	0x04, 0x0a
        /*000e*/ 	.short	(.L_519 - .L_518)
	.align		4
.L_518:
        /*0010*/ 	.word	index@(.nv.constant0._ZN2at6native18elementwise_kernelILi128ELi4EZNS0_15gpu_kernel_implIZZZNS0_16acos_kernel_cudaERNS_18TensorIteratorBaseEENKUlvE0_clEvENKUlvE1_clEvEUlN3c104HalfEE_EEvS4_RKT_EUliE_EEviT1_)
        /*0014*/ 	.short	0x0160
        /*0016*/ 	.short	0x0220


	//----- nvinfo : EIATTR_CBANK_PARAM_SIZE
	.align		4
.L_519:
        /*0018*/ 	.byte	0x03, 0x19
        /*001a*/ 	.short	0x0220


	//----- nvinfo : EIATTR_KPARAM_INFO
	.align		4
        /*001c*/ 	.byte	0x04, 0x17
        /*001e*/ 	.short	(.L_521 - .L_520)
.L_520:
        /*0020*/ 	.word	0x00000000
        /*0024*/ 	.short	0x0001
        /*0026*/ 	.short	0x0008
        /*0028*/ 	.byte	0x00, 0xf0, 0x61, 0x08


	//----- nvinfo : EIATTR_KPARAM_INFO
	.align		4
.L_521:
        /*002c*/ 	.byte	0x04, 0x17
        /*002e*/ 	.short	(.L_523 - .L_522)
.L_522:
        /*0030*/ 	.word	0x00000000
        /*0034*/ 	.short	0x0000
        /*0036*/ 	.short	0x0000
        /*0038*/ 	.byte	0x00, 0xf0, 0x11, 0x00


	//----- nvinfo : EIATTR_MAXREG_COUNT
	.align		4
.L_523:
        /*003c*/ 	.byte	0x03, 0x1b
        /*003e*/ 	.short	0x0080


	//----- nvinfo : EIATTR_EXTERNS
	.align		4
        /*0040*/ 	.byte	0x04, 0x0f
        /*0042*/ 	.short	(.L_525 - .L_524)


	//   ....[0]....
	.align		4
.L_524:
        /*0044*/ 	.word	index@(__assertfail)


	//----- nvinfo : EIATTR_MERCURY_ISA_VERSION
	.align		4
.L_525:
        /*0048*/ 	.byte	0x03, 0x5f
        /*004a*/ 	.short	0x0000


	//----- nvinfo : EIATTR_SYSCALL_OFFSETS
	.align		4
        /*004c*/ 	.byte	0x04, 0x46
        /*004e*/ 	.short	(.L_527 - .L_526)


	//   ....[0]....
.L_526:
        /*0050*/ 	.word	0x00001dd0


	//   ....[1]....
        /*0054*/ 	.word	0x00002f30


	//   ....[2]....
        /*0058*/ 	.word	0x00004d50


	//   ....[3]....
        /*005c*/ 	.word	0x00005eb0


	//   ....[4]....
        /*0060*/ 	.word	0x00007ca0


	//   ....[5]....
        /*0064*/ 	.word	0x00008e00


	//   ....[6]....
        /*0068*/ 	.word	0x0000ac00


	//   ....[7]....
        /*006c*/ 	.word	0x0000bd60


	//----- nvinfo : EIATTR_EXIT_INSTR_OFFSETS
	.align		4
.L_527:
        /*0070*/ 	.byte	0x04, 0x1c
        /*0072*/ 	.short	(.L_529 - .L_528)


	//   ....[0]....
.L_528:
        /*0074*/ 	.word	0x00008ec0


	//   ....[1]....
        /*0078*/ 	.word	0x0000af60


	//   ....[2]....
        /*007c*/ 	.word	0x0000afa0


	//   ....[3]....
        /*0080*/ 	.word	0x0000b040


	//   ....[4]....
        /*0084*/ 	.word	0x0000b080


	//   ....[5]....
        /*0088*/ 	.word	0x0000b0c0


	//   ....[6]....
        /*008c*/ 	.word	0x0000b150


	//   ....[7]....
        /*0090*/ 	.word	0x0000b170


	//   ....[8]....
        /*0094*/ 	.word	0x0000b210


	//   ....[9]....
        /*0098*/ 	.word	0x0000b260


	//   ....[10]....
        /*009c*/ 	.word	0x0000b2b0


	//   ....[11]....
        /*00a0*/ 	.word	0x0000b380


	//   ....[12]....
        /*00a4*/ 	.word	0x0000b3e0


	//   ....[13]....
        /*00a8*/ 	.word	0x0000b570


	//   ....[14]....
        /*00ac*/ 	.word	0x0000b6d0


	//   ....[15]....
        /*00b0*/ 	.word	0x0000b710


	//   ....[16]....
        /*00b4*/ 	.word	0x0000b7d0


	//   ....[17]....
        /*00b8*/ 	.word	0x0000b950


	//   ....[18]....
        /*00bc*/ 	.word	0x0000bad0


	//   ....[19]....
        /*00c0*/ 	.word	0x0000bc30


	//   ....[20]....
        /*00c4*/ 	.word	0x0000bd70


	//   ....[21]....
        /*00c8*/ 	.word	0x0000bdb0


	//   ....[22]....
        /*00cc*/ 	.word	0x0000bdf0


	//----- nvinfo : EIATTR_MAX_THREADS
	.align		4
.L_529:
        /*00d0*/ 	.byte	0x04, 0x05
        /*00d2*/ 	.short	(.L_531 - .L_530)
.L_530:
        /*00d4*/ 	.word	0x00000080
        /*00d8*/ 	.word	0x00000001
        /*00dc*/ 	.word	0x00000001


	//----- nvinfo : EIATTR_CRS_STACK_SIZE
	.align		4
.L_531:
        /*00e0*/ 	.byte	0x04, 0x1e
        /*00e2*/ 	.short	(.L_533 - .L_532)
.L_532:
        /*00e4*/ 	.word	0x00000000
.L_533:


//--------------------- .nv.info._ZN2at6native27unrolled_elementwise_kernelIZZZNS0_16acos_kernel_cudaERNS_18TensorIteratorBaseEENKUlvE0_clEvENKUlvE1_clEvEUlN3c104HalfEE_St5arrayIPcLm2EELi4E23TrivialOffsetCalculatorILi1EjESD_NS0_6memory12LoadWithCastILi1EEENSE_13StoreWithCastILi1EEEEEviT_T0_T2_T3_T4_T5_ --------------------------
	.section	.nv.info._ZN2at6native27unrolled_elementwise_kernelIZZZNS0_16acos_kernel_cudaERNS_18TensorIteratorBaseEENKUlvE0_clEvENKUlvE1_clEvEUlN3c104HalfEE_St5arrayIPcLm2EELi4E23TrivialOffsetCalculatorILi1EjESD_NS0_6memory12LoadWithCastILi1EEENSE_13StoreWithCastILi1EEEEEviT_T0_T2_T3_T4_T5_,"",@"SHT_CUDA_INFO"
	.sectionflags	@""
	.align	4


	//----- nvinfo : EIATTR_CUDA_API_VERSION
	.align		4
        /*0000*/ 	.byte	0x04, 0x37
        /*0002*/ 	.short	(.L_535 - .L_534)
.L_534:
        /*0004*/ 	.word	0x00000082


	//----- nvinfo : EIATTR_SW2861232_WAR
	.align		4
.L_535:
        /*0008*/ 	.byte	0x01, 0x35
	.zero		2


	//----- nvinfo : EIATTR_PARAM_CBANK
	.align		4
        /*000c*/ 	.byte	0x04, 0x0a
        /*000e*/ 	.short	(.L_537 - .L_536)
	.align		4
.L_536:
        /*0010*/ 	.word	index@(.nv.constant0._ZN2at6native27unrolled_elementwise_kernelIZZZNS0_16acos_kernel_cudaERNS_18TensorIteratorBaseEENKUlvE0_clEvENKUlvE1_clEvEUlN3c104HalfEE_St5arrayIPcLm2EELi4E23TrivialOffsetCalculatorILi1EjESD_NS0_6memory12LoadWithCastILi1EEENSE_13StoreWithCastILi1EEEEEviT_T0_T2_T3_T4_T5_)
        /*0014*/ 	.short	0x0160
        /*0016*/ 	.short	0x002c


	//----- nvinfo : EIATTR_CBANK_PARAM_SIZE
	.align		4
.L_537:
        /*0018*/ 	.byte	0x03, 0x19
        /*001a*/ 	.short	0x002c


	//----- nvinfo : EIATTR_KPARAM_INFO
	.align		4
        /*001c*/ 	.byte	0x04, 0x17
        /*001e*/ 	.short	(.L_539 - .L_538)
.L_538:
        /*0020*/ 	.word	0x00000000
        /*0024*/ 	.short	0x0006
        /*0026*/ 	.short	0x0024
        /*0028*/ 	.byte	0x00, 0xf0, 0x21, 0x00


	//----- nvinfo : EIATTR_KPARAM_INFO
	.align		4
.L_539:
        /*002c*/ 	.byte	0x04, 0x17
        /*002e*/ 	.short	(.L_541 - .L_540)
.L_540:
        /*0030*/ 	.word	0x00000000
        /*0034*/ 	.short	0x0005
        /*0036*/ 	.short	0x001c
        /*0038*/ 	.byte	0x00, 0xf0, 0x21, 0x00


	//----- nvinfo : EIATTR_KPARAM_INFO
	.align		4
.L_541:
        /*003c*/ 	.byte	0x04, 0x17
        /*003e*/ 	.short	(.L_543 - .L_542)
.L_542:
        /*0040*/ 	.word	0x00000000
        /*0044*/ 	.short	0x0004
        /*0046*/ 	.short	0x0019
        /*0048*/ 	.byte	0x00, 0xf0, 0x05, 0x00


	//----- nvinfo : EIATTR_KPARAM_INFO
	.align		4
.L_543:
        /*004c*/ 	.byte	0x04, 0x17
        /*004e*/ 	.short	(.L_545 - .L_544)
.L_544:
        /*0050*/ 	.word	0x00000000
        /*0054*/ 	.short	0x0003
        /*0056*/ 	.short	0x0018
        /*0058*/ 	.byte	0x00, 0xf0, 0x05, 0x00


	//----- nvinfo : EIATTR_KPARAM_INFO
	.align		4
.L_545:
        /*005c*/ 	.byte	0x04, 0x17
        /*005e*/ 	.short	(.L_547 - .L_546)
.L_546:
        /*0060*/ 	.word	0x00000000
        /*0064*/ 	.short	0x0002
        /*0066*/ 	.short	0x0008
        /*0068*/ 	.byte	0x00, 0xf0, 0x41, 0x00


	//----- nvinfo : EIATTR_KPARAM_INFO
	.align		4
.L_547:
        /*006c*/ 	.byte	0x04, 0x17
        /*006e*/ 	.short	(.L_549 - .L_548)
.L_548:
        /*0070*/ 	.word	0x00000000
        /*0074*/ 	.short	0x0001
        /*0076*/ 	.short	0x0004
        /*0078*/ 	.byte	0x00, 0xf0, 0x05, 0x00


	//----- nvinfo : EIATTR_KPARAM_INFO
	.align		4
.L_549:
        /*007c*/ 	.byte	0x04, 0x17
        /*007e*/ 	.short	(.L_551 - .L_550)
.L_550:
        /*0080*/ 	.word	0x00000000
        /*0084*/ 	.short	0x0000
        /*0086*/ 	.short	0x0000
        /*0088*/ 	.byte	0x00, 0xf0, 0x11, 0x00


	//----- nvinfo : EIATTR_MAXREG_COUNT
	.align		4
.L_551:
        /*008c*/ 	.byte	0x03, 0x1b
        /*008e*/ 	.short	0x00ff


	//----- nvinfo : EIATTR_EXTERNS
	.align		4
        /*0090*/ 	.byte	0x04, 0x0f
        /*0092*/ 	.short	(.L_553 - .L_552)


	//   ....[0]....
	.align		4
.L_552:
        /*0094*/ 	.word	index@(__assertfail)


	//----- nvinfo : EIATTR_MERCURY_ISA_VERSION
	.align		4
.L_553:
        /*0098*/ 	.byte	0x03, 0x5f
        /*009a*/ 	.short	0x0000


	//----- nvinfo : EIATTR_SYSCALL_OFFSETS
	.align		4
        /*009c*/ 	.byte	0x04, 0x46
        /*009e*/ 	.short	(.L_555 - .L_554)


	//   ....[0]....
.L_554:
        /*00a0*/ 	.word	0x00001070


	//   ....[1]....
        /*00a4*/ 	.word	0x00002140


	//   ....[2]....
        /*00a8*/ 	.word	0x00003220


	//   ....[3]....
        /*00ac*/ 	.word	0x000042d0


	//   ....[4]....
        /*00b0*/ 	.word	0x00005ca0


	//   ....[5]....
        /*00b4*/ 	.word	0x00006cd0


	//   ....[6]....
        /*00b8*/ 	.word	0x00007cc0


	//   ....[7]....
        /*00bc*/ 	.word	0x00008cb0


	//----- nvinfo : EIATTR_EXIT_INSTR_OFFSETS
	.align		4
.L_555:
        /*00c0*/ 	.byte	0x04, 0x1c
        /*00c2*/ 	.short	(.L_557 - .L_556)


	//   ....[0]....
.L_556:
        /*00c4*/ 	.word	0x00007d80


	//   ....[1]....
        /*00c8*/ 	.word	0x00007eb0


	//   ....[2]....
        /*00cc*/ 	.word	0x00007ef0


	//   ....[3]....
        /*00d0*/ 	.word	0x00007f90


	//   ....[4]....
        /*00d4*/ 	.word	0x00007fd0


	//   ....[5]....
        /*00d8*/ 	.word	0x00008010


	//   ....[6]....
        /*00dc*/ 	.word	0x000080a0


	//   ....[7]....
        /*00e0*/ 	.word	0x000080c0


	//   ....[8]....
        /*00e4*/ 	.word	0x00008160


	//   ....[9]....
        /*00e8*/ 	.word	0x000081b0


	//   ....[10]....
        /*00ec*/ 	.word	0x00008200


	//   ....[11]....
        /*00f0*/ 	.word	0x000082d0


	//   ....[12]....
        /*00f4*/ 	.word	0x00008330


	//   ....[13]....
        /*00f8*/ 	.word	0x000084c0


	//   ....[14]....
        /*00fc*/ 	.word	0x00008620


	//   ....[15]....
        /*0100*/ 	.word	0x00008660


	//   ....[16]....
        /*0104*/ 	.word	0x00008720


	//   ....[17]....
        /*0108*/ 	.word	0x000088a0


	//   ....[18]....
        /*010c*/ 	.word	0x00008a20


	//   ....[19]....
        /*0110*/ 	.word	0x00008b80


	//   ....[20]....
        /*0114*/ 	.word	0x00008cc0


	//   ....[21]....
        /*0118*/ 	.word	0x00008d00


	//   ....[22]....
        /*011c*/ 	.word	0x00008d40


	//----- nvinfo : EIATTR_MAX_THREADS
	.align		4
.L_557:
        /*0120*/ 	.byte	0x04, 0x05
        /*0122*/ 	.short	(.L_559 - .L_558)
.L_558:
        /*0124*/ 	.word	0x00000080
        /*0128*/ 	.word	0x00000001
        /*012c*/ 	.word	0x00000001


	//----- nvinfo : EIATTR_CRS_STACK_SIZE
	.align		4
.L_559:
        /*0130*/ 	.byte	0x04, 0x1e
        /*0132*/ 	.short	(.L_561 - .L_560)
.L_560:
        /*0134*/ 	.word	0x00000000
.L_561:


//--------------------- .nv.info._ZN2at6native18elementwise_kernelILi128ELi4EZNS0_22gpu_kernel_impl_nocastIZZZNS0_16acos_kernel_cudaERNS_18TensorIteratorBaseEENKUlvE0_clEvENKUlvE1_clEvEUlN3c104HalfEE_EEvS4_RKT_EUliE_EEviT1_ --------------------------
	.section	.nv.info._ZN2at6native18elementwise_kernelILi128ELi4EZNS0_22gpu_kernel_impl_nocastIZZZNS0_16acos_kernel_cudaERNS_18TensorIteratorBaseEENKUlvE0_clEvENKUlvE1_clEvEUlN3c104HalfEE_EEvS4_RKT_EUliE_EEviT1_,"",@"SHT_CUDA_INFO"
	.sectionflags	@""
	.align	4


	//----- nvinfo : EIATTR_CUDA_API_VERSION
	.align		4
        /*0000*/ 	.byte	0x04, 0x37
        /*0002*/ 	.short	(.L_563 - .L_562)
.L_562:
        /*0004*/ 	.word	0x00000082


	//----- nvinfo : EIATTR_SW2861232_WAR
	.align		4
.L_563:
        /*0008*/ 	.byte	0x01, 0x35
	.zero		2


	//----- nvinfo : EIATTR_PARAM_CBANK
	.align		4
        /*000c*/ 	.byte	0x04, 0x0a
        /*000e*/ 	.short	(.L_565 - .L_564)
	.align		4
.L_564:
        /*0010*/ 	.word	index@(.nv.constant0._ZN2at6native18elementwise_kernelILi128ELi4EZNS0_22gpu_kernel_impl_nocastIZZZNS0_16acos_kernel_cudaERNS_18TensorIteratorBaseEENKUlvE0_clEvENKUlvE1_clEvEUlN3c104HalfEE_EEvS4_RKT_EUliE_EEviT1_)
        /*0014*/ 	.short	0x0160
        /*0016*/ 	.short	0x0220


	//----- nvinfo : EIATTR_CBANK_PARAM_SIZE
	.align		4
.L_565:
        /*0018*/ 	.byte	0x03, 0x19
        /*001a*/ 	.short	0x0220


	//----- nvinfo : EIATTR_KPARAM_INFO
	.align		4
        /*001c*/ 	.byte	0x04, 0x17
        /*001e*/ 	.short	(.L_567 - .L_566)
.L_566:
        /*0020*/ 	.word	0x00000000
        /*0024*/ 	.short	0x0001
        /*0026*/ 	.short	0x0008
        /*0028*/ 	.byte	0x00, 0xf0, 0x61, 0x08


	//----- nvinfo : EIATTR_KPARAM_INFO
	.align		4
.L_567:
        /*002c*/ 	.byte	0x04, 0x17
        /*002e*/ 	.short	(.L_569 - .L_568)
.L_568:
        /*0030*/ 	.word	0x00000000
        /*0034*/ 	.short	0x0000
        /*0036*/ 	.short	0x0000
        /*0038*/ 	.byte	0x00, 0xf0, 0x11, 0x00


	//----- nvinfo : EIATTR_MAXREG_COUNT
	.align		4
.L_569:
        /*003c*/ 	.byte	0x03, 0x1b
        /*003e*/ 	.short	0x0080


	//----- nvinfo : EIATTR_MERCURY_ISA_VERSION
	.align		4
        /*0040*/ 	.byte	0x03, 0x5f
        /*0042*/ 	.short	0x0000


	//----- nvinfo : EIATTR_EXIT_INSTR_OFFSETS
	.align		4
        /*0044*/ 	.byte	0x04, 0x1c
        /*0046*/ 	.short	(.L_571 - .L_570)


	//   ....[0]....
.L_570:
        /*0048*/ 	.word	0x00003250


	//   ....[1]....
        /*004c*/ 	.word	0x000042c0


	//----- nvinfo : EIATTR_MAX_THREADS
	.align		4
.L_571:
        /*0050*/ 	.byte	0x04, 0x05
        /*0052*/ 	.short	(.L_573 - .L_572)
.L_572:
        /*0054*/ 	.word	0x00000080
        /*0058*/ 	.word	0x00000001
        /*005c*/ 	.word	0x00000001


	//----- nvinfo : EIATTR_CRS_STACK_SIZE
	.align		4
.L_573:
        /*0060*/ 	.byte	0x04, 0x1e
        /*0062*/ 	.short	(.L_575 - .L_574)
.L_574:
        /*0064*/ 	.word	0x00000000
.L_575:


//--------------------- .nv.info._ZN2at6native27unrolled_elementwise_kernelIZZZNS0_16acos_kernel_cudaERNS_18TensorIteratorBaseEENKUlvE0_clEvENKUlvE1_clEvEUlN3c104HalfEE_St5arrayIPcLm2EELi4E23TrivialOffsetCalculatorILi1EjESD_NS0_6memory15LoadWithoutCastENSE_16StoreWithoutCastEEEviT_T0_T2_T3_T4_T5_ --------------------------
	.section	.nv.info._ZN2at6native27unrolled_elementwise_kernelIZZZNS0_16acos_kernel_cudaERNS_18TensorIteratorBaseEENKUlvE0_clEvENKUlvE1_clEvEUlN3c104HalfEE_St5arrayIPcLm2EELi4E23TrivialOffsetCalculatorILi1EjESD_NS0_6memory15LoadWithoutCastENSE_16StoreWithoutCastEEEviT_T0_T2_T3_T4_T5_,"",@"SHT_CUDA_INFO"
	.sectionflags	@""
	.align	4


	//----- nvinfo : EIATTR_CUDA_API_VERSION
	.align		4
        /*0000*/ 	.byte	0x04, 0x37
        /*0002*/ 	.short	(.L_577 - .L_576)
.L_576:
        /*0004*/ 	.word	0x00000082


	//----- nvinfo : EIATTR_SW2861232_WAR
	.align		4
.L_577:
        /*0008*/ 	.byte	0x01, 0x35
	.zero		2


	//----- nvinfo : EIATTR_PARAM_CBANK
	.align		4
        /*000c*/ 	.byte	0x04, 0x0a
        /*000e*/ 	.short	(.L_579 - .L_578)
	.align		4
.L_578:
        /*0010*/ 	.word	index@(.nv.constant0._ZN2at6native27unrolled_elementwise_kernelIZZZNS0_16acos_kernel_cudaERNS_18TensorIteratorBaseEENKUlvE0_clEvENKUlvE1_clEvEUlN3c104HalfEE_St5arrayIPcLm2EELi4E23TrivialOffsetCalculatorILi1EjESD_NS0_6memory15LoadWithoutCastENSE_16StoreWithoutCastEEEviT_T0_T2_T3_T4_T5_)
        /*0014*/ 	.short	0x0160
        /*0016*/ 	.short	0x001c


	//----- nvinfo : EIATTR_CBANK_PARAM_SIZE
	.align		4
.L_579:
        /*0018*/ 	.byte	0x03, 0x19
        /*001a*/ 	.short	0x001c


	//----- nvinfo : EIATTR_KPARAM_INFO
	.align		4
        /*001c*/ 	.byte	0x04, 0x17
        /*001e*/ 	.short	(.L_581 - .L_580)
.L_580:
        /*0020*/ 	.word	0x00000000
        /*0024*/ 	.short	0x0006
        /*0026*/ 	.short	0x001b
        /*0028*/ 	.byte	0x00, 0xf0, 0x05, 0x00


	//----- nvinfo : EIATTR_KPARAM_INFO
	.align		4
.L_581:
        /*002c*/ 	.byte	0x04, 0x17
        /*002e*/ 	.short	(.L_583 - .L_582)
.L_582:
        /*0030*/ 	.word	0x00000000
        /*0034*/ 	.short	0x0005
        /*0036*/ 	.short	0x001a
        /*0038*/ 	.byte	0x00, 0xf0, 0x05, 0x00


	//----- nvinfo : EIATTR_KPARAM_INFO
	.align		4
.L_583:
        /*003c*/ 	.byte	0x04, 0x17
        /*003e*/ 	.short	(.L_585 - .L_584)
.L_584:
        /*0040*/ 	.word	0x00000000
        /*0044*/ 	.short	0x0004
        /*0046*/ 	.short	0x0019
        /*0048*/ 	.byte	0x00, 0xf0, 0x05, 0x00


	//----- nvinfo : EIATTR_KPARAM_INFO
	.align		4
.L_585:
        /*004c*/ 	.byte	0x04, 0x17
        /*004e*/ 	.short	(.L_587 - .L_586)
.L_586:
        /*0050*/ 	.word	0x00000000
        /*0054*/ 	.short	0x0003
        /*0056*/ 	.short	0x0018
        /*0058*/ 	.byte	0x00, 0xf0, 0x05, 0x00


	//----- nvinfo : EIATTR_KPARAM_INFO
	.align		4
.L_587:
        /*005c*/ 	.byte	0x04, 0x17
        /*005e*/ 	.short	(.L_589 - .L_588)
.L_588:
        /*0060*/ 	.word	0x00000000
        /*0064*/ 	.short	0x0002
        /*0066*/ 	.short	0x0008
        /*0068*/ 	.byte	0x00, 0xf0, 0x41, 0x00


	//----- nvinfo : EIATTR_KPARAM_INFO
	.align		4
.L_589:
        /*006c*/ 	.byte	0x04, 0x17
        /*006e*/ 	.short	(.L_591 - .L_590)
.L_590:
        /*0070*/ 	.word	0x00000000
        /*0074*/ 	.short	0x0001
        /*0076*/ 	.short	0x0004
        /*0078*/ 	.byte	0x00, 0xf0, 0x05, 0x00


	//----- nvinfo : EIATTR_KPARAM_INFO
	.align		4
.L_591:
        /*007c*/ 	.byte	0x04, 0x17
        /*007e*/ 	.short	(.L_593 - .L_592)
.L_592:
        /*0080*/ 	.word	0x00000000
        /*0084*/ 	.short	0x0000
        /*0086*/ 	.short	0x0000
        /*0088*/ 	.byte	0x00, 0xf0, 0x11, 0x00


	//----- nvinfo : EIATTR_MAXREG_COUNT
	.align		4
.L_593:
        /*008c*/ 	.byte	0x03, 0x1b
        /*008e*/ 	.short	0x00ff


	//----- nvinfo : EIATTR_MERCURY_ISA_VERSION
	.align		4
        /*0090*/ 	.byte	0x03, 0x5f
        /*0092*/ 	.short	0x0000


	//----- nvinfo : EIATTR_EXIT_INSTR_OFFSETS
	.align		4
        /*0094*/ 	.byte	0x04, 0x1c
        /*0096*/ 	.short	(.L_595 - .L_594)


	//   ....[0]....
.L_594:
        /*0098*/ 	.word	0x00000bf0


	//   ....[1]....
        /*009c*/ 	.word	0x00000c40


	//----- nvinfo : EIATTR_MAX_THREADS
	.align		4
.L_595:
        /*00a0*/ 	.byte	0x04, 0x05
        /*00a2*/ 	.short	(.L_597 - .L_596)
.L_596:
        /*00a4*/ 	.word	0x00000080
        /*00a8*/ 	.word	0x00000001
        /*00ac*/ 	.word	0x00000001


	//----- nvinfo : EIATTR_CRS_STACK_SIZE
	.align		4
.L_597:
        /*00b0*/ 	.byte	0x04, 0x1e
        /*00b2*/ 	.short	(.L_599 - .L_598)
.L_598:
        /*00b4*/ 	.word	0x00000000
.L_599:


//--------------------- .nv.info._ZN2at6native29vectorized_elementwise_kernelILi2EZZZNS0_16acos_kernel_cudaERNS_18TensorIteratorBaseEENKUlvE0_clEvENKUlvE1_clEvEUlN3c104HalfEE_St5arrayIPcLm2EEEEviT0_T1_ --------------------------
	.section	.nv.info._ZN2at6native29vectorized_elementwise_kernelILi2EZZZNS0_16acos_kernel_cudaERNS_18TensorIteratorBaseEENKUlvE0_clEvENKUlvE1_clEvEUlN3c104HalfEE_St5arrayIPcLm2EEEEviT0_T1_,"",@"SHT_CUDA_INFO"
	.sectionflags	@""
	.align	4


	//----- nvinfo : EIATTR_CUDA_API_VERSION
	.align		4
        /*0000*/ 	.byte	0x04, 0x37
        /*0002*/ 	.short	(.L_601 - .L_600)
.L_600:
        /*0004*/ 	.word	0x00000082


	//----- nvinfo : EIATTR_SW2861232_WAR
	.align		4
.L_601:
        /*0008*/ 	.byte	0x01, 0x35
	.zero		2


	//----- nvinfo : EIATTR_PARAM_CBANK
	.align		4
        /*000c*/ 	.byte	0x04, 0x0a
        /*000e*/ 	.short	(.L_603 - .L_602)
	.align		4
.L_602:
        /*0010*/ 	.word	index@(.nv.constant0._ZN2at6native29vectorized_elementwise_kernelILi2EZZZNS0_16acos_kernel_cudaERNS_18TensorIteratorBaseEENKUlvE0_clEvENKUlvE1_clEvEUlN3c104HalfEE_St5arrayIPcLm2EEEEviT0_T1_)
        /*0014*/ 	.short	0x0160
        /*0016*/ 	.short	0x0018


	//----- nvinfo : EIATTR_CBANK_PARAM_SIZE
	.align		4
.L_603:
        /*0018*/ 	.byte	0x03, 0x19
        /*001a*/ 	.short	0x0018


	//----- nvinfo : EIATTR_KPARAM_INFO
	.align		4
        /*001c*/ 	.byte	0x04, 0x17
        /*001e*/ 	.short	(.L_605 - .L_604)
.L_604:
        /*0020*/ 	.word	0x00000000
        /*0024*/ 	.short	0x0002
        /*0026*/ 	.short	0x0008
        /*0028*/ 	.byte	0x00, 0xf0, 0x41, 0x00


	//----- nvinfo : EIATTR_KPARAM_INFO
	.align		4
.L_605:
        /*002c*/ 	.byte	0x04, 0x17
        /*002e*/ 	.short	(.L_607 - .L_606)
.L_606:
        /*0030*/ 	.word	0x00000000
        /*0034*/ 	.short	0x0001
        /*0036*/ 	.short	0x0004
        /*0038*/ 	.byte	0x00, 0xf0, 0x05, 0x00


	//----- nvinfo : EIATTR_KPARAM_INFO
	.align		4
.L_607:
        /*003c*/ 	.byte	0x04, 0x17
        /*003e*/ 	.short	(.L_609 - .L_608)
.L_608:
        /*0040*/ 	.word	0x00000000
        /*0044*/ 	.short	0x0000
        /*0046*/ 	.short	0x0000
        /*0048*/ 	.byte	0x00, 0xf0, 0x11, 0x00


	//----- nvinfo : EIATTR_MAXREG_COUNT
	.align		4
.L_609:
        /*004c*/ 	.byte	0x03, 0x1b
        /*004e*/ 	.short	0x00ff


	//----- nvinfo : EIATTR_MERCURY_ISA_VERSION
	.align		4
        /*0050*/ 	.byte	0x03, 0x5f
        /*0052*/ 	.short	0x0000


	//----- nvinfo : EIATTR_EXIT_INSTR_OFFSETS
	.align		4
        /*0054*/ 	.byte	0x04, 0x1c
        /*0056*/ 	.short	(.L_611 - .L_610)


	//   ....[0]....
.L_610:
        /*0058*/ 	.word	0x00000e40


	//   ....[1]....
        /*005c*/ 	.word	0x00002610


	//   ....[2]....
        /*0060*/ 	.word	0x00002660


	//----- nvinfo : EIATTR_MAX_THREADS
	.align		4
.L_611:
        /*0064*/ 	.byte	0x04, 0x05
        /*0066*/ 	.short	(.L_613 - .L_612)
.L_612:
        /*0068*/ 	.word	0x00000080
        /*006c*/ 	.word	0x00000001
        /*0070*/ 	.word	0x00000001


	//----- nvinfo : EIATTR_CRS_STACK_SIZE
	.align		4
.L_613:
        /*0074*/ 	.byte	0x04, 0x1e
        /*0076*/ 	.short	(.L_615 - .L_614)
.L_614:
        /*0078*/ 	.word	0x00000000
.L_615:


//--------------------- .nv.info._ZN2at6native29vectorized_elementwise_kernelILi4EZZZNS0_16acos_kernel_cudaERNS_18TensorIteratorBaseEENKUlvE0_clEvENKUlvE1_clEvEUlN3c104HalfEE_St5arrayIPcLm2EEEEviT0_T1_ --------------------------
	.section	.nv.info._ZN2at6native29vectorized_elementwise_kernelILi4EZZZNS0_16acos_kernel_cudaERNS_18TensorIteratorBaseEENKUlvE0_clEvENKUlvE1_clEvEUlN3c104HalfEE_St5arrayIPcLm2EEEEviT0_T1_,"",@"SHT_CUDA_INFO"
	.sectionflags	@""
	.align	4


	//----- nvinfo : EIATTR_CUDA_API_VERSION
	.align		4
        /*0000*/ 	.byte	0x04, 0x37
        /*0002*/ 	.short	(.L_617 - .L_616)
.L_616:
        /*0004*/ 	.word	0x00000082


	//----- nvinfo : EIATTR_SW2861232_WAR
	.align		4
.L_617:
        /*0008*/ 	.byte	0x01, 0x35
	.zero		2


	//----- nvinfo : EIATTR_PARAM_CBANK
	.align		4
        /*000c*/ 	.byte	0x04, 0x0a
        /*000e*/ 	.short	(.L_619 - .L_618)
	.align		4
.L_618:
        /*0010*/ 	.word	index@(.nv.constant0._ZN2at6native29vectorized_elementwise_kernelILi4EZZZNS0_16acos_kernel_cudaERNS_18TensorIteratorBaseEENKUlvE0_clEvENKUlvE1_clEvEUlN3c104HalfEE_St5arrayIPcLm2EEEEviT0_T1_)
        /*0014*/ 	.short	0x0160
        /*0016*/ 	.short	0x0018


	//----- nvinfo : EIATTR_CBANK_PARAM_SIZE
	.align		4
.L_619:
        /*0018*/ 	.byte	0x03, 0x19
        /*001a*/ 	.short	0x0018


	//----- nvinfo : EIATTR_KPARAM_INFO
	.align		4
        /*001c*/ 	.byte	0x04, 0x17
        /*001e*/ 	.short	(.L_621 - .L_620)
.L_620:
        /*0020*/ 	.word	0x00000000
        /*0024*/ 	.short	0x0002
        /*0026*/ 	.short	0x0008
        /*0028*/ 	.byte	0x00, 0xf0, 0x41, 0x00


	//----- nvinfo : EIATTR_KPARAM_INFO
	.align		4
.L_621:
        /*002c*/ 	.byte	0x04, 0x17
        /*002e*/ 	.short	(.L_623 - .L_622)
.L_622:
        /*0030*/ 	.word	0x00000000
        /*0034*/ 	.short	0x0001
        /*0036*/ 	.short	0x0004
        /*0038*/ 	.byte	0x00, 0xf0, 0x05, 0x00


	//----- nvinfo : EIATTR_KPARAM_INFO
	.align		4
.L_623:
        /*003c*/ 	.byte	0x04, 0x17
        /*003e*/ 	.short	(.L_625 - .L_624)
.L_624:
        /*0040*/ 	.word	0x00000000
        /*0044*/ 	.short	0x0000
        /*0046*/ 	.short	0x0000
        /*0048*/ 	.byte	0x00, 0xf0, 0x11, 0x00


	//----- nvinfo : EIATTR_MAXREG_COUNT
	.align		4
.L_625:
        /*004c*/ 	.byte	0x03, 0x1b
        /*004e*/ 	.short	0x00ff


	//----- nvinfo : EIATTR_MERCURY_ISA_VERSION
	.align		4
        /*0050*/ 	.byte	0x03, 0x5f
        /*0052*/ 	.short	0x0000


	//----- nvinfo : EIATTR_EXIT_INSTR_OFFSETS
	.align		4
        /*0054*/ 	.byte	0x04, 0x1c
        /*0056*/ 	.short	(.L_627 - .L_626)


	//   ....[0]....
.L_626:
        /*0058*/ 	.word	0x00000e00


	//   ....[1]....
        /*005c*/ 	.word	0x000025d0


	//   ....[2]....
        /*0060*/ 	.word	0x00002620


	//----- nvinfo : EIATTR_MAX_THREADS
	.align		4
.L_627:
        /*0064*/ 	.byte	0x04, 0x05
        /*0066*/ 	.short	(.L_629 - .L_628)
.L_628:
        /*0068*/ 	.word	0x00000080
        /*006c*/ 	.word	0x00000001
        /*0070*/ 	.word	0x00000001


	//----- nvinfo : EIATTR_CRS_STACK_SIZE
	.align		4
.L_629:
        /*0074*/ 	.byte	0x04, 0x1e
        /*0076*/ 	.short	(.L_631 - .L_630)
.L_630:
        /*0078*/ 	.word	0x00000000
.L_631:


//--------------------- .nv.info._ZN2at6native29vectorized_elementwise_kernelILi8EZZZNS0_16acos_kernel_cudaERNS_18TensorIteratorBaseEENKUlvE0_clEvENKUlvE1_clEvEUlN3c104HalfEE_St5arrayIPcLm2EEEEviT0_T1_ --------------------------
	.section	.nv.info._ZN2at6native29vectorized_elementwise_kernelILi8EZZZNS0_16acos_kernel_cudaERNS_18TensorIteratorBaseEENKUlvE0_clEvENKUlvE1_clEvEUlN3c104HalfEE_St5arrayIPcLm2EEEEviT0_T1_,"",@"SHT_CUDA_INFO"
	.sectionflags	@""
	.align	4


	//----- nvinfo : EIATTR_CUDA_API_VERSION
	.align		4
        /*0000*/ 	.byte	0x04, 0x37
        /*0002*/ 	.short	(.L_633 - .L_632)
.L_632:
        /*0004*/ 	.word	0x00000082


	//----- nvinfo : EIATTR_SW2861232_WAR
	.align		4
.L_633:
        /*0008*/ 	.byte	0x01, 0x35
	.zero		2


	//----- nvinfo : EIATTR_PARAM_CBANK
	.align		4
        /*000c*/ 	.byte	0x04, 0x0a
        /*000e*/ 	.short	(.L_635 - .L_634)
	.align		4
.L_634:
        /*0010*/ 	.word	index@(.nv.constant0._ZN2at6native29vectorized_elementwise_kernelILi8EZZZNS0_16acos_kernel_cudaERNS_18TensorIteratorBaseEENKUlvE0_clEvENKUlvE1_clEvEUlN3c104HalfEE_St5arrayIPcLm2EEEEviT0_T1_)
        /*0014*/ 	.short	0x0160
        /*0016*/ 	.short	0x0018


	//----- nvinfo : EIATTR_CBANK_PARAM_SIZE
	.align		4
.L_635:
        /*0018*/ 	.byte	0x03, 0x19
        /*001a*/ 	.short	0x0018


	//----- nvinfo : EIATTR_KPARAM_INFO
	.align		4
        /*001c*/ 	.byte	0x04, 0x17
        /*001e*/ 	.short	(.L_637 - .L_636)
.L_636:
        /*0020*/ 	.word	0x00000000
        /*0024*/ 	.short	0x0002
        /*0026*/ 	.short	0x0008
        /*0028*/ 	.byte	0x00, 0xf0, 0x41, 0x00


	//----- nvinfo : EIATTR_KPARAM_INFO
	.align		4
.L_637:
        /*002c*/ 	.byte	0x04, 0x17
        /*002e*/ 	.short	(.L_639 - .L_638)
.L_638:
        /*0030*/ 	.word	0x00000000
        /*0034*/ 	.short	0x0001
        /*0036*/ 	.short	0x0004
        /*0038*/ 	.byte	0x00, 0xf0, 0x05, 0x00


	//----- nvinfo : EIATTR_KPARAM_INFO
	.align		4
.L_639:
        /*003c*/ 	.byte	0x04, 0x17
        /*003e*/ 	.short	(.L_641 - .L_640)
.L_640:
        /*0040*/ 	.word	0x00000000
        /*0044*/ 	.short	0x0000
        /*0046*/ 	.short	0x0000
        /*0048*/ 	.byte	0x00, 0xf0, 0x11, 0x00


	//----- nvinfo : EIATTR_MAXREG_COUNT
	.align		4
.L_641:
        /*004c*/ 	.byte	0x03, 0x1b
        /*004e*/ 	.short	0x00ff


	//----- nvinfo : EIATTR_MERCURY_ISA_VERSION
	.align		4
        /*0050*/ 	.byte	0x03, 0x5f
        /*0052*/ 	.short	0x0000


	//----- nvinfo : EIATTR_EXIT_INSTR_OFFSETS
	.align		4
        /*0054*/ 	.byte	0x04, 0x1c
        /*0056*/ 	.short	(.L_643 - .L_642)


	//   ....[0]....
.L_642:
        /*0058*/ 	.word	0x00000010


	//----- nvinfo : EIATTR_MAX_THREADS
	.align		4
.L_643:
        /*005c*/ 	.byte	0x04, 0x05
        /*005e*/ 	.short	(.L_645 - .L_644)
.L_644:
        /*0060*/ 	.word	0x00000080
        /*0064*/ 	.word	0x00000001
        /*0068*/ 	.word	0x00000001
.L_645:


//--------------------- .nv.info._ZN2at6native18elementwise_kernelILi128ELi4EZNS0_15gpu_kernel_implIZZZNS0_16acos_kernel_cudaERNS_18TensorIteratorBaseEENKUlvE0_clEvENKUlvE0_clEvEUlfE_EEvS4_RKT_EUliE_EEviT1_ --------------------------
	.section	.nv.info._ZN2at6native18elementwise_kernelILi128ELi4EZNS0_15gpu_kernel_implIZZZNS0_16acos_kernel_cudaERNS_18TensorIteratorBaseEENKUlvE0_clEvENKUlvE0_clEvEUlfE_EEvS4_RKT_EUliE_EEviT1_,"",@"SHT_CUDA_INFO"
	.sectionflags	@""
	.align	4


	//----- nvinfo : EIATTR_CUDA_API_VERSION
	.align		4
        /*0000*/ 	.byte	0x04, 0x37
        /*0002*/ 	.short	(.L_647 - .L_646)
.L_646:
        /*0004*/ 	.word	0x00000082


	//----- nvinfo : EIATTR_SW2861232_WAR
	.align		4
.L_647:
        /*0008*/ 	.byte	0x01, 0x35
	.zero		2


	//----- nvinfo : EIATTR_PARAM_CBANK
	.align		4
        /*000c*/ 	.byte	0x04, 0x0a
        /*000e*/ 	.short	(.L_649 - .L_648)
	.align		4
.L_648:
        /*0010*/ 	.word	index@(.nv.constant0._ZN2at6native18elementwise_kernelILi128ELi4EZNS0_15gpu_kernel_implIZZZNS0_16acos_kernel_cudaERNS_18TensorIteratorBaseEENKUlvE0_clEvENKUlvE0_clEvEUlfE_EEvS4_RKT_EUliE_EEviT1_)
        /*0014*/ 	.short	0x0160
        /*0016*/ 	.short	0x0220


	//----- nvinfo : EIATTR_CBANK_PARAM_SIZE
	.align		4
.L_649:
        /*0018*/ 	.byte	0x03, 0x19
        /*001a*/ 	.short	0x0220


	//----- nvinfo : EIATTR_KPARAM_INFO
	.align		4
        /*001c*/ 	.byte	0x04, 0x17
        /*001e*/ 	.short	(.L_651 - .L_650)
.L_650:
        /*0020*/ 	.word	0x00000000
        /*0024*/ 	.short	0x0001
        /*0026*/ 	.short	0x0008
        /*0028*/ 	.byte	0x00, 0xf0, 0x61, 0x08


	//----- nvinfo : EIATTR_KPARAM_INFO
	.align		4
.L_651:
        /*002c*/ 	.byte	0x04, 0x17
        /*002e*/ 	.short	(.L_653 - .L_652)
.L_652:
        /*0030*/ 	.word	0x00000000
        /*0034*/ 	.short	0x0000
        /*0036*/ 	.short	0x0000
        /*0038*/ 	.byte	0x00, 0xf0, 0x11, 0x00


	//----- nvinfo : EIATTR_MAXREG_COUNT
	.align		4
.L_653:
        /*003c*/ 	.byte	0x03, 0x1b
        /*003e*/ 	.short	0x0080


	//----- nvinfo : EIATTR_EXTERNS
	.align		4
        /*0040*/ 	.byte	0x04, 0x0f
        /*0042*/ 	.short	(.L_655 - .L_654)


	//   ....[0]....
	.align		4
.L_654:
        /*0044*/ 	.word	index@(__assertfail)


	//----- nvinfo : EIATTR_MERCURY_ISA_VERSION
	.align		4
.L_655:
        /*0048*/ 	.byte	0x03, 0x5f
        /*004a*/ 	.short	0x0000


	//----- nvinfo : EIATTR_SYSCALL_OFFSETS
	.align		4
        /*004c*/ 	.byte	0x04, 0x46
        /*004e*/ 	.short	(.L_657 - .L_656)


	//   ....[0]....
.L_656:
        /*0050*/ 	.word	0x00001c70


	//   ....[1]....
        /*0054*/ 	.word	0x00002ca0


	//   ....[2]....
        /*0058*/ 	.word	0x00004940


	//   ....[3]....
        /*005c*/ 	.word	0x00005970


	//   ....[4]....
        /*0060*/ 	.word	0x000075e0


	//   ....[5]....
        /*0064*/ 	.word	0x00008610


	//   ....[6]....
        /*0068*/ 	.word	0x0000a290


	//   ....[7]....
        /*006c*/ 	.word	0x0000b2c0


	//----- nvinfo : EIATTR_EXIT_INSTR_OFFSETS
	.align		4
.L_657:
        /*0070*/ 	.byte	0x04, 0x1c
        /*0072*/ 	.short	(.L_659 - .L_658)


	//   ....[0]....
.L_658:
        /*0074*/ 	.word	0x000086b0


	//   ....[1]....
        /*0078*/ 	.word	0x0000a5b0


	//   ....[2]....
        /*007c*/ 	.word	0x0000a5f0


	//   ....[3]....
        /*0080*/ 	.word	0x0000a680


	//   ....[4]....
        /*0084*/ 	.word	0x0000a6b0


	//   ....[5]....
        /*0088*/ 	.word	0x0000a6e0


	//   ....[6]....
        /*008c*/ 	.word	0x0000a760


	//   ....[7]....
        /*0090*/ 	.word	0x0000a790


	//   ....[8]....
        /*0094*/ 	.word	0x0000a820


	//   ....[9]....
        /*0098*/ 	.word	0x0000a860


	//   ....[10]....
        /*009c*/ 	.word	0x0000a8a0


	//   ....[11]....
        /*00a0*/ 	.word	0x0000a960


	//   ....[12]....
        /*00a4*/ 	.word	0x0000a9b0


	//   ....[13]....
        /*00a8*/ 	.word	0x0000ab30


	//   ....[14]....
        /*00ac*/ 	.word	0x0000ac80


	//   ....[15]....
        /*00b0*/ 	.word	0x0000acb0


	//   ....[16]....
        /*00b4*/ 	.word	0x0000ad60


	//   ....[17]....
        /*00b8*/ 	.word	0x0000aed0


	//   ....[18]....
        /*00bc*/ 	.word	0x0000b040


	//   ....[19]....
        /*00c0*/ 	.word	0x0000b190


	//   ....[20]....
        /*00c4*/ 	.word	0x0000b2d0


	//   ....[21]....
        /*00c8*/ 	.word	0x0000b300


	//   ....[22]....
        /*00cc*/ 	.word	0x0000b330


	//----- nvinfo : EIATTR_MAX_THREADS
	.align		4
.L_659:
        /*00d0*/ 	.byte	0x04, 0x05
        /*00d2*/ 	.short	(.L_661 - .L_660)
.L_660:
        /*00d4*/ 	.word	0x00000080
        /*00d8*/ 	.word	0x00000001
        /*00dc*/ 	.word	0x00000001


	//----- nvinfo : EIATTR_CRS_STACK_SIZE
	.align		4
.L_661:
        /*00e0*/ 	.byte	0x04, 0x1e
        /*00e2*/ 	.short	(.L_663 - .L_662)
.L_662:
        /*00e4*/ 	.word	0x00000000
.L_663:


//--------------------- .nv.info._ZN2at6native27unrolled_elementwise_kernelIZZZNS0_16acos_kernel_cudaERNS_18TensorIteratorBaseEENKUlvE0_clEvENKUlvE0_clEvEUlfE_St5arrayIPcLm2EELi4E23TrivialOffsetCalculatorILi1EjESB_NS0_6memory12LoadWithCastILi1EEENSC_13StoreWithCastILi1EEEEEviT_T0_T2_T3_T4_T5_ --------------------------
	.section	.nv.info._ZN2at6native27unrolled_elementwise_kernelIZZZNS0_16acos_kernel_cudaERNS_18TensorIteratorBaseEENKUlvE0_clEvENKUlvE0_clEvEUlfE_St5arrayIPcLm2EELi4E23TrivialOffsetCalculatorILi1EjESB_NS0_6memory12LoadWithCastILi1EEENSC_13StoreWithCastILi1EEEEEviT_T0_T2_T3_T4_T5_,"",@"SHT_CUDA_INFO"
	.sectionflags	@""
	.align	4


	//----- nvinfo : EIATTR_CUDA_API_VERSION
	.align		4
        /*0000*/ 	.byte	0x04, 0x37
        /*0002*/ 	.short	(.L_665 - .L_664)
.L_664:
        /*0004*/ 	.word	0x00000082


	//----- nvinfo : EIATTR_SW2861232_WAR
	.align		4
.L_665:
        /*0008*/ 	.byte	0x01, 0x35
	.zero		2


	//----- nvinfo : EIATTR_PARAM_CBANK
	.align		4
        /*000c*/ 	.byte	0x04, 0x0a
        /*000e*/ 	.short	(.L_667 - .L_666)
	.align		4
.L_666:
        /*0010*/ 	.word	index@(.nv.constant0._ZN2at6native27unrolled_elementwise_kernelIZZZNS0_16acos_kernel_cudaERNS_18TensorIteratorBaseEENKUlvE0_clEvENKUlvE0_clEvEUlfE_St5arrayIPcLm2EELi4E23TrivialOffsetCalculatorILi1EjESB_NS0_6memory12LoadWithCastILi1EEENSC_13StoreWithCastILi1EEEEEviT_T0_T2_T3_T4_T5_)
        /*0014*/ 	.short	0x0160
        /*0016*/ 	.short	0x002c


	//----- nvinfo : EIATTR_CBANK_PARAM_SIZE
	.align		4
.L_667:
        /*0018*/ 	.byte	0x03, 0x19
        /*001a*/ 	.short	0x002c


	//----- nvinfo : EIATTR_KPARAM_INFO
	.align		4
        /*001c*/ 	.byte	0x04, 0x17
        /*001e*/ 	.short	(.L_669 - .L_668)
.L_668:
        /*0020*/ 	.word	0x00000000
        /*0024*/ 	.short	0x0006
        /*0026*/ 	.short	0x0024
        /*0028*/ 	.byte	0x00, 0xf0, 0x21, 0x00


	//----- nvinfo : EIATTR_KPARAM_INFO
	.align		4
.L_669:
        /*002c*/ 	.byte	0x04, 0x17
        /*002e*/ 	.short	(.L_671 - .L_670)
.L_670:
        /*0030*/ 	.word	0x00000000
        /*0034*/ 	.short	0x0005
        /*0036*/ 	.short	0x001c
        /*0038*/ 	.byte	0x00, 0xf0, 0x21, 0x00


	//----- nvinfo : EIATTR_KPARAM_INFO
	.align		4
.L_671:
        /*003c*/ 	.byte	0x04, 0x17
        /*003e*/ 	.short	(.L_673 - .L_672)
.L_672:
        /*0040*/ 	.word	0x00000000
        /*0044*/ 	.short	0x0004
        /*0046*/ 	.short	0x0019
        /*0048*/ 	.byte	0x00, 0xf0, 0x05, 0x00


	//----- nvinfo : EIATTR_KPARAM_INFO
	.align		4
.L_673:
        /*004c*/ 	.byte	0x04, 0x17
        /*004e*/ 	.short	(.L_675 - .L_674)
.L_674:
        /*0050*/ 	.word	0x00000000
        /*0054*/ 	.short	0x0003
        /*0056*/ 	.short	0x0018
        /*0058*/ 	.byte	0x00, 0xf0, 0x05, 0x00


	//----- nvinfo : EIATTR_KPARAM_INFO
	.align		4
.L_675:
        /*005c*/ 	.byte	0x04, 0x17
        /*005e*/ 	.short	(.L_677 - .L_676)
.L_676:
        /*0060*/ 	.word	0x00000000
        /*0064*/ 	.short	0x0002
        /*0066*/ 	.short	0x0008
        /*0068*/ 	.byte	0x00, 0xf0, 0x41, 0x00


	//----- nvinfo : EIATTR_KPARAM_INFO
	.align		4
.L_677:
        /*006c*/ 	.byte	0x04, 0x17
        /*006e*/ 	.short	(.L_679 - .L_678)
.L_678:
        /*0070*/ 	.word	0x00000000
        /*0074*/ 	.short	0x0001
        /*0076*/ 	.short	0x0004
        /*0078*/ 	.byte	0x00, 0xf0, 0x05, 0x00


	//----- nvinfo : EIATTR_KPARAM_INFO
	.align		4
.L_679:
        /*007c*/ 	.byte	0x04, 0x17
        /*007e*/ 	.short	(.L_681 - .L_680)
.L_680:
        /*0080*/ 	.word	0x00000000
        /*0084*/ 	.short	0x0000
        /*0086*/ 	.short	0x0000
        /*0088*/ 	.byte	0x00, 0xf0, 0x11, 0x00


	//----- nvinfo : EIATTR_MAXREG_COUNT
	.align		4
.L_681:
        /*008c*/ 	.byte	0x03, 0x1b
        /*008e*/ 	.short	0x00ff


	//----- nvinfo : EIATTR_EXTERNS
	.align		4
        /*0090*/ 	.byte	0x04, 0x0f
        /*0092*/ 	.short	(.L_683 - .L_682)


	//   ....[0]....
	.align		4
.L_682:
        /*0094*/ 	.word	index@(__assertfail)


	//----- nvinfo : EIATTR_MERCURY_ISA_VERSION
	.align		4
.L_683:
        /*0098*/ 	.byte	0x03, 0x5f
        /*009a*/ 	.short	0x0000


	//----- nvinfo : EIATTR_SYSCALL_OFFSETS
	.align		4
        /*009c*/ 	.byte	0x04, 0x46
        /*009e*/ 	.short	(.L_685 - .L_684)


	//   ....[0]....
.L_684:
        /*00a0*/ 	.word	0x00000e50


	//   ....[1]....
        /*00a4*/ 	.word	0x00001cd0


	//   ....[2]....
        /*00a8*/ 	.word	0x00002b60


	//   ....[3]....
        /*00ac*/ 	.word	0x00003990


	//   ....[4]....
        /*00b0*/ 	.word	0x00005190


	//   ....[5]....
        /*00b4*/ 	.word	0x000060a0


	//   ....[6]....
        /*00b8*/ 	.word	0x00006f70


	//   ....[7]....
        /*00bc*/ 	.word	0x00007e40


	//----- nvinfo : EIATTR_EXIT_INSTR_OFFSETS
	.align		4
.L_685:
        /*00c0*/ 	.byte	0x04, 0x1c
        /*00c2*/ 	.short	(.L_687 - .L_686)


	//   ....[0]....
.L_686:
        /*00c4*/ 	.word	0x00007010


	//   ....[1]....
        /*00c8*/ 	.word	0x00007130


	//   ....[2]....
        /*00cc*/ 	.word	0x00007170


	//   ....[3]....
        /*00d0*/ 	.word	0x00007200


	//   ....[4]....
        /*00d4*/ 	.word	0x00007230


	//   ....[5]....
        /*00d8*/ 	.word	0x00007260


	//   ....[6]....
        /*00dc*/ 	.word	0x000072e0


	//   ....[7]....
        /*00e0*/ 	.word	0x00007310


	//   ....[8]....
        /*00e4*/ 	.word	0x000073a0


	//   ....[9]....
        /*00e8*/ 	.word	0x000073e0


	//   ....[10]....
        /*00ec*/ 	.word	0x00007420


	//   ....[11]....
        /*00f0*/ 	.word	0x000074e0


	//   ....[12]....
        /*00f4*/ 	.word	0x00007530


	//   ....[13]....
        /*00f8*/ 	.word	0x000076b0


	//   ....[14]....
        /*00fc*/ 	.word	0x00007800


	//   ....[15]....
        /*0100*/ 	.word	0x00007830


	//   ....[16]....
        /*0104*/ 	.word	0x000078e0


	//   ....[17]....
        /*0108*/ 	.word	0x00007a50


	//   ....[18]....
        /*010c*/ 	.word	0x00007bc0


	//   ....[19]....
        /*0110*/ 	.word	0x00007d10


	//   ....[20]....
        /*0114*/ 	.word	0x00007e50


	//   ....[21]....
        /*0118*/ 	.word	0x00007e80


	//   ....[22]....
        /*011c*/ 	.word	0x00007eb0


	//----- nvinfo : EIATTR_MAX_THREADS
	.align		4
.L_687:
        /*0120*/ 	.byte	0x04, 0x05
        /*0122*/ 	.short	(.L_689 - .L_688)
.L_688:
        /*0124*/ 	.word	0x00000080
        /*0128*/ 	.word	0x00000001
        /*012c*/ 	.word	0x00000001


	//----- nvinfo : EIATTR_CRS_STACK_SIZE
	.align		4
.L_689:
        /*0130*/ 	.byte	0x04, 0x1e
        /*0132*/ 	.short	(.L_691 - .L_690)
.L_690:
        /*0134*/ 	.word	0x00000000
.L_691:


//--------------------- .nv.info._ZN2at6native18elementwise_kernelILi128ELi2EZNS0_22gpu_kernel_impl_nocastIZZZNS0_16acos_kernel_cudaERNS_18TensorIteratorBaseEENKUlvE0_clEvENKUlvE0_clEvEUlfE_EEvS4_RKT_EUliE_EEviT1_ --------------------------
	.section	.nv.info._ZN2at6native18elementwise_kernelILi128ELi2EZNS0_22gpu_kernel_impl_nocastIZZZNS0_16acos_kernel_cudaERNS_18TensorIteratorBaseEENKUlvE0_clEvENKUlvE0_clEvEUlfE_EEvS4_RKT_EUliE_EEviT1_,"",@"SHT_CUDA_INFO"
	.sectionflags	@""
	.align	4


	//----- nvinfo : EIATTR_CUDA_API_VERSION
	.align		4
        /*0000*/ 	.byte	0x04, 0x37
        /*0002*/ 	.short	(.L_693 - .L_692)
.L_692:
        /*0004*/ 	.word	0x00000082


	//----- nvinfo : EIATTR_SW2861232_WAR
	.align		4
.L_693:
        /*0008*/ 	.byte	0x01, 0x35
	.zero		2


	//----- nvinfo : EIATTR_PARAM_CBANK
	.align		4
        /*000c*/ 	.byte	0x04, 0x0a
        /*000e*/ 	.short	(.L_695 - .L_694)
	.align		4
.L_694:
        /*0010*/ 	.word	index@(.nv.constant0._ZN2at6native18elementwise_kernelILi128ELi2EZNS0_22gpu_kernel_impl_nocastIZZZNS0_16acos_kernel_cudaERNS_18TensorIteratorBaseEENKUlvE0_clEvENKUlvE0_clEvEUlfE_EEvS4_RKT_EUliE_EEviT1_)
        /*0014*/ 	.short	0x0160
        /*0016*/ 	.short	0x0220


	//----- nvinfo : EIATTR_CBANK_PARAM_SIZE
	.align		4
.L_695:
        /*0018*/ 	.byte	0x03, 0x19
        /*001a*/ 	.short	0x0220


	//----- nvinfo : EIATTR_KPARAM_INFO
	.align		4
        /*001c*/ 	.byte	0x04, 0x17
        /*001e*/ 	.short	(.L_697 - .L_696)
.L_696:
        /*0020*/ 	.word	0x00000000
        /*0024*/ 	.short	0x0001
        /*0026*/ 	.short	0x0008
        /*0028*/ 	.byte	0x00, 0xf0, 0x61, 0x08


	//----- nvinfo : EIATTR_KPARAM_INFO
	.align		4
.L_697:
        /*002c*/ 	.byte	0x04, 0x17
        /*002e*/ 	.short	(.L_699 - .L_698)
.L_698:
        /*0030*/ 	.word	0x00000000
        /*0034*/ 	.short	0x0000
        /*0036*/ 	.short	0x0000
        /*0038*/ 	.byte	0x00, 0xf0, 0x11, 0x00


	//----- nvinfo : EIATTR_MAXREG_COUNT
	.align		4
.L_699:
        /*003c*/ 	.byte	0x03, 0x1b
        /*003e*/ 	.short	0x0080


	//----- nvinfo : EIATTR_MERCURY_ISA_VERSION
	.align		4
        /*0040*/ 	.byte	0x03, 0x5f
        /*0042*/ 	.short	0x0000


	//----- nvinfo : EIATTR_EXIT_INSTR_OFFSETS
	.align		4
        /*0044*/ 	.byte	0x04, 0x1c
        /*0046*/ 	.short	(.L_701 - .L_700)


	//   ....[0]....
.L_700:
        /*0048*/ 	.word	0x00001120


	//   ....[1]....
        /*004c*/ 	.word	0x00002180


	//----- nvinfo : EIATTR_MAX_THREADS
	.align		4
.L_701:
        /*0050*/ 	.byte	0x04, 0x05
        /*0052*/ 	.short	(.L_703 - .L_702)
.L_702:
        /*0054*/ 	.word	0x00000080
        /*0058*/ 	.word	0x00000001
        /*005c*/ 	.word	0x00000001


	//----- nvinfo : EIATTR_CRS_STACK_SIZE
	.align		4
.L_703:
        /*0060*/ 	.byte	0x04, 0x1e
        /*0062*/ 	.short	(.L_705 - .L_704)
.L_704:
        /*0064*/ 	.word	0x00000000
.L_705:


//--------------------- .nv.info._ZN2at6native27unrolled_elementwise_kernelIZZZNS0_16acos_kernel_cudaERNS_18TensorIteratorBaseEENKUlvE0_clEvENKUlvE0_clEvEUlfE_St5arrayIPcLm2EELi4E23TrivialOffsetCalculatorILi1EjESB_NS0_6memory15LoadWithoutCastENSC_16StoreWithoutCastEEEviT_T0_T2_T3_T4_T5_ --------------------------
	.section	.nv.info._ZN2at6native27unrolled_elementwise_kernelIZZZNS0_16acos_kernel_cudaERNS_18TensorIteratorBaseEENKUlvE0_clEvENKUlvE0_clEvEUlfE_St5arrayIPcLm2EELi4E23TrivialOffsetCalculatorILi1EjESB_NS0_6memory15LoadWithoutCastENSC_16StoreWithoutCastEEEviT_T0_T2_T3_T4_T5_,"",@"SHT_CUDA_INFO"
	.sectionflags	@""
	.align	4


	//----- nvinfo : EIATTR_CUDA_API_VERSION
	.align		4
        /*0000*/ 	.byte	0x04, 0x37
        /*0002*/ 	.short	(.L_707 - .L_706)
.L_706:
        /*0004*/ 	.word	0x00000082


	//----- nvinfo : EIATTR_SW2861232_WAR
	.align		4
.L_707:
        /*0008*/ 	.byte	0x01, 0x35
	.zero		2


	//----- nvinfo : EIATTR_PARAM_CBANK
	.align		4
        /*000c*/ 	.byte	0x04, 0x0a
        /*000e*/ 	.short	(.L_709 - .L_708)
	.align		4
.L_708:
        /*0010*/ 	.word	index@(.nv.constant0._ZN2at6native27unrolled_elementwise_kernelIZZZNS0_16acos_kernel_cudaERNS_18TensorIteratorBaseEENKUlvE0_clEvENKUlvE0_clEvEUlfE_St5arrayIPcLm2EELi4E23TrivialOffsetCalculatorILi1EjESB_NS0_6memory15LoadWithoutCastENSC_16StoreWithoutCastEEEviT_T0_T2_T3_T4_T5_)
        /*0014*/ 	.short	0x0160
        /*0016*/ 	.short	0x001c


	//----- nvinfo : EIATTR_CBANK_PARAM_SIZE
	.align		4
.L_709:
        /*0018*/ 	.byte	0x03, 0x19
        /*001a*/ 	.short	0x001c


	//----- nvinfo : EIATTR_KPARAM_INFO
	.align		4
        /*001c*/ 	.byte	0x04, 0x17
        /*001e*/ 	.short	(.L_711 - .L_710)
.L_710:
        /*0020*/ 	.word	0x00000000
        /*0024*/ 	.short	0x0006
        /*0026*/ 	.short	0x001b
        /*0028*/ 	.byte	0x00, 0xf0, 0x05, 0x00


	//----- nvinfo : EIATTR_KPARAM_INFO
	.align		4
.L_711:
        /*002c*/ 	.byte	0x04, 0x17
        /*002e*/ 	.short	(.L_713 - .L_712)
.L_712:
        /*0030*/ 	.word	0x00000000
        /*0034*/ 	.short	0x0005
        /*0036*/ 	.short	0x001a
        /*0038*/ 	.byte	0x00, 0xf0, 0x05, 0x00


	//----- nvinfo : EIATTR_KPARAM_INFO
	.align		4
.L_713:
        /*003c*/ 	.byte	0x04, 0x17
        /*003e*/ 	.short	(.L_715 - .L_714)
.L_714:
        /*0040*/ 	.word	0x00000000
        /*0044*/ 	.short	0x0004
        /*0046*/ 	.short	0x0019
        /*0048*/ 	.byte	0x00, 0xf0, 0x05, 0x00


	//----- nvinfo : EIATTR_KPARAM_INFO
	.align		4
.L_715:
        /*004c*/ 	.byte	0x04, 0x17
        /*004e*/ 	.short	(.L_717 - .L_716)
.L_716:
        /*0050*/ 	.word	0x00000000
        /*0054*/ 	.short	0x0003
        /*0056*/ 	.short	0x0018
        /*0058*/ 	.byte	0x00, 0xf0, 0x05, 0x00


	//----- nvinfo : EIATTR_KPARAM_INFO
	.align		4
.L_717:
        /*005c*/ 	.byte	0x04, 0x17
        /*005e*/ 	.short	(.L_719 - .L_718)
.L_718:
        /*0060*/ 	.word	0x00000000
        /*0064*/ 	.short	0x0002
        /*0066*/ 	.short	0x0008
        /*0068*/ 	.byte	0x00, 0xf0, 0x41, 0x00


	//----- nvinfo : EIATTR_KPARAM_INFO
	.align		4
.L_719:
        /*006c*/ 	.byte	0x04, 0x17
        /*006e*/ 	.short	(.L_721 - .L_720)
.L_720:
        /*0070*/ 	.word	0x00000000
        /*0074*/ 	.short	0x0001
        /*0076*/ 	.short	0x0004
        /*0078*/ 	.byte	0x00, 0xf0, 0x05, 0x00


	//----- nvinfo : EIATTR_KPARAM_INFO
	.align		4
.L_721:
        /*007c*/ 	.byte	0x04, 0x17
        /*007e*/ 	.short	(.L_723 - .L_722)
.L_722:
        /*0080*/ 	.word	0x00000000
        /*0084*/ 	.short	0x0000
        /*0086*/ 	.short	0x0000
        /*0088*/ 	.byte	0x00, 0xf0, 0x11, 0x00


	//----- nvinfo : EIATTR_MAXREG_COUNT
	.align		4
.L_723:
        /*008c*/ 	.byte	0x03, 0x1b
        /*008e*/ 	.short	0x00ff


	//----- nvinfo : EIATTR_MERCURY_ISA_VERSION
	.align		4
        /*0090*/ 	.byte	0x03, 0x5f
        /*0092*/ 	.short	0x0000


	//----- nvinfo : EIATTR_EXIT_INSTR_OFFSETS
	.align		4
        /*0094*/ 	.byte	0x04, 0x1c
        /*0096*/ 	.short	(.L_725 - .L_724)


	//   ....[0]....
.L_724:
        /*0098*/ 	.word	0x00000b40


	//   ....[1]....
        /*009c*/ 	.word	0x00000b90


	//----- nvinfo : EIATTR_MAX_THREADS
	.align		4
.L_725:
        /*00a0*/ 	.byte	0x04, 0x05
        /*00a2*/ 	.short	(.L_727 - .L_726)
.L_726:
        /*00a4*/ 	.word	0x00000080
        /*00a8*/ 	.word	0x00000001
        /*00ac*/ 	.word	0x00000001


	//----- nvinfo : EIATTR_CRS_STACK_SIZE
	.align		4
.L_727:
        /*00b0*/ 	.byte	0x04, 0x1e
        /*00b2*/ 	.short	(.L_729 - .L_728)
.L_728:
        /*00b4*/ 	.word	0x00000000
.L_729:


//--------------------- .nv.info._ZN2at6native29vectorized_elementwise_kernelILi2EZZZNS0_16acos_kernel_cudaERNS_18TensorIteratorBaseEENKUlvE0_clEvENKUlvE0_clEvEUlfE_St5arrayIPcLm2EEEEviT0_T1_ --------------------------
	.section	.nv.info._ZN2at6native29vectorized_elementwise_kernelILi2EZZZNS0_16acos_kernel_cudaERNS_18TensorIteratorBaseEENKUlvE0_clEvENKUlvE0_clEvEUlfE_St5arrayIPcLm2EEEEviT0_T1_,"",@"SHT_CUDA_INFO"
	.sectionflags	@""
	.align	4


	//----- nvinfo : EIATTR_CUDA_API_VERSION
	.align		4
        /*0000*/ 	.byte	0x04, 0x37
        /*0002*/ 	.short	(.L_731 - .L_730)
.L_730:
        /*0004*/ 	.word	0x00000082


	//----- nvinfo : EIATTR_SW2861232_WAR
	.align		4
.L_731:
        /*0008*/ 	.byte	0x01, 0x35
	.zero		2


	//----- nvinfo : EIATTR_PARAM_CBANK
	.align		4
        /*000c*/ 	.byte	0x04, 0x0a
        /*000e*/ 	.short	(.L_733 - .L_732)
	.align		4
.L_732:
        /*0010*/ 	.word	index@(.nv.constant0._ZN2at6native29vectorized_elementwise_kernelILi2EZZZNS0_16acos_kernel_cudaERNS_18TensorIteratorBaseEENKUlvE0_clEvENKUlvE0_clEvEUlfE_St5arrayIPcLm2EEEEviT0_T1_)
        /*0014*/ 	.short	0x0160
        /*0016*/ 	.short	0x0018


	//----- nvinfo : EIATTR_CBANK_PARAM_SIZE
	.align		4
.L_733:
        /*0018*/ 	.byte	0x03, 0x19
        /*001a*/ 	.short	0x0018


	//----- nvinfo : EIATTR_KPARAM_INFO
	.align		4
        /*001c*/ 	.byte	0x04, 0x17
        /*001e*/ 	.short	(.L_735 - .L_734)
.L_734:
        /*0020*/ 	.word	0x00000000
        /*0024*/ 	.short	0x0002
        /*0026*/ 	.short	0x0008
        /*0028*/ 	.byte	0x00, 0xf0, 0x41, 0x00


	//----- nvinfo : EIATTR_KPARAM_INFO
	.align		4
.L_735:
        /*002c*/ 	.byte	0x04, 0x17
        /*002e*/ 	.short	(.L_737 - .L_736)
.L_736:
        /*0030*/ 	.word	0x00000000
        /*0034*/ 	.short	0x0001
        /*0036*/ 	.short	0x0004
        /*0038*/ 	.byte	0x00, 0xf0, 0x05, 0x00


	//----- nvinfo : EIATTR_KPARAM_INFO
	.align		4
.L_737:
        /*003c*/ 	.byte	0x04, 0x17
        /*003e*/ 	.short	(.L_739 - .L_738)
.L_738:
        /*0040*/ 	.word	0x00000000
        /*0044*/ 	.short	0x0000
        /*0046*/ 	.short	0x0000
        /*0048*/ 	.byte	0x00, 0xf0, 0x11, 0x00


	//----- nvinfo : EIATTR_MAXREG_COUNT
	.align		4
.L_739:
        /*004c*/ 	.byte	0x03, 0x1b
        /*004e*/ 	.short	0x00ff


	//----- nvinfo : EIATTR_MERCURY_ISA_VERSION
	.align		4
        /*0050*/ 	.byte	0x03, 0x5f
        /*0052*/ 	.short	0x0000


	//----- nvinfo : EIATTR_EXIT_INSTR_OFFSETS
	.align		4
        /*0054*/ 	.byte	0x04, 0x1c
        /*0056*/ 	.short	(.L_741 - .L_740)


	//   ....[0]....
.L_740:
        /*0058*/ 	.word	0x00000d80


	//   ....[1]....
        /*005c*/ 	.word	0x00002440


	//   ....[2]....
        /*0060*/ 	.word	0x00002490


	//----- nvinfo : EIATTR_MAX_THREADS
	.align		4
.L_741:
        /*0064*/ 	.byte	0x04, 0x05
        /*0066*/ 	.short	(.L_743 - .L_742)
.L_742:
        /*0068*/ 	.word	0x00000080
        /*006c*/ 	.word	0x00000001
        /*0070*/ 	.word	0x00000001


	//----- nvinfo : EIATTR_CRS_STACK_SIZE
	.align		4
.L_743:
        /*0074*/ 	.byte	0x04, 0x1e
        /*0076*/ 	.short	(.L_745 - .L_744)
.L_744:
        /*0078*/ 	.word	0x00000000
.L_745:


//--------------------- .nv.info._ZN2at6native29vectorized_elementwise_kernelILi4EZZZNS0_16acos_kernel_cudaERNS_18TensorIteratorBaseEENKUlvE0_clEvENKUlvE0_clEvEUlfE_St5arrayIPcLm2EEEEviT0_T1_ --------------------------
	.section	.nv.info._ZN2at6native29vectorized_elementwise_kernelILi4EZZZNS0_16acos_kernel_cudaERNS_18TensorIteratorBaseEENKUlvE0_clEvENKUlvE0_clEvEUlfE_St5arrayIPcLm2EEEEviT0_T1_,"",@"SHT_CUDA_INFO"
	.sectionflags	@""
	.align	4


	//----- nvinfo : EIATTR_CUDA_API_VERSION
	.align		4
        /*0000*/ 	.byte	0x04, 0x37
        /*0002*/ 	.short	(.L_747 - .L_746)
.L_746:
        /*0004*/ 	.word	0x00000082


	//----- nvinfo : EIATTR_SW2861232_WAR
	.align		4
.L_747:
        /*0008*/ 	.byte	0x01, 0x35
	.zero		2


	//----- nvinfo : EIATTR_PARAM_CBANK
	.align		4
        /*000c*/ 	.byte	0x04, 0x0a
        /*000e*/ 	.short	(.L_749 - .L_748)
	.align		4
.L_748:
        /*0010*/ 	.word	index@(.nv.constant0._ZN2at6native29vectorized_elementwise_kernelILi4EZZZNS0_16acos_kernel_cudaERNS_18TensorIteratorBaseEENKUlvE0_clEvENKUlvE0_clEvEUlfE_St5arrayIPcLm2EEEEviT0_T1_)
        /*0014*/ 	.short	0x0160
        /*0016*/ 	.short	0x0018


	//----- nvinfo : EIATTR_CBANK_PARAM_SIZE
	.align		4
.L_749:
        /*0018*/ 	.byte	0x03, 0x19
        /*001a*/ 	.short	0x0018


	//----- nvinfo : EIATTR_KPARAM_INFO
	.align		4
        /*001c*/ 	.byte	0x04, 0x17
        /*001e*/ 	.short	(.L_751 - .L_750)
.L_750:
        /*0020*/ 	.word	0x00000000
        /*0024*/ 	.short	0x0002
        /*0026*/ 	.short	0x0008
        /*0028*/ 	.byte	0x00, 0xf0, 0x41, 0x00


	//----- nvinfo : EIATTR_KPARAM_INFO
	.align		4
.L_751:
        /*002c*/ 	.byte	0x04, 0x17
        /*002e*/ 	.short	(.L_753 - .L_752)
.L_752:
        /*0030*/ 	.word	0x00000000
        /*0034*/ 	.short	0x0001
        /*0036*/ 	.short	0x0004
        /*0038*/ 	.byte	0x00, 0xf0, 0x05, 0x00


	//----- nvinfo : EIATTR_KPARAM_INFO
	.align		4
.L_753:
        /*003c*/ 	.byte	0x04, 0x17
        /*003e*/ 	.short	(.L_755 - .L_754)
.L_754:
        /*0040*/ 	.word	0x00000000
        /*0044*/ 	.short	0x0000
        /*0046*/ 	.short	0x0000
        /*0048*/ 	.byte	0x00, 0xf0, 0x11, 0x00


	//----- nvinfo : EIATTR_MAXREG_COUNT
	.align		4
.L_755:
        /*004c*/ 	.byte	0x03, 0x1b
        /*004e*/ 	.short	0x00ff


	//----- nvinfo : EIATTR_MERCURY_ISA_VERSION
	.align		4
        /*0050*/ 	.byte	0x03, 0x5f
        /*0052*/ 	.short	0x0000


	//----- nvinfo : EIATTR_EXIT_INSTR_OFFSETS
	.align		4
        /*0054*/ 	.byte	0x04, 0x1c
        /*0056*/ 	.short	(.L_757 - .L_756)


	//   ....[0]....
.L_756:
        /*0058*/ 	.word	0x00000d40


	//   ....[1]....
        /*005c*/ 	.word	0x00002400


	//   ....[2]....
        /*0060*/ 	.word	0x00002450


	//----- nvinfo : EIATTR_MAX_THREADS
	.align		4
.L_757:
        /*0064*/ 	.byte	0x04, 0x05
        /*0066*/ 	.short	(.L_759 - .L_758)
.L_758:
        /*0068*/ 	.word	0x00000080
        /*006c*/ 	.word	0x00000001
        /*0070*/ 	.word	0x00000001


	//----- nvinfo : EIATTR_CRS_STACK_SIZE
	.align		4
.L_759:
        /*0074*/ 	.byte	0x04, 0x1e
        /*0076*/ 	.short	(.L_761 - .L_760)
.L_760:
        /*0078*/ 	.word	0x00000000
.L_761:


//--------------------- .nv.info._ZN2at6native29vectorized_elementwise_kernelILi8EZZZNS0_16acos_kernel_cudaERNS_18TensorIteratorBaseEENKUlvE0_clEvENKUlvE0_clEvEUlfE_St5arrayIPcLm2EEEEviT0_T1_ --------------------------
	.section	.nv.info._ZN2at6native29vectorized_elementwise_kernelILi8EZZZNS0_16acos_kernel_cudaERNS_18TensorIteratorBaseEENKUlvE0_clEvENKUlvE0_clEvEUlfE_St5arrayIPcLm2EEEEviT0_T1_,"",@"SHT_CUDA_INFO"
	.sectionflags	@""
	.align	4


	//----- nvinfo : EIATTR_CUDA_API_VERSION
	.align		4
        /*0000*/ 	.byte	0x04, 0x37
        /*0002*/ 	.short	(.L_763 - .L_762)
.L_762:
        /*0004*/ 	.word	0x00000082


	//----- nvinfo : EIATTR_SW2861232_WAR
	.align		4
.L_763:
        /*0008*/ 	.byte	0x01, 0x35
	.zero		2


	//----- nvinfo : EIATTR_PARAM_CBANK
	.align		4
        /*000c*/ 	.byte	0x04, 0x0a
        /*000e*/ 	.short	(.L_765 - .L_764)
	.align		4
.L_764:
        /*0010*/ 	.word	index@(.nv.constant0._ZN2at6native29vectorized_elementwise_kernelILi8EZZZNS0_16acos_kernel_cudaERNS_18TensorIteratorBaseEENKUlvE0_clEvENKUlvE0_clEvEUlfE_St5arrayIPcLm2EEEEviT0_T1_)
        /*0014*/ 	.short	0x0160
        /*0016*/ 	.short	0x0018


	//----- nvinfo : EIATTR_CBANK_PARAM_SIZE
	.align		4
.L_765:
        /*0018*/ 	.byte	0x03, 0x19
        /*001a*/ 	.short	0x0018


	//----- nvinfo : EIATTR_KPARAM_INFO
	.align		4
        /*001c*/ 	.byte	0x04, 0x17
        /*001e*/ 	.short	(.L_767 - .L_766)
.L_766:
        /*0020*/ 	.word	0x00000000
        /*0024*/ 	.short	0x0002
        /*0026*/ 	.short	0x0008
        /*0028*/ 	.byte	0x00, 0xf0, 0x41, 0x00


	//----- nvinfo : EIATTR_KPARAM_INFO
	.align		4
.L_767:
        /*002c*/ 	.byte	0x04, 0x17
        /*002e*/ 	.short	(.L_769 - .L_768)
.L_768:
        /*0030*/ 	.word	0x00000000
        /*0034*/ 	.short	0x0001
        /*0036*/ 	.short	0x0004
        /*0038*/ 	.byte	0x00, 0xf0, 0x05, 0x00


	//----- nvinfo : EIATTR_KPARAM_INFO
	.align		4
.L_769:
        /*003c*/ 	.byte	0x04, 0x17
        /*003e*/ 	.short	(.L_771 - .L_770)
.L_770:
        /*0040*/ 	.word	0x00000000
        /*0044*/ 	.short	0x0000
        /*0046*/ 	.short	0x0000
        /*0048*/ 	.byte	0x00, 0xf0, 0x11, 0x00


	//----- nvinfo : EIATTR_MAXREG_COUNT
	.align		4
.L_771:
        /*004c*/ 	.byte	0x03, 0x1b
        /*004e*/ 	.short	0x00ff


	//----- nvinfo : EIATTR_MERCURY_ISA_VERSION
	.align		4
        /*0050*/ 	.byte	0x03, 0x5f
        /*0052*/ 	.short	0x0000


	//----- nvinfo : EIATTR_EXIT_INSTR_OFFSETS
	.align		4
        /*0054*/ 	.byte	0x04, 0x1c
        /*0056*/ 	.short	(.L_773 - .L_772)


	//   ....[0]....
.L_772:
        /*0058*/ 	.word	0x00000010


	//----- nvinfo : EIATTR_MAX_THREADS
	.align		4
.L_773:
        /*005c*/ 	.byte	0x04, 0x05
        /*005e*/ 	.short	(.L_775 - .L_774)
.L_774:
        /*0060*/ 	.word	0x00000080
        /*0064*/ 	.word	0x00000001
        /*0068*/ 	.word	0x00000001
.L_775:


//--------------------- .nv.info._ZN2at6native18elementwise_kernelILi128ELi4EZNS0_15gpu_kernel_implIZZZNS0_16acos_kernel_cudaERNS_18TensorIteratorBaseEENKUlvE0_clEvENKUlvE_clEvEUldE_EEvS4_RKT_EUliE_EEviT1_ --------------------------
	.section	.nv.info._ZN2at6native18elementwise_kernelILi128ELi4EZNS0_15gpu_kernel_implIZZZNS0_16acos_kernel_cudaERNS_18TensorIteratorBaseEENKUlvE0_clEvENKUlvE_clEvEUldE_EEvS4_RKT_EUliE_EEviT1_,"",@"SHT_CUDA_INFO"
	.sectionflags	@""
	.align	4


	//----- nvinfo : EIATTR_CUDA_API_VERSION
	.align		4
        /*0000*/ 	.byte	0x04, 0x37
        /*0002*/ 	.short	(.L_777 - .L_776)
.L_776:
        /*0004*/ 	.word	0x00000082


	//----- nvinfo : EIATTR_SW2861232_WAR
	.align		4
.L_777:
        /*0008*/ 	.byte	0x01, 0x35
	.zero		2


	//----- nvinfo : EIATTR_PARAM_CBANK
	.align		4
        /*000c*/ 	.byte	0x04, 0x0a
        /*000e*/ 	.short	(.L_779 - .L_778)
	.align		4
.L_778:
        /*0010*/ 	.word	index@(.nv.constant0._ZN2at6native18elementwise_kernelILi128ELi4EZNS0_15gpu_kernel_implIZZZNS0_16acos_kernel_cudaERNS_18TensorIteratorBaseEENKUlvE0_clEvENKUlvE_clEvEUldE_EEvS4_RKT_EUliE_EEviT1_)
        /*0014*/ 	.short	0x0160
        /*0016*/ 	.short	0x0220


	//----- nvinfo : EIATTR_CBANK_PARAM_SIZE
	.align		4
.L_779:
        /*0018*/ 	.byte	0x03, 0x19
        /*001a*/ 	.short	0x0220


	//----- nvinfo : EIATTR_KPARAM_INFO
	.align		4
        /*001c*/ 	.byte	0x04, 0x17
        /*001e*/ 	.short	(.L_781 - .L_780)
.L_780:
        /*0020*/ 	.word	0x00000000
        /*0024*/ 	.short	0x0001
        /*0026*/ 	.short	0x0008
        /*0028*/ 	.byte	0x00, 0xf0, 0x61, 0x08


	//----- nvinfo : EIATTR_KPARAM_INFO
	.align		4
.L_781:
        /*002c*/ 	.byte	0x04, 0x17
        /*002e*/ 	.short	(.L_783 - .L_782)
.L_782:
        /*0030*/ 	.word	0x00000000
        /*0034*/ 	.short	0x0000
        /*0036*/ 	.short	0x0000
        /*0038*/ 	.byte	0x00, 0xf0, 0x11, 0x00


	//----- nvinfo : EIATTR_MAXREG_COUNT
	.align		4
.L_783:
        /*003c*/ 	.byte	0x03, 0x1b
        /*003e*/ 	.short	0x0080


	//----- nvinfo : EIATTR_EXTERNS
	.align		4
        /*0040*/ 	.byte	0x04, 0x0f
        /*0042*/ 	.short	(.L_785 - .L_784)


	//   ....[0]....
	.align		4
.L_784:
        /*0044*/ 	.word	index@(__assertfail)


	//----- nvinfo : EIATTR_MERCURY_ISA_VERSION
	.align		4
.L_785:
        /*0048*/ 	.byte	0x03, 0x5f
        /*004a*/ 	.short	0x0000


	//----- nvinfo : EIATTR_SYSCALL_OFFSETS
	.align		4
        /*004c*/ 	.byte	0x04, 0x46
        /*004e*/ 	.short	(.L_787 - .L_786)


	//   ....[0]....
.L_786:
        /*0050*/ 	.word	0x00001d90


	//   ....[1]....
        /*0054*/ 	.word	0x00003210


	//   ....[2]....
        /*0058*/ 	.word	0x00004ff0


	//   ....[3]....
        /*005c*/ 	.word	0x00006470


	//   ....[4]....
        /*0060*/ 	.word	0x00008220


	//   ....[5]....
        /*0064*/ 	.word	0x000096a0


	//   ....[6]....
        /*0068*/ 	.word	0x0000b460


	//   ....[7]....
        /*006c*/ 	.word	0x0000c8e0


	//----- nvinfo : EIATTR_EXIT_INSTR_OFFSETS
	.align		4
.L_787:
        /*0070*/ 	.byte	0x04, 0x1c
        /*0072*/ 	.short	(.L_789 - .L_788)


	//   ....[0]....
.L_788:
        /*0074*/ 	.word	0x00009740


	//   ....[1]....
        /*0078*/ 	.word	0x0000ba30


	//   ....[2]....
        /*007c*/ 	.word	0x0000ba70


	//   ....[3]....
        /*0080*/ 	.word	0x0000bb00


	//   ....[4]....
        /*0084*/ 	.word	0x0000bb30


	//   ....[5]....
        /*0088*/ 	.word	0x0000bb60


	//   ....[6]....
        /*008c*/ 	.word	0x0000bc10


	//   ....[7]....
        /*0090*/ 	.word	0x0000bc70


	//   ....[8]....
        /*0094*/ 	.word	0x0000bd30


	//   ....[9]....
        /*0098*/ 	.word	0x0000bda0


	//   ....[10]....
        /*009c*/ 	.word	0x0000bdc0


	//   ....[11]....
        /*00a0*/ 	.word	0x0000be80


	//   ....[12]....
        /*00a4*/ 	.word	0x0000beb0


	//   ....[13]....
        /*00a8*/ 	.word	0x0000c060


	//   ....[14]....
        /*00ac*/ 	.word	0x0000c1e0


	//   ....[15]....
        /*00b0*/ 	.word	0x0000c240


	//   ....[16]....
        /*00b4*/ 	.word	0x0000c2f0


	//   ....[17]....
        /*00b8*/ 	.word	0x0000c490


	//   ....[18]....
        /*00bc*/ 	.word	0x0000c630


	//   ....[19]....
        /*00c0*/ 	.word	0x0000c7b0


	//   ....[20]....
        /*00c4*/ 	.word	0x0000c8f0


	//   ....[21]....
        /*00c8*/ 	.word	0x0000c920


	//   ....[22]....
        /*00cc*/ 	.word	0x0000c950


	//----- nvinfo : EIATTR_MAX_THREADS
	.align		4
.L_789:
        /*00d0*/ 	.byte	0x04, 0x05
        /*00d2*/ 	.short	(.L_791 - .L_790)
.L_790:
        /*00d4*/ 	.word	0x00000080
        /*00d8*/ 	.word	0x00000001
        /*00dc*/ 	.word	0x00000001


	//----- nvinfo : EIATTR_CRS_STACK_SIZE
	.align		4
.L_791:
        /*00e0*/ 	.byte	0x04, 0x1e
        /*00e2*/ 	.short	(.L_793 - .L_792)
.L_792:
        /*00e4*/ 	.word	0x00000000
.L_793:


//--------------------- .nv.info._ZN2at6native27unrolled_elementwise_kernelIZZZNS0_16acos_kernel_cudaERNS_18TensorIteratorBaseEENKUlvE0_clEvENKUlvE_clEvEUldE_St5arrayIPcLm2EELi4E23TrivialOffsetCalculatorILi1EjESB_NS0_6memory12LoadWithCastILi1EEENSC_13StoreWithCastILi1EEEEEviT_T0_T2_T3_T4_T5_ --------------------------
	.section	.nv.info._ZN2at6native27unrolled_elementwise_kernelIZZZNS0_16acos_kernel_cudaERNS_18TensorIteratorBaseEENKUlvE0_clEvENKUlvE_clEvEUldE_St5arrayIPcLm2EELi4E23TrivialOffsetCalculatorILi1EjESB_NS0_6memory12LoadWithCastILi1EEENSC_13StoreWithCastILi1EEEEEviT_T0_T2_T3_T4_T5_,"",@"SHT_CUDA_INFO"
	.sectionflags	@""
	.align	4


	//----- nvinfo : EIATTR_CUDA_API_VERSION
	.align		4
        /*0000*/ 	.byte	0x04, 0x37
        /*0002*/ 	.short	(.L_795 - .L_794)
.L_794:
        /*0004*/ 	.word	0x00000082


	//----- nvinfo : EIATTR_SW2861232_WAR
	.align		4
.L_795:
        /*0008*/ 	.byte	0x01, 0x35
	.zero		2


	//----- nvinfo : EIATTR_PARAM_CBANK
	.align		4
        /*000c*/ 	.byte	0x04, 0x0a
        /*000e*/ 	.short	(.L_797 - .L_796)
	.align		4
.L_796:
        /*0010*/ 	.word	index@(.nv.constant0._ZN2at6native27unrolled_elementwise_kernelIZZZNS0_16acos_kernel_cudaERNS_18TensorIteratorBaseEENKUlvE0_clEvENKUlvE_clEvEUldE_St5arrayIPcLm2EELi4E23TrivialOffsetCalculatorILi1EjESB_NS0_6memory12LoadWithCastILi1EEENSC_13StoreWithCastILi1EEEEEviT_T0_T2_T3_T4_T5_)
        /*0014*/ 	.short	0x0160
        /*0016*/ 	.short	0x002c


	//----- nvinfo : EIATTR_CBANK_PARAM_SIZE
	.align		4
.L_797:
        /*0018*/ 	.byte	0x03, 0x19
        /*001a*/ 	.short	0x002c


	//----- nvinfo : EIATTR_KPARAM_INFO
	.align		4
        /*001c*/ 	.byte	0x04, 0x17
        /*001e*/ 	.short	(.L_799 - .L_798)
.L_798:
        /*0020*/ 	.word	0x00000000
        /*0024*/ 	.short	0x0006
        /*0026*/ 	.short	0x0024
        /*0028*/ 	.byte	0x00, 0xf0, 0x21, 0x00


	//----- nvinfo : EIATTR_KPARAM_INFO
	.align		4
.L_799:
        /*002c*/ 	.byte	0x04, 0x17
        /*002e*/ 	.short	(.L_801 - .L_800)
.L_800:
        /*0030*/ 	.word	0x00000000
        /*0034*/ 	.short	0x0005
        /*0036*/ 	.short	0x001c
        /*0038*/ 	.byte	0x00, 0xf0, 0x21, 0x00


	//----- nvinfo : EIATTR_KPARAM_INFO
	.align		4
.L_801:
        /*003c*/ 	.byte	0x04, 0x17
        /*003e*/ 	.short	(.L_803 - .L_802)
.L_802:
        /*0040*/ 	.word	0x00000000
        /*0044*/ 	.short	0x0004
        /*0046*/ 	.short	0x0019
        /*0048*/ 	.byte	0x00, 0xf0, 0x05, 0x00


	//----- nvinfo : EIATTR_KPARAM_INFO
	.align		4
.L_803:
        /*004c*/ 	.byte	0x04, 0x17
        /*004e*/ 	.short	(.L_805 - .L_804)
.L_804:
        /*0050*/ 	.word	0x00000000
        /*0054*/ 	.short	0x0003
        /*0056*/ 	.short	0x0018
        /*0058*/ 	.byte	0x00, 0xf0, 0x05, 0x00


	//----- nvinfo : EIATTR_KPARAM_INFO
	.align		4
.L_805:
        /*005c*/ 	.byte	0x04, 0x17
        /*005e*/ 	.short	(.L_807 - .L_806)
.L_806:
        /*0060*/ 	.word	0x00000000
        /*0064*/ 	.short	0x0002
        /*0066*/ 	.short	0x0008
        /*0068*/ 	.byte	0x00, 0xf0, 0x41, 0x00


	//----- nvinfo : EIATTR_KPARAM_INFO
	.align		4
.L_807:
        /*006c*/ 	.byte	0x04, 0x17
        /*006e*/ 	.short	(.L_809 - .L_808)
.L_808:
        /*0070*/ 	.word	0x00000000
        /*0074*/ 	.short	0x0001
        /*0076*/ 	.short	0x0004
        /*0078*/ 	.byte	0x00, 0xf0, 0x05, 0x00


	//----- nvinfo : EIATTR_KPARAM_INFO
	.align		4
.L_809:
        /*007c*/ 	.byte	0x04, 0x17
        /*007e*/ 	.short	(.L_811 - .L_810)
.L_810:
        /*0080*/ 	.word	0x00000000
        /*0084*/ 	.short	0x0000
        /*0086*/ 	.short	0x0000
        /*0088*/ 	.byte	0x00, 0xf0, 0x11, 0x00


	//----- nvinfo : EIATTR_MAXREG_COUNT
	.align		4
.L_811:
        /*008c*/ 	.byte	0x03, 0x1b
        /*008e*/ 	.short	0x00ff


	//----- nvinfo : EIATTR_EXTERNS
	.align		4
        /*0090*/ 	.byte	0x04, 0x0f
        /*0092*/ 	.short	(.L_813 - .L_812)


	//   ....[0]....
	.align		4
.L_812:
        /*0094*/ 	.word	index@(__assertfail)


	//----- nvinfo : EIATTR_MERCURY_ISA_VERSION
	.align		4
.L_813:
        /*0098*/ 	.byte	0x03, 0x5f
        /*009a*/ 	.short	0x0000


	//----- nvinfo : EIATTR_SYSCALL_OFFSETS
	.align		4
        /*009c*/ 	.byte	0x04, 0x46
        /*009e*/ 	.short	(.L_815 - .L_814)


	//   ....[0]....
.L_814:
        /*00a0*/ 	.word	0x00000f90


	//   ....[1]....
        /*00a4*/ 	.word	0x00001f40


	//   ....[2]....
        /*00a8*/ 	.word	0x00002f00


	//   ....[3]....
        /*00ac*/ 	.word	0x00003e90


	//   ....[4]....
        /*00b0*/ 	.word	0x000062b0


	//   ....[5]....
        /*00b4*/ 	.word	0x00007340


	//   ....[6]....
        /*00b8*/ 	.word	0x00008390


	//   ....[7]....
        /*00bc*/ 	.word	0x00009400


	//----- nvinfo : EIATTR_EXIT_INSTR_OFFSETS
	.align		4
.L_815:
        /*00c0*/ 	.byte	0x04, 0x1c
        /*00c2*/ 	.short	(.L_817 - .L_816)


	//   ....[0]....
.L_816:
        /*00c4*/ 	.word	0x00008430


	//   ....[1]....
        /*00c8*/ 	.word	0x00008550


	//   ....[2]....
        /*00cc*/ 	.word	0x00008590


	//   ....[3]....
        /*00d0*/ 	.word	0x00008620


	//   ....[4]....
        /*00d4*/ 	.word	0x00008650


	//   ....[5]....
        /*00d8*/ 	.word	0x00008680


	//   ....[6]....
        /*00dc*/ 	.word	0x00008730


	//   ....[7]....
        /*00e0*/ 	.word	0x00008790


	//   ....[8]....
        /*00e4*/ 	.word	0x00008850


	//   ....[9]....
        /*00e8*/ 	.word	0x000088c0


	//   ....[10]....
        /*00ec*/ 	.word	0x000088e0


	//   ....[11]....
        /*00f0*/ 	.word	0x000089a0


	//   ....[12]....
        /*00f4*/ 	.word	0x000089d0


	//   ....[13]....
        /*00f8*/ 	.word	0x00008b80


	//   ....[14]....
        /*00fc*/ 	.word	0x00008d00


	//   ....[15]....
        /*0100*/ 	.word	0x00008d60


	//   ....[16]....
        /*0104*/ 	.word	0x00008e10


	//   ....[17]....
        /*0108*/ 	.word	0x00008fb0


	//   ....[18]....
        /*010c*/ 	.word	0x00009150


	//   ....[19]....
        /*0110*/ 	.word	0x000092d0


	//   ....[20]....
        /*0114*/ 	.word	0x00009410


	//   ....[21]....
        /*0118*/ 	.word	0x00009440


	//   ....[22]....
        /*011c*/ 	.word	0x00009470


	//----- nvinfo : EIATTR_MAX_THREADS
	.align		4
.L_817:
        /*0120*/ 	.byte	0x04, 0x05
        /*0122*/ 	.short	(.L_819 - .L_818)
.L_818:
        /*0124*/ 	.word	0x00000080
        /*0128*/ 	.word	0x00000001
        /*012c*/ 	.word	0x00000001


	//----- nvinfo : EIATTR_CRS_STACK_SIZE
	.align		4
.L_819:
        /*0130*/ 	.byte	0x04, 0x1e
        /*0132*/ 	.short	(.L_821 - .L_820)
.L_820:
        /*0134*/ 	.word	0x00000000
.L_821:


//--------------------- .nv.info._ZN2at6native18elementwise_kernelILi128ELi2EZNS0_22gpu_kernel_impl_nocastIZZZNS0_16acos_kernel_cudaERNS_18TensorIteratorBaseEENKUlvE0_clEvENKUlvE_clEvEUldE_EEvS4_RKT_EUliE_EEviT1_ --------------------------
	.section	.nv.info._ZN2at6native18elementwise_kernelILi128ELi2EZNS0_22gpu_kernel_impl_nocastIZZZNS0_16acos_kernel_cudaERNS_18TensorIteratorBaseEENKUlvE0_clEvENKUlvE_clEvEUldE_EEvS4_RKT_EUliE_EEviT1_,"",@"SHT_CUDA_INFO"
	.sectionflags	@""
	.align	4


	//----- nvinfo : EIATTR_CUDA_API_VERSION
	.align		4
        /*0000*/ 	.byte	0x04, 0x37
        /*0002*/ 	.short	(.L_823 - .L_822)
.L_822:
        /*0004*/ 	.word	0x00000082


	//----- nvinfo : EIATTR_SW2861232_WAR
	.align		4
.L_823:
        /*0008*/ 	.byte	0x01, 0x35
	.zero		2


	//----- nvinfo : EIATTR_PARAM_CBANK
	.align		4
        /*000c*/ 	.byte	0x04, 0x0a
        /*000e*/ 	.short	(.L_825 - .L_824)
	.align		4
.L_824:
        /*0010*/ 	.word	index@(.nv.constant0._ZN2at6native18elementwise_kernelILi128ELi2EZNS0_22gpu_kernel_impl_nocastIZZZNS0_16acos_kernel_cudaERNS_18TensorIteratorBaseEENKUlvE0_clEvENKUlvE_clEvEUldE_EEvS4_RKT_EUliE_EEviT1_)
        /*0014*/ 	.short	0x0160
        /*0016*/ 	.short	0x0220


	//----- nvinfo : EIATTR_CBANK_PARAM_SIZE
	.align		4
.L_825:
        /*0018*/ 	.byte	0x03, 0x19
        /*001a*/ 	.short	0x0220


	//----- nvinfo : EIATTR_KPARAM_INFO
	.align		4
        /*001c*/ 	.byte	0x04, 0x17
        /*001e*/ 	.short	(.L_827 - .L_826)
.L_826:
        /*0020*/ 	.word	0x00000000
        /*0024*/ 	.short	0x0001
        /*0026*/ 	.short	0x0008
        /*0028*/ 	.byte	0x00, 0xf0, 0x61, 0x08


	//----- nvinfo : EIATTR_KPARAM_INFO
	.align		4
.L_827:
        /*002c*/ 	.byte	0x04, 0x17
        /*002e*/ 	.short	(.L_829 - .L_828)
.L_828:
        /*0030*/ 	.word	0x00000000
        /*0034*/ 	.short	0x0000
        /*0036*/ 	.short	0x0000
        /*0038*/ 	.byte	0x00, 0xf0, 0x11, 0x00


	//----- nvinfo : EIATTR_MAXREG_COUNT
	.align		4
.L_829:
        /*003c*/ 	.byte	0x03, 0x1b
        /*003e*/ 	.short	0x0080


	//----- nvinfo : EIATTR_MERCURY_ISA_VERSION
	.align		4
        /*0040*/ 	.byte	0x03, 0x5f
        /*0042*/ 	.short	0x0000


	//----- nvinfo : EIATTR_EXIT_INSTR_OFFSETS
	.align		4
        /*0044*/ 	.byte	0x04, 0x1c
        /*0046*/ 	.short	(.L_831 - .L_830)


	//   ....[0]....
.L_830:
        /*0048*/ 	.word	0x000013d0


	//   ....[1]....
        /*004c*/ 	.word	0x000026f0


	//----- nvinfo : EIATTR_MAX_THREADS
	.align		4
.L_831:
        /*0050*/ 	.byte	0x04, 0x05
        /*0052*/ 	.short	(.L_833 - .L_832)
.L_832:
        /*0054*/ 	.word	0x00000080
        /*0058*/ 	.word	0x00000001
        /*005c*/ 	.word	0x00000001


	//----- nvinfo : EIATTR_CRS_STACK_SIZE
	.align		4
.L_833:
        /*0060*/ 	.byte	0x04, 0x1e
        /*0062*/ 	.short	(.L_835 - .L_834)
.L_834:
        /*0064*/ 	.word	0x00000000
.L_835:


//--------------------- .nv.info._ZN2at6native27unrolled_elementwise_kernelIZZZNS0_16acos_kernel_cudaERNS_18TensorIteratorBaseEENKUlvE0_clEvENKUlvE_clEvEUldE_St5arrayIPcLm2EELi4E23TrivialOffsetCalculatorILi1EjESB_NS0_6memory15LoadWithoutCastENSC_16StoreWithoutCastEEEviT_T0_T2_T3_T4_T5_ --------------------------
	.section	.nv.info._ZN2at6native27unrolled_elementwise_kernelIZZZNS0_16acos_kernel_cudaERNS_18TensorIteratorBaseEENKUlvE0_clEvENKUlvE_clEvEUldE_St5arrayIPcLm2EELi4E23TrivialOffsetCalculatorILi1EjESB_NS0_6memory15LoadWithoutCastENSC_16StoreWithoutCastEEEviT_T0_T2_T3_T4_T5_,"",@"SHT_CUDA_INFO"
	.sectionflags	@""
	.align	4


	//----- nvinfo : EIATTR_CUDA_API_VERSION
	.align		4
        /*0000*/ 	.byte	0x04, 0x37
        /*0002*/ 	.short	(.L_837 - .L_836)
.L_836:
        /*0004*/ 	.word	0x00000082


	//----- nvinfo : EIATTR_SW2861232_WAR
	.align		4
.L_837:
        /*0008*/ 	.byte	0x01, 0x35
	.zero		2


	//----- nvinfo : EIATTR_PARAM_CBANK
	.align		4
        /*000c*/ 	.byte	0x04, 0x0a
        /*000e*/ 	.short	(.L_839 - .L_838)
	.align		4
.L_838:
        /*0010*/ 	.word	index@(.nv.constant0._ZN2at6native27unrolled_elementwise_kernelIZZZNS0_16acos_kernel_cudaERNS_18TensorIteratorBaseEENKUlvE0_clEvENKUlvE_clEvEUldE_St5arrayIPcLm2EELi4E23TrivialOffsetCalculatorILi1EjESB_NS0_6memory15LoadWithoutCastENSC_16StoreWithoutCastEEEviT_T0_T2_T3_T4_T5_)
        /*0014*/ 	.short	0x0160
        /*0016*/ 	.short	0x001c


	//----- nvinfo : EIATTR_CBANK_PARAM_SIZE
	.align		4
.L_839:
        /*0018*/ 	.byte	0x03, 0x19
        /*001a*/ 	.short	0x001c


	//----- nvinfo : EIATTR_KPARAM_INFO
	.align		4
        /*001c*/ 	.byte	0x04, 0x17
        /*001e*/ 	.short	(.L_841 - .L_840)
.L_840:
        /*0020*/ 	.word	0x00000000
        /*0024*/ 	.short	0x0006
        /*0026*/ 	.short	0x001b
        /*0028*/ 	.byte	0x00, 0xf0, 0x05, 0x00


	//----- nvinfo : EIATTR_KPARAM_INFO
	.align		4
.L_841:
        /*002c*/ 	.byte	0x04, 0x17
        /*002e*/ 	.short	(.L_843 - .L_842)
.L_842:
        /*0030*/ 	.word	0x00000000
        /*0034*/ 	.short	0x0005
        /*0036*/ 	.short	0x001a
        /*0038*/ 	.byte	0x00, 0xf0, 0x05, 0x00


	//----- nvinfo : EIATTR_KPARAM_INFO
	.align		4
.L_843:
        /*003c*/ 	.byte	0x04, 0x17
        /*003e*/ 	.short	(.L_845 - .L_844)
.L_844:
        /*0040*/ 	.word	0x00000000
        /*0044*/ 	.short	0x0004
        /*0046*/ 	.short	0x0019
        /*0048*/ 	.byte	0x00, 0xf0, 0x05, 0x00


	//----- nvinfo : EIATTR_KPARAM_INFO
	.align		4
.L_845:
        /*004c*/ 	.byte	0x04, 0x17
        /*004e*/ 	.short	(.L_847 - .L_846)
.L_846:
        /*0050*/ 	.word	0x00000000
        /*0054*/ 	.short	0x0003
        /*0056*/ 	.short	0x0018
        /*0058*/ 	.byte	0x00, 0xf0, 0x05, 0x00


	//----- nvinfo : EIATTR_KPARAM_INFO
	.align		4
.L_847:
        /*005c*/ 	.byte	0x04, 0x17
        /*005e*/ 	.short	(.L_849 - .L_848)
.L_848:
        /*0060*/ 	.word	0x00000000
        /*0064*/ 	.short	0x0002
        /*0066*/ 	.short	0x0008
        /*0068*/ 	.byte	0x00, 0xf0, 0x41, 0x00


	//----- nvinfo : EIATTR_KPARAM_INFO
	.align		4
.L_849:
        /*006c*/ 	.byte	0x04, 0x17
        /*006e*/ 	.short	(.L_851 - .L_850)
.L_850:
        /*0070*/ 	.word	0x00000000
        /*0074*/ 	.short	0x0001
        /*0076*/ 	.short	0x0004
        /*0078*/ 	.byte	0x00, 0xf0, 0x05, 0x00


	//----- nvinfo : EIATTR_KPARAM_INFO
	.align		4
.L_851:
        /*007c*/ 	.byte	0x04, 0x17
        /*007e*/ 	.short	(.L_853 - .L_852)
.L_852:
        /*0080*/ 	.word	0x00000000
        /*0084*/ 	.short	0x0000
        /*0086*/ 	.short	0x0000
        /*0088*/ 	.byte	0x00, 0xf0, 0x11, 0x00


	//----- nvinfo : EIATTR_MAXREG_COUNT
	.align		4
.L_853:
        /*008c*/ 	.byte	0x03, 0x1b
        /*008e*/ 	.short	0x00ff


	//----- nvinfo : EIATTR_MERCURY_ISA_VERSION
	.align		4
        /*0090*/ 	.byte	0x03, 0x5f
        /*0092*/ 	.short	0x0000


	//----- nvinfo : EIATTR_EXIT_INSTR_OFFSETS
	.align		4
        /*0094*/ 	.byte	0x04, 0x1c
        /*0096*/ 	.short	(.L_855 - .L_854)


	//   ....[0]....
.L_854:
        /*0098*/ 	.word	0x00001630


	//   ....[1]....
        /*009c*/ 	.word	0x00001680


	//----- nvinfo : EIATTR_MAX_THREADS
	.align		4
.L_855:
        /*00a0*/ 	.byte	0x04, 0x05
        /*00a2*/ 	.short	(.L_857 - .L_856)
.L_856:
        /*00a4*/ 	.word	0x00000080
        /*00a8*/ 	.word	0x00000001
        /*00ac*/ 	.word	0x00000001


	//----- nvinfo : EIATTR_CRS_STACK_SIZE
	.align		4
.L_857:
        /*00b0*/ 	.byte	0x04, 0x1e
        /*00b2*/ 	.short	(.L_859 - .L_858)
.L_858:
        /*00b4*/ 	.word	0x00000000
.L_859:


//--------------------- .nv.info._ZN2at6native29vectorized_elementwise_kernelILi2EZZZNS0_16acos_kernel_cudaERNS_18TensorIteratorBaseEENKUlvE0_clEvENKUlvE_clEvEUldE_St5arrayIPcLm2EEEEviT0_T1_ --------------------------
	.section	.nv.info._ZN2at6native29vectorized_elementwise_kernelILi2EZZZNS0_16acos_kernel_cudaERNS_18TensorIteratorBaseEENKUlvE0_clEvENKUlvE_clEvEUldE_St5arrayIPcLm2EEEEviT0_T1_,"",@"SHT_CUDA_INFO"
	.sectionflags	@""
	.align	4


	//----- nvinfo : EIATTR_CUDA_API_VERSION
	.align		4
        /*0000*/ 	.byte	0x04, 0x37
        /*0002*/ 	.short	(.L_861 - .L_860)
.L_860:
        /*0004*/ 	.word	0x00000082


	//----- nvinfo : EIATTR_SW2861232_WAR
	.align		4
.L_861:
        /*0008*/ 	.byte	0x01, 0x35
	.zero		2


	//----- nvinfo : EIATTR_PARAM_CBANK
	.align		4
        /*000c*/ 	.byte	0x04, 0x0a
        /*000e*/ 	.short	(.L_863 - .L_862)
	.align		4
.L_862:
        /*0010*/ 	.word	index@(.nv.constant0._ZN2at6native29vectorized_elementwise_kernelILi2EZZZNS0_16acos_kernel_cudaERNS_18TensorIteratorBaseEENKUlvE0_clEvENKUlvE_clEvEUldE_St5arrayIPcLm2EEEEviT0_T1_)
        /*0014*/ 	.short	0x0160
        /*0016*/ 	.short	0x0018


	//----- nvinfo : EIATTR_CBANK_PARAM_SIZE
	.align		4
.L_863:
        /*0018*/ 	.byte	0x03, 0x19
        /*001a*/ 	.short	0x0018


	//----- nvinfo : EIATTR_KPARAM_INFO
	.align		4
        /*001c*/ 	.byte	0x04, 0x17
        /*001e*/ 	.short	(.L_865 - .L_864)
.L_864:
        /*0020*/ 	.word	0x00000000
        /*0024*/ 	.short	0x0002
        /*0026*/ 	.short	0x0008
        /*0028*/ 	.byte	0x00, 0xf0, 0x41, 0x00


	//----- nvinfo : EIATTR_KPARAM_INFO
	.align		4
.L_865:
        /*002c*/ 	.byte	0x04, 0x17
        /*002e*/ 	.short	(.L_867 - .L_866)
.L_866:
        /*0030*/ 	.word	0x00000000
        /*0034*/ 	.short	0x0001
        /*0036*/ 	.short	0x0004
        /*0038*/ 	.byte	0x00, 0xf0, 0x05, 0x00


	//----- nvinfo : EIATTR_KPARAM_INFO
	.align		4
.L_867:
        /*003c*/ 	.byte	0x04, 0x17
        /*003e*/ 	.short	(.L_869 - .L_868)
.L_868:
        /*0040*/ 	.word	0x00000000
        /*0044*/ 	.short	0x0000
        /*0046*/ 	.short	0x0000
        /*0048*/ 	.byte	0x00, 0xf0, 0x11, 0x00


	//----- nvinfo : EIATTR_MAXREG_COUNT
	.align		4
.L_869:
        /*004c*/ 	.byte	0x03, 0x1b
        /*004e*/ 	.short	0x00ff


	//----- nvinfo : EIATTR_MERCURY_ISA_VERSION
	.align		4
        /*0050*/ 	.byte	0x03, 0x5f
        /*0052*/ 	.short	0x0000


	//----- nvinfo : EIATTR_EXIT_INSTR_OFFSETS
	.align		4
        /*0054*/ 	.byte	0x04, 0x1c
        /*0056*/ 	.short	(.L_871 - .L_870)


	//   ....[0]....
.L_870:
        /*0058*/ 	.word	0x00002550


	//   ....[1]....
        /*005c*/ 	.word	0x00005120


	//   ....[2]....
        /*0060*/ 	.word	0x00005170


	//----- nvinfo : EIATTR_MAX_THREADS
	.align		4
.L_871:
        /*0064*/ 	.byte	0x04, 0x05
        /*0066*/ 	.short	(.L_873 - .L_872)
.L_872:
        /*0068*/ 	.word	0x00000080
        /*006c*/ 	.word	0x00000001
        /*0070*/ 	.word	0x00000001


	//----- nvinfo : EIATTR_CRS_STACK_SIZE
	.align		4
.L_873:
        /*0074*/ 	.byte	0x04, 0x1e
        /*0076*/ 	.short	(.L_875 - .L_874)
.L_874:
        /*0078*/ 	.word	0x00000000
.L_875:


//--------------------- .nv.info._ZN2at6native29vectorized_elementwise_kernelILi4EZZZNS0_16acos_kernel_cudaERNS_18TensorIteratorBaseEENKUlvE0_clEvENKUlvE_clEvEUldE_St5arrayIPcLm2EEEEviT0_T1_ --------------------------
	.section	.nv.info._ZN2at6native29vectorized_elementwise_kernelILi4EZZZNS0_16acos_kernel_cudaERNS_18TensorIteratorBaseEENKUlvE0_clEvENKUlvE_clEvEUldE_St5arrayIPcLm2EEEEviT0_T1_,"",@"SHT_CUDA_INFO"
	.sectionflags	@""
	.align	4


	//----- nvinfo : EIATTR_CUDA_API_VERSION
	.align		4
        /*0000*/ 	.byte	0x04, 0x37
        /*0002*/ 	.short	(.L_877 - .L_876)
.L_876:
        /*0004*/ 	.word	0x00000082


	//----- nvinfo : EIATTR_SW2861232_WAR
	.align		4
.L_877:
        /*0008*/ 	.byte	0x01, 0x35
	.zero		2


	//----- nvinfo : EIATTR_PARAM_CBANK
	.align		4
        /*000c*/ 	.byte	0x04, 0x0a
        /*000e*/ 	.short	(.L_879 - .L_878)
	.align		4
.L_878:
        /*0010*/ 	.word	index@(.nv.constant0._ZN2at6native29vectorized_elementwise_kernelILi4EZZZNS0_16acos_kernel_cudaERNS_18TensorIteratorBaseEENKUlvE0_clEvENKUlvE_clEvEUldE_St5arrayIPcLm2EEEEviT0_T1_)
        /*0014*/ 	.short	0x0160
        /*0016*/ 	.short	0x0018


	//----- nvinfo : EIATTR_CBANK_PARAM_SIZE
	.align		4
.L_879:
        /*0018*/ 	.byte	0x03, 0x19
        /*001a*/ 	.short	0x0018


	//----- nvinfo : EIATTR_KPARAM_INFO
	.align		4
        /*001c*/ 	.byte	0x04, 0x17
        /*001e*/ 	.short	(.L_881 - .L_880)
.L_880:
        /*0020*/ 	.word	0x00000000
        /*0024*/ 	.short	0x0002
        /*0026*/ 	.short	0x0008
        /*0028*/ 	.byte	0x00, 0xf0, 0x41, 0x00


	//----- nvinfo : EIATTR_KPARAM_INFO
	.align		4
.L_881:
        /*002c*/ 	.byte	0x04, 0x17
        /*002e*/ 	.short	(.L_883 - .L_882)
.L_882:
        /*0030*/ 	.word	0x00000000
        /*0034*/ 	.short	0x0001
        /*0036*/ 	.short	0x0004
        /*0038*/ 	.byte	0x00, 0xf0, 0x05, 0x00


	//----- nvinfo : EIATTR_KPARAM_INFO
	.align		4
.L_883:
        /*003c*/ 	.byte	0x04, 0x17
        /*003e*/ 	.short	(.L_885 - .L_884)
.L_884:
        /*0040*/ 	.word	0x00000000
        /*0044*/ 	.short	0x0000
        /*0046*/ 	.short	0x0000
        /*0048*/ 	.byte	0x00, 0xf0, 0x11, 0x00


	//----- nvinfo : EIATTR_MAXREG_COUNT
	.align		4
.L_885:
        /*004c*/ 	.byte	0x03, 0x1b
        /*004e*/ 	.short	0x00ff


	//----- nvinfo : EIATTR_MERCURY_ISA_VERSION
	.align		4
        /*0050*/ 	.byte	0x03, 0x5f
        /*0052*/ 	.short	0x0000


	//----- nvinfo : EIATTR_EXIT_INSTR_OFFSETS
	.align		4
        /*0054*/ 	.byte	0x04, 0x1c
        /*0056*/ 	.short	(.L_887 - .L_886)


	//   ....[0]....
.L_886:
        /*0058*/ 	.word	0x00002550


	//   ....[1]....
        /*005c*/ 	.word	0x00005120


	//   ....[2]....
        /*0060*/ 	.word	0x00005170


	//----- nvinfo : EIATTR_MAX_THREADS
	.align		4
.L_887:
        /*0064*/ 	.byte	0x04, 0x05
        /*0066*/ 	.short	(.L_889 - .L_888)
.L_888:
        /*0068*/ 	.word	0x00000080
        /*006c*/ 	.word	0x00000001
        /*0070*/ 	.word	0x00000001


	//----- nvinfo : EIATTR_CRS_STACK_SIZE
	.align		4
.L_889:
        /*0074*/ 	.byte	0x04, 0x1e
        /*0076*/ 	.short	(.L_891 - .L_890)
.L_890:
        /*0078*/ 	.word	0x00000000
.L_891:


//--------------------- .nv.info._ZN2at6native29vectorized_elementwise_kernelILi8EZZZNS0_16acos_kernel_cudaERNS_18TensorIteratorBaseEENKUlvE0_clEvENKUlvE_clEvEUldE_St5arrayIPcLm2EEEEviT0_T1_ --------------------------
	.section	.nv.info._ZN2at6native29vectorized_elementwise_kernelILi8EZZZNS0_16acos_kernel_cudaERNS_18TensorIteratorBaseEENKUlvE0_clEvENKUlvE_clEvEUldE_St5arrayIPcLm2EEEEviT0_T1_,"",@"SHT_CUDA_INFO"
	.sectionflags	@""
	.align	4


	//----- nvinfo : EIATTR_CUDA_API_VERSION
	.align		4
        /*0000*/ 	.byte	0x04, 0x37
        /*0002*/ 	.short	(.L_893 - .L_892)
.L_892:
        /*0004*/ 	.word	0x00000082


	//----- nvinfo : EIATTR_SW2861232_WAR
	.align		4
.L_893:
        /*0008*/ 	.byte	0x01, 0x35
	.zero		2


	//----- nvinfo : EIATTR_PARAM_CBANK
	.align		4
        /*000c*/ 	.byte	0x04, 0x0a
        /*000e*/ 	.short	(.L_895 - .L_894)
	.align		4
.L_894:
        /*0010*/ 	.word	index@(.nv.constant0._ZN2at6native29vectorized_elementwise_kernelILi8EZZZNS0_16acos_kernel_cudaERNS_18TensorIteratorBaseEENKUlvE0_clEvENKUlvE_clEvEUldE_St5arrayIPcLm2EEEEviT0_T1_)
        /*0014*/ 	.short	0x0160
        /*0016*/ 	.short	0x0018


	//----- nvinfo : EIATTR_CBANK_PARAM_SIZE
	.align		4
.L_895:
        /*0018*/ 	.byte	0x03, 0x19
        /*001a*/ 	.short	0x0018


	//----- nvinfo : EIATTR_KPARAM_INFO
	.align		4
        /*001c*/ 	.byte	0x04, 0x17
        /*001e*/ 	.short	(.L_897 - .L_896)
.L_896:
        /*0020*/ 	.word	0x00000000
        /*0024*/ 	.short	0x0002
        /*0026*/ 	.short	0x0008
        /*0028*/ 	.byte	0x00, 0xf0, 0x41, 0x00


	//----- nvinfo : EIATTR_KPARAM_INFO
	.align		4
.L_897:
        /*002c*/ 	.byte	0x04, 0x17
        /*002e*/ 	.short	(.L_899 - .L_898)
.L_898:
        /*0030*/ 	.word	0x00000000
        /*0034*/ 	.short	0x0001
        /*0036*/ 	.short	0x0004
        /*0038*/ 	.byte	0x00, 0xf0, 0x05, 0x00


	//----- nvinfo : EIATTR_KPARAM_INFO
	.align		4
.L_899:
        /*003c*/ 	.byte	0x04, 0x17
        /*003e*/ 	.short	(.L_901 - .L_900)
.L_900:
        /*0040*/ 	.word	0x00000000
        /*0044*/ 	.short	0x0000
        /*0046*/ 	.short	0x0000
        /*0048*/ 	.byte	0x00, 0xf0, 0x11, 0x00


	//----- nvinfo : EIATTR_MAXREG_COUNT
	.align		4
.L_901:
        /*004c*/ 	.byte	0x03, 0x1b
        /*004e*/ 	.short	0x00ff


	//----- nvinfo : EIATTR_MERCURY_ISA_VERSION
	.align		4
        /*0050*/ 	.byte	0x03, 0x5f
        /*0052*/ 	.short	0x0000


	//----- nvinfo : EIATTR_EXIT_INSTR_OFFSETS
	.align		4
        /*0054*/ 	.byte	0x04, 0x1c
        /*0056*/ 	.short	(.L_903 - .L_902)


	//   ....[0]....
.L_902:
        /*0058*/ 	.word	0x00000010


	//----- nvinfo : EIATTR_MAX_THREADS
	.align		4
.L_903:
        /*005c*/ 	.byte	0x04, 0x05
        /*005e*/ 	.short	(.L_905 - .L_904)
.L_904:
        /*0060*/ 	.word	0x00000080
        /*0064*/ 	.word	0x00000001
        /*0068*/ 	.word	0x00000001
.L_905:


//--------------------- .nv.info._ZN2at6native18elementwise_kernelILi128ELi4EZNS0_15gpu_kernel_implIZZZNS0_16acos_kernel_cudaERNS_18TensorIteratorBaseEENKUlvE_clEvENKUlvE1_clEvEUlN3c107complexINS7_4HalfEEEE_EEvS4_RKT_EUliE_EEviT1_ --------------------------
	.section	.nv.info._ZN2at6native18elementwise_kernelILi128ELi4EZNS0_15gpu_kernel_implIZZZNS0_16acos_kernel_cudaERNS_18TensorIteratorBaseEENKUlvE_clEvENKUlvE1_clEvEUlN3c107complexINS7_4HalfEEEE_EEvS4_RKT_EUliE_EEviT1_,"",@"SHT_CUDA_INFO"
	.sectionflags	@""
	.align	4


	//----- nvinfo : EIATTR_CUDA_API_VERSION
	.align		4
        /*0000*/ 	.byte	0x04, 0x37
        /*0002*/ 	.short	(.L_907 - .L_906)
.L_906:
        /*0004*/ 	.word	0x00000082


	//----- nvinfo : EIATTR_SW2861232_WAR
	.align		4
.L_907:
        /*0008*/ 	.byte	0x01, 0x35
	.zero		2


	//----- nvinfo : EIATTR_PARAM_CBANK
	.align		4
        /*000c*/ 	.byte	0x04, 0x0a
        /*000e*/ 	.short	(.L_909 - .L_908)
	.align		4
.L_908:
        /*0010*/ 	.word	index@(.nv.constant0._ZN2at6native18elementwise_kernelILi128ELi4EZNS0_15gpu_kernel_implIZZZNS0_16acos_kernel_cudaERNS_18TensorIteratorBaseEENKUlvE_clEvENKUlvE1_clEvEUlN3c107complexINS7_4HalfEEEE_EEvS4_RKT_EUliE_EEviT1_)
        /*0014*/ 	.short	0x0160
        /*0016*/ 	.short	0x0220


	//----- nvinfo : EIATTR_CBANK_PARAM_SIZE
	.align		4
.L_909:
        /*0018*/ 	.byte	0x03, 0x19
        /*001a*/ 	.short	0x0220


	//----- nvinfo : EIATTR_KPARAM_INFO
	.align		4
        /*001c*/ 	.byte	0x04, 0x17
        /*001e*/ 	.short	(.L_911 - .L_910)
.L_910:
        /*0020*/ 	.word	0x00000000
        /*0024*/ 	.short	0x0001
        /*0026*/ 	.short	0x0008
        /*0028*/ 	.byte	0x00, 0xf0, 0x61, 0x08


	//----- nvinfo : EIATTR_KPARAM_INFO
	.align		4
.L_911:
        /*002c*/ 	.byte	0x04, 0x17
        /*002e*/ 	.short	(.L_913 - .L_912)
.L_912:
        /*0030*/ 	.word	0x00000000
        /*0034*/ 	.short	0x0000
        /*0036*/ 	.short	0x0000
        /*0038*/ 	.byte	0x00, 0xf0, 0x11, 0x00


	//----- nvinfo : EIATTR_MAXREG_COUNT
	.align		4
.L_913:
        /*003c*/ 	.byte	0x03, 0x1b
        /*003e*/ 	.short	0x0080


	//----- nvinfo : EIATTR_EXTERNS
	.align		4
        /*0040*/ 	.byte	0x04, 0x0f
        /*0042*/ 	.short	(.L_915 - .L_914)


	//   ....[0]....
	.align		4
.L_914:
        /*0044*/ 	.word	index@(__assertfail)


	//----- nvinfo : EIATTR_MERCURY_ISA_VERSION
	.align		4
.L_915:
        /*0048*/ 	.byte	0x03, 0x5f
        /*004a*/ 	.short	0x0000


	//----- nvinfo : EIATTR_SYSCALL_OFFSETS
	.align		4
        /*004c*/ 	.byte	0x04, 0x46
        /*004e*/ 	.short	(.L_917 - .L_916)


	//   ....[0]....
.L_916:
        /*0050*/ 	.word	0x00001f00


	//   ....[1]....
        /*0054*/ 	.word	0x00005700


	//   ....[2]....
        /*0058*/ 	.word	0x00007690


	//   ....[3]....
        /*005c*/ 	.word	0x0000ae70


	//   ....[4]....
        /*0060*/ 	.word	0x0000cdd0


	//   ....[5]....
        /*0064*/ 	.word	0x000105b0


	//   ....[6]....
        /*0068*/ 	.word	0x00012520


	//   ....[7]....
        /*006c*/ 	.word	0x00015d00


	//----- nvinfo : EIATTR_EXIT_INSTR_OFFSETS
	.align		4
.L_917:
        /*0070*/ 	.byte	0x04, 0x1c
        /*0072*/ 	.short	(.L_919 - .L_918)


	//   ....[0]....
.L_918:
        /*0074*/ 	.word	0x00010670


	//   ....[1]....
        /*0078*/ 	.word	0x00014ed0


	//   ....[2]....
        /*007c*/ 	.word	0x00014f10


	//   ....[3]....
        /*0080*/ 	.word	0x00014fb0


	//   ....[4]....
        /*0084*/ 	.word	0x00014ff0


	//   ....[5]....
        /*0088*/ 	.word	0x00015030


	//   ....[6]....
        /*008c*/ 	.word	0x000150c0


	//   ....[7]....
        /*0090*/ 	.word	0x000150e0


	//   ....[8]....
        /*0094*/ 	.word	0x00015180


	//   ....[9]....
        /*0098*/ 	.word	0x000151a0


	//   ....[10]....
        /*009c*/ 	.word	0x000151f0


	//   ....[11]....
        /*00a0*/ 	.word	0x00015300


	//   ....[12]....
        /*00a4*/ 	.word	0x00015380


	//   ....[13]....
        /*00a8*/ 	.word	0x00015510


	//   ....[14]....
        /*00ac*/ 	.word	0x00015670


	//   ....[15]....
        /*00b0*/ 	.word	0x000156b0


	//   ....[16]....
        /*00b4*/ 	.word	0x00015770


	//   ....[17]....
        /*00b8*/ 	.word	0x000158f0


	//   ....[18]....
        /*00bc*/ 	.word	0x00015a70


	//   ....[19]....
        /*00c0*/ 	.word	0x00015bd0


	//   ....[20]....
        /*00c4*/ 	.word	0x00015d10


	//   ....[21]....
        /*00c8*/ 	.word	0x00015d50


	//   ....[22]....
        /*00cc*/ 	.word	0x00015d90


	//----- nvinfo : EIATTR_MAX_THREADS
	.align		4
.L_919:
        /*00d0*/ 	.byte	0x04, 0x05
        /*00d2*/ 	.short	(.L_921 - .L_920)
.L_920:
        /*00d4*/ 	.word	0x00000080
        /*00d8*/ 	.word	0x00000001
        /*00dc*/ 	.word	0x00000001


	//----- nvinfo : EIATTR_CRS_STACK_SIZE
	.align		4
.L_921:
        /*00e0*/ 	.byte	0x04, 0x1e
        /*00e2*/ 	.short	(.L_923 - .L_922)
.L_922:
        /*00e4*/ 	.word	0x00000000
.L_923:


//--------------------- .nv.info._ZN2at6native27unrolled_elementwise_kernelIZZZNS0_16acos_kernel_cudaERNS_18TensorIteratorBaseEENKUlvE_clEvENKUlvE1_clEvEUlN3c107complexINS6_4HalfEEEE_St5arrayIPcLm2EELi4E23TrivialOffsetCalculatorILi1EjESF_NS0_6memory12LoadWithCastILi1EEENSG_13StoreWithCastILi1EEEEEviT_T0_T2_T3_T4_T5_ --------------------------
	.section	.nv.info._ZN2at6native27unrolled_elementwise_kernelIZZZNS0_16acos_kernel_cudaERNS_18TensorIteratorBaseEENKUlvE_clEvENKUlvE1_clEvEUlN3c107complexINS6_4HalfEEEE_St5arrayIPcLm2EELi4E23TrivialOffsetCalculatorILi1EjESF_NS0_6memory12LoadWithCastILi1EEENSG_13StoreWithCastILi1EEEEEviT_T0_T2_T3_T4_T5_,"",@"SHT_CUDA_INFO"
	.sectionflags	@""
	.align	4


	//----- nvinfo : EIATTR_CUDA_API_VERSION
	.align		4
        /*0000*/ 	.byte	0x04, 0x37
        /*0002*/ 	.short	(.L_925 - .L_924)
.L_924:
        /*0004*/ 	.word	0x00000082


	//----- nvinfo : EIATTR_SW2861232_WAR
	.align		4
.L_925:
        /*0008*/ 	.byte	0x01, 0x35
	.zero		2


	//----- nvinfo : EIATTR_PARAM_CBANK
	.align		4
        /*000c*/ 	.byte	0x04, 0x0a
        /*000e*/ 	.short	(.L_927 - .L_926)
	.align		4
.L_926:
        /*0010*/ 	.word	index@(.nv.constant0._ZN2at6native27unrolled_elementwise_kernelIZZZNS0_16acos_kernel_cudaERNS_18TensorIteratorBaseEENKUlvE_clEvENKUlvE1_clEvEUlN3c107complexINS6_4HalfEEEE_St5arrayIPcLm2EELi4E23TrivialOffsetCalculatorILi1EjESF_NS0_6memory12LoadWithCastILi1EEENSG_13StoreWithCastILi1EEEEEviT_T0_T2_T3_T4_T5_)
        /*0014*/ 	.short	0x0160
        /*0016*/ 	.short	0x002c


	//----- nvinfo : EIATTR_CBANK_PARAM_SIZE
	.align		4
.L_927:
        /*0018*/ 	.byte	0x03, 0x19
        /*001a*/ 	.short	0x002c


	//----- nvinfo : EIATTR_KPARAM_INFO
	.align		4
        /*001c*/ 	.byte	0x04, 0x17
        /*001e*/ 	.short	(.L_929 - .L_928)
.L_928:
        /*0020*/ 	.word	0x00000000
        /*0024*/ 	.short	0x0006
        /*0026*/ 	.short	0x0024
        /*0028*/ 	.byte	0x00, 0xf0, 0x21, 0x00


	//----- nvinfo : EIATTR_KPARAM_INFO
	.align		4
.L_929:
        /*002c*/ 	.byte	0x04, 0x17
        /*002e*/ 	.short	(.L_931 - .L_930)
.L_930:
        /*0030*/ 	.word	0x00000000
        /*0034*/ 	.short	0x0005
        /*0036*/ 	.short	0x001c
        /*0038*/ 	.byte	0x00, 0xf0, 0x21, 0x00


	//----- nvinfo : EIATTR_KPARAM_INFO
	.align		4
.L_931:
        /*003c*/ 	.byte	0x04, 0x17
        /*003e*/ 	.short	(.L_933 - .L_932)
.L_932:
        /*0040*/ 	.word	0x00000000
        /*0044*/ 	.short	0x0004
        /*0046*/ 	.short	0x0019
        /*0048*/ 	.byte	0x00, 0xf0, 0x05, 0x00


	//----- nvinfo : EIATTR_KPARAM_INFO
	.align		4
.L_933:
        /*004c*/ 	.byte	0x04, 0x17
        /*004e*/ 	.short	(.L_935 - .L_934)
.L_934:
        /*0050*/ 	.word	0x00000000
        /*0054*/ 	.short	0x0003
        /*0056*/ 	.short	0x0018
        /*0058*/ 	.byte	0x00, 0xf0, 0x05, 0x00


	//----- nvinfo : EIATTR_KPARAM_INFO
	.align		4
.L_935:
        /*005c*/ 	.byte	0x04, 0x17
        /*005e*/ 	.short	(.L_937 - .L_936)
.L_936:
        /*0060*/ 	.word	0x00000000
        /*0064*/ 	.short	0x0002
        /*0066*/ 	.short	0x0008
        /*0068*/ 	.byte	0x00, 0xf0, 0x41, 0x00


	//----- nvinfo : EIATTR_KPARAM_INFO
	.align		4
.L_937:
        /*006c*/ 	.byte	0x04, 0x17
        /*006e*/ 	.short	(.L_939 - .L_938)
.L_938:
        /*0070*/ 	.word	0x00000000
        /*0074*/ 	.short	0x0001
        /*0076*/ 	.short	0x0004
        /*0078*/ 	.byte	0x00, 0xf0, 0x05, 0x00


	//----- nvinfo : EIATTR_KPARAM_INFO
	.align		4
.L_939:
        /*007c*/ 	.byte	0x04, 0x17
        /*007e*/ 	.short	(.L_941 - .L_940)
.L_940:
        /*0080*/ 	.word	0x00000000
        /*0084*/ 	.short	0x0000
        /*0086*/ 	.short	0x0000
        /*0088*/ 	.byte	0x00, 0xf0, 0x11, 0x00


	//----- nvinfo : EIATTR_MAXREG_COUNT
	.align		4
.L_941:
        /*008c*/ 	.byte	0x03, 0x1b
        /*008e*/ 	.short	0x00ff


	//----- nvinfo : EIATTR_EXTERNS
	.align		4
        /*0090*/ 	.byte	0x04, 0x0f
        /*0092*/ 	.short	(.L_943 - .L_942)


	//   ....[0]....
	.align		4
.L_942:
        /*0094*/ 	.word	index@(__assertfail)


	//----- nvinfo : EIATTR_MERCURY_ISA_VERSION
	.align		4
.L_943:
        /*0098*/ 	.byte	0x03, 0x5f
        /*009a*/ 	.short	0x0000


	//----- nvinfo : EIATTR_SYSCALL_OFFSETS
	.align		4
        /*009c*/ 	.byte	0x04, 0x46
        /*009e*/ 	.short	(.L_945 - .L_944)


	//   ....[0]....
.L_944:
        /*00a0*/ 	.word	0x00001140


	//   ....[1]....
        /*00a4*/ 	.word	0x000022d0


	//   ....[2]....
        /*00a8*/ 	.word	0x00003480


	//   ....[3]....
        /*00ac*/ 	.word	0x00004600


	//   ....[4]....
        /*00b0*/ 	.word	0x0000f930


	//   ....[5]....
        /*00b4*/ 	.word	0x00010970


	//   ....[6]....
        /*00b8*/ 	.word	0x000119a0


	//   ....[7]....
        /*00bc*/ 	.word	0x000129b0


	//----- nvinfo : EIATTR_EXIT_INSTR_OFFSETS
	.align		4
.L_945:
        /*00c0*/ 	.byte	0x04, 0x1c
        /*00c2*/ 	.short	(.L_947 - .L_946)


	//   ....[0]....
.L_946:
        /*00c4*/ 	.word	0x00011a60


	//   ....[1]....
        /*00c8*/ 	.word	0x00011b90


	//   ....[2]....
        /*00cc*/ 	.word	0x00011bd0


	//   ....[3]....
        /*00d0*/ 	.word	0x00011c70


	//   ....[4]....
        /*00d4*/ 	.word	0x00011cb0


	//   ....[5]....
        /*00d8*/ 	.word	0x00011cf0


	//   ....[6]....
        /*00dc*/ 	.word	0x00011d80


	//   ....[7]....
        /*00e0*/ 	.word	0x00011da0


	//   ....[8]....
        /*00e4*/ 	.word	0x00011e40


	//   ....[9]....
        /*00e8*/ 	.word	0x00011e60


	//   ....[10]....
        /*00ec*/ 	.word	0x00011eb0


	//   ....[11]....
        /*00f0*/ 	.word	0x00011fb0


	//   ....[12]....
        /*00f4*/ 	.word	0x00012030


	//   ....[13]....
        /*00f8*/ 	.word	0x000121c0


	//   ....[14]....
        /*00fc*/ 	.word	0x00012320


	//   ....[15]....
        /*0100*/ 	.word	0x00012360


	//   ....[16]....
        /*0104*/ 	.word	0x00012420


	//   ....[17]....
        /*0108*/ 	.word	0x000125a0


	//   ....[18]....
        /*010c*/ 	.word	0x00012720


	//   ....[19]....
        /*0110*/ 	.word	0x00012880


	//   ....[20]....
        /*0114*/ 	.word	0x000129c0


	//   ....[21]....
        /*0118*/ 	.word	0x00012a00


	//   ....[22]....
        /*011c*/ 	.word	0x00012a40


	//----- nvinfo : EIATTR_MAX_THREADS
	.align		4
.L_947:
        /*0120*/ 	.byte	0x04, 0x05
        /*0122*/ 	.short	(.L_949 - .L_948)
.L_948:
        /*0124*/ 	.word	0x00000080
        /*0128*/ 	.word	0x00000001
        /*012c*/ 	.word	0x00000001


	//----- nvinfo : EIATTR_CRS_STACK_SIZE
	.align		4
.L_949:
        /*0130*/ 	.byte	0x04, 0x1e
        /*0132*/ 	.short	(.L_951 - .L_950)
.L_950:
        /*0134*/ 	.word	0x00000000
.L_951:


//--------------------- .nv.info._ZN2at6native18elementwise_kernelILi128ELi2EZNS0_22gpu_kernel_impl_nocastIZZZNS0_16acos_kernel_cudaERNS_18TensorIteratorBaseEENKUlvE_clEvENKUlvE1_clEvEUlN3c107complexINS7_4HalfEEEE_EEvS4_RKT_EUliE_EEviT1_ --------------------------
	.section	.nv.info._ZN2at6native18elementwise_kernelILi128ELi2EZNS0_22gpu_kernel_impl_nocastIZZZNS0_16acos_kernel_cudaERNS_18TensorIteratorBaseEENKUlvE_clEvENKUlvE1_clEvEUlN3c107complexINS7_4HalfEEEE_EEvS4_RKT_EUliE_EEviT1_,"",@"SHT_CUDA_INFO"
	.sectionflags	@""
	.align	4


	//----- nvinfo : EIATTR_CUDA_API_VERSION
	.align		4
        /*0000*/ 	.byte	0x04, 0x37
        /*0002*/ 	.short	(.L_953 - .L_952)
.L_952:
        /*0004*/ 	.word	0x00000082


	//----- nvinfo : EIATTR_SW2861232_WAR
	.align		4
.L_953:
        /*0008*/ 	.byte	0x01, 0x35
	.zero		2


	//----- nvinfo : EIATTR_PARAM_CBANK
	.align		4
        /*000c*/ 	.byte	0x04, 0x0a
        /*000e*/ 	.short	(.L_955 - .L_954)
	.align		4
.L_954:
        /*0010*/ 	.word	index@(.nv.constant0._ZN2at6native18elementwise_kernelILi128ELi2EZNS0_22gpu_kernel_impl_nocastIZZZNS0_16acos_kernel_cudaERNS_18TensorIteratorBaseEENKUlvE_clEvENKUlvE1_clEvEUlN3c107complexINS7_4HalfEEEE_EEvS4_RKT_EUliE_EEviT1_)
        /*0014*/ 	.short	0x0160
        /*0016*/ 	.short	0x0220


	//----- nvinfo : EIATTR_CBANK_PARAM_SIZE
	.align		4
.L_955:
        /*0018*/ 	.byte	0x03, 0x19
        /*001a*/ 	.short	0x0220


	//----- nvinfo : EIATTR_KPARAM_INFO
	.align		4
        /*001c*/ 	.byte	0x04, 0x17
        /*001e*/ 	.short	(.L_957 - .L_956)
.L_956:
        /*0020*/ 	.word	0x00000000
        /*0024*/ 	.short	0x0001
        /*0026*/ 	.short	0x0008
        /*0028*/ 	.byte	0x00, 0xf0, 0x61, 0x08


	//----- nvinfo : EIATTR_KPARAM_INFO
	.align		4
.L_957:
        /*002c*/ 	.byte	0x04, 0x17
        /*002e*/ 	.short	(.L_959 - .L_958)
.L_958:
        /*0030*/ 	.word	0x00000000
        /*0034*/ 	.short	0x0000
        /*0036*/ 	.short	0x0000
        /*0038*/ 	.byte	0x00, 0xf0, 0x11, 0x00


	//----- nvinfo : EIATTR_MAXREG_COUNT
	.align		4
.L_959:
        /*003c*/ 	.byte	0x03, 0x1b
        /*003e*/ 	.short	0x0080


	//----- nvinfo : EIATTR_MERCURY_ISA_VERSION
	.align		4
        /*0040*/ 	.byte	0x03, 0x5f
        /*0042*/ 	.short	0x0000


	//----- nvinfo : EIATTR_EXIT_INSTR_OFFSETS
	.align		4
        /*0044*/ 	.byte	0x04, 0x1c
        /*0046*/ 	.short	(.L_961 - .L_960)


	//   ....[0]....
.L_960:
        /*0048*/ 	.word	0x00003760


	//   ....[1]....
        /*004c*/ 	.word	0x00006e00


	//----- nvinfo : EIATTR_MAX_THREADS
	.align		4
.L_961:
        /*0050*/ 	.byte	0x04, 0x05
        /*0052*/ 	.short	(.L_963 - .L_962)
.L_962:
        /*0054*/ 	.word	0x00000080
        /*0058*/ 	.word	0x00000001
        /*005c*/ 	.word	0x00000001


	//----- nvinfo : EIATTR_CRS_STACK_SIZE
	.align		4
.L_963:
        /*0060*/ 	.byte	0x04, 0x1e
        /*0062*/ 	.short	(.L_965 - .L_964)
.L_964:
        /*0064*/ 	.word	0x00000000
.L_965:


//--------------------- .nv.info._ZN2at6native27unrolled_elementwise_kernelIZZZNS0_16acos_kernel_cudaERNS_18TensorIteratorBaseEENKUlvE_clEvENKUlvE1_clEvEUlN3c107complexINS6_4HalfEEEE_St5arrayIPcLm2EELi4E23TrivialOffsetCalculatorILi1EjESF_NS0_6memory15LoadWithoutCastENSG_16StoreWithoutCastEEEviT_T0_T2_T3_T4_T5_ --------------------------
	.section	.nv.info._ZN2at6native27unrolled_elementwise_kernelIZZZNS0_16acos_kernel_cudaERNS_18TensorIteratorBaseEENKUlvE_clEvENKUlvE1_clEvEUlN3c107complexINS6_4HalfEEEE_St5arrayIPcLm2EELi4E23TrivialOffsetCalculatorILi1EjESF_NS0_6memory15LoadWithoutCastENSG_16StoreWithoutCastEEEviT_T0_T2_T3_T4_T5_,"",@"SHT_CUDA_INFO"
	.sectionflags	@""
	.align	4


	//----- nvinfo : EIATTR_CUDA_API_VERSION
	.align		4
        /*0000*/ 	.byte	0x04, 0x37
        /*0002*/ 	.short	(.L_967 - .L_966)
.L_966:
        /*0004*/ 	.word	0x00000082


	//----- nvinfo : EIATTR_SW2861232_WAR
	.align		4
.L_967:
        /*0008*/ 	.byte	0x01, 0x35
	.zero		2


	//----- nvinfo : EIATTR_PARAM_CBANK
	.align		4
        /*000c*/ 	.byte	0x04, 0x0a
        /*000e*/ 	.short	(.L_969 - .L_968)
	.align		4
.L_968:
        /*0010*/ 	.word	index@(.nv.constant0._ZN2at6native27unrolled_elementwise_kernelIZZZNS0_16acos_kernel_cudaERNS_18TensorIteratorBaseEENKUlvE_clEvENKUlvE1_clEvEUlN3c107complexINS6_4HalfEEEE_St5arrayIPcLm2EELi4E23TrivialOffsetCalculatorILi1EjESF_NS0_6memory15LoadWithoutCastENSG_16StoreWithoutCastEEEviT_T0_T2_T3_T4_T5_)
        /*0014*/ 	.short	0x0160
        /*0016*/ 	.short	0x001c


	//----- nvinfo : EIATTR_CBANK_PARAM_SIZE
	.align		4
.L_969:
        /*0018*/ 	.byte	0x03, 0x19
        /*001a*/ 	.short	0x001c


	//----- nvinfo : EIATTR_KPARAM_INFO
	.align		4
        /*001c*/ 	.byte	0x04, 0x17
        /*001e*/ 	.short	(.L_971 - .L_970)
.L_970:
        /*0020*/ 	.word	0x00000000
        /*0024*/ 	.short	0x0006
        /*0026*/ 	.short	0x001b
        /*0028*/ 	.byte	0x00, 0xf0, 0x05, 0x00


	//----- nvinfo : EIATTR_KPARAM_INFO
	.align		4
.L_971:
        /*002c*/ 	.byte	0x04, 0x17
        /*002e*/ 	.short	(.L_973 - .L_972)
.L_972:
        /*0030*/ 	.word	0x00000000
        /*0034*/ 	.short	0x0005
        /*0036*/ 	.short	0x001a
        /*0038*/ 	.byte	0x00, 0xf0, 0x05, 0x00


	//----- nvinfo : EIATTR_KPARAM_INFO
	.align		4
.L_973:
        /*003c*/ 	.byte	0x04, 0x17
        /*003e*/ 	.short	(.L_975 - .L_974)
.L_974:
        /*0040*/ 	.word	0x00000000
        /*0044*/ 	.short	0x0004
        /*0046*/ 	.short	0x0019
        /*0048*/ 	.byte	0x00, 0xf0, 0x05, 0x00


	//----- nvinfo : EIATTR_KPARAM_INFO
	.align		4
.L_975:
        /*004c*/ 	.byte	0x04, 0x17
        /*004e*/ 	.short	(.L_977 - .L_976)
.L_976:
        /*0050*/ 	.word	0x00000000
        /*0054*/ 	.short	0x0003
        /*0056*/ 	.short	0x0018
        /*0058*/ 	.byte	0x00, 0xf0, 0x05, 0x00


	//----- nvinfo : EIATTR_KPARAM_INFO
	.align		4
.L_977:
        /*005c*/ 	.byte	0x04, 0x17
        /*005e*/ 	.short	(.L_979 - .L_978)
.L_978:
        /*0060*/ 	.word	0x00000000
        /*0064*/ 	.short	0x0002
        /*0066*/ 	.short	0x0008
        /*0068*/ 	.byte	0x00, 0xf0, 0x41, 0x00


	//----- nvinfo : EIATTR_KPARAM_INFO
	.align		4
.L_979:
        /*006c*/ 	.byte	0x04, 0x17
        /*006e*/ 	.short	(.L_981 - .L_980)
.L_980:
        /*0070*/ 	.word	0x00000000
        /*0074*/ 	.short	0x0001
        /*0076*/ 	.short	0x0004
        /*0078*/ 	.byte	0x00, 0xf0, 0x05, 0x00


	//----- nvinfo : EIATTR_KPARAM_INFO
	.align		4
.L_981:
        /*007c*/ 	.byte	0x04, 0x17
        /*007e*/ 	.short	(.L_983 - .L_982)
.L_982:
        /*0080*/ 	.word	0x00000000
        /*0084*/ 	.short	0x0000
        /*0086*/ 	.short	0x0000
        /*0088*/ 	.byte	0x00, 0xf0, 0x11, 0x00


	//----- nvinfo : EIATTR_MAXREG_COUNT
	.align		4
.L_983:
        /*008c*/ 	.byte	0x03, 0x1b
        /*008e*/ 	.short	0x00ff


	//----- nvinfo : EIATTR_MERCURY_ISA_VERSION
	.align		4
        /*0090*/ 	.byte	0x03, 0x5f
        /*0092*/ 	.short	0x0000


	//----- nvinfo : EIATTR_EXIT_INSTR_OFFSETS
	.align		4
        /*0094*/ 	.byte	0x04, 0x1c
        /*0096*/ 	.short	(.L_985 - .L_984)


	//   ....[0]....
.L_984:
        /*0098*/ 	.word	0x0000a500


	//   ....[1]....
        /*009c*/ 	.word	0x0000a560


	//----- nvinfo : EIATTR_MAX_THREADS
	.align		4
.L_985:
        /*00a0*/ 	.byte	0x04, 0x05
        /*00a2*/ 	.short	(.L_987 - .L_986)
.L_986:
        /*00a4*/ 	.word	0x00000080
        /*00a8*/ 	.word	0x00000001
        /*00ac*/ 	.word	0x00000001


	//----- nvinfo : EIATTR_CRS_STACK_SIZE
	.align		4
.L_987:
        /*00b0*/ 	.byte	0x04, 0x1e
        /*00b2*/ 	.short	(.L_989 - .L_988)
.L_988:
        /*00b4*/ 	.word	0x00000000
.L_989:


//--------------------- .nv.info._ZN2at6native29vectorized_elementwise_kernelILi2EZZZNS0_16acos_kernel_cudaERNS_18TensorIteratorBaseEENKUlvE_clEvENKUlvE1_clEvEUlN3c107complexINS6_4HalfEEEE_St5arrayIPcLm2EEEEviT0_T1_ --------------------------
	.section	.nv.info._ZN2at6native29vectorized_elementwise_kernelILi2EZZZNS0_16acos_kernel_cudaERNS_18TensorIteratorBaseEENKUlvE_clEvENKUlvE1_clEvEUlN3c107complexINS6_4HalfEEEE_St5arrayIPcLm2EEEEviT0_T1_,"",@"SHT_CUDA_INFO"
	.sectionflags	@""
	.align	4


	//----- nvinfo : EIATTR_CUDA_API_VERSION
	.align		4
        /*0000*/ 	.byte	0x04, 0x37
        /*0002*/ 	.short	(.L_991 - .L_990)
.L_990:
        /*0004*/ 	.word	0x00000082


	//----- nvinfo : EIATTR_SW2861232_WAR
	.align		4
.L_991:
        /*0008*/ 	.byte	0x01, 0x35
	.zero		2


	//----- nvinfo : EIATTR_PARAM_CBANK
	.align		4
        /*000c*/ 	.byte	0x04, 0x0a
        /*000e*/ 	.short	(.L_993 - .L_992)
	.align		4
.L_992:
        /*0010*/ 	.word	index@(.nv.constant0._ZN2at6native29vectorized_elementwise_kernelILi2EZZZNS0_16acos_kernel_cudaERNS_18TensorIteratorBaseEENKUlvE_clEvENKUlvE1_clEvEUlN3c107complexINS6_4HalfEEEE_St5arrayIPcLm2EEEEviT0_T1_)
        /*0014*/ 	.short	0x0160
        /*0016*/ 	.short	0x0018


	//----- nvinfo : EIATTR_CBANK_PARAM_SIZE
	.align		4
.L_993:
        /*0018*/ 	.byte	0x03, 0x19
        /*001a*/ 	.short	0x0018


	//----- nvinfo : EIATTR_KPARAM_INFO
	.align		4
        /*001c*/ 	.byte	0x04, 0x17
        /*001e*/ 	.short	(.L_995 - .L_994)
.L_994:
        /*0020*/ 	.word	0x00000000
        /*0024*/ 	.short	0x0002
        /*0026*/ 	.short	0x0008
        /*0028*/ 	.byte	0x00, 0xf0, 0x41, 0x00


	//----- nvinfo : EIATTR_KPARAM_INFO
	.align		4
.L_995:
        /*002c*/ 	.byte	0x04, 0x17
        /*002e*/ 	.short	(.L_997 - .L_996)
.L_996:
        /*0030*/ 	.word	0x00000000
        /*0034*/ 	.short	0x0001
        /*0036*/ 	.short	0x0004
        /*0038*/ 	.byte	0x00, 0xf0, 0x05, 0x00


	//----- nvinfo : EIATTR_KPARAM_INFO
	.align		4
.L_997:
        /*003c*/ 	.byte	0x04, 0x17
        /*003e*/ 	.short	(.L_999 - .L_998)
.L_998:
        /*0040*/ 	.word	0x00000000
        /*0044*/ 	.short	0x0000
        /*0046*/ 	.short	0x0000
        /*0048*/ 	.byte	0x00, 0xf0, 0x11, 0x00


	//----- nvinfo : EIATTR_MAXREG_COUNT
	.align		4
.L_999:
        /*004c*/ 	.byte	0x03, 0x1b
        /*004e*/ 	.short	0x00ff


	//----- nvinfo : EIATTR_MERCURY_ISA_VERSION
	.align		4
        /*0050*/ 	.byte	0x03, 0x5f
        /*0052*/ 	.short	0x0000


	//----- nvinfo : EIATTR_EXIT_INSTR_OFFSETS
	.align		4
        /*0054*/ 	.byte	0x04, 0x1c
        /*0056*/ 	.short	(.L_1001 - .L_1000)


	//   ....[0]....
.L_1000:
        /*0058*/ 	.word	0x00014140


	//   ....[1]....
        /*005c*/ 	.word	0x00028a70


	//   ....[2]....
        /*0060*/ 	.word	0x00028ad0


	//----- nvinfo : EIATTR_MAX_THREADS
	.align		4
.L_1001:
        /*0064*/ 	.byte	0x04, 0x05
        /*0066*/ 	.short	(.L_1003 - .L_1002)
.L_1002:
        /*0068*/ 	.word	0x00000080
        /*006c*/ 	.word	0x00000001
        /*0070*/ 	.word	0x00000001


	//----- nvinfo : EIATTR_CRS_STACK_SIZE
	.align		4
.L_1003:
        /*0074*/ 	.byte	0x04, 0x1e
        /*0076*/ 	.short	(.L_1005 - .L_1004)
.L_1004:
        /*0078*/ 	.word	0x00000000
.L_1005:


//--------------------- .nv.info._ZN2at6native29vectorized_elementwise_kernelILi4EZZZNS0_16acos_kernel_cudaERNS_18TensorIteratorBaseEENKUlvE_clEvENKUlvE1_clEvEUlN3c107complexINS6_4HalfEEEE_St5arrayIPcLm2EEEEviT0_T1_ --------------------------
	.section	.nv.info._ZN2at6native29vectorized_elementwise_kernelILi4EZZZNS0_16acos_kernel_cudaERNS_18TensorIteratorBaseEENKUlvE_clEvENKUlvE1_clEvEUlN3c107complexINS6_4HalfEEEE_St5arrayIPcLm2EEEEviT0_T1_,"",@"SHT_CUDA_INFO"
	.sectionflags	@""
	.align	4


	//----- nvinfo : EIATTR_CUDA_API_VERSION
	.align		4
        /*0000*/ 	.byte	0x04, 0x37
        /*0002*/ 	.short	(.L_1007 - .L_1006)
.L_1006:
        /*0004*/ 	.word	0x00000082


	//----- nvinfo : EIATTR_SW2861232_WAR
	.align		4
.L_1007:
        /*0008*/ 	.byte	0x01, 0x35
	.zero		2


	//----- nvinfo : EIATTR_PARAM_CBANK
	.align		4
        /*000c*/ 	.byte	0x04, 0x0a
        /*000e*/ 	.short	(.L_1009 - .L_1008)
	.align		4
.L_1008:
        /*0010*/ 	.word	index@(.nv.constant0._ZN2at6native29vectorized_elementwise_kernelILi4EZZZNS0_16acos_kernel_cudaERNS_18TensorIteratorBaseEENKUlvE_clEvENKUlvE1_clEvEUlN3c107complexINS6_4HalfEEEE_St5arrayIPcLm2EEEEviT0_T1_)
        /*0014*/ 	.short	0x0160
        /*0016*/ 	.short	0x0018


	//----- nvinfo : EIATTR_CBANK_PARAM_SIZE
	.align		4
.L_1009:
        /*0018*/ 	.byte	0x03, 0x19
        /*001a*/ 	.short	0x0018


	//----- nvinfo : EIATTR_KPARAM_INFO
	.align		4
        /*001c*/ 	.byte	0x04, 0x17
        /*001e*/ 	.short	(.L_1011 - .L_1010)
.L_1010:
        /*0020*/ 	.word	0x00000000
        /*0024*/ 	.short	0x0002
        /*0026*/ 	.short	0x0008
        /*0028*/ 	.byte	0x00, 0xf0, 0x41, 0x00


	//----- nvinfo : EIATTR_KPARAM_INFO
	.align		4
.L_1011:
        /*002c*/ 	.byte	0x04, 0x17
        /*002e*/ 	.short	(.L_1013 - .L_1012)
.L_1012:
        /*0030*/ 	.word	0x00000000
        /*0034*/ 	.short	0x0001
        /*0036*/ 	.short	0x0004
        /*0038*/ 	.byte	0x00, 0xf0, 0x05, 0x00


	//----- nvinfo : EIATTR_KPARAM_INFO
	.align		4
.L_1013:
        /*003c*/ 	.byte	0x04, 0x17
        /*003e*/ 	.short	(.L_1015 - .L_1014)
.L_1014:
        /*0040*/ 	.word	0x00000000
        /*0044*/ 	.short	0x0000
        /*0046*/ 	.short	0x0000
        /*0048*/ 	.byte	0x00, 0xf0, 0x11, 0x00


	//----- nvinfo : EIATTR_MAXREG_COUNT
	.align		4
.L_1015:
        /*004c*/ 	.byte	0x03, 0x1b
        /*004e*/ 	.short	0x00ff


	//----- nvinfo : EIATTR_MERCURY_ISA_VERSION
	.align		4
        /*0050*/ 	.byte	0x03, 0x5f
        /*0052*/ 	.short	0x0000


	//----- nvinfo : EIATTR_EXIT_INSTR_OFFSETS
	.align		4
        /*0054*/ 	.byte	0x04, 0x1c
        /*0056*/ 	.short	(.L_1017 - .L_1016)


	//   ....[0]....
.L_1016:
        /*0058*/ 	.word	0x000140d0


	//   ....[1]....
        /*005c*/ 	.word	0x000289f0


	//   ....[2]....
        /*0060*/ 	.word	0x00028a50


	//----- nvinfo : EIATTR_MAX_THREADS
	.align		4
.L_1017:
        /*0064*/ 	.byte	0x04, 0x05
        /*0066*/ 	.short	(.L_1019 - .L_1018)
.L_1018:
        /*0068*/ 	.word	0x00000080
        /*006c*/ 	.word	0x00000001
        /*0070*/ 	.word	0x00000001


	//----- nvinfo : EIATTR_CRS_STACK_SIZE
	.align		4
.L_1019:
        /*0074*/ 	.byte	0x04, 0x1e
        /*0076*/ 	.short	(.L_1021 - .L_1020)
.L_1020:
        /*0078*/ 	.word	0x00000000
.L_1021:


//--------------------- .nv.info._ZN2at6native29vectorized_elementwise_kernelILi8EZZZNS0_16acos_kernel_cudaERNS_18TensorIteratorBaseEENKUlvE_clEvENKUlvE1_clEvEUlN3c107complexINS6_4HalfEEEE_St5arrayIPcLm2EEEEviT0_T1_ --------------------------
	.section	.nv.info._ZN2at6native29vectorized_elementwise_kernelILi8EZZZNS0_16acos_kernel_cudaERNS_18TensorIteratorBaseEENKUlvE_clEvENKUlvE1_clEvEUlN3c107complexINS6_4HalfEEEE_St5arrayIPcLm2EEEEviT0_T1_,"",@"SHT_CUDA_INFO"
	.sectionflags	@""
	.align	4


	//----- nvinfo : EIATTR_CUDA_API_VERSION
	.align		4
        /*0000*/ 	.byte	0x04, 0x37
        /*0002*/ 	.short	(.L_1023 - .L_1022)
.L_1022:
        /*0004*/ 	.word	0x00000082


	//----- nvinfo : EIATTR_SW2861232_WAR
	.align		4
.L_1023:
        /*0008*/ 	.byte	0x01, 0x35
	.zero		2


	//----- nvinfo : EIATTR_PARAM_CBANK
	.align		4
        /*000c*/ 	.byte	0x04, 0x0a
        /*000e*/ 	.short	(.L_1025 - .L_1024)
	.align		4
.L_1024:
        /*0010*/ 	.word	index@(.nv.constant0._ZN2at6native29vectorized_elementwise_kernelILi8EZZZNS0_16acos_kernel_cudaERNS_18TensorIteratorBaseEENKUlvE_clEvENKUlvE1_clEvEUlN3c107complexINS6_4HalfEEEE_St5arrayIPcLm2EEEEviT0_T1_)
        /*0014*/ 	.short	0x0160
        /*0016*/ 	.short	0x0018


	//----- nvinfo : EIATTR_CBANK_PARAM_SIZE
	.align		4
.L_1025:
        /*0018*/ 	.byte	0x03, 0x19
        /*001a*/ 	.short	0x0018


	//----- nvinfo : EIATTR_KPARAM_INFO
	.align		4
        /*001c*/ 	.byte	0x04, 0x17
        /*001e*/ 	.short	(.L_1027 - .L_1026)
.L_1026:
        /*0020*/ 	.word	0x00000000
        /*0024*/ 	.short	0x0002
        /*0026*/ 	.short	0x0008
        /*0028*/ 	.byte	0x00, 0xf0, 0x41, 0x00


	//----- nvinfo : EIATTR_KPARAM_INFO
	.align		4
.L_1027:
        /*002c*/ 	.byte	0x04, 0x17
        /*002e*/ 	.short	(.L_1029 - .L_1028)
.L_1028:
        /*0030*/ 	.word	0x00000000
        /*0034*/ 	.short	0x0001
        /*0036*/ 	.short	0x0004
        /*0038*/ 	.byte	0x00, 0xf0, 0x05, 0x00


	//----- nvinfo : EIATTR_KPARAM_INFO
	.align		4
.L_1029:
        /*003c*/ 	.byte	0x04, 0x17
        /*003e*/ 	.short	(.L_1031 - .L_1030)
.L_1030:
        /*0040*/ 	.word	0x00000000
        /*0044*/ 	.short	0x0000
        /*0046*/ 	.short	0x0000
        /*0048*/ 	.byte	0x00, 0xf0, 0x11, 0x00


	//----- nvinfo : EIATTR_MAXREG_COUNT
	.align		4
.L_1031:
        /*004c*/ 	.byte	0x03, 0x1b
        /*004e*/ 	.short	0x00ff


	//----- nvinfo : EIATTR_MERCURY_ISA_VERSION
	.align		4
        /*0050*/ 	.byte	0x03, 0x5f
        /*0052*/ 	.short	0x0000


	//----- nvinfo : EIATTR_EXIT_INSTR_OFFSETS
	.align		4
        /*0054*/ 	.byte	0x04, 0x1c
        /*0056*/ 	.short	(.L_1033 - .L_1032)


	//   ....[0]....
.L_1032:
        /*0058*/ 	.word	0x00000010


	//----- nvinfo : EIATTR_MAX_THREADS
	.align		4
.L_1033:
        /*005c*/ 	.byte	0x04, 0x05
        /*005e*/ 	.short	(.L_1035 - .L_1034)
.L_1034:
        /*0060*/ 	.word	0x00000080
        /*0064*/ 	.word	0x00000001
        /*0068*/ 	.word	0x00000001
.L_1035:


//--------------------- .nv.info._ZN2at6native18elementwise_kernelILi128ELi4EZNS0_15gpu_kernel_implIZZZNS0_16acos_kernel_cudaERNS_18TensorIteratorBaseEENKUlvE_clEvENKUlvE0_clEvEUlN3c107complexIfEEE_EEvS4_RKT_EUliE_EEviT1_ --------------------------
	.section	.nv.info._ZN2at6native18elementwise_kernelILi128ELi4EZNS0_15gpu_kernel_implIZZZNS0_16acos_kernel_cudaERNS_18TensorIteratorBaseEENKUlvE_clEvENKUlvE0_clEvEUlN3c107complexIfEEE_EEvS4_RKT_EUliE_EEviT1_,"",@"SHT_CUDA_INFO"
	.sectionflags	@""
	.align	4


	//----- nvinfo : EIATTR_CUDA_API_VERSION
	.align		4
        /*0000*/ 	.byte	0x04, 0x37
        /*0002*/ 	.short	(.L_1037 - .L_1036)
.L_1036:
        /*0004*/ 	.word	0x00000082


	//----- nvinfo : EIATTR_SW2861232_WAR
	.align		4
.L_1037:
        /*0008*/ 	.byte	0x01, 0x35
	.zero		2


	//----- nvinfo : EIATTR_PARAM_CBANK
	.align		4
        /*000c*/ 	.byte	0x04, 0x0a
        /*000e*/ 	.short	(.L_1039 - .L_1038)
	.align		4
.L_1038:
        /*0010*/ 	.word	index@(.nv.constant0._ZN2at6native18elementwise_kernelILi128ELi4EZNS0_15gpu_kernel_implIZZZNS0_16acos_kernel_cudaERNS_18TensorIteratorBaseEENKUlvE_clEvENKUlvE0_clEvEUlN3c107complexIfEEE_EEvS4_RKT_EUliE_EEviT1_)
        /*0014*/ 	.short	0x0160
        /*0016*/ 	.short	0x0220


	//----- nvinfo : EIATTR_CBANK_PARAM_SIZE
	.align		4
.L_1039:
        /*0018*/ 	.byte	0x03, 0x19
        /*001a*/ 	.short	0x0220


	//----- nvinfo : EIATTR_KPARAM_INFO
	.align		4
        /*001c*/ 	.byte	0x04, 0x17
        /*001e*/ 	.short	(.L_1041 - .L_1040)
.L_1040:
        /*0020*/ 	.word	0x00000000
        /*0024*/ 	.short	0x0001
        /*0026*/ 	.short	0x0008
        /*0028*/ 	.byte	0x00, 0xf0, 0x61, 0x08


	//----- nvinfo : EIATTR_KPARAM_INFO
	.align		4
.L_1041:
        /*002c*/ 	.byte	0x04, 0x17
        /*002e*/ 	.short	(.L_1043 - .L_1042)
.L_1042:
        /*0030*/ 	.word	0x00000000
        /*0034*/ 	.short	0x0000
        /*0036*/ 	.short	0x0000
        /*0038*/ 	.byte	0x00, 0xf0, 0x11, 0x00


	//----- nvinfo : EIATTR_MAXREG_COUNT
	.align		4
.L_1043:
        /*003c*/ 	.byte	0x03, 0x1b
        /*003e*/ 	.short	0x0080


	//----- nvinfo : EIATTR_EXTERNS
	.align		4
        /*0040*/ 	.byte	0x04, 0x0f
        /*0042*/ 	.short	(.L_1045 - .L_1044)


	//   ....[0]....
	.align		4
.L_1044:
        /*0044*/ 	.word	index@(__assertfail)


	//----- nvinfo : EIATTR_MERCURY_ISA_VERSION
	.align		4
.L_1045:
        /*0048*/ 	.byte	0x03, 0x5f
        /*004a*/ 	.short	0x0000


	//----- nvinfo : EIATTR_SYSCALL_OFFSETS
	.align		4
        /*004c*/ 	.byte	0x04, 0x46
        /*004e*/ 	.short	(.L_1047 - .L_1046)


	//   ....[0]....
.L_1046:
        /*0050*/ 	.word	0x00001d70


	//   ....[1]....
        /*0054*/ 	.word	0x00005410


	//   ....[2]....
        /*0058*/ 	.word	0x000071f0


	//   ....[3]....
        /*005c*/ 	.word	0x0000a870


	//   ....[4]....
        /*0060*/ 	.word	0x0000c620


	//   ....[5]....
        /*0064*/ 	.word	0x0000fca0


	//   ....[6]....
        /*0068*/ 	.word	0x00011a60


	//   ....[7]....
        /*006c*/ 	.word	0x000150e0


	//----- nvinfo : EIATTR_EXIT_INSTR_OFFSETS
	.align		4
.L_1047:
        /*0070*/ 	.byte	0x04, 0x1c
        /*0072*/ 	.short	(.L_1049 - .L_1048)


	//   ....[0]....
.L_1048:
        /*0074*/ 	.word	0x0000fd40


	//   ....[1]....
        /*0078*/ 	.word	0x000143c0


	//   ....[2]....
        /*007c*/ 	.word	0x00014400


	//   ....[3]....
        /*0080*/ 	.word	0x00014490


	//   ....[4]....
        /*0084*/ 	.word	0x000144c0


	//   ....[5]....
        /*0088*/ 	.word	0x000144f0


	//   ....[6]....
        /*008c*/ 	.word	0x00014570


	//   ....[7]....
        /*0090*/ 	.word	0x000145a0


	//   ....[8]....
        /*0094*/ 	.word	0x00014620


	//   ....[9]....
        /*0098*/ 	.word	0x00014650


	//   ....[10]....
        /*009c*/ 	.word	0x00014690


	//   ....[11]....
        /*00a0*/ 	.word	0x00014770


	//   ....[12]....
        /*00a4*/ 	.word	0x000147d0


	//   ....[13]....
        /*00a8*/ 	.word	0x00014950


	//   ....[14]....
        /*00ac*/ 	.word	0x00014aa0


	//   ....[15]....
        /*00b0*/ 	.word	0x00014ad0


	//   ....[16]....
        /*00b4*/ 	.word	0x00014b80


	//   ....[17]....
        /*00b8*/ 	.word	0x00014cf0


	//   ....[18]....
        /*00bc*/ 	.word	0x00014e60


	//   ....[19]....
        /*00c0*/ 	.word	0x00014fb0


	//   ....[20]....
        /*00c4*/ 	.word	0x000150f0


	//   ....[21]....
        /*00c8*/ 	.word	0x00015120


	//   ....[22]....
        /*00cc*/ 	.word	0x00015150


	//----- nvinfo : EIATTR_MAX_THREADS
	.align		4
.L_1049:
        /*00d0*/ 	.byte	0x04, 0x05
        /*00d2*/ 	.short	(.L_1051 - .L_1050)
.L_1050:
        /*00d4*/ 	.word	0x00000080
        /*00d8*/ 	.word	0x00000001
        /*00dc*/ 	.word	0x00000001


	//----- nvinfo : EIATTR_CRS_STACK_SIZE
	.align		4
.L_1051:
        /*00e0*/ 	.byte	0x04, 0x1e
        /*00e2*/ 	.short	(.L_1053 - .L_1052)
.L_1052:
        /*00e4*/ 	.word	0x00000000
.L_1053:


//--------------------- .nv.info._ZN2at6native27unrolled_elementwise_kernelIZZZNS0_16acos_kernel_cudaERNS_18TensorIteratorBaseEENKUlvE_clEvENKUlvE0_clEvEUlN3c107complexIfEEE_St5arrayIPcLm2EELi4E23TrivialOffsetCalculatorILi1EjESE_NS0_6memory12LoadWithCastILi1EEENSF_13StoreWithCastILi1EEEEEviT_T0_T2_T3_T4_T5_ --------------------------
	.section	.nv.info._ZN2at6native27unrolled_elementwise_kernelIZZZNS0_16acos_kernel_cudaERNS_18TensorIteratorBaseEENKUlvE_clEvENKUlvE0_clEvEUlN3c107complexIfEEE_St5arrayIPcLm2EELi4E23TrivialOffsetCalculatorILi1EjESE_NS0_6memory12LoadWithCastILi1EEENSF_13StoreWithCastILi1EEEEEviT_T0_T2_T3_T4_T5_,"",@"SHT_CUDA_INFO"
	.sectionflags	@""
	.align	4


	//----- nvinfo : EIATTR_CUDA_API_VERSION
	.align		4
        /*0000*/ 	.byte	0x04, 0x37
        /*0002*/ 	.short	(.L_1055 - .L_1054)
.L_1054:
        /*0004*/ 	.word	0x00000082


	//----- nvinfo : EIATTR_SW2861232_WAR
	.align		4
.L_1055:
        /*0008*/ 	.byte	0x01, 0x35
	.zero		2


	//----- nvinfo : EIATTR_PARAM_CBANK
	.align		4
        /*000c*/ 	.byte	0x04, 0x0a
        /*000e*/ 	.short	(.L_1057 - .L_1056)
	.align		4
.L_1056:
        /*0010*/ 	.word	index@(.nv.constant0._ZN2at6native27unrolled_elementwise_kernelIZZZNS0_16acos_kernel_cudaERNS_18TensorIteratorBaseEENKUlvE_clEvENKUlvE0_clEvEUlN3c107complexIfEEE_St5arrayIPcLm2EELi4E23TrivialOffsetCalculatorILi1EjESE_NS0_6memory12LoadWithCastILi1EEENSF_13StoreWithCastILi1EEEEEviT_T0_T2_T3_T4_T5_)
        /*0014*/ 	.short	0x0160
        /*0016*/ 	.short	0x002c


	//----- nvinfo : EIATTR_CBANK_PARAM_SIZE
	.align		4
.L_1057:
        /*0018*/ 	.byte	0x03, 0x19
        /*001a*/ 	.short	0x002c


	//----- nvinfo : EIATTR_KPARAM_INFO
	.align		4
        /*001c*/ 	.byte	0x04, 0x17
        /*001e*/ 	.short	(.L_1059 - .L_1058)
.L_1058:
        /*0020*/ 	.word	0x00000000
        /*0024*/ 	.short	0x0006
        /*0026*/ 	.short	0x0024
        /*0028*/ 	.byte	0x00, 0xf0, 0x21, 0x00


	//----- nvinfo : EIATTR_KPARAM_INFO
	.align		4
.L_1059:
        /*002c*/ 	.byte	0x04, 0x17
        /*002e*/ 	.short	(.L_1061 - .L_1060)
.L_1060:
        /*0030*/ 	.word	0x00000000
        /*0034*/ 	.short	0x0005
        /*0036*/ 	.short	0x001c
        /*0038*/ 	.byte	0x00, 0xf0, 0x21, 0x00


	//----- nvinfo : EIATTR_KPARAM_INFO
	.align		4
.L_1061:
        /*003c*/ 	.byte	0x04, 0x17
        /*003e*/ 	.short	(.L_1063 - .L_1062)
.L_1062:
        /*0040*/ 	.word	0x00000000
        /*0044*/ 	.short	0x0004
        /*0046*/ 	.short	0x0019
        /*0048*/ 	.byte	0x00, 0xf0, 0x05, 0x00


	//----- nvinfo : EIATTR_KPARAM_INFO
	.align		4
.L_1063:
        /*004c*/ 	.byte	0x04, 0x17
        /*004e*/ 	.short	(.L_1065 - .L_1064)
.L_1064:
        /*0050*/ 	.word	0x00000000
        /*0054*/ 	.short	0x0003
        /*0056*/ 	.short	0x0018
        /*0058*/ 	.byte	0x00, 0xf0, 0x05, 0x00


	//----- nvinfo : EIATTR_KPARAM_INFO
	.align		4
.L_1065:
        /*005c*/ 	.byte	0x04, 0x17
        /*005e*/ 	.short	(.L_1067 - .L_1066)
.L_1066:
        /*0060*/ 	.word	0x00000000
        /*0064*/ 	.short	0x0002
        /*0066*/ 	.short	0x0008
        /*0068*/ 	.byte	0x00, 0xf0, 0x41, 0x00


	//----- nvinfo : EIATTR_KPARAM_INFO
	.align		4
.L_1067:
        /*006c*/ 	.byte	0x04, 0x17
        /*006e*/ 	.short	(.L_1069 - .L_1068)
.L_1068:
        /*0070*/ 	.word	0x00000000
        /*0074*/ 	.short	0x0001
        /*0076*/ 	.short	0x0004
        /*0078*/ 	.byte	0x00, 0xf0, 0x05, 0x00


	//----- nvinfo : EIATTR_KPARAM_INFO
	.align		4
.L_1069:
        /*007c*/ 	.byte	0x04, 0x17
        /*007e*/ 	.short	(.L_1071 - .L_1070)
.L_1070:
        /*0080*/ 	.word	0x00000000
        /*0084*/ 	.short	0x0000
        /*0086*/ 	.short	0x0000
        /*0088*/ 	.byte	0x00, 0xf0, 0x11, 0x00


	//----- nvinfo : EIATTR_MAXREG_COUNT
	.align		4
.L_1071:
        /*008c*/ 	.byte	0x03, 0x1b
        /*008e*/ 	.short	0x00ff


	//----- nvinfo : EIATTR_EXTERNS
	.align		4
        /*0090*/ 	.byte	0x04, 0x0f
        /*0092*/ 	.short	(.L_1073 - .L_1072)


	//   ....[0]....
	.align		4
.L_1072:
        /*0094*/ 	.word	index@(__assertfail)


	//----- nvinfo : EIATTR_MERCURY_ISA_VERSION
	.align		4
.L_1073:
        /*0098*/ 	.byte	0x03, 0x5f
        /*009a*/ 	.short	0x0000


	//----- nvinfo : EIATTR_SYSCALL_OFFSETS
	.align		4
        /*009c*/ 	.byte	0x04, 0x46
        /*009e*/ 	.short	(.L_1075 - .L_1074)


	//   ....[0]....
.L_1074:
        /*00a0*/ 	.word	0x00000fa0


	//   ....[1]....
        /*00a4*/ 	.word	0x00001f80


	//   ....[2]....
        /*00a8*/ 	.word	0x00002f70


	//   ....[3]....
        /*00ac*/ 	.word	0x00003f30


	//   ....[4]....
        /*00b0*/ 	.word	0x0000efe0


	//   ....[5]....
        /*00b4*/ 	.word	0x0000fef0


	//   ....[6]....
        /*00b8*/ 	.word	0x00010df0


	//   ....[7]....
        /*00bc*/ 	.word	0x00011cd0


	//----- nvinfo : EIATTR_EXIT_INSTR_OFFSETS
	.align		4
.L_1075:
        /*00c0*/ 	.byte	0x04, 0x1c
        /*00c2*/ 	.short	(.L_1077 - .L_1076)


	//   ....[0]....
.L_1076:
        /*00c4*/ 	.word	0x00010e90


	//   ....[1]....
        /*00c8*/ 	.word	0x00010fb0


	//   ....[2]....
        /*00cc*/ 	.word	0x00010ff0


	//   ....[3]....
        /*00d0*/ 	.word	0x00011080


	//   ....[4]....
        /*00d4*/ 	.word	0x000110b0


	//   ....[5]....
        /*00d8*/ 	.word	0x000110e0


	//   ....[6]....
        /*00dc*/ 	.word	0x00011160


	//   ....[7]....
        /*00e0*/ 	.word	0x00011190


	//   ....[8]....
        /*00e4*/ 	.word	0x00011210


	//   ....[9]....
        /*00e8*/ 	.word	0x00011240


	//   ....[10]....
        /*00ec*/ 	.word	0x00011280


	//   ....[11]....
        /*00f0*/ 	.word	0x00011360


	//   ....[12]....
        /*00f4*/ 	.word	0x000113c0


	//   ....[13]....
        /*00f8*/ 	.word	0x00011540


	//   ....[14]....
        /*00fc*/ 	.word	0x00011690


	//   ....[15]....
        /*0100*/ 	.word	0x000116c0


	//   ....[16]....
        /*0104*/ 	.word	0x00011770


	//   ....[17]....
        /*0108*/ 	.word	0x000118e0


	//   ....[18]....
        /*010c*/ 	.word	0x00011a50


	//   ....[19]....
        /*0110*/ 	.word	0x00011ba0


	//   ....[20]....
        /*0114*/ 	.word	0x00011ce0


	//   ....[21]....
        /*0118*/ 	.word	0x00011d10


	//   ....[22]....
        /*011c*/ 	.word	0x00011d40


	//----- nvinfo : EIATTR_MAX_THREADS
	.align		4
.L_1077:
        /*0120*/ 	.byte	0x04, 0x05
        /*0122*/ 	.short	(.L_1079 - .L_1078)
.L_1078:
        /*0124*/ 	.word	0x00000080
        /*0128*/ 	.word	0x00000001
        /*012c*/ 	.word	0x00000001


	//----- nvinfo : EIATTR_CRS_STACK_SIZE
	.align		4
.L_1079:
        /*0130*/ 	.byte	0x04, 0x1e
        /*0132*/ 	.short	(.L_1081 - .L_1080)
.L_1080:
        /*0134*/ 	.word	0x00000000
.L_1081:


//--------------------- .nv.info._ZN2at6native18elementwise_kernelILi128ELi2EZNS0_22gpu_kernel_impl_nocastIZZZNS0_16acos_kernel_cudaERNS_18TensorIteratorBaseEENKUlvE_clEvENKUlvE0_clEvEUlN3c107complexIfEEE_EEvS4_RKT_EUliE_EEviT1_ --------------------------
	.section	.nv.info._ZN2at6native18elementwise_kernelILi128ELi2EZNS0_22gpu_kernel_impl_nocastIZZZNS0_16acos_kernel_cudaERNS_18TensorIteratorBaseEENKUlvE_clEvENKUlvE0_clEvEUlN3c107complexIfEEE_EEvS4_RKT_EUliE_EEviT1_,"",@"SHT_CUDA_INFO"
	.sectionflags	@""
	.align	4


	//----- nvinfo : EIATTR_CUDA_API_VERSION
	.align		4
        /*0000*/ 	.byte	0x04, 0x37
        /*0002*/ 	.short	(.L_1083 - .L_1082)
.L_1082:
        /*0004*/ 	.word	0x00000082


	//----- nvinfo : EIATTR_SW2861232_WAR
	.align		4
.L_1083:
        /*0008*/ 	.byte	0x01, 0x35
	.zero		2


	//----- nvinfo : EIATTR_PARAM_CBANK
	.align		4
        /*000c*/ 	.byte	0x04, 0x0a
        /*000e*/ 	.short	(.L_1085 - .L_1084)
	.align		4
.L_1084:
        /*0010*/ 	.word	index@(.nv.constant0._ZN2at6native18elementwise_kernelILi128ELi2EZNS0_22gpu_kernel_impl_nocastIZZZNS0_16acos_kernel_cudaERNS_18TensorIteratorBaseEENKUlvE_clEvENKUlvE0_clEvEUlN3c107complexIfEEE_EEvS4_RKT_EUliE_EEviT1_)
        /*0014*/ 	.short	0x0160
        /*0016*/ 	.short	0x0220


	//----- nvinfo : EIATTR_CBANK_PARAM_SIZE
	.align		4
.L_1085:
        /*0018*/ 	.byte	0x03, 0x19
        /*001a*/ 	.short	0x0220


	//----- nvinfo : EIATTR_KPARAM_INFO
	.align		4
        /*001c*/ 	.byte	0x04, 0x17
        /*001e*/ 	.short	(.L_1087 - .L_1086)
.L_1086:
        /*0020*/ 	.word	0x00000000
        /*0024*/ 	.short	0x0001
        /*0026*/ 	.short	0x0008
        /*0028*/ 	.byte	0x00, 0xf0, 0x61, 0x08


	//----- nvinfo : EIATTR_KPARAM_INFO
	.align		4
.L_1087:
        /*002c*/ 	.byte	0x04, 0x17
        /*002e*/ 	.short	(.L_1089 - .L_1088)
.L_1088:
        /*0030*/ 	.word	0x00000000
        /*0034*/ 	.short	0x0000
        /*0036*/ 	.short	0x0000
        /*0038*/ 	.byte	0x00, 0xf0, 0x11, 0x00


	//----- nvinfo : EIATTR_MAXREG_COUNT
	.align		4
.L_1089:
        /*003c*/ 	.byte	0x03, 0x1b
        /*003e*/ 	.short	0x0080


	//----- nvinfo : EIATTR_MERCURY_ISA_VERSION
	.align		4
        /*0040*/ 	.byte	0x03, 0x5f
        /*0042*/ 	.short	0x0000


	//----- nvinfo : EIATTR_EXIT_INSTR_OFFSETS
	.align		4
        /*0044*/ 	.byte	0x04, 0x1c
        /*0046*/ 	.short	(.L_1091 - .L_1090)


	//   ....[0]....
.L_1090:
        /*0048*/ 	.word	0x00003740


	//   ....[1]....
        /*004c*/ 	.word	0x00006dc0


	//----- nvinfo : EIATTR_MAX_THREADS
	.align		4
.L_1091:
        /*0050*/ 	.byte	0x04, 0x05
        /*0052*/ 	.short	(.L_1093 - .L_1092)
.L_1092:
        /*0054*/ 	.word	0x00000080
        /*0058*/ 	.word	0x00000001
        /*005c*/ 	.word	0x00000001


	//----- nvinfo : EIATTR_CRS_STACK_SIZE
	.align		4
.L_1093:
        /*0060*/ 	.byte	0x04, 0x1e
        /*0062*/ 	.short	(.L_1095 - .L_1094)
.L_1094:
        /*0064*/ 	.word	0x00000000
.L_1095:


//--------------------- .nv.info._ZN2at6native27unrolled_elementwise_kernelIZZZNS0_16acos_kernel_cudaERNS_18TensorIteratorBaseEENKUlvE_clEvENKUlvE0_clEvEUlN3c107complexIfEEE_St5arrayIPcLm2EELi4E23TrivialOffsetCalculatorILi1EjESE_NS0_6memory15LoadWithoutCastENSF_16StoreWithoutCastEEEviT_T0_T2_T3_T4_T5_ --------------------------
	.section	.nv.info._ZN2at6native27unrolled_elementwise_kernelIZZZNS0_16acos_kernel_cudaERNS_18TensorIteratorBaseEENKUlvE_clEvENKUlvE0_clEvEUlN3c107complexIfEEE_St5arrayIPcLm2EELi4E23TrivialOffsetCalculatorILi1EjESE_NS0_6memory15LoadWithoutCastENSF_16StoreWithoutCastEEEviT_T0_T2_T3_T4_T5_,"",@"SHT_CUDA_INFO"
	.sectionflags	@""
	.align	4


	//----- nvinfo : EIATTR_CUDA_API_VERSION
	.align		4
        /*0000*/ 	.byte	0x04, 0x37
        /*0002*/ 	.short	(.L_1097 - .L_1096)
.L_1096:
        /*0004*/ 	.word	0x00000082


	//----- nvinfo : EIATTR_SW2861232_WAR
	.align		4
.L_1097:
        /*0008*/ 	.byte	0x01, 0x35
	.zero		2


	//----- nvinfo : EIATTR_PARAM_CBANK
	.align		4
        /*000c*/ 	.byte	0x04, 0x0a
        /*000e*/ 	.short	(.L_1099 - .L_1098)
	.align		4
.L_1098:
        /*0010*/ 	.word	index@(.nv.constant0._ZN2at6native27unrolled_elementwise_kernelIZZZNS0_16acos_kernel_cudaERNS_18TensorIteratorBaseEENKUlvE_clEvENKUlvE0_clEvEUlN3c107complexIfEEE_St5arrayIPcLm2EELi4E23TrivialOffsetCalculatorILi1EjESE_NS0_6memory15LoadWithoutCastENSF_16StoreWithoutCastEEEviT_T0_T2_T3_T4_T5_)
        /*0014*/ 	.short	0x0160
        /*0016*/ 	.short	0x001c


	//----- nvinfo : EIATTR_CBANK_PARAM_SIZE
	.align		4
.L_1099:
        /*0018*/ 	.byte	0x03, 0x19
        /*001a*/ 	.short	0x001c


	//----- nvinfo : EIATTR_KPARAM_INFO
	.align		4
        /*001c*/ 	.byte	0x04, 0x17
        /*001e*/ 	.short	(.L_1101 - .L_1100)
.L_1100:
        /*0020*/ 	.word	0x00000000
        /*0024*/ 	.short	0x0006
        /*0026*/ 	.short	0x001b
        /*0028*/ 	.byte	0x00, 0xf0, 0x05, 0x00


	//----- nvinfo : EIATTR_KPARAM_INFO
	.align		4
.L_1101:
        /*002c*/ 	.byte	0x04, 0x17
        /*002e*/ 	.short	(.L_1103 - .L_1102)
.L_1102:
        /*0030*/ 	.word	0x00000000
        /*0034*/ 	.short	0x0005
        /*0036*/ 	.short	0x001a
        /*0038*/ 	.byte	0x00, 0xf0, 0x05, 0x00


	//----- nvinfo : EIATTR_KPARAM_INFO
	.align		4
.L_1103:
        /*003c*/ 	.byte	0x04, 0x17
        /*003e*/ 	.short	(.L_1105 - .L_1104)
.L_1104:
        /*0040*/ 	.word	0x00000000
        /*0044*/ 	.short	0x0004
        /*0046*/ 	.short	0x0019
        /*0048*/ 	.byte	0x00, 0xf0, 0x05, 0x00


	//----- nvinfo : EIATTR_KPARAM_INFO
	.align		4
.L_1105:
        /*004c*/ 	.byte	0x04, 0x17
        /*004e*/ 	.short	(.L_1107 - .L_1106)
.L_1106:
        /*0050*/ 	.word	0x00000000
        /*0054*/ 	.short	0x0003
        /*0056*/ 	.short	0x0018
        /*0058*/ 	.byte	0x00, 0xf0, 0x05, 0x00


	//----- nvinfo : EIATTR_KPARAM_INFO
	.align		4
.L_1107:
        /*005c*/ 	.byte	0x04, 0x17
        /*005e*/ 	.short	(.L_1109 - .L_1108)
.L_1108:
        /*0060*/ 	.word	0x00000000
        /*0064*/ 	.short	0x0002
        /*0066*/ 	.short	0x0008
        /*0068*/ 	.byte	0x00, 0xf0, 0x41, 0x00


	//----- nvinfo : EIATTR_KPARAM_INFO
	.align		4
.L_1109:
        /*006c*/ 	.byte	0x04, 0x17
        /*006e*/ 	.short	(.L_1111 - .L_1110)
.L_1110:
        /*0070*/ 	.word	0x00000000
        /*0074*/ 	.short	0x0001
        /*0076*/ 	.short	0x0004
        /*0078*/ 	.byte	0x00, 0xf0, 0x05, 0x00


	//----- nvinfo : EIATTR_KPARAM_INFO
	.align		4
.L_1111:
        /*007c*/ 	.byte	0x04, 0x17
        /*007e*/ 	.short	(.L_1113 - .L_1112)
.L_1112:
        /*0080*/ 	.word	0x00000000
        /*0084*/ 	.short	0x0000
        /*0086*/ 	.short	0x0000
        /*0088*/ 	.byte	0x00, 0xf0, 0x11, 0x00


	//----- nvinfo : EIATTR_MAXREG_COUNT
	.align		4
.L_1113:
        /*008c*/ 	.byte	0x03, 0x1b
        /*008e*/ 	.short	0x00ff


	//----- nvinfo : EIATTR_MERCURY_ISA_VERSION
	.align		4
        /*0090*/ 	.byte	0x03, 0x5f
        /*0092*/ 	.short	0x0000


	//----- nvinfo : EIATTR_EXIT_INSTR_OFFSETS
	.align		4
        /*0094*/ 	.byte	0x04, 0x1c
        /*0096*/ 	.short	(.L_1115 - .L_1114)


	//   ....[0]....
.L_1114:
        /*0098*/ 	.word	0x0000a400


	//   ....[1]....
        /*009c*/ 	.word	0x0000a450


	//----- nvinfo : EIATTR_MAX_THREADS
	.align		4
.L_1115:
        /*00a0*/ 	.byte	0x04, 0x05
        /*00a2*/ 	.short	(.L_1117 - .L_1116)
.L_1116:
        /*00a4*/ 	.word	0x00000080
        /*00a8*/ 	.word	0x00000001
        /*00ac*/ 	.word	0x00000001


	//----- nvinfo : EIATTR_CRS_STACK_SIZE
	.align		4
.L_1117:
        /*00b0*/ 	.byte	0x04, 0x1e
        /*00b2*/ 	.short	(.L_1119 - .L_1118)
.L_1118:
        /*00b4*/ 	.word	0x00000000
.L_1119:


//--------------------- .nv.info._ZN2at6native29vectorized_elementwise_kernelILi2EZZZNS0_16acos_kernel_cudaERNS_18TensorIteratorBaseEENKUlvE_clEvENKUlvE0_clEvEUlN3c107complexIfEEE_St5arrayIPcLm2EEEEviT0_T1_ --------------------------
	.section	.nv.info._ZN2at6native29vectorized_elementwise_kernelILi2EZZZNS0_16acos_kernel_cudaERNS_18TensorIteratorBaseEENKUlvE_clEvENKUlvE0_clEvEUlN3c107complexIfEEE_St5arrayIPcLm2EEEEviT0_T1_,"",@"SHT_CUDA_INFO"
	.sectionflags	@""
	.align	4


	//----- nvinfo : EIATTR_CUDA_API_VERSION
	.align		4
        /*0000*/ 	.byte	0x04, 0x37
        /*0002*/ 	.short	(.L_1121 - .L_1120)
.L_1120:
        /*0004*/ 	.word	0x00000082


	//----- nvinfo : EIATTR_SW2861232_WAR
	.align		4
.L_1121:
        /*0008*/ 	.byte	0x01, 0x35
	.zero		2


	//----- nvinfo : EIATTR_PARAM_CBANK
	.align		4
        /*000c*/ 	.byte	0x04, 0x0a
        /*000e*/ 	.short	(.L_1123 - .L_1122)
	.align		4
.L_1122:
        /*0010*/ 	.word	index@(.nv.constant0._ZN2at6native29vectorized_elementwise_kernelILi2EZZZNS0_16acos_kernel_cudaERNS_18TensorIteratorBaseEENKUlvE_clEvENKUlvE0_clEvEUlN3c107complexIfEEE_St5arrayIPcLm2EEEEviT0_T1_)
        /*0014*/ 	.short	0x0160
        /*0016*/ 	.short	0x0018


	//----- nvinfo : EIATTR_CBANK_PARAM_SIZE
	.align		4
.L_1123:
        /*0018*/ 	.byte	0x03, 0x19
        /*001a*/ 	.short	0x0018


	//----- nvinfo : EIATTR_KPARAM_INFO
	.align		4
        /*001c*/ 	.byte	0x04, 0x17
        /*001e*/ 	.short	(.L_1125 - .L_1124)
.L_1124:
        /*0020*/ 	.word	0x00000000
        /*0024*/ 	.short	0x0002
        /*0026*/ 	.short	0x0008
        /*0028*/ 	.byte	0x00, 0xf0, 0x41, 0x00


	//----- nvinfo : EIATTR_KPARAM_INFO
	.align		4
.L_1125:
        /*002c*/ 	.byte	0x04, 0x17
        /*002e*/ 	.short	(.L_1127 - .L_1126)
.L_1126:
        /*0030*/ 	.word	0x00000000
        /*0034*/ 	.short	0x0001
        /*0036*/ 	.short	0x0004
        /*0038*/ 	.byte	0x00, 0xf0, 0x05, 0x00


	//----- nvinfo : EIATTR_KPARAM_INFO
	.align		4
.L_1127:
        /*003c*/ 	.byte	0x04, 0x17
        /*003e*/ 	.short	(.L_1129 - .L_1128)
.L_1128:
        /*0040*/ 	.word	0x00000000
        /*0044*/ 	.short	0x0000
        /*0046*/ 	.short	0x0000
        /*0048*/ 	.byte	0x00, 0xf0, 0x11, 0x00


	//----- nvinfo : EIATTR_MAXREG_COUNT
	.align		4
.L_1129:
        /*004c*/ 	.byte	0x03, 0x1b
        /*004e*/ 	.short	0x00ff


	//----- nvinfo : EIATTR_MERCURY_ISA_VERSION
	.align		4
        /*0050*/ 	.byte	0x03, 0x5f
        /*0052*/ 	.short	0x0000


	//----- nvinfo : EIATTR_EXIT_INSTR_OFFSETS
	.align		4
        /*0054*/ 	.byte	0x04, 0x1c
        /*0056*/ 	.short	(.L_1131 - .L_1130)


	//   ....[0]....
.L_1130:
        /*0058*/ 	.word	0x00013fb0


	//   ....[1]....
        /*005c*/ 	.word	0x00028880


	//   ....[2]....
        /*0060*/ 	.word	0x000288d0


	//----- nvinfo : EIATTR_MAX_THREADS
	.align		4
.L_1131:
        /*0064*/ 	.byte	0x04, 0x05
        /*0066*/ 	.short	(.L_1133 - .L_1132)
.L_1132:
        /*0068*/ 	.word	0x00000080
        /*006c*/ 	.word	0x00000001
        /*0070*/ 	.word	0x00000001


	//----- nvinfo : EIATTR_CRS_STACK_SIZE
	.align		4
.L_1133:
        /*0074*/ 	.byte	0x04, 0x1e
        /*0076*/ 	.short	(.L_1135 - .L_1134)
.L_1134:
        /*0078*/ 	.word	0x00000000
.L_1135:


//--------------------- .nv.info._ZN2at6native29vectorized_elementwise_kernelILi4EZZZNS0_16acos_kernel_cudaERNS_18TensorIteratorBaseEENKUlvE_clEvENKUlvE0_clEvEUlN3c107complexIfEEE_St5arrayIPcLm2EEEEviT0_T1_ --------------------------
	.section	.nv.info._ZN2at6native29vectorized_elementwise_kernelILi4EZZZNS0_16acos_kernel_cudaERNS_18TensorIteratorBaseEENKUlvE_clEvENKUlvE0_clEvEUlN3c107complexIfEEE_St5arrayIPcLm2EEEEviT0_T1_,"",@"SHT_CUDA_INFO"
	.sectionflags	@""
	.align	4


	//----- nvinfo : EIATTR_CUDA_API_VERSION
	.align		4
        /*0000*/ 	.byte	0x04, 0x37
        /*0002*/ 	.short	(.L_1137 - .L_1136)
.L_1136:
        /*0004*/ 	.word	0x00000082


	//----- nvinfo : EIATTR_SW2861232_WAR
	.align		4
.L_1137:
        /*0008*/ 	.byte	0x01, 0x35
	.zero		2


	//----- nvinfo : EIATTR_PARAM_CBANK
	.align		4
        /*000c*/ 	.byte	0x04, 0x0a
        /*000e*/ 	.short	(.L_1139 - .L_1138)
	.align		4
.L_1138:
        /*0010*/ 	.word	index@(.nv.constant0._ZN2at6native29vectorized_elementwise_kernelILi4EZZZNS0_16acos_kernel_cudaERNS_18TensorIteratorBaseEENKUlvE_clEvENKUlvE0_clEvEUlN3c107complexIfEEE_St5arrayIPcLm2EEEEviT0_T1_)
        /*0014*/ 	.short	0x0160
        /*0016*/ 	.short	0x0018


	//----- nvinfo : EIATTR_CBANK_PARAM_SIZE
	.align		4
.L_1139:
        /*0018*/ 	.byte	0x03, 0x19
        /*001a*/ 	.short	0x0018


	//----- nvinfo : EIATTR_KPARAM_INFO
	.align		4
        /*001c*/ 	.byte	0x04, 0x17
        /*001e*/ 	.short	(.L_1141 - .L_1140)
.L_1140:
        /*0020*/ 	.word	0x00000000
        /*0024*/ 	.short	0x0002
        /*0026*/ 	.short	0x0008
        /*0028*/ 	.byte	0x00, 0xf0, 0x41, 0x00


	//----- nvinfo : EIATTR_KPARAM_INFO
	.align		4
.L_1141:
        /*002c*/ 	.byte	0x04, 0x17
        /*002e*/ 	.short	(.L_1143 - .L_1142)
.L_1142:
        /*0030*/ 	.word	0x00000000
        /*0034*/ 	.short	0x0001
        /*0036*/ 	.short	0x0004
        /*0038*/ 	.byte	0x00, 0xf0, 0x05, 0x00


	//----- nvinfo : EIATTR_KPARAM_INFO
	.align		4
.L_1143:
        /*003c*/ 	.byte	0x04, 0x17
        /*003e*/ 	.short	(.L_1145 - .L_1144)
.L_1144:
        /*0040*/ 	.word	0x00000000
        /*0044*/ 	.short	0x0000
        /*0046*/ 	.short	0x0000
        /*0048*/ 	.byte	0x00, 0xf0, 0x11, 0x00


	//----- nvinfo : EIATTR_MAXREG_COUNT
	.align		4
.L_1145:
        /*004c*/ 	.byte	0x03, 0x1b
        /*004e*/ 	.short	0x00ff


	//----- nvinfo : EIATTR_MERCURY_ISA_VERSION
	.align		4
        /*0050*/ 	.byte	0x03, 0x5f
        /*0052*/ 	.short	0x0000


	//----- nvinfo : EIATTR_EXIT_INSTR_OFFSETS
	.align		4
        /*0054*/ 	.byte	0x04, 0x1c
        /*0056*/ 	.short	(.L_1147 - .L_1146)


	//   ....[0]....
.L_1146:
        /*0058*/ 	.word	0x00013fb0


	//   ....[1]....
        /*005c*/ 	.word	0x00028880


	//   ....[2]....
        /*0060*/ 	.word	0x000288d0


	//----- nvinfo : EIATTR_MAX_THREADS
	.align		4
.L_1147:
        /*0064*/ 	.byte	0x04, 0x05
        /*0066*/ 	.short	(.L_1149 - .L_1148)
.L_1148:
        /*0068*/ 	.word	0x00000080
        /*006c*/ 	.word	0x00000001
        /*0070*/ 	.word	0x00000001


	//----- nvinfo : EIATTR_CRS_STACK_SIZE
	.align		4
.L_1149:
        /*0074*/ 	.byte	0x04, 0x1e
        /*0076*/ 	.short	(.L_1151 - .L_1150)
.L_1150:
        /*0078*/ 	.word	0x00000000
.L_1151:


//--------------------- .nv.info._ZN2at6native29vectorized_elementwise_kernelILi8EZZZNS0_16acos_kernel_cudaERNS_18TensorIteratorBaseEENKUlvE_clEvENKUlvE0_clEvEUlN3c107complexIfEEE_St5arrayIPcLm2EEEEviT0_T1_ --------------------------
	.section	.nv.info._ZN2at6native29vectorized_elementwise_kernelILi8EZZZNS0_16acos_kernel_cudaERNS_18TensorIteratorBaseEENKUlvE_clEvENKUlvE0_clEvEUlN3c107complexIfEEE_St5arrayIPcLm2EEEEviT0_T1_,"",@"SHT_CUDA_INFO"
	.sectionflags	@""
	.align	4


	//----- nvinfo : EIATTR_CUDA_API_VERSION
	.align		4
        /*0000*/ 	.byte	0x04, 0x37
        /*0002*/ 	.short	(.L_1153 - .L_1152)
.L_1152:
        /*0004*/ 	.word	0x00000082


	//----- nvinfo : EIATTR_SW2861232_WAR
	.align		4
.L_1153:
        /*0008*/ 	.byte	0x01, 0x35
	.zero		2


	//----- nvinfo : EIATTR_PARAM_CBANK
	.align		4
        /*000c*/ 	.byte	0x04, 0x0a
        /*000e*/ 	.short	(.L_1155 - .L_1154)
	.align		4
.L_1154:
        /*0010*/ 	.word	index@(.nv.constant0._ZN2at6native29vectorized_elementwise_kernelILi8EZZZNS0_16acos_kernel_cudaERNS_18TensorIteratorBaseEENKUlvE_clEvENKUlvE0_clEvEUlN3c107complexIfEEE_St5arrayIPcLm2EEEEviT0_T1_)
        /*0014*/ 	.short	0x0160
        /*0016*/ 	.short	0x0018


	//----- nvinfo : EIATTR_CBANK_PARAM_SIZE
	.align		4
.L_1155:
        /*0018*/ 	.byte	0x03, 0x19
        /*001a*/ 	.short	0x0018


	//----- nvinfo : EIATTR_KPARAM_INFO
	.align		4
        /*001c*/ 	.byte	0x04, 0x17
        /*001e*/ 	.short	(.L_1157 - .L_1156)
.L_1156:
        /*0020*/ 	.word	0x00000000
        /*0024*/ 	.short	0x0002
        /*0026*/ 	.short	0x0008
        /*0028*/ 	.byte	0x00, 0xf0, 0x41, 0x00


	//----- nvinfo : EIATTR_KPARAM_INFO
	.align		4
.L_1157:
        /*002c*/ 	.byte	0x04, 0x17
        /*002e*/ 	.short	(.L_1159 - .L_1158)
.L_1158:
        /*0030*/ 	.word	0x00000000
        /*0034*/ 	.short	0x0001
        /*0036*/ 	.short	0x0004
        /*0038*/ 	.byte	0x00, 0xf0, 0x05, 0x00


	//----- nvinfo : EIATTR_KPARAM_INFO
	.align		4
.L_1159:
        /*003c*/ 	.byte	0x04, 0x17
        /*003e*/ 	.short	(.L_1161 - .L_1160)
.L_1160:
        /*0040*/ 	.word	0x00000000
        /*0044*/ 	.short	0x0000
        /*0046*/ 	.short	0x0000
        /*0048*/ 	.byte	0x00, 0xf0, 0x11, 0x00


	//----- nvinfo : EIATTR_MAXREG_COUNT
	.align		4
.L_1161:
        /*004c*/ 	.byte	0x03, 0x1b
        /*004e*/ 	.short	0x00ff


	//----- nvinfo : EIATTR_MERCURY_ISA_VERSION
	.align		4
        /*0050*/ 	.byte	0x03, 0x5f
        /*0052*/ 	.short	0x0000


	//----- nvinfo : EIATTR_EXIT_INSTR_OFFSETS
	.align		4
        /*0054*/ 	.byte	0x04, 0x1c
        /*0056*/ 	.short	(.L_1163 - .L_1162)


	//   ....[0]....
.L_1162:
        /*0058*/ 	.word	0x00000010


	//----- nvinfo : EIATTR_MAX_THREADS
	.align		4
.L_1163:
        /*005c*/ 	.byte	0x04, 0x05
        /*005e*/ 	.short	(.L_1165 - .L_1164)
.L_1164:
        /*0060*/ 	.word	0x00000080
        /*0064*/ 	.word	0x00000001
        /*0068*/ 	.word	0x00000001
.L_1165:


//--------------------- .nv.info._ZN2at6native18elementwise_kernelILi128ELi4EZNS0_15gpu_kernel_implIZZZNS0_16acos_kernel_cudaERNS_18TensorIteratorBaseEENKUlvE_clEvENKUlvE_clEvEUlN3c107complexIdEEE_EEvS4_RKT_EUliE_EEviT1_ --------------------------
	.section	.nv.info._ZN2at6native18elementwise_kernelILi128ELi4EZNS0_15gpu_kernel_implIZZZNS0_16acos_kernel_cudaERNS_18TensorIteratorBaseEENKUlvE_clEvENKUlvE_clEvEUlN3c107complexIdEEE_EEvS4_RKT_EUliE_EEviT1_,"",@"SHT_CUDA_INFO"
	.sectionflags	@""
	.align	4


	//----- nvinfo : EIATTR_CUDA_API_VERSION
	.align		4
        /*0000*/ 	.byte	0x04, 0x37
        /*0002*/ 	.short	(.L_1167 - .L_1166)
.L_1166:
        /*0004*/ 	.word	0x00000082


	//----- nvinfo : EIATTR_SW2861232_WAR
	.align		4
.L_1167:
        /*0008*/ 	.byte	0x01, 0x35
	.zero		2


	//----- nvinfo : EIATTR_PARAM_CBANK
	.align		4
        /*000c*/ 	.byte	0x04, 0x0a
        /*000e*/ 	.short	(.L_1169 - .L_1168)
	.align		4
.L_1168:
        /*0010*/ 	.word	index@(.nv.constant0._ZN2at6native18elementwise_kernelILi128ELi4EZNS0_15gpu_kernel_implIZZZNS0_16acos_kernel_cudaERNS_18TensorIteratorBaseEENKUlvE_clEvENKUlvE_clEvEUlN3c107complexIdEEE_EEvS4_RKT_EUliE_EEviT1_)
        /*0014*/ 	.short	0x0160
        /*0016*/ 	.short	0x0220


	//----- nvinfo : EIATTR_CBANK_PARAM_SIZE
	.align		4
.L_1169:
        /*0018*/ 	.byte	0x03, 0x19
        /*001a*/ 	.short	0x0220


	//----- nvinfo : EIATTR_KPARAM_INFO
	.align		4
        /*001c*/ 	.byte	0x04, 0x17
        /*001e*/ 	.short	(.L_1171 - .L_1170)
.L_1170:
        /*0020*/ 	.word	0x00000000
        /*0024*/ 	.short	0x0001
        /*0026*/ 	.short	0x0008
        /*0028*/ 	.byte	0x00, 0xf0, 0x61, 0x08


	//----- nvinfo : EIATTR_KPARAM_INFO
	.align		4
.L_1171:
        /*002c*/ 	.byte	0x04, 0x17
        /*002e*/ 	.short	(.L_1173 - .L_1172)
.L_1172:
        /*0030*/ 	.word	0x00000000
        /*0034*/ 	.short	0x0000
        /*0036*/ 	.short	0x0000
        /*0038*/ 	.byte	0x00, 0xf0, 0x11, 0x00


	//----- nvinfo : EIATTR_MAXREG_COUNT
	.align		4
.L_1173:
        /*003c*/ 	.byte	0x03, 0x1b
        /*003e*/ 	.short	0x0080


	//----- nvinfo : EIATTR_EXTERNS
	.align		4
        /*0040*/ 	.byte	0x04, 0x0f
        /*0042*/ 	.short	(.L_1175 - .L_1174)


	//   ....[0]....
	.align		4
.L_1174:
        /*0044*/ 	.word	index@(__assertfail)


	//----- nvinfo : EIATTR_MERCURY_ISA_VERSION
	.align		4
.L_1175:
        /*0048*/ 	.byte	0x03, 0x5f
        /*004a*/ 	.short	0x0000


	//----- nvinfo : EIATTR_SYSCALL_OFFSETS
	.align		4
        /*004c*/ 	.byte	0x04, 0x46
        /*004e*/ 	.short	(.L_1177 - .L_1176)


	//   ....[0]....
.L_1176:
        /*0050*/ 	.word	0x00001ec0


	//   ....[1]....
        /*0054*/ 	.word	0x0000a190


	//   ....[2]....
        /*0058*/ 	.word	0x0000c0e0


	//   ....[3]....
        /*005c*/ 	.word	0x00014310


	//   ....[4]....
        /*0060*/ 	.word	0x00016210


	//   ....[5]....
        /*0064*/ 	.word	0x0001e450


	//   ....[6]....
        /*0068*/ 	.word	0x00020360


	//   ....[7]....
        /*006c*/ 	.word	0x000285a0


	//----- nvinfo : EIATTR_EXIT_INSTR_OFFSETS
	.align		4
.L_1177:
        /*0070*/ 	.byte	0x04, 0x1c
        /*0072*/ 	.short	(.L_1179 - .L_1178)


	//   ....[0]....
.L_1178:
        /*0074*/ 	.word	0x0001e4f0


	//   ....[1]....
        /*0078*/ 	.word	0x000276b0


	//   ....[2]....
        /*007c*/ 	.word	0x000276f0


	//   ....[3]....
        /*0080*/ 	.word	0x00027780


	//   ....[4]....
        /*0084*/ 	.word	0x000277b0


	//   ....[5]....
        /*0088*/ 	.word	0x000277e0


	//   ....[6]....
        /*008c*/ 	.word	0x00027890


	//   ....[7]....
        /*0090*/ 	.word	0x000278f0


	//   ....[8]....
        /*0094*/ 	.word	0x000279d0


	//   ....[9]....
        /*0098*/ 	.word	0x00027a60


	//   ....[10]....
        /*009c*/ 	.word	0x00027a80


	//   ....[11]....
        /*00a0*/ 	.word	0x00027b50


	//   ....[12]....
        /*00a4*/ 	.word	0x00027b70


	//   ....[13]....
        /*00a8*/ 	.word	0x00027d20


	//   ....[14]....
        /*00ac*/ 	.word	0x00027ea0


	//   ....[15]....
        /*00b0*/ 	.word	0x00027f00


	//   ....[16]....
        /*00b4*/ 	.word	0x00027fb0


	//   ....[17]....
        /*00b8*/ 	.word	0x00028150


	//   ....[18]....
        /*00bc*/ 	.word	0x000282f0


	//   ....[19]....
        /*00c0*/ 	.word	0x00028470


	//   ....[20]....
        /*00c4*/ 	.word	0x000285b0


	//   ....[21]....
        /*00c8*/ 	.word	0x000285e0


	//   ....[22]....
        /*00cc*/ 	.word	0x00028610


	//----- nvinfo : EIATTR_MAX_THREADS
	.align		4
.L_1179:
        /*00d0*/ 	.byte	0x04, 0x05
        /*00d2*/ 	.short	(.L_1181 - .L_1180)
.L_1180:
        /*00d4*/ 	.word	0x00000080
        /*00d8*/ 	.word	0x00000001
        /*00dc*/ 	.word	0x00000001


	//----- nvinfo : EIATTR_CRS_STACK_SIZE
	.align		4
.L_1181:
        /*00e0*/ 	.byte	0x04, 0x1e
        /*00e2*/ 	.short	(.L_1183 - .L_1182)
.L_1182:
        /*00e4*/ 	.word	0x00000000
.L_1183:


//--------------------- .nv.info._ZN2at6native27unrolled_elementwise_kernelIZZZNS0_16acos_kernel_cudaERNS_18TensorIteratorBaseEENKUlvE_clEvENKUlvE_clEvEUlN3c107complexIdEEE_St5arrayIPcLm2EELi4E23TrivialOffsetCalculatorILi1EjESE_NS0_6memory12LoadWithCastILi1EEENSF_13StoreWithCastILi1EEEEEviT_T0_T2_T3_T4_T5_ --------------------------
	.section	.nv.info._ZN2at6native27unrolled_elementwise_kernelIZZZNS0_16acos_kernel_cudaERNS_18TensorIteratorBaseEENKUlvE_clEvENKUlvE_clEvEUlN3c107complexIdEEE_St5arrayIPcLm2EELi4E23TrivialOffsetCalculatorILi1EjESE_NS0_6memory12LoadWithCastILi1EEENSF_13StoreWithCastILi1EEEEEviT_T0_T2_T3_T4_T5_,"",@"SHT_CUDA_INFO"
	.sectionflags	@""
	.align	4


	//----- nvinfo : EIATTR_CUDA_API_VERSION
	.align		4
        /*0000*/ 	.byte	0x04, 0x37
        /*0002*/ 	.short	(.L_1185 - .L_1184)
.L_1184:
        /*0004*/ 	.word	0x00000082


	//----- nvinfo : EIATTR_SW2861232_WAR
	.align		4
.L_1185:
        /*0008*/ 	.byte	0x01, 0x35
	.zero		2


	//----- nvinfo : EIATTR_PARAM_CBANK
	.align		4
        /*000c*/ 	.byte	0x04, 0x0a
        /*000e*/ 	.short	(.L_1187 - .L_1186)
	.align		4
.L_1186:
        /*0010*/ 	.word	index@(.nv.constant0._ZN2at6native27unrolled_elementwise_kernelIZZZNS0_16acos_kernel_cudaERNS_18TensorIteratorBaseEENKUlvE_clEvENKUlvE_clEvEUlN3c107complexIdEEE_St5arrayIPcLm2EELi4E23TrivialOffsetCalculatorILi1EjESE_NS0_6memory12LoadWithCastILi1EEENSF_13StoreWithCastILi1EEEEEviT_T0_T2_T3_T4_T5_)
        /*0014*/ 	.short	0x0160
        /*0016*/ 	.short	0x002c


	//----- nvinfo : EIATTR_CBANK_PARAM_SIZE
	.align		4
.L_1187:
        /*0018*/ 	.byte	0x03, 0x19
        /*001a*/ 	.short	0x002c


	//----- nvinfo : EIATTR_KPARAM_INFO
	.align		4
        /*001c*/ 	.byte	0x04, 0x17
        /*001e*/ 	.short	(.L_1189 - .L_1188)
.L_1188:
        /*0020*/ 	.word	0x00000000
        /*0024*/ 	.short	0x0006
        /*0026*/ 	.short	0x0024
        /*0028*/ 	.byte	0x00, 0xf0, 0x21, 0x00


	//----- nvinfo : EIATTR_KPARAM_INFO
	.align		4
.L_1189:
        /*002c*/ 	.byte	0x04, 0x17
        /*002e*/ 	.short	(.L_1191 - .L_1190)
.L_1190:
        /*0030*/ 	.word	0x00000000
        /*0034*/ 	.short	0x0005
        /*0036*/ 	.short	0x001c
        /*0038*/ 	.byte	0x00, 0xf0, 0x21, 0x00


	//----- nvinfo : EIATTR_KPARAM_INFO
	.align		4
.L_1191:
        /*003c*/ 	.byte	0x04, 0x17
        /*003e*/ 	.short	(.L_1193 - .L_1192)
.L_1192:
        /*0040*/ 	.word	0x00000000
        /*0044*/ 	.short	0x0004
        /*0046*/ 	.short	0x0019
        /*0048*/ 	.byte	0x00, 0xf0, 0x05, 0x00


	//----- nvinfo : EIATTR_KPARAM_INFO
	.align		4
.L_1193:
        /*004c*/ 	.byte	0x04, 0x17
        /*004e*/ 	.short	(.L_1195 - .L_1194)
.L_1194:
        /*0050*/ 	.word	0x00000000
        /*0054*/ 	.short	0x0003
        /*0056*/ 	.short	0x0018
        /*0058*/ 	.byte	0x00, 0xf0, 0x05, 0x00


	//----- nvinfo : EIATTR_KPARAM_INFO
	.align		4
.L_1195:
        /*005c*/ 	.byte	0x04, 0x17
        /*005e*/ 	.short	(.L_1197 - .L_1196)
.L_1196:
        /*0060*/ 	.word	0x00000000
        /*0064*/ 	.short	0x0002
        /*0066*/ 	.short	0x0008
        /*0068*/ 	.byte	0x00, 0xf0, 0x41, 0x00


	//----- nvinfo : EIATTR_KPARAM_INFO
	.align		4
.L_1197:
        /*006c*/ 	.byte	0x04, 0x17
        /*006e*/ 	.short	(.L_1199 - .L_1198)
.L_1198:
        /*0070*/ 	.word	0x00000000
        /*0074*/ 	.short	0x0001
        /*0076*/ 	.short	0x0004
        /*0078*/ 	.byte	0x00, 0xf0, 0x05, 0x00


	//----- nvinfo : EIATTR_KPARAM_INFO
	.align		4
.L_1199:
        /*007c*/ 	.byte	0x04, 0x17
        /*007e*/ 	.short	(.L_1201 - .L_1200)
.L_1200:
        /*0080*/ 	.word	0x00000000
        /*0084*/ 	.short	0x0000
        /*0086*/ 	.short	0x0000
        /*0088*/ 	.byte	0x00, 0xf0, 0x11, 0x00


	//----- nvinfo : EIATTR_MAXREG_COUNT
	.align		4
.L_1201:
        /*008c*/ 	.byte	0x03, 0x1b
        /*008e*/ 	.short	0x00ff


	//----- nvinfo : EIATTR_EXTERNS
	.align		4
        /*0090*/ 	.byte	0x04, 0x0f
        /*0092*/ 	.short	(.L_1203 - .L_1202)


	//   ....[0]....
	.align		4
.L_1202:
        /*0094*/ 	.word	index@(__assertfail)


	//----- nvinfo : EIATTR_MERCURY_ISA_VERSION
	.align		4
.L_1203:
        /*0098*/ 	.byte	0x03, 0x5f
        /*009a*/ 	.short	0x0000


	//----- nvinfo : EIATTR_SYSCALL_OFFSETS
	.align		4
        /*009c*/ 	.byte	0x04, 0x46
        /*009e*/ 	.short	(.L_1205 - .L_1204)


	//   ....[0]....
.L_1204:
        /*00a0*/ 	.word	0x00001110


	//   ....[1]....
        /*00a4*/ 	.word	0x00002240


	//   ....[2]....
        /*00a8*/ 	.word	0x00003390


	//   ....[3]....
        /*00ac*/ 	.word	0x000044b0


	//   ....[4]....
        /*00b0*/ 	.word	0x00021910


	//   ....[5]....
        /*00b4*/ 	.word	0x00022a10


	//   ....[6]....
        /*00b8*/ 	.word	0x00023ac0


	//   ....[7]....
        /*00bc*/ 	.word	0x00024b80


	//----- nvinfo : EIATTR_EXIT_INSTR_OFFSETS
	.align		4
.L_1205:
        /*00c0*/ 	.byte	0x04, 0x1c
        /*00c2*/ 	.short	(.L_1207 - .L_1206)


	//   ....[0]....
.L_1206:
        /*00c4*/ 	.word	0x00023b60


	//   ....[1]....
        /*00c8*/ 	.word	0x00023c90


	//   ....[2]....
        /*00cc*/ 	.word	0x00023cd0


	//   ....[3]....
        /*00d0*/ 	.word	0x00023d60


	//   ....[4]....
        /*00d4*/ 	.word	0x00023d90


	//   ....[5]....
        /*00d8*/ 	.word	0x00023dc0


	//   ....[6]....
        /*00dc*/ 	.word	0x00023e70


	//   ....[7]....
        /*00e0*/ 	.word	0x00023ed0


	//   ....[8]....
        /*00e4*/ 	.word	0x00023fb0


	//   ....[9]....
        /*00e8*/ 	.word	0x00024040


	//   ....[10]....
        /*00ec*/ 	.word	0x00024060


	//   ....[11]....
        /*00f0*/ 	.word	0x00024130


	//   ....[12]....
        /*00f4*/ 	.word	0x00024150


	//   ....[13]....
        /*00f8*/ 	.word	0x00024300


	//   ....[14]....
        /*00fc*/ 	.word	0x00024480


	//   ....[15]....
        /*0100*/ 	.word	0x000244e0


	//   ....[16]....
        /*0104*/ 	.word	0x00024590


	//   ....[17]....
        /*0108*/ 	.word	0x00024730


	//   ....[18]....
        /*010c*/ 	.word	0x000248d0


	//   ....[19]....
        /*0110*/ 	.word	0x00024a50


	//   ....[20]....
        /*0114*/ 	.word	0x00024b90


	//   ....[21]....
        /*0118*/ 	.word	0x00024bc0


	//   ....[22]....
        /*011c*/ 	.word	0x00024bf0


	//----- nvinfo : EIATTR_MAX_THREADS
	.align		4
.L_1207:
        /*0120*/ 	.byte	0x04, 0x05
        /*0122*/ 	.short	(.L_1209 - .L_1208)
.L_1208:
        /*0124*/ 	.word	0x00000080
        /*0128*/ 	.word	0x00000001
        /*012c*/ 	.word	0x00000001


	//----- nvinfo : EIATTR_CRS_STACK_SIZE
	.align		4
.L_1209:
        /*0130*/ 	.byte	0x04, 0x1e
        /*0132*/ 	.short	(.L_1211 - .L_1210)
.L_1210:
        /*0134*/ 	.word	0x00000000
.L_1211:


//--------------------- .nv.info._ZN2at6native18elementwise_kernelILi128ELi2EZNS0_22gpu_kernel_impl_nocastIZZZNS0_16acos_kernel_cudaERNS_18TensorIteratorBaseEENKUlvE_clEvENKUlvE_clEvEUlN3c107complexIdEEE_EEvS4_RKT_EUliE_EEviT1_ --------------------------
	.section	.nv.info._ZN2at6native18elementwise_kernelILi128ELi2EZNS0_22gpu_kernel_impl_nocastIZZZNS0_16acos_kernel_cudaERNS_18TensorIteratorBaseEENKUlvE_clEvENKUlvE_clEvEUlN3c107complexIdEEE_EEvS4_RKT_EUliE_EEviT1_,"",@"SHT_CUDA_INFO"
	.sectionflags	@""
	.align	4


	//----- nvinfo : EIATTR_CUDA_API_VERSION
	.align		4
        /*0000*/ 	.byte	0x04, 0x37
        /*0002*/ 	.short	(.L_1213 - .L_1212)
.L_1212:
        /*0004*/ 	.word	0x00000082


	//----- nvinfo : EIATTR_SW2861232_WAR
	.align		4
.L_1213:
        /*0008*/ 	.byte	0x01, 0x35
	.zero		2


	//----- nvinfo : EIATTR_PARAM_CBANK
	.align		4
        /*000c*/ 	.byte	0x04, 0x0a
        /*000e*/ 	.short	(.L_1215 - .L_1214)
	.align		4
.L_1214:
        /*0010*/ 	.word	index@(.nv.constant0._ZN2at6native18elementwise_kernelILi128ELi2EZNS0_22gpu_kernel_impl_nocastIZZZNS0_16acos_kernel_cudaERNS_18TensorIteratorBaseEENKUlvE_clEvENKUlvE_clEvEUlN3c107complexIdEEE_EEvS4_RKT_EUliE_EEviT1_)
        /*0014*/ 	.short	0x0160
        /*0016*/ 	.short	0x0220


	//----- nvinfo : EIATTR_CBANK_PARAM_SIZE
	.align		4
.L_1215:
        /*0018*/ 	.byte	0x03, 0x19
        /*001a*/ 	.short	0x0220


	//----- nvinfo : EIATTR_KPARAM_INFO
	.align		4
        /*001c*/ 	.byte	0x04, 0x17
        /*001e*/ 	.short	(.L_1217 - .L_1216)
.L_1216:
        /*0020*/ 	.word	0x00000000
        /*0024*/ 	.short	0x0001
        /*0026*/ 	.short	0x0008
        /*0028*/ 	.byte	0x00, 0xf0, 0x61, 0x08


	//----- nvinfo : EIATTR_KPARAM_INFO
	.align		4
.L_1217:
        /*002c*/ 	.byte	0x04, 0x17
        /*002e*/ 	.short	(.L_1219 - .L_1218)
.L_1218:
        /*0030*/ 	.word	0x00000000
        /*0034*/ 	.short	0x0000
        /*0036*/ 	.short	0x0000
        /*0038*/ 	.byte	0x00, 0xf0, 0x11, 0x00


	//----- nvinfo : EIATTR_MAXREG_COUNT
	.align		4
.L_1219:
        /*003c*/ 	.byte	0x03, 0x1b
        /*003e*/ 	.short	0x0080


	//----- nvinfo : EIATTR_MERCURY_ISA_VERSION
	.align		4
        /*0040*/ 	.byte	0x03, 0x5f
        /*0042*/ 	.short	0x0000


	//----- nvinfo : EIATTR_EXIT_INSTR_OFFSETS
	.align		4
        /*0044*/ 	.byte	0x04, 0x1c
        /*0046*/ 	.short	(.L_1221 - .L_1220)


	//   ....[0]....
.L_1220:
        /*0048*/ 	.word	0x000080c0


	//   ....[1]....
        /*004c*/ 	.word	0x00010040


	//----- nvinfo : EIATTR_MAX_THREADS
	.align		4
.L_1221:
        /*0050*/ 	.byte	0x04, 0x05
        /*0052*/ 	.short	(.L_1223 - .L_1222)
.L_1222:
        /*0054*/ 	.word	0x00000080
        /*0058*/ 	.word	0x00000001
        /*005c*/ 	.word	0x00000001


	//----- nvinfo : EIATTR_CRS_STACK_SIZE
	.align		4
.L_1223:
        /*0060*/ 	.byte	0x04, 0x1e
        /*0062*/ 	.short	(.L_1225 - .L_1224)
.L_1224:
        /*0064*/ 	.word	0x00000000
.L_1225:


//--------------------- .nv.info._ZN2at6native27unrolled_elementwise_kernelIZZZNS0_16acos_kernel_cudaERNS_18TensorIteratorBaseEENKUlvE_clEvENKUlvE_clEvEUlN3c107complexIdEEE_St5arrayIPcLm2EELi4E23TrivialOffsetCalculatorILi1EjESE_NS0_6memory15LoadWithoutCastENSF_16StoreWithoutCastEEEviT_T0_T2_T3_T4_T5_ --------------------------
	.section	.nv.info._ZN2at6native27unrolled_elementwise_kernelIZZZNS0_16acos_kernel_cudaERNS_18TensorIteratorBaseEENKUlvE_clEvENKUlvE_clEvEUlN3c107complexIdEEE_St5arrayIPcLm2EELi4E23TrivialOffsetCalculatorILi1EjESE_NS0_6memory15LoadWithoutCastENSF_16StoreWithoutCastEEEviT_T0_T2_T3_T4_T5_,"",@"SHT_CUDA_INFO"
	.sectionflags	@""
	.align	4


	//----- nvinfo : EIATTR_CUDA_API_VERSION
	.align		4
        /*0000*/ 	.byte	0x04, 0x37
        /*0002*/ 	.short	(.L_1227 - .L_1226)
.L_1226:
        /*0004*/ 	.word	0x00000082


	//----- nvinfo : EIATTR_SW2861232_WAR
	.align		4
.L_1227:
        /*0008*/ 	.byte	0x01, 0x35
	.zero		2


	//----- nvinfo : EIATTR_PARAM_CBANK
	.align		4
        /*000c*/ 	.byte	0x04, 0x0a
        /*000e*/ 	.short	(.L_1229 - .L_1228)
	.align		4
.L_1228:
        /*0010*/ 	.word	index@(.nv.constant0._ZN2at6native27unrolled_elementwise_kernelIZZZNS0_16acos_kernel_cudaERNS_18TensorIteratorBaseEENKUlvE_clEvENKUlvE_clEvEUlN3c107complexIdEEE_St5arrayIPcLm2EELi4E23TrivialOffsetCalculatorILi1EjESE_NS0_6memory15LoadWithoutCastENSF_16StoreWithoutCastEEEviT_T0_T2_T3_T4_T5_)
        /*0014*/ 	.short	0x0160
        /*0016*/ 	.short	0x001c


	//----- nvinfo : EIATTR_CBANK_PARAM_SIZE
	.align		4
.L_1229:
        /*0018*/ 	.byte	0x03, 0x19
        /*001a*/ 	.short	0x001c


	//----- nvinfo : EIATTR_KPARAM_INFO
	.align		4
        /*001c*/ 	.byte	0x04, 0x17
        /*001e*/ 	.short	(.L_1231 - .L_1230)
.L_1230:
        /*0020*/ 	.word	0x00000000
        /*0024*/ 	.short	0x0006
        /*0026*/ 	.short	0x001b
        /*0028*/ 	.byte	0x00, 0xf0, 0x05, 0x00


	//----- nvinfo : EIATTR_KPARAM_INFO
	.align		4
.L_1231:
        /*002c*/ 	.byte	0x04, 0x17
        /*002e*/ 	.short	(.L_1233 - .L_1232)
.L_1232:
        /*0030*/ 	.word	0x00000000
        /*0034*/ 	.short	0x0005
        /*0036*/ 	.short	0x001a
        /*0038*/ 	.byte	0x00, 0xf0, 0x05, 0x00


	//----- nvinfo : EIATTR_KPARAM_INFO
	.align		4
.L_1233:
        /*003c*/ 	.byte	0x04, 0x17
        /*003e*/ 	.short	(.L_1235 - .L_1234)
.L_1234:
        /*0040*/ 	.word	0x00000000
        /*0044*/ 	.short	0x0004
        /*0046*/ 	.short	0x0019
        /*0048*/ 	.byte	0x00, 0xf0, 0x05, 0x00


	//----- nvinfo : EIATTR_KPARAM_INFO
	.align		4
.L_1235:
        /*004c*/ 	.byte	0x04, 0x17
        /*004e*/ 	.short	(.L_1237 - .L_1236)
.L_1236:
        /*0050*/ 	.word	0x00000000
        /*0054*/ 	.short	0x0003
        /*0056*/ 	.short	0x0018
        /*0058*/ 	.byte	0x00, 0xf0, 0x05, 0x00


	//----- nvinfo : EIATTR_KPARAM_INFO
	.align		4
.L_1237:
        /*005c*/ 	.byte	0x04, 0x17
        /*005e*/ 	.short	(.L_1239 - .L_1238)
.L_1238:
        /*0060*/ 	.word	0x00000000
        /*0064*/ 	.short	0x0002
        /*0066*/ 	.short	0x0008
        /*0068*/ 	.byte	0x00, 0xf0, 0x41, 0x00


	//----- nvinfo : EIATTR_KPARAM_INFO
	.align		4
.L_1239:
        /*006c*/ 	.byte	0x04, 0x17
        /*006e*/ 	.short	(.L_1241 - .L_1240)
.L_1240:
        /*0070*/ 	.word	0x00000000
        /*0074*/ 	.short	0x0001
        /*0076*/ 	.short	0x0004
        /*0078*/ 	.byte	0x00, 0xf0, 0x05, 0x00


	//----- nvinfo : EIATTR_KPARAM_INFO
	.align		4
.L_1241:
        /*007c*/ 	.byte	0x04, 0x17
        /*007e*/ 	.short	(.L_1243 - .L_1242)
.L_1242:
        /*0080*/ 	.word	0x00000000
        /*0084*/ 	.short	0x0000
        /*0086*/ 	.short	0x0000
        /*0088*/ 	.byte	0x00, 0xf0, 0x11, 0x00


	//----- nvinfo : EIATTR_MAXREG_COUNT
	.align		4
.L_1243:
        /*008c*/ 	.byte	0x03, 0x1b
        /*008e*/ 	.short	0x00ff


	//----- nvinfo : EIATTR_MERCURY_ISA_VERSION
	.align		4
        /*0090*/ 	.byte	0x03, 0x5f
        /*0092*/ 	.short	0x0000


	//----- nvinfo : EIATTR_EXIT_INSTR_OFFSETS
	.align		4
        /*0094*/ 	.byte	0x04, 0x1c
        /*0096*/ 	.short	(.L_1245 - .L_1244)


	//   ....[0]....
.L_1244:
        /*0098*/ 	.word	0x0001c440


	//   ....[1]....
        /*009c*/ 	.word	0x0001c4a0


	//----- nvinfo : EIATTR_MAX_THREADS
	.align		4
.L_1245:
        /*00a0*/ 	.byte	0x04, 0x05
        /*00a2*/ 	.short	(.L_1247 - .L_1246)
.L_1246:
        /*00a4*/ 	.word	0x00000080
        /*00a8*/ 	.word	0x00000001
        /*00ac*/ 	.word	0x00000001


	//----- nvinfo : EIATTR_CRS_STACK_SIZE
	.align		4
.L_1247:
        /*00b0*/ 	.byte	0x04, 0x1e
        /*00b2*/ 	.short	(.L_1249 - .L_1248)
.L_1248:
        /*00b4*/ 	.word	0x00000000
.L_1249:


//--------------------- .nv.info._ZN2at6native29vectorized_elementwise_kernelILi2EZZZNS0_16acos_kernel_cudaERNS_18TensorIteratorBaseEENKUlvE_clEvENKUlvE_clEvEUlN3c107complexIdEEE_St5arrayIPcLm2EEEEviT0_T1_ --------------------------
	.section	.nv.info._ZN2at6native29vectorized_elementwise_kernelILi2EZZZNS0_16acos_kernel_cudaERNS_18TensorIteratorBaseEENKUlvE_clEvENKUlvE_clEvEUlN3c107complexIdEEE_St5arrayIPcLm2EEEEviT0_T1_,"",@"SHT_CUDA_INFO"
	.sectionflags	@""
	.align	4


	//----- nvinfo : EIATTR_CUDA_API_VERSION
	.align		4
        /*0000*/ 	.byte	0x04, 0x37
        /*0002*/ 	.short	(.L_1251 - .L_1250)
.L_1250:
        /*0004*/ 	.word	0x00000082


	//----- nvinfo : EIATTR_SW2861232_WAR
	.align		4
.L_1251:
        /*0008*/ 	.byte	0x01, 0x35
	.zero		2


	//----- nvinfo : EIATTR_PARAM_CBANK
	.align		4
        /*000c*/ 	.byte	0x04, 0x0a
        /*000e*/ 	.short	(.L_1253 - .L_1252)
	.align		4
.L_1252:
        /*0010*/ 	.word	index@(.nv.constant0._ZN2at6native29vectorized_elementwise_kernelILi2EZZZNS0_16acos_kernel_cudaERNS_18TensorIteratorBaseEENKUlvE_clEvENKUlvE_clEvEUlN3c107complexIdEEE_St5arrayIPcLm2EEEEviT0_T1_)
        /*0014*/ 	.short	0x0160
        /*0016*/ 	.short	0x0018


	//----- nvinfo : EIATTR_CBANK_PARAM_SIZE
	.align		4
.L_1253:
        /*0018*/ 	.byte	0x03, 0x19
        /*001a*/ 	.short	0x0018


	//----- nvinfo : EIATTR_KPARAM_INFO
	.align		4
        /*001c*/ 	.byte	0x04, 0x17
        /*001e*/ 	.short	(.L_1255 - .L_1254)
.L_1254:
        /*0020*/ 	.word	0x00000000
        /*0024*/ 	.short	0x0002
        /*0026*/ 	.short	0x0008
        /*0028*/ 	.byte	0x00, 0xf0, 0x41, 0x00


	//----- nvinfo : EIATTR_KPARAM_INFO
	.align		4
.L_1255:
        /*002c*/ 	.byte	0x04, 0x17
        /*002e*/ 	.short	(.L_1257 - .L_1256)
.L_1256:
        /*0030*/ 	.word	0x00000000
        /*0034*/ 	.short	0x0001
        /*0036*/ 	.short	0x0004
        /*0038*/ 	.byte	0x00, 0xf0, 0x05, 0x00


	//----- nvinfo : EIATTR_KPARAM_INFO
	.align		4
.L_1257:
        /*003c*/ 	.byte	0x04, 0x17
        /*003e*/ 	.short	(.L_1259 - .L_1258)
.L_1258:
        /*0040*/ 	.word	0x00000000
        /*0044*/ 	.short	0x0000
        /*0046*/ 	.short	0x0000
        /*0048*/ 	.byte	0x00, 0xf0, 0x11, 0x00


	//----- nvinfo : EIATTR_MAXREG_COUNT
	.align		4
.L_1259:
        /*004c*/ 	.byte	0x03, 0x1b
        /*004e*/ 	.short	0x00ff


	//----- nvinfo : EIATTR_MERCURY_ISA_VERSION
	.align		4
        /*0050*/ 	.byte	0x03, 0x5f
        /*0052*/ 	.short	0x0000


	//----- nvinfo : EIATTR_EXIT_INSTR_OFFSETS
	.align		4
        /*0054*/ 	.byte	0x04, 0x1c
        /*0056*/ 	.short	(.L_1261 - .L_1260)


	//   ....[0]....
.L_1260:
        /*0058*/ 	.word	0x00038510


	//   ....[1]....
        /*005c*/ 	.word	0x000710e0


	//   ....[2]....
        /*0060*/ 	.word	0x00071130


	//----- nvinfo : EIATTR_MAX_THREADS
	.align		4
.L_1261:
        /*0064*/ 	.byte	0x04, 0x05
        /*0066*/ 	.short	(.L_1263 - .L_1262)
.L_1262:
        /*0068*/ 	.word	0x00000080
        /*006c*/ 	.word	0x00000001
        /*0070*/ 	.word	0x00000001


	//----- nvinfo : EIATTR_CRS_STACK_SIZE
	.align		4
.L_1263:
        /*0074*/ 	.byte	0x04, 0x1e
        /*0076*/ 	.short	(.L_1265 - .L_1264)
.L_1264:
        /*0078*/ 	.word	0x00000000
.L_1265:


//--------------------- .nv.info._ZN2at6native29vectorized_elementwise_kernelILi4EZZZNS0_16acos_kernel_cudaERNS_18TensorIteratorBaseEENKUlvE_clEvENKUlvE_clEvEUlN3c107complexIdEEE_St5arrayIPcLm2EEEEviT0_T1_ --------------------------
	.section	.nv.info._ZN2at6native29vectorized_elementwise_kernelILi4EZZZNS0_16acos_kernel_cudaERNS_18TensorIteratorBaseEENKUlvE_clEvENKUlvE_clEvEUlN3c107complexIdEEE_St5arrayIPcLm2EEEEviT0_T1_,"",@"SHT_CUDA_INFO"
	.sectionflags	@""
	.align	4


	//----- nvinfo : EIATTR_CUDA_API_VERSION
	.align		4
        /*0000*/ 	.byte	0x04, 0x37
        /*0002*/ 	.short	(.L_1267 - .L_1266)
.L_1266:
        /*0004*/ 	.word	0x00000082


	//----- nvinfo : EIATTR_SW2861232_WAR
	.align		4
.L_1267:
        /*0008*/ 	.byte	0x01, 0x35
	.zero		2


	//----- nvinfo : EIATTR_PARAM_CBANK
	.align		4
        /*000c*/ 	.byte	0x04, 0x0a
        /*000e*/ 	.short	(.L_1269 - .L_1268)
	.align		4
.L_1268:
        /*0010*/ 	.word	index@(.nv.constant0._ZN2at6native29vectorized_elementwise_kernelILi4EZZZNS0_16acos_kernel_cudaERNS_18TensorIteratorBaseEENKUlvE_clEvENKUlvE_clEvEUlN3c107complexIdEEE_St5arrayIPcLm2EEEEviT0_T1_)
        /*0014*/ 	.short	0x0160
        /*0016*/ 	.short	0x0018


	//----- nvinfo : EIATTR_CBANK_PARAM_SIZE
	.align		4
.L_1269:
        /*0018*/ 	.byte	0x03, 0x19
        /*001a*/ 	.short	0x0018


	//----- nvinfo : EIATTR_KPARAM_INFO
	.align		4
        /*001c*/ 	.byte	0x04, 0x17
        /*001e*/ 	.short	(.L_1271 - .L_1270)
.L_1270:
        /*0020*/ 	.word	0x00000000
        /*0024*/ 	.short	0x0002
        /*0026*/ 	.short	0x0008
        /*0028*/ 	.byte	0x00, 0xf0, 0x41, 0x00


	//----- nvinfo : EIATTR_KPARAM_INFO
	.align		4
.L_1271:
        /*002c*/ 	.byte	0x04, 0x17
        /*002e*/ 	.short	(.L_1273 - .L_1272)
.L_1272:
        /*0030*/ 	.word	0x00000000
        /*0034*/ 	.short	0x0001
        /*0036*/ 	.short	0x0004
        /*0038*/ 	.byte	0x00, 0xf0, 0x05, 0x00


	//----- nvinfo : EIATTR_KPARAM_INFO
	.align		4
.L_1273:
        /*003c*/ 	.byte	0x04, 0x17
        /*003e*/ 	.short	(.L_1275 - .L_1274)
.L_1274:
        /*0040*/ 	.word	0x00000000
        /*0044*/ 	.short	0x0000
        /*0046*/ 	.short	0x0000
        /*0048*/ 	.byte	0x00, 0xf0, 0x11, 0x00


	//----- nvinfo : EIATTR_MAXREG_COUNT
	.align		4
.L_1275:
        /*004c*/ 	.byte	0x03, 0x1b
        /*004e*/ 	.short	0x00ff


	//----- nvinfo : EIATTR_MERCURY_ISA_VERSION
	.align		4
        /*0050*/ 	.byte	0x03, 0x5f
        /*0052*/ 	.short	0x0000


	//----- nvinfo : EIATTR_EXIT_INSTR_OFFSETS
	.align		4
        /*0054*/ 	.byte	0x04, 0x1c
        /*0056*/ 	.short	(.L_1277 - .L_1276)


	//   ....[0]....
.L_1276:
        /*0058*/ 	.word	0x00038510


	//   ....[1]....
        /*005c*/ 	.word	0x000710e0


	//   ....[2]....
        /*0060*/ 	.word	0x00071130


	//----- nvinfo : EIATTR_MAX_THREADS
	.align		4
.L_1277:
        /*0064*/ 	.byte	0x04, 0x05
        /*0066*/ 	.short	(.L_1279 - .L_1278)
.L_1278:
        /*0068*/ 	.word	0x00000080
        /*006c*/ 	.word	0x00000001
        /*0070*/ 	.word	0x00000001


	//----- nvinfo : EIATTR_CRS_STACK_SIZE
	.align		4
.L_1279:
        /*0074*/ 	.byte	0x04, 0x1e
        /*0076*/ 	.short	(.L_1281 - .L_1280)
.L_1280:
        /*0078*/ 	.word	0x00000000
.L_1281:


//--------------------- .nv.info._ZN2at6native29vectorized_elementwise_kernelILi8EZZZNS0_16acos_kernel_cudaERNS_18TensorIteratorBaseEENKUlvE_clEvENKUlvE_clEvEUlN3c107complexIdEEE_St5arrayIPcLm2EEEEviT0_T1_ --------------------------
	.section	.nv.info._ZN2at6native29vectorized_elementwise_kernelILi8EZZZNS0_16acos_kernel_cudaERNS_18TensorIteratorBaseEENKUlvE_clEvENKUlvE_clEvEUlN3c107complexIdEEE_St5arrayIPcLm2EEEEviT0_T1_,"",@"SHT_CUDA_INFO"
	.sectionflags	@""
	.align	4


	//----- nvinfo : EIATTR_CUDA_API_VERSION
	.align		4
        /*0000*/ 	.byte	0x04, 0x37
        /*0002*/ 	.short	(.L_1283 - .L_1282)
.L_1282:
        /*0004*/ 	.word	0x00000082


	//----- nvinfo : EIATTR_SW2861232_WAR
	.align		4
.L_1283:
        /*0008*/ 	.byte	0x01, 0x35
	.zero		2


	//----- nvinfo : EIATTR_PARAM_CBANK
	.align		4
        /*000c*/ 	.byte	0x04, 0x0a
        /*000e*/ 	.short	(.L_1285 - .L_1284)
	.align		4
.L_1284:
        /*0010*/ 	.word	index@(.nv.constant0._ZN2at6native29vectorized_elementwise_kernelILi8EZZZNS0_16acos_kernel_cudaERNS_18TensorIteratorBaseEENKUlvE_clEvENKUlvE_clEvEUlN3c107complexIdEEE_St5arrayIPcLm2EEEEviT0_T1_)
        /*0014*/ 	.short	0x0160
        /*0016*/ 	.short	0x0018


	//----- nvinfo : EIATTR_CBANK_PARAM_SIZE
	.align		4
.L_1285:
        /*0018*/ 	.byte	0x03, 0x19
        /*001a*/ 	.short	0x0018


	//----- nvinfo : EIATTR_KPARAM_INFO
	.align		4
        /*001c*/ 	.byte	0x04, 0x17
        /*001e*/ 	.short	(.L_1287 - .L_1286)
.L_1286:
        /*0020*/ 	.word	0x00000000
        /*0024*/ 	.short	0x0002
        /*0026*/ 	.short	0x0008
        /*0028*/ 	.byte	0x00, 0xf0, 0x41, 0x00


	//----- nvinfo : EIATTR_KPARAM_INFO
	.align		4
.L_1287:
        /*002c*/ 	.byte	0x04, 0x17
        /*002e*/ 	.short	(.L_1289 - .L_1288)
.L_1288:
        /*0030*/ 	.word	0x00000000
        /*0034*/ 	.short	0x0001
        /*0036*/ 	.short	0x0004
        /*0038*/ 	.byte	0x00, 0xf0, 0x05, 0x00


	//----- nvinfo : EIATTR_KPARAM_INFO
	.align		4
.L_1289:
        /*003c*/ 	.byte	0x04, 0x17
        /*003e*/ 	.short	(.L_1291 - .L_1290)
.L_1290:
        /*0040*/ 	.word	0x00000000
        /*0044*/ 	.short	0x0000
        /*0046*/ 	.short	0x0000
        /*0048*/ 	.byte	0x00, 0xf0, 0x11, 0x00


	//----- nvinfo : EIATTR_MAXREG_COUNT
	.align		4
.L_1291:
        /*004c*/ 	.byte	0x03, 0x1b
        /*004e*/ 	.short	0x00ff


	//----- nvinfo : EIATTR_MERCURY_ISA_VERSION
	.align		4
        /*0050*/ 	.byte	0x03, 0x5f
        /*0052*/ 	.short	0x0000


	//----- nvinfo : EIATTR_EXIT_INSTR_OFFSETS
	.align		4
        /*0054*/ 	.byte	0x04, 0x1c
        /*0056*/ 	.short	(.L_1293 - .L_1292)


	//   ....[0]....
.L_1292:
        /*0058*/ 	.word	0x00000010


	//----- nvinfo : EIATTR_MAX_THREADS
	.align		4
.L_1293:
        /*005c*/ 	.byte	0x04, 0x05
        /*005e*/ 	.short	(.L_1295 - .L_1294)
.L_1294:
        /*0060*/ 	.word	0x00000080
        /*0064*/ 	.word	0x00000001
        /*0068*/ 	.word	0x00000001
.L_1295:


//--------------------- .nv.callgraph             --------------------------
	.section	.nv.callgraph,"",@"SHT_CUDA_CALLGRAPH"
	.align	4
	.sectionentsize	8
	.align		4
        /*0000*/ 	.word	0x00000000
	.align		4
        /*0004*/ 	.word	0xffffffff
	.align		4
        /*0008*/ 	.word	index@(_ZN2at6native18elementwise_kernelILi128ELi4EZNS0_15gpu_kernel_implIZZZNS0_16acos_kernel_cudaERNS_18TensorIteratorBaseEENKUlvE0_clEvENKUlvE2_clEvEUlN3c108BFloat16EE_EEvS4_RKT_EUliE_EEviT1_)
	.align		4
        /*000c*/ 	.word	index@(__assertfail)
	.align		4
        /*0010*/ 	.word	index@(_ZN2at6native27unrolled_elementwise_kernelIZZZNS0_16acos_kernel_cudaERNS_18TensorIteratorBaseEENKUlvE0_clEvENKUlvE2_clEvEUlN3c108BFloat16EE_St5arrayIPcLm2EELi4E23TrivialOffsetCalculatorILi1EjESD_NS0_6memory12LoadWithCastILi1EEENSE_13StoreWithCastILi1EEEEEviT_T0_T2_T3_T4_T5_)
	.align		4
        /*0014*/ 	.word	index@(__assertfail)
	.align		4
        /*0018*/ 	.word	index@(_ZN2at6native18elementwise_kernelILi128ELi4EZNS0_15gpu_kernel_implIZZZNS0_16acos_kernel_cudaERNS_18TensorIteratorBaseEENKUlvE0_clEvENKUlvE1_clEvEUlN3c104HalfEE_EEvS4_RKT_EUliE_EEviT1_)
	.align		4
        /*001c*/ 	.word	index@(__assertfail)
	.align		4
        /*0020*/ 	.word	index@(_ZN2at6native27unrolled_elementwise_kernelIZZZNS0_16acos_kernel_cudaERNS_18TensorIteratorBaseEENKUlvE0_clEvENKUlvE1_clEvEUlN3c104HalfEE_St5arrayIPcLm2EELi4E23TrivialOffsetCalculatorILi1EjESD_NS0_6memory12LoadWithCastILi1EEENSE_13StoreWithCastILi1EEEEEviT_T0_T2_T3_T4_T5_)
	.align		4
        /*0024*/ 	.word	index@(__assertfail)
	.align		4
        /*0028*/ 	.word	index@(_ZN2at6native18elementwise_kernelILi128ELi4EZNS0_15gpu_kernel_implIZZZNS0_16acos_kernel_cudaERNS_18TensorIteratorBaseEENKUlvE0_clEvENKUlvE0_clEvEUlfE_EEvS4_RKT_EUliE_EEviT1_)
	.align		4
        /*002c*/ 	.word	index@(__assertfail)
	.align		4
        /*0030*/ 	.word	index@(_ZN2at6native27unrolled_elementwise_kernelIZZZNS0_16acos_kernel_cudaERNS_18TensorIteratorBaseEENKUlvE0_clEvENKUlvE0_clEvEUlfE_St5arrayIPcLm2EELi4E23TrivialOffsetCalculatorILi1EjESB_NS0_6memory12LoadWithCastILi1EEENSC_13StoreWithCastILi1EEEEEviT_T0_T2_T3_T4_T5_)
	.align		4
        /*0034*/ 	.word	index@(__assertfail)
	.align		4
        /*0038*/ 	.word	index@(_ZN2at6native18elementwise_kernelILi128ELi4EZNS0_15gpu_kernel_implIZZZNS0_16acos_kernel_cudaERNS_18TensorIteratorBaseEENKUlvE0_clEvENKUlvE_clEvEUldE_EEvS4_RKT_EUliE_EEviT1_)
	.align		4
        /*003c*/ 	.word	index@(__assertfail)
	.align		4
        /*0040*/ 	.word	index@(_ZN2at6native27unrolled_elementwise_kernelIZZZNS0_16acos_kernel_cudaERNS_18TensorIteratorBaseEENKUlvE0_clEvENKUlvE_clEvEUldE_St5arrayIPcLm2EELi4E23TrivialOffsetCalculatorILi1EjESB_NS0_6memory12LoadWithCastILi1EEENSC_13StoreWithCastILi1EEEEEviT_T0_T2_T3_T4_T5_)
	.align		4
        /*0044*/ 	.word	index@(__assertfail)
	.align		4
        /*0048*/ 	.word	index@(_ZN2at6native18elementwise_kernelILi128ELi4EZNS0_15gpu_kernel_implIZZZNS0_16acos_kernel_cudaERNS_18TensorIteratorBaseEENKUlvE_clEvENKUlvE1_clEvEUlN3c107complexINS7_4HalfEEEE_EEvS4_RKT_EUliE_EEviT1_)
	.align		4
        /*004c*/ 	.word	index@(__assertfail)
	.align		4
        /*0050*/ 	.word	index@(_ZN2at6native27unrolled_elementwise_kernelIZZZNS0_16acos_kernel_cudaERNS_18TensorIteratorBaseEENKUlvE_clEvENKUlvE1_clEvEUlN3c107complexINS6_4HalfEEEE_St5arrayIPcLm2EELi4E23TrivialOffsetCalculatorILi1EjESF_NS0_6memory12LoadWithCastILi1EEENSG_13StoreWithCastILi1EEEEEviT_T0_T2_T3_T4_T5_)
	.align		4
        /*0054*/ 	.word	index@(__assertfail)
	.align		4
        /*0058*/ 	.word	index@(_ZN2at6native18elementwise_kernelILi128ELi4EZNS0_15gpu_kernel_implIZZZNS0_16acos_kernel_cudaERNS_18TensorIteratorBaseEENKUlvE_clEvENKUlvE0_clEvEUlN3c107complexIfEEE_EEvS4_RKT_EUliE_EEviT1_)
	.align		4
        /*005c*/ 	.word	index@(__assertfail)
	.align		4
        /*0060*/ 	.word	index@(_ZN2at6native27unrolled_elementwise_kernelIZZZNS0_16acos_kernel_cudaERNS_18TensorIteratorBaseEENKUlvE_clEvENKUlvE0_clEvEUlN3c107complexIfEEE_St5arrayIPcLm2EELi4E23TrivialOffsetCalculatorILi1EjESE_NS0_6memory12LoadWithCastILi1EEENSF_13StoreWithCastILi1EEEEEviT_T0_T2_T3_T4_T5_)
	.align		4
        /*0064*/ 	.word	index@(__assertfail)
	.align		4
        /*0068*/ 	.word	index@(_ZN2at6native18elementwise_kernelILi128ELi4EZNS0_15gpu_kernel_implIZZZNS0_16acos_kernel_cudaERNS_18TensorIteratorBaseEENKUlvE_clEvENKUlvE_clEvEUlN3c107complexIdEEE_EEvS4_RKT_EUliE_EEviT1_)
	.align		4
        /*006c*/ 	.word	index@(__assertfail)
	.align		4
        /*0070*/ 	.word	index@(_ZN2at6native27unrolled_elementwise_kernelIZZZNS0_16acos_kernel_cudaERNS_18TensorIteratorBaseEENKUlvE_clEvENKUlvE_clEvEUlN3c107complexIdEEE_St5arrayIPcLm2EELi4E23TrivialOffsetCalculatorILi1EjESE_NS0_6memory12LoadWithCastILi1EEENSF_13StoreWithCastILi1EEEEEviT_T0_T2_T3_T4_T5_)
	.align		4
        /*0074*/ 	.word	index@(__assertfail)
	.align		4
        /*0078*/ 	.word	0x00000000
	.align		4
        /*007c*/ 	.word	0xfffffffe
	.align		4
        /*0080*/ 	.word	0x00000000
	.align		4
        /*0084*/ 	.word	0xfffffffd
	.align		4
        /*0088*/ 	.word	0x00000000
	.align		4
        /*008c*/ 	.word	0xfffffffc


//--------------------- .nv.rel.action            --------------------------
	.section	.nv.rel.action,"",@"SHT_CUDA_RELOCINFO"
	.align	8
	.sectionentsize	8
        /*0000*/ 	.byte	0x73, 0x00, 0x00, 0x00, 0x00, 0x00, 0x00, 0x00, 0x00, 0x00, 0x00, 0x11, 0x25, 0x00, 0x05, 0x36


//--------------------- .nv.constant4             --------------------------
	.section	.nv.constant4,"a",@progbits
	.align	8
	.align		8
.nv.constant4:
        /*0000*/ 	.dword	__assertfail
	.align		8
        /*0008*/ 	.dword	__unnamed_1
	.align		8
        /*0010*/ 	.dword	__unnamed_2
	.align		8
        /*0018*/ 	.dword	__unnamed_3
	.align		8
        /*0020*/ 	.dword	__unnamed_4
	.align		8
        /*0028*/ 	.dword	__unnamed_5
	.align		8
        /*0030*/ 	.dword	__unnamed_6
	.align		8
        /*0038*/ 	.dword	__unnamed_7
	.align		8
        /*0040*/ 	.dword	__unnamed_8
	.align		8
        /*0048*/ 	.dword	__unnamed_9
	.align		8
        /*0050*/ 	.dword	__unnamed_10
	.align		8
        /*0058*/ 	.dword	__unnamed_11
	.align		8
        /*0060*/ 	.dword	__unnamed_12
	.align		8
        /*0068*/ 	.dword	__unnamed_13
	.align		8
        /*0070*/ 	.dword	__unnamed_14
	.align		8
        /*0078*/ 	.dword	_ZN58_INTERNAL_9e1c0e74_27_UnaryGeometricAcosKernel_cu_5d7afacb4cuda3std3__45__cpo5beginE
	.align		8
        /*0080*/ 	.dword	_ZN58_INTERNAL_9e1c0e74_27_UnaryGeometricAcosKernel_cu_5d7afacb4cuda3std3__45__cpo3endE
	.align		8
        /*0088*/ 	.dword	_ZN58_INTERNAL_9e1c0e74_27_UnaryGeometricAcosKernel_cu_5d7afacb4cuda3std3__45__cpo6cbeginE
	.align		8
        /*0090*/ 	.dword	_ZN58_INTERNAL_9e1c0e74_27_UnaryGeometricAcosKernel_cu_5d7afacb4cuda3std3__45__cpo4cendE
	.align		8
        /*0098*/ 	.dword	_ZN58_INTERNAL_9e1c0e74_27_UnaryGeometricAcosKernel_cu_5d7afacb4cuda3std3__45__cpo6rbeginE
	.align		8
        /*00a0*/ 	.dword	_ZN58_INTERNAL_9e1c0e74_27_UnaryGeometricAcosKernel_cu_5d7afacb4cuda3std3__45__cpo4rendE
	.align		8
        /*00a8*/ 	.dword	_ZN58_INTERNAL_9e1c0e74_27_UnaryGeometricAcosKernel_cu_5d7afacb4cuda3std3__45__cpo7crbeginE
	.align		8
        /*00b0*/ 	.dword	_ZN58_INTERNAL_9e1c0e74_27_UnaryGeometricAcosKernel_cu_5d7afacb4cuda3std3__45__cpo5crendE
	.align		8
        /*00b8*/ 	.dword	_ZN58_INTERNAL_9e1c0e74_27_UnaryGeometricAcosKernel_cu_5d7afacb4cuda3std3__460_GLOBAL__N__9e1c0e74_27_UnaryGeometricAcosKernel_cu_5d7afacb6ignoreE
	.align		8
        /*00c0*/ 	.dword	_ZN58_INTERNAL_9e1c0e74_27_UnaryGeometricAcosKernel_cu_5d7afacb4cuda3std3__419piecewise_constructE
	.align		8
        /*00c8*/ 	.dword	_ZN58_INTERNAL_9e1c0e74_27_UnaryGeometricAcosKernel_cu_5d7afacb4cuda3std3__48in_placeE
	.align		8
        /*00d0*/ 	.dword	_ZN58_INTERNAL_9e1c0e74_27_UnaryGeometricAcosKernel_cu_5d7afacb4cuda3std3__420unreachable_sentinelE
	.align		8
        /*00d8*/ 	.dword	_ZN58_INTERNAL_9e1c0e74_27_UnaryGeometricAcosKernel_cu_5d7afacb4cuda3std6ranges3__45__cpo4swapE
	.align		8
        /*00e0*/ 	.dword	_ZN58_INTERNAL_9e1c0e74_27_UnaryGeometricAcosKernel_cu_5d7afacb4cuda3std6ranges3__45__cpo9iter_moveE
	.align		8
        /*00e8*/ 	.dword	_ZN58_INTERNAL_9e1c0e74_27_UnaryGeometricAcosKernel_cu_5d7afacb4cuda3std6ranges3__45__cpo5beginE
	.align		8
        /*00f0*/ 	.dword	_ZN58_INTERNAL_9e1c0e74_27_UnaryGeometricAcosKernel_cu_5d7afacb4cuda3std6ranges3__45__cpo3endE
	.align		8
        /*00f8*/ 	.dword	_ZN58_INTERNAL_9e1c0e74_27_UnaryGeometricAcosKernel_cu_5d7afacb4cuda3std6ranges3__45__cpo6cbeginE
	.align		8
        /*0100*/ 	.dword	_ZN58_INTERNAL_9e1c0e74_27_UnaryGeometricAcosKernel_cu_5d7afacb4cuda3std6ranges3__45__cpo4cendE
	.align		8
        /*0108*/ 	.dword	_ZN58_INTERNAL_9e1c0e74_27_UnaryGeometricAcosKernel_cu_5d7afacb4cuda3std6ranges3__45__cpo7advanceE
	.align		8
        /*0110*/ 	.dword	_ZN58_INTERNAL_9e1c0e74_27_UnaryGeometricAcosKernel_cu_5d7afacb4cuda3std6ranges3__45__cpo9iter_swapE
	.align		8
        /*0118*/ 	.dword	_ZN58_INTERNAL_9e1c0e74_27_UnaryGeometricAcosKernel_cu_5d7afacb4cuda3std6ranges3__45__cpo4nextE
	.align		8
        /*0120*/ 	.dword	_ZN58_INTERNAL_9e1c0e74_27_UnaryGeometricAcosKernel_cu_5d7afacb4cuda3std6ranges3__45__cpo4prevE
	.align		8
        /*0128*/ 	.dword	_ZN58_INTERNAL_9e1c0e74_27_UnaryGeometricAcosKernel_cu_5d7afacb4cuda3std6ranges3__45__cpo4dataE
	.align		8
        /*0130*/ 	.dword	_ZN58_INTERNAL_9e1c0e74_27_UnaryGeometricAcosKernel_cu_5d7afacb4cuda3std6ranges3__45__cpo5cdataE
	.align		8
        /*0138*/ 	.dword	_ZN58_INTERNAL_9e1c0e74_27_UnaryGeometricAcosKernel_cu_5d7afacb4cuda3std6ranges3__45__cpo4sizeE
	.align		8
        /*0140*/ 	.dword	_ZN58_INTERNAL_9e1c0e74_27_UnaryGeometricAcosKernel_cu_5d7afacb4cuda3std6ranges3__45__cpo5ssizeE
	.align		8
        /*0148*/ 	.dword	_ZN58_INTERNAL_9e1c0e74_27_UnaryGeometricAcosKernel_cu_5d7afacb4cuda3std6ranges3__45__cpo8distanceE
	.align		8
        /*0150*/ 	.dword	_ZN58_INTERNAL_9e1c0e74_27_UnaryGeometricAcosKernel_cu_5d7afacb6thrust23THRUST_300001_SM_800_NS6system6detail10sequential3seqE
	.align		8
        /*0158*/ 	.dword	$str$6
	.align		8
        /*0160*/ 	.dword	$str$7


//--------------------- .nv.constant2._ZN2at6native18elementwise_kernelILi128ELi4EZNS0_15gpu_kernel_implIZZZNS0_16acos_kernel_cudaERNS_18TensorIteratorBaseEENKUlvE0_clEvENKUlvE2_clEvEUlN3c108BFloat16EE_EEvS4_RKT_EUliE_EEviT1_ --------------------------
	.section	.nv.constant2._ZN2at6native18elementwise_kernelILi128ELi4EZNS0_15gpu_kernel_implIZZZNS0_16acos_kernel_cudaERNS_18TensorIteratorBaseEENKUlvE0_clEvENKUlvE2_clEvEUlN3c108BFloat16EE_EEvS4_RKT_EUliE_EEviT1_,"a",@progbits
	.sectionflags	@""
	.align	4
.nv.constant2._ZN2at6native18elementwise_kernelILi128ELi4EZNS0_15gpu_kernel_implIZZZNS0_16acos_kernel_cudaERNS_18TensorIteratorBaseEENKUlvE0_clEvENKUlvE2_clEvEUlN3c108BFloat16EE_EEvS4_RKT_EUliE_EEviT1_:
        /*0000*/ 	.byte	0x00, 0x00, 0x00, 0xf0, 0xff, 0xff, 0x0f, 0x38


//--------------------- .nv.constant0._ZN2at6native18elementwise_kernelILi128ELi4EZNS0_15gpu_kernel_implIZZZNS0_16acos_kernel_cudaERNS_18TensorIteratorBaseEENKUlvE0_clEvENKUlvE2_clEvEUlN3c108BFloat16EE_EEvS4_RKT_EUliE_EEviT1_ --------------------------
	.section	.nv.constant0._ZN2at6native18elementwise_kernelILi128ELi4EZNS0_15gpu_kernel_implIZZZNS0_16acos_kernel_cudaERNS_18TensorIteratorBaseEENKUlvE0_clEvENKUlvE2_clEvEUlN3c108BFloat16EE_EEvS4_RKT_EUliE_EEviT1_,"a",@progbits
	.sectionflags	@""
	.align	4
.nv.constant0._ZN2at6native18elementwise_kernelILi128ELi4EZNS0_15gpu_kernel_implIZZZNS0_16acos_kernel_cudaERNS_18TensorIteratorBaseEENKUlvE0_clEvENKUlvE2_clEvEUlN3c108BFloat16EE_EEvS4_RKT_EUliE_EEviT1_:
	.zero		896


//--------------------- .nv.constant2._ZN2at6native27unrolled_elementwise_kernelIZZZNS0_16acos_kernel_cudaERNS_18TensorIteratorBaseEENKUlvE0_clEvENKUlvE2_clEvEUlN3c108BFloat16EE_St5arrayIPcLm2EELi4E23TrivialOffsetCalculatorILi1EjESD_NS0_6memory12LoadWithCastILi1EEENSE_13StoreWithCastILi1EEEEEviT_T0_T2_T3_T4_T5_ --------------------------
	.section	.nv.constant2._ZN2at6native27unrolled_elementwise_kernelIZZZNS0_16acos_kernel_cudaERNS_18TensorIteratorBaseEENKUlvE0_clEvENKUlvE2_clEvEUlN3c108BFloat16EE_St5arrayIPcLm2EELi4E23TrivialOffsetCalculatorILi1EjESD_NS0_6memory12LoadWithCastILi1EEENSE_13StoreWithCastILi1EEEEEviT_T0_T2_T3_T4_T5_,"a",@progbits
	.sectionflags	@""
	.align	4
.nv.constant2._ZN2at6native27unrolled_elementwise_kernelIZZZNS0_16acos_kernel_cudaERNS_18TensorIteratorBaseEENKUlvE0_clEvENKUlvE2_clEvEUlN3c108BFloat16EE_St5arrayIPcLm2EELi4E23TrivialOffsetCalculatorILi1EjESD_NS0_6memory12LoadWithCastILi1EEENSE_13StoreWithCastILi1EEEEEviT_T0_T2_T3_T4_T5_:
        /*0000*/ 	.byte	0x00, 0x00, 0x00, 0xf0, 0xff, 0xff, 0x0f, 0x38


//--------------------- .nv.constant0._ZN2at6native27unrolled_elementwise_kernelIZZZNS0_16acos_kernel_cudaERNS_18TensorIteratorBaseEENKUlvE0_clEvENKUlvE2_clEvEUlN3c108BFloat16EE_St5arrayIPcLm2EELi4E23TrivialOffsetCalculatorILi1EjESD_NS0_6memory12LoadWithCastILi1EEENSE_13StoreWithCastILi1EEEEEviT_T0_T2_T3_T4_T5_ --------------------------
	.section	.nv.constant0._ZN2at6native27unrolled_elementwise_kernelIZZZNS0_16acos_kernel_cudaERNS_18TensorIteratorBaseEENKUlvE0_clEvENKUlvE2_clEvEUlN3c108BFloat16EE_St5arrayIPcLm2EELi4E23TrivialOffsetCalculatorILi1EjESD_NS0_6memory12LoadWithCastILi1EEENSE_13StoreWithCastILi1EEEEEviT_T0_T2_T3_T4_T5_,"a",@progbits
	.sectionflags	@""
	.align	4
.nv.constant0._ZN2at6native27unrolled_elementwise_kernelIZZZNS0_16acos_kernel_cudaERNS_18TensorIteratorBaseEENKUlvE0_clEvENKUlvE2_clEvEUlN3c108BFloat16EE_St5arrayIPcLm2EELi4E23TrivialOffsetCalculatorILi1EjESD_NS0_6memory12LoadWithCastILi1EEENSE_13StoreWithCastILi1EEEEEviT_T0_T2_T3_T4_T5_:
	.zero		396


//--------------------- .nv.constant0._ZN2at6native18elementwise_kernelILi128ELi4EZNS0_22gpu_kernel_impl_nocastIZZZNS0_16acos_kernel_cudaERNS_18TensorIteratorBaseEENKUlvE0_clEvENKUlvE2_clEvEUlN3c108BFloat16EE_EEvS4_RKT_EUliE_EEviT1_ --------------------------
	.section	.nv.constant0._ZN2at6native18elementwise_kernelILi128ELi4EZNS0_22gpu_kernel_impl_nocastIZZZNS0_16acos_kernel_cudaERNS_18TensorIteratorBaseEENKUlvE0_clEvENKUlvE2_clEvEUlN3c108BFloat16EE_EEvS4_RKT_EUliE_EEviT1_,"a",@progbits
	.sectionflags	@""
	.align	4
.nv.constant0._ZN2at6native18elementwise_kernelILi128ELi4EZNS0_22gpu_kernel_impl_nocastIZZZNS0_16acos_kernel_cudaERNS_18TensorIteratorBaseEENKUlvE0_clEvENKUlvE2_clEvEUlN3c108BFloat16EE_EEvS4_RKT_EUliE_EEviT1_:
	.zero		896


//--------------------- .nv.constant0._ZN2at6native27unrolled_elementwise_kernelIZZZNS0_16acos_kernel_cudaERNS_18TensorIteratorBaseEENKUlvE0_clEvENKUlvE2_clEvEUlN3c108BFloat16EE_St5arrayIPcLm2EELi4E23TrivialOffsetCalculatorILi1EjESD_NS0_6memory15LoadWithoutCastENSE_16StoreWithoutCastEEEviT_T0_T2_T3_T4_T5_ --------------------------
	.section	.nv.constant0._ZN2at6native27unrolled_elementwise_kernelIZZZNS0_16acos_kernel_cudaERNS_18TensorIteratorBaseEENKUlvE0_clEvENKUlvE2_clEvEUlN3c108BFloat16EE_St5arrayIPcLm2EELi4E23TrivialOffsetCalculatorILi1EjESD_NS0_6memory15LoadWithoutCastENSE_16StoreWithoutCastEEEviT_T0_T2_T3_T4_T5_,"a",@progbits
	.sectionflags	@""
	.align	4
.nv.constant0._ZN2at6native27unrolled_elementwise_kernelIZZZNS0_16acos_kernel_cudaERNS_18TensorIteratorBaseEENKUlvE0_clEvENKUlvE2_clEvEUlN3c108BFloat16EE_St5arrayIPcLm2EELi4E23TrivialOffsetCalculatorILi1EjESD_NS0_6memory15LoadWithoutCastENSE_16StoreWithoutCastEEEviT_T0_T2_T3_T4_T5_:
	.zero		380


//--------------------- .nv.constant0._ZN2at6native29vectorized_elementwise_kernelILi2EZZZNS0_16acos_kernel_cudaERNS_18TensorIteratorBaseEENKUlvE0_clEvENKUlvE2_clEvEUlN3c108BFloat16EE_St5arrayIPcLm2EEEEviT0_T1_ --------------------------
	.section	.nv.constant0._ZN2at6native29vectorized_elementwise_kernelILi2EZZZNS0_16acos_kernel_cudaERNS_18TensorIteratorBaseEENKUlvE0_clEvENKUlvE2_clEvEUlN3c108BFloat16EE_St5arrayIPcLm2EEEEviT0_T1_,"a",@progbits
	.sectionflags	@""
	.align	4
.nv.constant0._ZN2at6native29vectorized_elementwise_kernelILi2EZZZNS0_16acos_kernel_cudaERNS_18TensorIteratorBaseEENKUlvE0_clEvENKUlvE2_clEvEUlN3c108BFloat16EE_St5arrayIPcLm2EEEEviT0_T1_:
	.zero		376


//--------------------- .nv.constant0._ZN2at6native29vectorized_elementwise_kernelILi4EZZZNS0_16acos_kernel_cudaERNS_18TensorIteratorBaseEENKUlvE0_clEvENKUlvE2_clEvEUlN3c108BFloat16EE_St5arrayIPcLm2EEEEviT0_T1_ --------------------------
	.section	.nv.constant0._ZN2at6native29vectorized_elementwise_kernelILi4EZZZNS0_16acos_kernel_cudaERNS_18TensorIteratorBaseEENKUlvE0_clEvENKUlvE2_clEvEUlN3c108BFloat16EE_St5arrayIPcLm2EEEEviT0_T1_,"a",@progbits
	.sectionflags	@""
	.align	4
.nv.constant0._ZN2at6native29vectorized_elementwise_kernelILi4EZZZNS0_16acos_kernel_cudaERNS_18TensorIteratorBaseEENKUlvE0_clEvENKUlvE2_clEvEUlN3c108BFloat16EE_St5arrayIPcLm2EEEEviT0_T1_:
	.zero		376


//--------------------- .nv.constant0._ZN2at6native29vectorized_elementwise_kernelILi8EZZZNS0_16acos_kernel_cudaERNS_18TensorIteratorBaseEENKUlvE0_clEvENKUlvE2_clEvEUlN3c108BFloat16EE_St5arrayIPcLm2EEEEviT0_T1_ --------------------------
	.section	.nv.constant0._ZN2at6native29vectorized_elementwise_kernelILi8EZZZNS0_16acos_kernel_cudaERNS_18TensorIteratorBaseEENKUlvE0_clEvENKUlvE2_clEvEUlN3c108BFloat16EE_St5arrayIPcLm2EEEEviT0_T1_,"a",@progbits
	.sectionflags	@""
	.align	4
.nv.constant0._ZN2at6native29vectorized_elementwise_kernelILi8EZZZNS0_16acos_kernel_cudaERNS_18TensorIteratorBaseEENKUlvE0_clEvENKUlvE2_clEvEUlN3c108BFloat16EE_St5arrayIPcLm2EEEEviT0_T1_:
	.zero		376


//--------------------- .nv.constant2._ZN2at6native18elementwise_kernelILi128ELi4EZNS0_15gpu_kernel_implIZZZNS0_16acos_kernel_cudaERNS_18TensorIteratorBaseEENKUlvE0_clEvENKUlvE1_clEvEUlN3c104HalfEE_EEvS4_RKT_EUliE_EEviT1_ --------------------------
	.section	.nv.constant2._ZN2at6native18elementwise_kernelILi128ELi4EZNS0_15gpu_kernel_implIZZZNS0_16acos_kernel_cudaERNS_18TensorIteratorBaseEENKUlvE0_clEvENKUlvE1_clEvEUlN3c104HalfEE_EEvS4_RKT_EUliE_EEviT1_,"a",@progbits
	.sectionflags	@""
	.align	4
.nv.constant2._ZN2at6native18elementwise_kernelILi128ELi4EZNS0_15gpu_kernel_implIZZZNS0_16acos_kernel_cudaERNS_18TensorIteratorBaseEENKUlvE0_clEvENKUlvE1_clEvEUlN3c104HalfEE_EEvS4_RKT_EUliE_EEviT1_:
        /*0000*/ 	.byte	0x00, 0x00, 0x00, 0xf0, 0xff, 0xff, 0x0f, 0x38


//--------------------- .nv.constant0._ZN2at6native18elementwise_kernelILi128ELi4EZNS0_15gpu_kernel_implIZZZNS0_16acos_kernel_cudaERNS_18TensorIteratorBaseEENKUlvE0_clEvENKUlvE1_clEvEUlN3c104HalfEE_EEvS4_RKT_EUliE_EEviT1_ --------------------------
	.section	.nv.constant0._ZN2at6native18elementwise_kernelILi128ELi4EZNS0_15gpu_kernel_implIZZZNS0_16acos_kernel_cudaERNS_18TensorIteratorBaseEENKUlvE0_clEvENKUlvE1_clEvEUlN3c104HalfEE_EEvS4_RKT_EUliE_EEviT1_,"a",@progbits
	.sectionflags	@""
	.align	4
.nv.constant0._ZN2at6native18elementwise_kernelILi128ELi4EZNS0_15gpu_kernel_implIZZZNS0_16acos_kernel_cudaERNS_18TensorIteratorBaseEENKUlvE0_clEvENKUlvE1_clEvEUlN3c104HalfEE_EEvS4_RKT_EUliE_EEviT1_:
	.zero		896


//--------------------- .nv.constant2._ZN2at6native27unrolled_elementwise_kernelIZZZNS0_16acos_kernel_cudaERNS_18TensorIteratorBaseEENKUlvE0_clEvENKUlvE1_clEvEUlN3c104HalfEE_St5arrayIPcLm2EELi4E23TrivialOffsetCalculatorILi1EjESD_NS0_6memory12LoadWithCastILi1EEENSE_13StoreWithCastILi1EEEEEviT_T0_T2_T3_T4_T5_ --------------------------
	.section	.nv.constant2._ZN2at6native27unrolled_elementwise_kernelIZZZNS0_16acos_kernel_cudaERNS_18TensorIteratorBaseEENKUlvE0_clEvENKUlvE1_clEvEUlN3c104HalfEE_St5arrayIPcLm2EELi4E23TrivialOffsetCalculatorILi1EjESD_NS0_6memory12LoadWithCastILi1EEENSE_13StoreWithCastILi1EEEEEviT_T0_T2_T3_T4_T5_,"a",@progbits
	.sectionflags	@""
	.align	4
.nv.constant2._ZN2at6native27unrolled_elementwise_kernelIZZZNS0_16acos_kernel_cudaERNS_18TensorIteratorBaseEENKUlvE0_clEvENKUlvE1_clEvEUlN3c104HalfEE_St5arrayIPcLm2EELi4E23TrivialOffsetCalculatorILi1EjESD_NS0_6memory12LoadWithCastILi1EEENSE_13StoreWithCastILi1EEEEEviT_T0_T2_T3_T4_T5_:
        /*0000*/ 	.byte	0x00, 0x00, 0x00, 0xf0, 0xff, 0xff, 0x0f, 0x38


//--------------------- .nv.constant0._ZN2at6native27unrolled_elementwise_kernelIZZZNS0_16acos_kernel_cudaERNS_18TensorIteratorBaseEENKUlvE0_clEvENKUlvE1_clEvEUlN3c104HalfEE_St5arrayIPcLm2EELi4E23TrivialOffsetCalculatorILi1EjESD_NS0_6memory12LoadWithCastILi1EEENSE_13StoreWithCastILi1EEEEEviT_T0_T2_T3_T4_T5_ --------------------------
	.section	.nv.constant0._ZN2at6native27unrolled_elementwise_kernelIZZZNS0_16acos_kernel_cudaERNS_18TensorIteratorBaseEENKUlvE0_clEvENKUlvE1_clEvEUlN3c104HalfEE_St5arrayIPcLm2EELi4E23TrivialOffsetCalculatorILi1EjESD_NS0_6memory12LoadWithCastILi1EEENSE_13StoreWithCastILi1EEEEEviT_T0_T2_T3_T4_T5_,"a",@progbits
	.sectionflags	@""
	.align	4
.nv.constant0._ZN2at6native27unrolled_elementwise_kernelIZZZNS0_16acos_kernel_cudaERNS_18TensorIteratorBaseEENKUlvE0_clEvENKUlvE1_clEvEUlN3c104HalfEE_St5arrayIPcLm2EELi4E23TrivialOffsetCalculatorILi1EjESD_NS0_6memory12LoadWithCastILi1EEENSE_13StoreWithCastILi1EEEEEviT_T0_T2_T3_T4_T5_:
	.zero		396


//--------------------- .nv.constant0._ZN2at6native18elementwise_kernelILi128ELi4EZNS0_22gpu_kernel_impl_nocastIZZZNS0_16acos_kernel_cudaERNS_18TensorIteratorBaseEENKUlvE0_clEvENKUlvE1_clEvEUlN3c104HalfEE_EEvS4_RKT_EUliE_EEviT1_ --------------------------
	.section	.nv.constant0._ZN2at6native18elementwise_kernelILi128ELi4EZNS0_22gpu_kernel_impl_nocastIZZZNS0_16acos_kernel_cudaERNS_18TensorIteratorBaseEENKUlvE0_clEvENKUlvE1_clEvEUlN3c104HalfEE_EEvS4_RKT_EUliE_EEviT1_,"a",@progbits
	.sectionflags	@""
	.align	4
.nv.constant0._ZN2at6native18elementwise_kernelILi128ELi4EZNS0_22gpu_kernel_impl_nocastIZZZNS0_16acos_kernel_cudaERNS_18TensorIteratorBaseEENKUlvE0_clEvENKUlvE1_clEvEUlN3c104HalfEE_EEvS4_RKT_EUliE_EEviT1_:
	.zero		896


//--------------------- .nv.constant0._ZN2at6native27unrolled_elementwise_kernelIZZZNS0_16acos_kernel_cudaERNS_18TensorIteratorBaseEENKUlvE0_clEvENKUlvE1_clEvEUlN3c104HalfEE_St5arrayIPcLm2EELi4E23TrivialOffsetCalculatorILi1EjESD_NS0_6memory15LoadWithoutCastENSE_16StoreWithoutCastEEEviT_T0_T2_T3_T4_T5_ --------------------------
	.section	.nv.constant0._ZN2at6native27unrolled_elementwise_kernelIZZZNS0_16acos_kernel_cudaERNS_18TensorIteratorBaseEENKUlvE0_clEvENKUlvE1_clEvEUlN3c104HalfEE_St5arrayIPcLm2EELi4E23TrivialOffsetCalculatorILi1EjESD_NS0_6memory15LoadWithoutCastENSE_16StoreWithoutCastEEEviT_T0_T2_T3_T4_T5_,"a",@progbits
	.sectionflags	@""
	.align	4
.nv.constant0._ZN2at6native27unrolled_elementwise_kernelIZZZNS0_16acos_kernel_cudaERNS_18TensorIteratorBaseEENKUlvE0_clEvENKUlvE1_clEvEUlN3c104HalfEE_St5arrayIPcLm2EELi4E23TrivialOffsetCalculatorILi1EjESD_NS0_6memory15LoadWithoutCastENSE_16StoreWithoutCastEEEviT_T0_T2_T3_T4_T5_:
	.zero		380


//--------------------- .nv.constant0._ZN2at6native29vectorized_elementwise_kernelILi2EZZZNS0_16acos_kernel_cudaERNS_18TensorIteratorBaseEENKUlvE0_clEvENKUlvE1_clEvEUlN3c104HalfEE_St5arrayIPcLm2EEEEviT0_T1_ --------------------------
	.section	.nv.constant0._ZN2at6native29vectorized_elementwise_kernelILi2EZZZNS0_16acos_kernel_cudaERNS_18TensorIteratorBaseEENKUlvE0_clEvENKUlvE1_clEvEUlN3c104HalfEE_St5arrayIPcLm2EEEEviT0_T1_,"a",@progbits
	.sectionflags	@""
	.align	4
.nv.constant0._ZN2at6native29vectorized_elementwise_kernelILi2EZZZNS0_16acos_kernel_cudaERNS_18TensorIteratorBaseEENKUlvE0_clEvENKUlvE1_clEvEUlN3c104HalfEE_St5arrayIPcLm2EEEEviT0_T1_:
	.zero		376


//--------------------- .nv.constant0._ZN2at6native29vectorized_elementwise_kernelILi4EZZZNS0_16acos_kernel_cudaERNS_18TensorIteratorBaseEENKUlvE0_clEvENKUlvE1_clEvEUlN3c104HalfEE_St5arrayIPcLm2EEEEviT0_T1_ --------------------------
	.section	.nv.constant0._ZN2at6native29vectorized_elementwise_kernelILi4EZZZNS0_16acos_kernel_cudaERNS_18TensorIteratorBaseEENKUlvE0_clEvENKUlvE1_clEvEUlN3c104HalfEE_St5arrayIPcLm2EEEEviT0_T1_,"a",@progbits
	.sectionflags	@""
	.align	4
.nv.constant0._ZN2at6native29vectorized_elementwise_kernelILi4EZZZNS0_16acos_kernel_cudaERNS_18TensorIteratorBaseEENKUlvE0_clEvENKUlvE1_clEvEUlN3c104HalfEE_St5arrayIPcLm2EEEEviT0_T1_:
	.zero		376


//--------------------- .nv.constant0._ZN2at6native29vectorized_elementwise_kernelILi8EZZZNS0_16acos_kernel_cudaERNS_18TensorIteratorBaseEENKUlvE0_clEvENKUlvE1_clEvEUlN3c104HalfEE_St5arrayIPcLm2EEEEviT0_T1_ --------------------------
	.section	.nv.constant0._ZN2at6native29vectorized_elementwise_kernelILi8EZZZNS0_16acos_kernel_cudaERNS_18TensorIteratorBaseEENKUlvE0_clEvENKUlvE1_clEvEUlN3c104HalfEE_St5arrayIPcLm2EEEEviT0_T1_,"a",@progbits
	.sectionflags	@""
	.align	4
.nv.constant0._ZN2at6native29vectorized_elementwise_kernelILi8EZZZNS0_16acos_kernel_cudaERNS_18TensorIteratorBaseEENKUlvE0_clEvENKUlvE1_clEvEUlN3c104HalfEE_St5arrayIPcLm2EEEEviT0_T1_:
	.zero		376


//--------------------- .nv.constant2._ZN2at6native18elementwise_kernelILi128ELi4EZNS0_15gpu_kernel_implIZZZNS0_16acos_kernel_cudaERNS_18TensorIteratorBaseEENKUlvE0_clEvENKUlvE0_clEvEUlfE_EEvS4_RKT_EUliE_EEviT1_ --------------------------
	.section	.nv.constant2._ZN2at6native18elementwise_kernelILi128ELi4EZNS0_15gpu_kernel_implIZZZNS0_16acos_kernel_cudaERNS_18TensorIteratorBaseEENKUlvE0_clEvENKUlvE0_clEvEUlfE_EEvS4_RKT_EUliE_EEviT1_,"a",@progbits
	.sectionflags	@""
	.align	4
.nv.constant2._ZN2at6native18elementwise_kernelILi128ELi4EZNS0_15gpu_kernel_implIZZZNS0_16acos_kernel_cudaERNS_18TensorIteratorBaseEENKUlvE0_clEvENKUlvE0_clEvEUlfE_EEvS4_RKT_EUliE_EEviT1_:
        /*0000*/ 	.byte	0x00, 0x00, 0x00, 0xf0, 0xff, 0xff, 0x0f, 0x38


//--------------------- .nv.constant0._ZN2at6native18elementwise_kernelILi128ELi4EZNS0_15gpu_kernel_implIZZZNS0_16acos_kernel_cudaERNS_18TensorIteratorBaseEENKUlvE0_clEvENKUlvE0_clEvEUlfE_EEvS4_RKT_EUliE_EEviT1_ --------------------------
	.section	.nv.constant0._ZN2at6native18elementwise_kernelILi128ELi4EZNS0_15gpu_kernel_implIZZZNS0_16acos_kernel_cudaERNS_18TensorIteratorBaseEENKUlvE0_clEvENKUlvE0_clEvEUlfE_EEvS4_RKT_EUliE_EEviT1_,"a",@progbits
	.sectionflags	@""
	.align	4
.nv.constant0._ZN2at6native18elementwise_kernelILi128ELi4EZNS0_15gpu_kernel_implIZZZNS0_16acos_kernel_cudaERNS_18TensorIteratorBaseEENKUlvE0_clEvENKUlvE0_clEvEUlfE_EEvS4_RKT_EUliE_EEviT1_:
	.zero		896


//--------------------- .nv.constant2._ZN2at6native27unrolled_elementwise_kernelIZZZNS0_16acos_kernel_cudaERNS_18TensorIteratorBaseEENKUlvE0_clEvENKUlvE0_clEvEUlfE_St5arrayIPcLm2EELi4E23TrivialOffsetCalculatorILi1EjESB_NS0_6memory12LoadWithCastILi1EEENSC_13StoreWithCastILi1EEEEEviT_T0_T2_T3_T4_T5_ --------------------------
	.section	.nv.constant2._ZN2at6native27unrolled_elementwise_kernelIZZZNS0_16acos_kernel_cudaERNS_18TensorIteratorBaseEENKUlvE0_clEvENKUlvE0_clEvEUlfE_St5arrayIPcLm2EELi4E23TrivialOffsetCalculatorILi1EjESB_NS0_6memory12LoadWithCastILi1EEENSC_13StoreWithCastILi1EEEEEviT_T0_T2_T3_T4_T5_,"a",@progbits
	.sectionflags	@""
	.align	4
.nv.constant2._ZN2at6native27unrolled_elementwise_kernelIZZZNS0_16acos_kernel_cudaERNS_18TensorIteratorBaseEENKUlvE0_clEvENKUlvE0_clEvEUlfE_St5arrayIPcLm2EELi4E23TrivialOffsetCalculatorILi1EjESB_NS0_6memory12LoadWithCastILi1EEENSC_13StoreWithCastILi1EEEEEviT_T0_T2_T3_T4_T5_:
        /*0000*/ 	.byte	0x00, 0x00, 0x00, 0xf0, 0xff, 0xff, 0x0f, 0x38


//--------------------- .nv.constant0._ZN2at6native27unrolled_elementwise_kernelIZZZNS0_16acos_kernel_cudaERNS_18TensorIteratorBaseEENKUlvE0_clEvENKUlvE0_clEvEUlfE_St5arrayIPcLm2EELi4E23TrivialOffsetCalculatorILi1EjESB_NS0_6memory12LoadWithCastILi1EEENSC_13StoreWithCastILi1EEEEEviT_T0_T2_T3_T4_T5_ --------------------------
	.section	.nv.constant0._ZN2at6native27unrolled_elementwise_kernelIZZZNS0_16acos_kernel_cudaERNS_18TensorIteratorBaseEENKUlvE0_clEvENKUlvE0_clEvEUlfE_St5arrayIPcLm2EELi4E23TrivialOffsetCalculatorILi1EjESB_NS0_6memory12LoadWithCastILi1EEENSC_13StoreWithCastILi1EEEEEviT_T0_T2_T3_T4_T5_,"a",@progbits
	.sectionflags	@""
	.align	4
.nv.constant0._ZN2at6native27unrolled_elementwise_kernelIZZZNS0_16acos_kernel_cudaERNS_18TensorIteratorBaseEENKUlvE0_clEvENKUlvE0_clEvEUlfE_St5arrayIPcLm2EELi4E23TrivialOffsetCalculatorILi1EjESB_NS0_6memory12LoadWithCastILi1EEENSC_13StoreWithCastILi1EEEEEviT_T0_T2_T3_T4_T5_:
	.zero		396


//--------------------- .nv.constant0._ZN2at6native18elementwise_kernelILi128ELi2EZNS0_22gpu_kernel_impl_nocastIZZZNS0_16acos_kernel_cudaERNS_18TensorIteratorBaseEENKUlvE0_clEvENKUlvE0_clEvEUlfE_EEvS4_RKT_EUliE_EEviT1_ --------------------------
	.section	.nv.constant0._ZN2at6native18elementwise_kernelILi128ELi2EZNS0_22gpu_kernel_impl_nocastIZZZNS0_16acos_kernel_cudaERNS_18TensorIteratorBaseEENKUlvE0_clEvENKUlvE0_clEvEUlfE_EEvS4_RKT_EUliE_EEviT1_,"a",@progbits
	.sectionflags	@""
	.align	4
.nv.constant0._ZN2at6native18elementwise_kernelILi128ELi2EZNS0_22gpu_kernel_impl_nocastIZZZNS0_16acos_kernel_cudaERNS_18TensorIteratorBaseEENKUlvE0_clEvENKUlvE0_clEvEUlfE_EEvS4_RKT_EUliE_EEviT1_:
	.zero		896


//--------------------- .nv.constant0._ZN2at6native27unrolled_elementwise_kernelIZZZNS0_16acos_kernel_cudaERNS_18TensorIteratorBaseEENKUlvE0_clEvENKUlvE0_clEvEUlfE_St5arrayIPcLm2EELi4E23TrivialOffsetCalculatorILi1EjESB_NS0_6memory15LoadWithoutCastENSC_16StoreWithoutCastEEEviT_T0_T2_T3_T4_T5_ --------------------------
	.section	.nv.constant0._ZN2at6native27unrolled_elementwise_kernelIZZZNS0_16acos_kernel_cudaERNS_18TensorIteratorBaseEENKUlvE0_clEvENKUlvE0_clEvEUlfE_St5arrayIPcLm2EELi4E23TrivialOffsetCalculatorILi1EjESB_NS0_6memory15LoadWithoutCastENSC_16StoreWithoutCastEEEviT_T0_T2_T3_T4_T5_,"a",@progbits
	.sectionflags	@""
	.align	4
.nv.constant0._ZN2at6native27unrolled_elementwise_kernelIZZZNS0_16acos_kernel_cudaERNS_18TensorIteratorBaseEENKUlvE0_clEvENKUlvE0_clEvEUlfE_St5arrayIPcLm2EELi4E23TrivialOffsetCalculatorILi1EjESB_NS0_6memory15LoadWithoutCastENSC_16StoreWithoutCastEEEviT_T0_T2_T3_T4_T5_:
	.zero		380


//--------------------- .nv.constant0._ZN2at6native29vectorized_elementwise_kernelILi2EZZZNS0_16acos_kernel_cudaERNS_18TensorIteratorBaseEENKUlvE0_clEvENKUlvE0_clEvEUlfE_St5arrayIPcLm2EEEEviT0_T1_ --------------------------
	.section	.nv.constant0._ZN2at6native29vectorized_elementwise_kernelILi2EZZZNS0_16acos_kernel_cudaERNS_18TensorIteratorBaseEENKUlvE0_clEvENKUlvE0_clEvEUlfE_St5arrayIPcLm2EEEEviT0_T1_,"a",@progbits
	.sectionflags	@""
	.align	4
.nv.constant0._ZN2at6native29vectorized_elementwise_kernelILi2EZZZNS0_16acos_kernel_cudaERNS_18TensorIteratorBaseEENKUlvE0_clEvENKUlvE0_clEvEUlfE_St5arrayIPcLm2EEEEviT0_T1_:
	.zero		376


//--------------------- .nv.constant0._ZN2at6native29vectorized_elementwise_kernelILi4EZZZNS0_16acos_kernel_cudaERNS_18TensorIteratorBaseEENKUlvE0_clEvENKUlvE0_clEvEUlfE_St5arrayIPcLm2EEEEviT0_T1_ --------------------------
	.section	.nv.constant0._ZN2at6native29vectorized_elementwise_kernelILi4EZZZNS0_16acos_kernel_cudaERNS_18TensorIteratorBaseEENKUlvE0_clEvENKUlvE0_clEvEUlfE_St5arrayIPcLm2EEEEviT0_T1_,"a",@progbits
	.sectionflags	@""
	.align	4
.nv.constant0._ZN2at6native29vectorized_elementwise_kernelILi4EZZZNS0_16acos_kernel_cudaERNS_18TensorIteratorBaseEENKUlvE0_clEvENKUlvE0_clEvEUlfE_St5arrayIPcLm2EEEEviT0_T1_:
	.zero		376


//--------------------- .nv.constant0._ZN2at6native29vectorized_elementwise_kernelILi8EZZZNS0_16acos_kernel_cudaERNS_18TensorIteratorBaseEENKUlvE0_clEvENKUlvE0_clEvEUlfE_St5arrayIPcLm2EEEEviT0_T1_ --------------------------
	.section	.nv.constant0._ZN2at6native29vectorized_elementwise_kernelILi8EZZZNS0_16acos_kernel_cudaERNS_18TensorIteratorBaseEENKUlvE0_clEvENKUlvE0_clEvEUlfE_St5arrayIPcLm2EEEEviT0_T1_,"a",@progbits
	.sectionflags	@""
	.align	4
.nv.constant0._ZN2at6native29vectorized_elementwise_kernelILi8EZZZNS0_16acos_kernel_cudaERNS_18TensorIteratorBaseEENKUlvE0_clEvENKUlvE0_clEvEUlfE_St5arrayIPcLm2EEEEviT0_T1_:
	.zero		376


//--------------------- .nv.constant2._ZN2at6native18elementwise_kernelILi128ELi4EZNS0_15gpu_kernel_implIZZZNS0_16acos_kernel_cudaERNS_18TensorIteratorBaseEENKUlvE0_clEvENKUlvE_clEvEUldE_EEvS4_RKT_EUliE_EEviT1_ --------------------------
	.section	.nv.constant2._ZN2at6native18elementwise_kernelILi128ELi4EZNS0_15gpu_kernel_implIZZZNS0_16acos_kernel_cudaERNS_18TensorIteratorBaseEENKUlvE0_clEvENKUlvE_clEvEUldE_EEvS4_RKT_EUliE_EEviT1_,"a",@progbits
	.sectionflags	@""
	.align	4
.nv.constant2._ZN2at6native18elementwise_kernelILi128ELi4EZNS0_15gpu_kernel_implIZZZNS0_16acos_kernel_cudaERNS_18TensorIteratorBaseEENKUlvE0_clEvENKUlvE_clEvEUldE_EEvS4_RKT_EUliE_EEviT1_:
        /* <DEDUP_REMOVED lines=15> */


//--------------------- .nv.constant0._ZN2at6native18elementwise_kernelILi128ELi4EZNS0_15gpu_kernel_implIZZZNS0_16acos_kernel_cudaERNS_18TensorIteratorBaseEENKUlvE0_clEvENKUlvE_clEvEUldE_EEvS4_RKT_EUliE_EEviT1_ --------------------------
	.section	.nv.constant0._ZN2at6native18elementwise_kernelILi128ELi4EZNS0_15gpu_kernel_implIZZZNS0_16acos_kernel_cudaERNS_18TensorIteratorBaseEENKUlvE0_clEvENKUlvE_clEvEUldE_EEvS4_RKT_EUliE_EEviT1_,"a",@progbits
	.sectionflags	@""
	.align	4
.nv.constant0._ZN2at6native18elementwise_kernelILi128ELi4EZNS0_15gpu_kernel_implIZZZNS0_16acos_kernel_cudaERNS_18TensorIteratorBaseEENKUlvE0_clEvENKUlvE_clEvEUldE_EEvS4_RKT_EUliE_EEviT1_:
	.zero		896


//--------------------- .nv.constant2._ZN2at6native27unrolled_elementwise_kernelIZZZNS0_16acos_kernel_cudaERNS_18TensorIteratorBaseEENKUlvE0_clEvENKUlvE_clEvEUldE_St5arrayIPcLm2EELi4E23TrivialOffsetCalculatorILi1EjESB_NS0_6memory12LoadWithCastILi1EEENSC_13StoreWithCastILi1EEEEEviT_T0_T2_T3_T4_T5_ --------------------------
	.section	.nv.constant2._ZN2at6native27unrolled_elementwise_kernelIZZZNS0_16acos_kernel_cudaERNS_18TensorIteratorBaseEENKUlvE0_clEvENKUlvE_clEvEUldE_St5arrayIPcLm2EELi4E23TrivialOffsetCalculatorILi1EjESB_NS0_6memory12LoadWithCastILi1EEENSC_13StoreWithCastILi1EEEEEviT_T0_T2_T3_T4_T5_,"a",@progbits
	.sectionflags	@""
	.align	4
.nv.constant2._ZN2at6native27unrolled_elementwise_kernelIZZZNS0_16acos_kernel_cudaERNS_18TensorIteratorBaseEENKUlvE0_clEvENKUlvE_clEvEUldE_St5arrayIPcLm2EELi4E23TrivialOffsetCalculatorILi1EjESB_NS0_6memory12LoadWithCastILi1EEENSC_13StoreWithCastILi1EEEEEviT_T0_T2_T3_T4_T5_:
        /* <DEDUP_REMOVED lines=15> */


//--------------------- .nv.constant0._ZN2at6native27unrolled_elementwise_kernelIZZZNS0_16acos_kernel_cudaERNS_18TensorIteratorBaseEENKUlvE0_clEvENKUlvE_clEvEUldE_St5arrayIPcLm2EELi4E23TrivialOffsetCalculatorILi1EjESB_NS0_6memory12LoadWithCastILi1EEENSC_13StoreWithCastILi1EEEEEviT_T0_T2_T3_T4_T5_ --------------------------
	.section	.nv.constant0._ZN2at6native27unrolled_elementwise_kernelIZZZNS0_16acos_kernel_cudaERNS_18TensorIteratorBaseEENKUlvE0_clEvENKUlvE_clEvEUldE_St5arrayIPcLm2EELi4E23TrivialOffsetCalculatorILi1EjESB_NS0_6memory12LoadWithCastILi1EEENSC_13StoreWithCastILi1EEEEEviT_T0_T2_T3_T4_T5_,"a",@progbits
	.sectionflags	@""
	.align	4
.nv.constant0._ZN2at6native27unrolled_elementwise_kernelIZZZNS0_16acos_kernel_cudaERNS_18TensorIteratorBaseEENKUlvE0_clEvENKUlvE_clEvEUldE_St5arrayIPcLm2EELi4E23TrivialOffsetCalculatorILi1EjESB_NS0_6memory12LoadWithCastILi1EEENSC_13StoreWithCastILi1EEEEEviT_T0_T2_T3_T4_T5_:
	.zero		396


//--------------------- .nv.constant2._ZN2at6native18elementwise_kernelILi128ELi2EZNS0_22gpu_kernel_impl_nocastIZZZNS0_16acos_kernel_cudaERNS_18TensorIteratorBaseEENKUlvE0_clEvENKUlvE_clEvEUldE_EEvS4_RKT_EUliE_EEviT1_ --------------------------
	.section	.nv.constant2._ZN2at6native18elementwise_kernelILi128ELi2EZNS0_22gpu_kernel_impl_nocastIZZZNS0_16acos_kernel_cudaERNS_18TensorIteratorBaseEENKUlvE0_clEvENKUlvE_clEvEUldE_EEvS4_RKT_EUliE_EEviT1_,"a",@progbits
	.sectionflags	@""
	.align	4
.nv.constant2._ZN2at6native18elementwise_kernelILi128ELi2EZNS0_22gpu_kernel_impl_nocastIZZZNS0_16acos_kernel_cudaERNS_18TensorIteratorBaseEENKUlvE0_clEvENKUlvE_clEvEUldE_EEvS4_RKT_EUliE_EEviT1_:
        /* <DEDUP_REMOVED lines=15> */


//--------------------- .nv.constant0._ZN2at6native18elementwise_kernelILi128ELi2EZNS0_22gpu_kernel_impl_nocastIZZZNS0_16acos_kernel_cudaERNS_18TensorIteratorBaseEENKUlvE0_clEvENKUlvE_clEvEUldE_EEvS4_RKT_EUliE_EEviT1_ --------------------------
	.section	.nv.constant0._ZN2at6native18elementwise_kernelILi128ELi2EZNS0_22gpu_kernel_impl_nocastIZZZNS0_16acos_kernel_cudaERNS_18TensorIteratorBaseEENKUlvE0_clEvENKUlvE_clEvEUldE_EEvS4_RKT_EUliE_EEviT1_,"a",@progbits
	.sectionflags	@""
	.align	4
.nv.constant0._ZN2at6native18elementwise_kernelILi128ELi2EZNS0_22gpu_kernel_impl_nocastIZZZNS0_16acos_kernel_cudaERNS_18TensorIteratorBaseEENKUlvE0_clEvENKUlvE_clEvEUldE_EEvS4_RKT_EUliE_EEviT1_:
	.zero		896


//--------------------- .nv.constant2._ZN2at6native27unrolled_elementwise_kernelIZZZNS0_16acos_kernel_cudaERNS_18TensorIteratorBaseEENKUlvE0_clEvENKUlvE_clEvEUldE_St5arrayIPcLm2EELi4E23TrivialOffsetCalculatorILi1EjESB_NS0_6memory15LoadWithoutCastENSC_16StoreWithoutCastEEEviT_T0_T2_T3_T4_T5_ --------------------------
	.section	.nv.constant2._ZN2at6native27unrolled_elementwise_kernelIZZZNS0_16acos_kernel_cudaERNS_18TensorIteratorBaseEENKUlvE0_clEvENKUlvE_clEvEUldE_St5arrayIPcLm2EELi4E23TrivialOffsetCalculatorILi1EjESB_NS0_6memory15LoadWithoutCastENSC_16StoreWithoutCastEEEviT_T0_T2_T3_T4_T5_,"a",@progbits
	.sectionflags	@""
	.align	4
.nv.constant2._ZN2at6native27unrolled_elementwise_kernelIZZZNS0_16acos_kernel_cudaERNS_18TensorIteratorBaseEENKUlvE0_clEvENKUlvE_clEvEUldE_St5arrayIPcLm2EELi4E23TrivialOffsetCalculatorILi1EjESB_NS0_6memory15LoadWithoutCastENSC_16StoreWithoutCastEEEviT_T0_T2_T3_T4_T5_:
        /* <DEDUP_REMOVED lines=15> */


//--------------------- .nv.constant0._ZN2at6native27unrolled_elementwise_kernelIZZZNS0_16acos_kernel_cudaERNS_18TensorIteratorBaseEENKUlvE0_clEvENKUlvE_clEvEUldE_St5arrayIPcLm2EELi4E23TrivialOffsetCalculatorILi1EjESB_NS0_6memory15LoadWithoutCastENSC_16StoreWithoutCastEEEviT_T0_T2_T3_T4_T5_ --------------------------
	.section	.nv.constant0._ZN2at6native27unrolled_elementwise_kernelIZZZNS0_16acos_kernel_cudaERNS_18TensorIteratorBaseEENKUlvE0_clEvENKUlvE_clEvEUldE_St5arrayIPcLm2EELi4E23TrivialOffsetCalculatorILi1EjESB_NS0_6memory15LoadWithoutCastENSC_16StoreWithoutCastEEEviT_T0_T2_T3_T4_T5_,"a",@progbits
	.sectionflags	@""
	.align	4
.nv.constant0._ZN2at6native27unrolled_elementwise_kernelIZZZNS0_16acos_kernel_cudaERNS_18TensorIteratorBaseEENKUlvE0_clEvENKUlvE_clEvEUldE_St5arrayIPcLm2EELi4E23TrivialOffsetCalculatorILi1EjESB_NS0_6memory15LoadWithoutCastENSC_16StoreWithoutCastEEEviT_T0_T2_T3_T4_T5_:
	.zero		380


//--------------------- .nv.constant2._ZN2at6native29vectorized_elementwise_kernelILi2EZZZNS0_16acos_kernel_cudaERNS_18TensorIteratorBaseEENKUlvE0_clEvENKUlvE_clEvEUldE_St5arrayIPcLm2EEEEviT0_T1_ --------------------------
	.section	.nv.constant2._ZN2at6native29vectorized_elementwise_kernelILi2EZZZNS0_16acos_kernel_cudaERNS_18TensorIteratorBaseEENKUlvE0_clEvENKUlvE_clEvEUldE_St5arrayIPcLm2EEEEviT0_T1_,"a",@progbits
	.sectionflags	@""
	.align	4
.nv.constant2._ZN2at6native29vectorized_elementwise_kernelILi2EZZZNS0_16acos_kernel_cudaERNS_18TensorIteratorBaseEENKUlvE0_clEvENKUlvE_clEvEUldE_St5arrayIPcLm2EEEEviT0_T1_:
        /* <DEDUP_REMOVED lines=15> */


//--------------------- .nv.constant0._ZN2at6native29vectorized_elementwise_kernelILi2EZZZNS0_16acos_kernel_cudaERNS_18TensorIteratorBaseEENKUlvE0_clEvENKUlvE_clEvEUldE_St5arrayIPcLm2EEEEviT0_T1_ --------------------------
	.section	.nv.constant0._ZN2at6native29vectorized_elementwise_kernelILi2EZZZNS0_16acos_kernel_cudaERNS_18TensorIteratorBaseEENKUlvE0_clEvENKUlvE_clEvEUldE_St5arrayIPcLm2EEEEviT0_T1_,"a",@progbits
	.sectionflags	@""
	.align	4
.nv.constant0._ZN2at6native29vectorized_elementwise_kernelILi2EZZZNS0_16acos_kernel_cudaERNS_18TensorIteratorBaseEENKUlvE0_clEvENKUlvE_clEvEUldE_St5arrayIPcLm2EEEEviT0_T1_:
	.zero		376


//--------------------- .nv.constant2._ZN2at6native29vectorized_elementwise_kernelILi4EZZZNS0_16acos_kernel_cudaERNS_18TensorIteratorBaseEENKUlvE0_clEvENKUlvE_clEvEUldE_St5arrayIPcLm2EEEEviT0_T1_ --------------------------
	.section	.nv.constant2._ZN2at6native29vectorized_elementwise_kernelILi4EZZZNS0_16acos_kernel_cudaERNS_18TensorIteratorBaseEENKUlvE0_clEvENKUlvE_clEvEUldE_St5arrayIPcLm2EEEEviT0_T1_,"a",@progbits
	.sectionflags	@""
	.align	4
.nv.constant2._ZN2at6native29vectorized_elementwise_kernelILi4EZZZNS0_16acos_kernel_cudaERNS_18TensorIteratorBaseEENKUlvE0_clEvENKUlvE_clEvEUldE_St5arrayIPcLm2EEEEviT0_T1_:
        /* <DEDUP_REMOVED lines=15> */


//--------------------- .nv.constant0._ZN2at6native29vectorized_elementwise_kernelILi4EZZZNS0_16acos_kernel_cudaERNS_18TensorIteratorBaseEENKUlvE0_clEvENKUlvE_clEvEUldE_St5arrayIPcLm2EEEEviT0_T1_ --------------------------
	.section	.nv.constant0._ZN2at6native29vectorized_elementwise_kernelILi4EZZZNS0_16acos_kernel_cudaERNS_18TensorIteratorBaseEENKUlvE0_clEvENKUlvE_clEvEUldE_St5arrayIPcLm2EEEEviT0_T1_,"a",@progbits
	.sectionflags	@""
	.align	4
.nv.constant0._ZN2at6native29vectorized_elementwise_kernelILi4EZZZNS0_16acos_kernel_cudaERNS_18TensorIteratorBaseEENKUlvE0_clEvENKUlvE_clEvEUldE_St5arrayIPcLm2EEEEviT0_T1_:
	.zero		376


//--------------------- .nv.constant0._ZN2at6native29vectorized_elementwise_kernelILi8EZZZNS0_16acos_kernel_cudaERNS_18TensorIteratorBaseEENKUlvE0_clEvENKUlvE_clEvEUldE_St5arrayIPcLm2EEEEviT0_T1_ --------------------------
	.section	.nv.constant0._ZN2at6native29vectorized_elementwise_kernelILi8EZZZNS0_16acos_kernel_cudaERNS_18TensorIteratorBaseEENKUlvE0_clEvENKUlvE_clEvEUldE_St5arrayIPcLm2EEEEviT0_T1_,"a",@progbits
	.sectionflags	@""
	.align	4
.nv.constant0._ZN2at6native29vectorized_elementwise_kernelILi8EZZZNS0_16acos_kernel_cudaERNS_18TensorIteratorBaseEENKUlvE0_clEvENKUlvE_clEvEUldE_St5arrayIPcLm2EEEEviT0_T1_:
	.zero		376


//--------------------- .nv.constant2._ZN2at6native18elementwise_kernelILi128ELi4EZNS0_15gpu_kernel_implIZZZNS0_16acos_kernel_cudaERNS_18TensorIteratorBaseEENKUlvE_clEvENKUlvE1_clEvEUlN3c107complexINS7_4HalfEEEE_EEvS4_RKT_EUliE_EEviT1_ --------------------------
	.section	.nv.constant2._ZN2at6native18elementwise_kernelILi128ELi4EZNS0_15gpu_kernel_implIZZZNS0_16acos_kernel_cudaERNS_18TensorIteratorBaseEENKUlvE_clEvENKUlvE1_clEvEUlN3c107complexINS7_4HalfEEEE_EEvS4_RKT_EUliE_EEviT1_,"a",@progbits
	.sectionflags	@""
	.align	4
.nv.constant2._ZN2at6native18elementwise_kernelILi128ELi4EZNS0_15gpu_kernel_implIZZZNS0_16acos_kernel_cudaERNS_18TensorIteratorBaseEENKUlvE_clEvENKUlvE1_clEvEUlN3c107complexINS7_4HalfEEEE_EEvS4_RKT_EUliE_EEviT1_:
        /*0000*/ 	.byte	0x00, 0x00, 0x00, 0xf0, 0xff, 0xff, 0x0f, 0x38


//--------------------- .nv.constant0._ZN2at6native18elementwise_kernelILi128ELi4EZNS0_15gpu_kernel_implIZZZNS0_16acos_kernel_cudaERNS_18TensorIteratorBaseEENKUlvE_clEvENKUlvE1_clEvEUlN3c107complexINS7_4HalfEEEE_EEvS4_RKT_EUliE_EEviT1_ --------------------------
	.section	.nv.constant0._ZN2at6native18elementwise_kernelILi128ELi4EZNS0_15gpu_kernel_implIZZZNS0_16acos_kernel_cudaERNS_18TensorIteratorBaseEENKUlvE_clEvENKUlvE1_clEvEUlN3c107complexINS7_4HalfEEEE_EEvS4_RKT_EUliE_EEviT1_,"a",@progbits
	.sectionflags	@""
	.align	4
.nv.constant0._ZN2at6native18elementwise_kernelILi128ELi4EZNS0_15gpu_kernel_implIZZZNS0_16acos_kernel_cudaERNS_18TensorIteratorBaseEENKUlvE_clEvENKUlvE1_clEvEUlN3c107complexINS7_4HalfEEEE_EEvS4_RKT_EUliE_EEviT1_:
	.zero		896


//--------------------- .nv.constant2._ZN2at6native27unrolled_elementwise_kernelIZZZNS0_16acos_kernel_cudaERNS_18TensorIteratorBaseEENKUlvE_clEvENKUlvE1_clEvEUlN3c107complexINS6_4HalfEEEE_St5arrayIPcLm2EELi4E23TrivialOffsetCalculatorILi1EjESF_NS0_6memory12LoadWithCastILi1EEENSG_13StoreWithCastILi1EEEEEviT_T0_T2_T3_T4_T5_ --------------------------
	.section	.nv.constant2._ZN2at6native27unrolled_elementwise_kernelIZZZNS0_16acos_kernel_cudaERNS_18TensorIteratorBaseEENKUlvE_clEvENKUlvE1_clEvEUlN3c107complexINS6_4HalfEEEE_St5arrayIPcLm2EELi4E23TrivialOffsetCalculatorILi1EjESF_NS0_6memory12LoadWithCastILi1EEENSG_13StoreWithCastILi1EEEEEviT_T0_T2_T3_T4_T5_,"a",@progbits
	.sectionflags	@""
	.align	4
.nv.constant2._ZN2at6native27unrolled_elementwise_kernelIZZZNS0_16acos_kernel_cudaERNS_18TensorIteratorBaseEENKUlvE_clEvENKUlvE1_clEvEUlN3c107complexINS6_4HalfEEEE_St5arrayIPcLm2EELi4E23TrivialOffsetCalculatorILi1EjESF_NS0_6memory12LoadWithCastILi1EEENSG_13StoreWithCastILi1EEEEEviT_T0_T2_T3_T4_T5_:
        /*0000*/ 	.byte	0x00, 0x00, 0x00, 0xf0, 0xff, 0xff, 0x0f, 0x38


//--------------------- .nv.constant0._ZN2at6native27unrolled_elementwise_kernelIZZZNS0_16acos_kernel_cudaERNS_18TensorIteratorBaseEENKUlvE_clEvENKUlvE1_clEvEUlN3c107complexINS6_4HalfEEEE_St5arrayIPcLm2EELi4E23TrivialOffsetCalculatorILi1EjESF_NS0_6memory12LoadWithCastILi1EEENSG_13StoreWithCastILi1EEEEEviT_T0_T2_T3_T4_T5_ --------------------------
	.section	.nv.constant0._ZN2at6native27unrolled_elementwise_kernelIZZZNS0_16acos_kernel_cudaERNS_18TensorIteratorBaseEENKUlvE_clEvENKUlvE1_clEvEUlN3c107complexINS6_4HalfEEEE_St5arrayIPcLm2EELi4E23TrivialOffsetCalculatorILi1EjESF_NS0_6memory12LoadWithCastILi1EEENSG_13StoreWithCastILi1EEEEEviT_T0_T2_T3_T4_T5_,"a",@progbits
	.sectionflags	@""
	.align	4
.nv.constant0._ZN2at6native27unrolled_elementwise_kernelIZZZNS0_16acos_kernel_cudaERNS_18TensorIteratorBaseEENKUlvE_clEvENKUlvE1_clEvEUlN3c107complexINS6_4HalfEEEE_St5arrayIPcLm2EELi4E23TrivialOffsetCalculatorILi1EjESF_NS0_6memory12LoadWithCastILi1EEENSG_13StoreWithCastILi1EEEEEviT_T0_T2_T3_T4_T5_:
	.zero		396


//--------------------- .nv.constant0._ZN2at6native18elementwise_kernelILi128ELi2EZNS0_22gpu_kernel_impl_nocastIZZZNS0_16acos_kernel_cudaERNS_18TensorIteratorBaseEENKUlvE_clEvENKUlvE1_clEvEUlN3c107complexINS7_4HalfEEEE_EEvS4_RKT_EUliE_EEviT1_ --------------------------
	.section	.nv.constant0._ZN2at6native18elementwise_kernelILi128ELi2EZNS0_22gpu_kernel_impl_nocastIZZZNS0_16acos_kernel_cudaERNS_18TensorIteratorBaseEENKUlvE_clEvENKUlvE1_clEvEUlN3c107complexINS7_4HalfEEEE_EEvS4_RKT_EUliE_EEviT1_,"a",@progbits
	.sectionflags	@""
	.align	4
.nv.constant0._ZN2at6native18elementwise_kernelILi128ELi2EZNS0_22gpu_kernel_impl_nocastIZZZNS0_16acos_kernel_cudaERNS_18TensorIteratorBaseEENKUlvE_clEvENKUlvE1_clEvEUlN3c107complexINS7_4HalfEEEE_EEvS4_RKT_EUliE_EEviT1_:
	.zero		896


//--------------------- .nv.constant0._ZN2at6native27unrolled_elementwise_kernelIZZZNS0_16acos_kernel_cudaERNS_18TensorIteratorBaseEENKUlvE_clEvENKUlvE1_clEvEUlN3c107complexINS6_4HalfEEEE_St5arrayIPcLm2EELi4E23TrivialOffsetCalculatorILi1EjESF_NS0_6memory15LoadWithoutCastENSG_16StoreWithoutCastEEEviT_T0_T2_T3_T4_T5_ --------------------------
	.section	.nv.constant0._ZN2at6native27unrolled_elementwise_kernelIZZZNS0_16acos_kernel_cudaERNS_18TensorIteratorBaseEENKUlvE_clEvENKUlvE1_clEvEUlN3c107complexINS6_4HalfEEEE_St5arrayIPcLm2EELi4E23TrivialOffsetCalculatorILi1EjESF_NS0_6memory15LoadWithoutCastENSG_16StoreWithoutCastEEEviT_T0_T2_T3_T4_T5_,"a",@progbits
	.sectionflags	@""
	.align	4
.nv.constant0._ZN2at6native27unrolled_elementwise_kernelIZZZNS0_16acos_kernel_cudaERNS_18TensorIteratorBaseEENKUlvE_clEvENKUlvE1_clEvEUlN3c107complexINS6_4HalfEEEE_St5arrayIPcLm2EELi4E23TrivialOffsetCalculatorILi1EjESF_NS0_6memory15LoadWithoutCastENSG_16StoreWithoutCastEEEviT_T0_T2_T3_T4_T5_:
	.zero		380


//--------------------- .nv.constant0._ZN2at6native29vectorized_elementwise_kernelILi2EZZZNS0_16acos_kernel_cudaERNS_18TensorIteratorBaseEENKUlvE_clEvENKUlvE1_clEvEUlN3c107complexINS6_4HalfEEEE_St5arrayIPcLm2EEEEviT0_T1_ --------------------------
	.section	.nv.constant0._ZN2at6native29vectorized_elementwise_kernelILi2EZZZNS0_16acos_kernel_cudaERNS_18TensorIteratorBaseEENKUlvE_clEvENKUlvE1_clEvEUlN3c107complexINS6_4HalfEEEE_St5arrayIPcLm2EEEEviT0_T1_,"a",@progbits
	.sectionflags	@""
	.align	4
.nv.constant0._ZN2at6native29vectorized_elementwise_kernelILi2EZZZNS0_16acos_kernel_cudaERNS_18TensorIteratorBaseEENKUlvE_clEvENKUlvE1_clEvEUlN3c107complexINS6_4HalfEEEE_St5arrayIPcLm2EEEEviT0_T1_:
	.zero		376


//--------------------- .nv.constant0._ZN2at6native29vectorized_elementwise_kernelILi4EZZZNS0_16acos_kernel_cudaERNS_18TensorIteratorBaseEENKUlvE_clEvENKUlvE1_clEvEUlN3c107complexINS6_4HalfEEEE_St5arrayIPcLm2EEEEviT0_T1_ --------------------------
	.section	.nv.constant0._ZN2at6native29vectorized_elementwise_kernelILi4EZZZNS0_16acos_kernel_cudaERNS_18TensorIteratorBaseEENKUlvE_clEvENKUlvE1_clEvEUlN3c107complexINS6_4HalfEEEE_St5arrayIPcLm2EEEEviT0_T1_,"a",@progbits
	.sectionflags	@""
	.align	4
.nv.constant0._ZN2at6native29vectorized_elementwise_kernelILi4EZZZNS0_16acos_kernel_cudaERNS_18TensorIteratorBaseEENKUlvE_clEvENKUlvE1_clEvEUlN3c107complexINS6_4HalfEEEE_St5arrayIPcLm2EEEEviT0_T1_:
	.zero		376


//--------------------- .nv.constant0._ZN2at6native29vectorized_elementwise_kernelILi8EZZZNS0_16acos_kernel_cudaERNS_18TensorIteratorBaseEENKUlvE_clEvENKUlvE1_clEvEUlN3c107complexINS6_4HalfEEEE_St5arrayIPcLm2EEEEviT0_T1_ --------------------------
	.section	.nv.constant0._ZN2at6native29vectorized_elementwise_kernelILi8EZZZNS0_16acos_kernel_cudaERNS_18TensorIteratorBaseEENKUlvE_clEvENKUlvE1_clEvEUlN3c107complexINS6_4HalfEEEE_St5arrayIPcLm2EEEEviT0_T1_,"a",@progbits
	.sectionflags	@""
	.align	4
.nv.constant0._ZN2at6native29vectorized_elementwise_kernelILi8EZZZNS0_16acos_kernel_cudaERNS_18TensorIteratorBaseEENKUlvE_clEvENKUlvE1_clEvEUlN3c107complexINS6_4HalfEEEE_St5arrayIPcLm2EEEEviT0_T1_:
	.zero		376


//--------------------- .nv.constant2._ZN2at6native18elementwise_kernelILi128ELi4EZNS0_15gpu_kernel_implIZZZNS0_16acos_kernel_cudaERNS_18TensorIteratorBaseEENKUlvE_clEvENKUlvE0_clEvEUlN3c107complexIfEEE_EEvS4_RKT_EUliE_EEviT1_ --------------------------
	.section	.nv.constant2._ZN2at6native18elementwise_kernelILi128ELi4EZNS0_15gpu_kernel_implIZZZNS0_16acos_kernel_cudaERNS_18TensorIteratorBaseEENKUlvE_clEvENKUlvE0_clEvEUlN3c107complexIfEEE_EEvS4_RKT_EUliE_EEviT1_,"a",@progbits
	.sectionflags	@""
	.align	4
.nv.constant2._ZN2at6native18elementwise_kernelILi128ELi4EZNS0_15gpu_kernel_implIZZZNS0_16acos_kernel_cudaERNS_18TensorIteratorBaseEENKUlvE_clEvENKUlvE0_clEvEUlN3c107complexIfEEE_EEvS4_RKT_EUliE_EEviT1_:
        /*0000*/ 	.byte	0x00, 0x00, 0x00, 0xf0, 0xff, 0xff, 0x0f, 0x38


//--------------------- .nv.constant0._ZN2at6native18elementwise_kernelILi128ELi4EZNS0_15gpu_kernel_implIZZZNS0_16acos_kernel_cudaERNS_18TensorIteratorBaseEENKUlvE_clEvENKUlvE0_clEvEUlN3c107complexIfEEE_EEvS4_RKT_EUliE_EEviT1_ --------------------------
	.section	.nv.constant0._ZN2at6native18elementwise_kernelILi128ELi4EZNS0_15gpu_kernel_implIZZZNS0_16acos_kernel_cudaERNS_18TensorIteratorBaseEENKUlvE_clEvENKUlvE0_clEvEUlN3c107complexIfEEE_EEvS4_RKT_EUliE_EEviT1_,"a",@progbits
	.sectionflags	@""
	.align	4
.nv.constant0._ZN2at6native18elementwise_kernelILi128ELi4EZNS0_15gpu_kernel_implIZZZNS0_16acos_kernel_cudaERNS_18TensorIteratorBaseEENKUlvE_clEvENKUlvE0_clEvEUlN3c107complexIfEEE_EEvS4_RKT_EUliE_EEviT1_:
	.zero		896


//--------------------- .nv.constant2._ZN2at6native27unrolled_elementwise_kernelIZZZNS0_16acos_kernel_cudaERNS_18TensorIteratorBaseEENKUlvE_clEvENKUlvE0_clEvEUlN3c107complexIfEEE_St5arrayIPcLm2EELi4E23TrivialOffsetCalculatorILi1EjESE_NS0_6memory12LoadWithCastILi1EEENSF_13StoreWithCastILi1EEEEEviT_T0_T2_T3_T4_T5_ --------------------------
	.section	.nv.constant2._ZN2at6native27unrolled_elementwise_kernelIZZZNS0_16acos_kernel_cudaERNS_18TensorIteratorBaseEENKUlvE_clEvENKUlvE0_clEvEUlN3c107complexIfEEE_St5arrayIPcLm2EELi4E23TrivialOffsetCalculatorILi1EjESE_NS0_6memory12LoadWithCastILi1EEENSF_13StoreWithCastILi1EEEEEviT_T0_T2_T3_T4_T5_,"a",@progbits
	.sectionflags	@""
	.align	4
.nv.constant2._ZN2at6native27unrolled_elementwise_kernelIZZZNS0_16acos_kernel_cudaERNS_18TensorIteratorBaseEENKUlvE_clEvENKUlvE0_clEvEUlN3c107complexIfEEE_St5arrayIPcLm2EELi4E23TrivialOffsetCalculatorILi1EjESE_NS0_6memory12LoadWithCastILi1EEENSF_13StoreWithCastILi1EEEEEviT_T0_T2_T3_T4_T5_:
        /*0000*/ 	.byte	0x00, 0x00, 0x00, 0xf0, 0xff, 0xff, 0x0f, 0x38


//--------------------- .nv.constant0._ZN2at6native27unrolled_elementwise_kernelIZZZNS0_16acos_kernel_cudaERNS_18TensorIteratorBaseEENKUlvE_clEvENKUlvE0_clEvEUlN3c107complexIfEEE_St5arrayIPcLm2EELi4E23TrivialOffsetCalculatorILi1EjESE_NS0_6memory12LoadWithCastILi1EEENSF_13StoreWithCastILi1EEEEEviT_T0_T2_T3_T4_T5_ --------------------------
	.section	.nv.constant0._ZN2at6native27unrolled_elementwise_kernelIZZZNS0_16acos_kernel_cudaERNS_18TensorIteratorBaseEENKUlvE_clEvENKUlvE0_clEvEUlN3c107complexIfEEE_St5arrayIPcLm2EELi4E23TrivialOffsetCalculatorILi1EjESE_NS0_6memory12LoadWithCastILi1EEENSF_13StoreWithCastILi1EEEEEviT_T0_T2_T3_T4_T5_,"a",@progbits
	.sectionflags	@""
	.align	4
.nv.constant0._ZN2at6native27unrolled_elementwise_kernelIZZZNS0_16acos_kernel_cudaERNS_18TensorIteratorBaseEENKUlvE_clEvENKUlvE0_clEvEUlN3c107complexIfEEE_St5arrayIPcLm2EELi4E23TrivialOffsetCalculatorILi1EjESE_NS0_6memory12LoadWithCastILi1EEENSF_13StoreWithCastILi1EEEEEviT_T0_T2_T3_T4_T5_:
	.zero		396


//--------------------- .nv.constant0._ZN2at6native18elementwise_kernelILi128ELi2EZNS0_22gpu_kernel_impl_nocastIZZZNS0_16acos_kernel_cudaERNS_18TensorIteratorBaseEENKUlvE_clEvENKUlvE0_clEvEUlN3c107complexIfEEE_EEvS4_RKT_EUliE_EEviT1_ --------------------------
	.section	.nv.constant0._ZN2at6native18elementwise_kernelILi128ELi2EZNS0_22gpu_kernel_impl_nocastIZZZNS0_16acos_kernel_cudaERNS_18TensorIteratorBaseEENKUlvE_clEvENKUlvE0_clEvEUlN3c107complexIfEEE_EEvS4_RKT_EUliE_EEviT1_,"a",@progbits
	.sectionflags	@""
	.align	4
.nv.constant0._ZN2at6native18elementwise_kernelILi128ELi2EZNS0_22gpu_kernel_impl_nocastIZZZNS0_16acos_kernel_cudaERNS_18TensorIteratorBaseEENKUlvE_clEvENKUlvE0_clEvEUlN3c107complexIfEEE_EEvS4_RKT_EUliE_EEviT1_:
	.zero		896


//--------------------- .nv.constant0._ZN2at6native27unrolled_elementwise_kernelIZZZNS0_16acos_kernel_cudaERNS_18TensorIteratorBaseEENKUlvE_clEvENKUlvE0_clEvEUlN3c107complexIfEEE_St5arrayIPcLm2EELi4E23TrivialOffsetCalculatorILi1EjESE_NS0_6memory15LoadWithoutCastENSF_16StoreWithoutCastEEEviT_T0_T2_T3_T4_T5_ --------------------------
	.section	.nv.constant0._ZN2at6native27unrolled_elementwise_kernelIZZZNS0_16acos_kernel_cudaERNS_18TensorIteratorBaseEENKUlvE_clEvENKUlvE0_clEvEUlN3c107complexIfEEE_St5arrayIPcLm2EELi4E23TrivialOffsetCalculatorILi1EjESE_NS0_6memory15LoadWithoutCastENSF_16StoreWithoutCastEEEviT_T0_T2_T3_T4_T5_,"a",@progbits
	.sectionflags	@""
	.align	4
.nv.constant0._ZN2at6native27unrolled_elementwise_kernelIZZZNS0_16acos_kernel_cudaERNS_18TensorIteratorBaseEENKUlvE_clEvENKUlvE0_clEvEUlN3c107complexIfEEE_St5arrayIPcLm2EELi4E23TrivialOffsetCalculatorILi1EjESE_NS0_6memory15LoadWithoutCastENSF_16StoreWithoutCastEEEviT_T0_T2_T3_T4_T5_:
	.zero		380


//--------------------- .nv.constant0._ZN2at6native29vectorized_elementwise_kernelILi2EZZZNS0_16acos_kernel_cudaERNS_18TensorIteratorBaseEENKUlvE_clEvENKUlvE0_clEvEUlN3c107complexIfEEE_St5arrayIPcLm2EEEEviT0_T1_ --------------------------
	.section	.nv.constant0._ZN2at6native29vectorized_elementwise_kernelILi2EZZZNS0_16acos_kernel_cudaERNS_18TensorIteratorBaseEENKUlvE_clEvENKUlvE0_clEvEUlN3c107complexIfEEE_St5arrayIPcLm2EEEEviT0_T1_,"a",@progbits
	.sectionflags	@""
	.align	4
.nv.constant0._ZN2at6native29vectorized_elementwise_kernelILi2EZZZNS0_16acos_kernel_cudaERNS_18TensorIteratorBaseEENKUlvE_clEvENKUlvE0_clEvEUlN3c107complexIfEEE_St5arrayIPcLm2EEEEviT0_T1_:
	.zero		376


//--------------------- .nv.constant0._ZN2at6native29vectorized_elementwise_kernelILi4EZZZNS0_16acos_kernel_cudaERNS_18TensorIteratorBaseEENKUlvE_clEvENKUlvE0_clEvEUlN3c107complexIfEEE_St5arrayIPcLm2EEEEviT0_T1_ --------------------------
	.section	.nv.constant0._ZN2at6native29vectorized_elementwise_kernelILi4EZZZNS0_16acos_kernel_cudaERNS_18TensorIteratorBaseEENKUlvE_clEvENKUlvE0_clEvEUlN3c107complexIfEEE_St5arrayIPcLm2EEEEviT0_T1_,"a",@progbits
	.sectionflags	@""
	.align	4
.nv.constant0._ZN2at6native29vectorized_elementwise_kernelILi4EZZZNS0_16acos_kernel_cudaERNS_18TensorIteratorBaseEENKUlvE_clEvENKUlvE0_clEvEUlN3c107complexIfEEE_St5arrayIPcLm2EEEEviT0_T1_:
	.zero		376


//--------------------- .nv.constant0._ZN2at6native29vectorized_elementwise_kernelILi8EZZZNS0_16acos_kernel_cudaERNS_18TensorIteratorBaseEENKUlvE_clEvENKUlvE0_clEvEUlN3c107complexIfEEE_St5arrayIPcLm2EEEEviT0_T1_ --------------------------
	.section	.nv.constant0._ZN2at6native29vectorized_elementwise_kernelILi8EZZZNS0_16acos_kernel_cudaERNS_18TensorIteratorBaseEENKUlvE_clEvENKUlvE0_clEvEUlN3c107complexIfEEE_St5arrayIPcLm2EEEEviT0_T1_,"a",@progbits
	.sectionflags	@""
	.align	4
.nv.constant0._ZN2at6native29vectorized_elementwise_kernelILi8EZZZNS0_16acos_kernel_cudaERNS_18TensorIteratorBaseEENKUlvE_clEvENKUlvE0_clEvEUlN3c107complexIfEEE_St5arrayIPcLm2EEEEviT0_T1_:
	.zero		376


//--------------------- .nv.constant2._ZN2at6native18elementwise_kernelILi128ELi4EZNS0_15gpu_kernel_implIZZZNS0_16acos_kernel_cudaERNS_18TensorIteratorBaseEENKUlvE_clEvENKUlvE_clEvEUlN3c107complexIdEEE_EEvS4_RKT_EUliE_EEviT1_ --------------------------
	.section	.nv.constant2._ZN2at6native18elementwise_kernelILi128ELi4EZNS0_15gpu_kernel_implIZZZNS0_16acos_kernel_cudaERNS_18TensorIteratorBaseEENKUlvE_clEvENKUlvE_clEvEUlN3c107complexIdEEE_EEvS4_RKT_EUliE_EEviT1_,"a",@progbits
	.sectionflags	@""
	.align	4
.nv.constant2._ZN2at6native18elementwise_kernelILi128ELi4EZNS0_15gpu_kernel_implIZZZNS0_16acos_kernel_cudaERNS_18TensorIteratorBaseEENKUlvE_clEvENKUlvE_clEvEUlN3c107complexIdEEE_EEvS4_RKT_EUliE_EEviT1_:
        /* <DEDUP_REMOVED lines=35> */


//--------------------- .nv.constant0._ZN2at6native18elementwise_kernelILi128ELi4EZNS0_15gpu_kernel_implIZZZNS0_16acos_kernel_cudaERNS_18TensorIteratorBaseEENKUlvE_clEvENKUlvE_clEvEUlN3c107complexIdEEE_EEvS4_RKT_EUliE_EEviT1_ --------------------------
	.section	.nv.constant0._ZN2at6native18elementwise_kernelILi128ELi4EZNS0_15gpu_kernel_implIZZZNS0_16acos_kernel_cudaERNS_18TensorIteratorBaseEENKUlvE_clEvENKUlvE_clEvEUlN3c107complexIdEEE_EEvS4_RKT_EUliE_EEviT1_,"a",@progbits
	.sectionflags	@""
	.align	4
.nv.constant0._ZN2at6native18elementwise_kernelILi128ELi4EZNS0_15gpu_kernel_implIZZZNS0_16acos_kernel_cudaERNS_18TensorIteratorBaseEENKUlvE_clEvENKUlvE_clEvEUlN3c107complexIdEEE_EEvS4_RKT_EUliE_EEviT1_:
	.zero		896


//--------------------- .nv.constant2._ZN2at6native27unrolled_elementwise_kernelIZZZNS0_16acos_kernel_cudaERNS_18TensorIteratorBaseEENKUlvE_clEvENKUlvE_clEvEUlN3c107complexIdEEE_St5arrayIPcLm2EELi4E23TrivialOffsetCalculatorILi1EjESE_NS0_6memory12LoadWithCastILi1EEENSF_13StoreWithCastILi1EEEEEviT_T0_T2_T3_T4_T5_ --------------------------
	.section	.nv.constant2._ZN2at6native27unrolled_elementwise_kernelIZZZNS0_16acos_kernel_cudaERNS_18TensorIteratorBaseEENKUlvE_clEvENKUlvE_clEvEUlN3c107complexIdEEE_St5arrayIPcLm2EELi4E23TrivialOffsetCalculatorILi1EjESE_NS0_6memory12LoadWithCastILi1EEENSF_13StoreWithCastILi1EEEEEviT_T0_T2_T3_T4_T5_,"a",@progbits
	.sectionflags	@""
	.align	4
.nv.constant2._ZN2at6native27unrolled_elementwise_kernelIZZZNS0_16acos_kernel_cudaERNS_18TensorIteratorBaseEENKUlvE_clEvENKUlvE_clEvEUlN3c107complexIdEEE_St5arrayIPcLm2EELi4E23TrivialOffsetCalculatorILi1EjESE_NS0_6memory12LoadWithCastILi1EEENSF_13StoreWithCastILi1EEEEEviT_T0_T2_T3_T4_T5_:
        /* <DEDUP_REMOVED lines=35> */


//--------------------- .nv.constant0._ZN2at6native27unrolled_elementwise_kernelIZZZNS0_16acos_kernel_cudaERNS_18TensorIteratorBaseEENKUlvE_clEvENKUlvE_clEvEUlN3c107complexIdEEE_St5arrayIPcLm2EELi4E23TrivialOffsetCalculatorILi1EjESE_NS0_6memory12LoadWithCastILi1EEENSF_13StoreWithCastILi1EEEEEviT_T0_T2_T3_T4_T5_ --------------------------
	.section	.nv.constant0._ZN2at6native27unrolled_elementwise_kernelIZZZNS0_16acos_kernel_cudaERNS_18TensorIteratorBaseEENKUlvE_clEvENKUlvE_clEvEUlN3c107complexIdEEE_St5arrayIPcLm2EELi4E23TrivialOffsetCalculatorILi1EjESE_NS0_6memory12LoadWithCastILi1EEENSF_13StoreWithCastILi1EEEEEviT_T0_T2_T3_T4_T5_,"a",@progbits
	.sectionflags	@""
	.align	4
.nv.constant0._ZN2at6native27unrolled_elementwise_kernelIZZZNS0_16acos_kernel_cudaERNS_18TensorIteratorBaseEENKUlvE_clEvENKUlvE_clEvEUlN3c107complexIdEEE_St5arrayIPcLm2EELi4E23TrivialOffsetCalculatorILi1EjESE_NS0_6memory12LoadWithCastILi1EEENSF_13StoreWithCastILi1EEEEEviT_T0_T2_T3_T4_T5_:
	.zero		396


//--------------------- .nv.constant2._ZN2at6native18elementwise_kernelILi128ELi2EZNS0_22gpu_kernel_impl_nocastIZZZNS0_16acos_kernel_cudaERNS_18TensorIteratorBaseEENKUlvE_clEvENKUlvE_clEvEUlN3c107complexIdEEE_EEvS4_RKT_EUliE_EEviT1_ --------------------------
	.section	.nv.constant2._ZN2at6native18elementwise_kernelILi128ELi2EZNS0_22gpu_kernel_impl_nocastIZZZNS0_16acos_kernel_cudaERNS_18TensorIteratorBaseEENKUlvE_clEvENKUlvE_clEvEUlN3c107complexIdEEE_EEvS4_RKT_EUliE_EEviT1_,"a",@progbits
	.sectionflags	@""
	.align	4
.nv.constant2._ZN2at6native18elementwise_kernelILi128ELi2EZNS0_22gpu_kernel_impl_nocastIZZZNS0_16acos_kernel_cudaERNS_18TensorIteratorBaseEENKUlvE_clEvENKUlvE_clEvEUlN3c107complexIdEEE_EEvS4_RKT_EUliE_EEviT1_:
        /* <DEDUP_REMOVED lines=35> */


//--------------------- .nv.constant0._ZN2at6native18elementwise_kernelILi128ELi2EZNS0_22gpu_kernel_impl_nocastIZZZNS0_16acos_kernel_cudaERNS_18TensorIteratorBaseEENKUlvE_clEvENKUlvE_clEvEUlN3c107complexIdEEE_EEvS4_RKT_EUliE_EEviT1_ --------------------------
	.section	.nv.constant0._ZN2at6native18elementwise_kernelILi128ELi2EZNS0_22gpu_kernel_impl_nocastIZZZNS0_16acos_kernel_cudaERNS_18TensorIteratorBaseEENKUlvE_clEvENKUlvE_clEvEUlN3c107complexIdEEE_EEvS4_RKT_EUliE_EEviT1_,"a",@progbits
	.sectionflags	@""
	.align	4
.nv.constant0._ZN2at6native18elementwise_kernelILi128ELi2EZNS0_22gpu_kernel_impl_nocastIZZZNS0_16acos_kernel_cudaERNS_18TensorIteratorBaseEENKUlvE_clEvENKUlvE_clEvEUlN3c107complexIdEEE_EEvS4_RKT_EUliE_EEviT1_:
	.zero		896


//--------------------- .nv.constant2._ZN2at6native27unrolled_elementwise_kernelIZZZNS0_16acos_kernel_cudaERNS_18TensorIteratorBaseEENKUlvE_clEvENKUlvE_clEvEUlN3c107complexIdEEE_St5arrayIPcLm2EELi4E23TrivialOffsetCalculatorILi1EjESE_NS0_6memory15LoadWithoutCastENSF_16StoreWithoutCastEEEviT_T0_T2_T3_T4_T5_ --------------------------
	.section	.nv.constant2._ZN2at6native27unrolled_elementwise_kernelIZZZNS0_16acos_kernel_cudaERNS_18TensorIteratorBaseEENKUlvE_clEvENKUlvE_clEvEUlN3c107complexIdEEE_St5arrayIPcLm2EELi4E23TrivialOffsetCalculatorILi1EjESE_NS0_6memory15LoadWithoutCastENSF_16StoreWithoutCastEEEviT_T0_T2_T3_T4_T5_,"a",@progbits
	.sectionflags	@""
	.align	4
.nv.constant2._ZN2at6native27unrolled_elementwise_kernelIZZZNS0_16acos_kernel_cudaERNS_18TensorIteratorBaseEENKUlvE_clEvENKUlvE_clEvEUlN3c107complexIdEEE_St5arrayIPcLm2EELi4E23TrivialOffsetCalculatorILi1EjESE_NS0_6memory15LoadWithoutCastENSF_16StoreWithoutCastEEEviT_T0_T2_T3_T4_T5_:
        /* <DEDUP_REMOVED lines=35> */


//--------------------- .nv.constant0._ZN2at6native27unrolled_elementwise_kernelIZZZNS0_16acos_kernel_cudaERNS_18TensorIteratorBaseEENKUlvE_clEvENKUlvE_clEvEUlN3c107complexIdEEE_St5arrayIPcLm2EELi4E23TrivialOffsetCalculatorILi1EjESE_NS0_6memory15LoadWithoutCastENSF_16StoreWithoutCastEEEviT_T0_T2_T3_T4_T5_ --------------------------
	.section	.nv.constant0._ZN2at6native27unrolled_elementwise_kernelIZZZNS0_16acos_kernel_cudaERNS_18TensorIteratorBaseEENKUlvE_clEvENKUlvE_clEvEUlN3c107complexIdEEE_St5arrayIPcLm2EELi4E23TrivialOffsetCalculatorILi1EjESE_NS0_6memory15LoadWithoutCastENSF_16StoreWithoutCastEEEviT_T0_T2_T3_T4_T5_,"a",@progbits
	.sectionflags	@""
	.align	4
.nv.constant0._ZN2at6native27unrolled_elementwise_kernelIZZZNS0_16acos_kernel_cudaERNS_18TensorIteratorBaseEENKUlvE_clEvENKUlvE_clEvEUlN3c107complexIdEEE_St5arrayIPcLm2EELi4E23TrivialOffsetCalculatorILi1EjESE_NS0_6memory15LoadWithoutCastENSF_16StoreWithoutCastEEEviT_T0_T2_T3_T4_T5_:
	.zero		380


//--------------------- .nv.constant2._ZN2at6native29vectorized_elementwise_kernelILi2EZZZNS0_16acos_kernel_cudaERNS_18TensorIteratorBaseEENKUlvE_clEvENKUlvE_clEvEUlN3c107complexIdEEE_St5arrayIPcLm2EEEEviT0_T1_ --------------------------
	.section	.nv.constant2._ZN2at6native29vectorized_elementwise_kernelILi2EZZZNS0_16acos_kernel_cudaERNS_18TensorIteratorBaseEENKUlvE_clEvENKUlvE_clEvEUlN3c107complexIdEEE_St5arrayIPcLm2EEEEviT0_T1_,"a",@progbits
	.sectionflags	@""
	.align	4
.nv.constant2._ZN2at6native29vectorized_elementwise_kernelILi2EZZZNS0_16acos_kernel_cudaERNS_18TensorIteratorBaseEENKUlvE_clEvENKUlvE_clEvEUlN3c107complexIdEEE_St5arrayIPcLm2EEEEviT0_T1_:
        /* <DEDUP_REMOVED lines=35> */


//--------------------- .nv.constant0._ZN2at6native29vectorized_elementwise_kernelILi2EZZZNS0_16acos_kernel_cudaERNS_18TensorIteratorBaseEENKUlvE_clEvENKUlvE_clEvEUlN3c107complexIdEEE_St5arrayIPcLm2EEEEviT0_T1_ --------------------------
	.section	.nv.constant0._ZN2at6native29vectorized_elementwise_kernelILi2EZZZNS0_16acos_kernel_cudaERNS_18TensorIteratorBaseEENKUlvE_clEvENKUlvE_clEvEUlN3c107complexIdEEE_St5arrayIPcLm2EEEEviT0_T1_,"a",@progbits
	.sectionflags	@""
	.align	4
.nv.constant0._ZN2at6native29vectorized_elementwise_kernelILi2EZZZNS0_16acos_kernel_cudaERNS_18TensorIteratorBaseEENKUlvE_clEvENKUlvE_clEvEUlN3c107complexIdEEE_St5arrayIPcLm2EEEEviT0_T1_:
	.zero		376


//--------------------- .nv.constant2._ZN2at6native29vectorized_elementwise_kernelILi4EZZZNS0_16acos_kernel_cudaERNS_18TensorIteratorBaseEENKUlvE_clEvENKUlvE_clEvEUlN3c107complexIdEEE_St5arrayIPcLm2EEEEviT0_T1_ --------------------------
	.section	.nv.constant2._ZN2at6native29vectorized_elementwise_kernelILi4EZZZNS0_16acos_kernel_cudaERNS_18TensorIteratorBaseEENKUlvE_clEvENKUlvE_clEvEUlN3c107complexIdEEE_St5arrayIPcLm2EEEEviT0_T1_,"a",@progbits
	.sectionflags	@""
	.align	4
.nv.constant2._ZN2at6native29vectorized_elementwise_kernelILi4EZZZNS0_16acos_kernel_cudaERNS_18TensorIteratorBaseEENKUlvE_clEvENKUlvE_clEvEUlN3c107complexIdEEE_St5arrayIPcLm2EEEEviT0_T1_:
        /* <DEDUP_REMOVED lines=35> */


//--------------------- .nv.constant0._ZN2at6native29vectorized_elementwise_kernelILi4EZZZNS0_16acos_kernel_cudaERNS_18TensorIteratorBaseEENKUlvE_clEvENKUlvE_clEvEUlN3c107complexIdEEE_St5arrayIPcLm2EEEEviT0_T1_ --------------------------
	.section	.nv.constant0._ZN2at6native29vectorized_elementwise_kernelILi4EZZZNS0_16acos_kernel_cudaERNS_18TensorIteratorBaseEENKUlvE_clEvENKUlvE_clEvEUlN3c107complexIdEEE_St5arrayIPcLm2EEEEviT0_T1_,"a",@progbits
	.sectionflags	@""
	.align	4
.nv.constant0._ZN2at6native29vectorized_elementwise_kernelILi4EZZZNS0_16acos_kernel_cudaERNS_18TensorIteratorBaseEENKUlvE_clEvENKUlvE_clEvEUlN3c107complexIdEEE_St5arrayIPcLm2EEEEviT0_T1_:
	.zero		376


//--------------------- .nv.constant0._ZN2at6native29vectorized_elementwise_kernelILi8EZZZNS0_16acos_kernel_cudaERNS_18TensorIteratorBaseEENKUlvE_clEvENKUlvE_clEvEUlN3c107complexIdEEE_St5arrayIPcLm2EEEEviT0_T1_ --------------------------
	.section	.nv.constant0._ZN2at6native29vectorized_elementwise_kernelILi8EZZZNS0_16acos_kernel_cudaERNS_18TensorIteratorBaseEENKUlvE_clEvENKUlvE_clEvEUlN3c107complexIdEEE_St5arrayIPcLm2EEEEviT0_T1_,"a",@progbits
	.sectionflags	@""
	.align	4
.nv.constant0._ZN2at6native29vectorized_elementwise_kernelILi8EZZZNS0_16acos_kernel_cudaERNS_18TensorIteratorBaseEENKUlvE_clEvENKUlvE_clEvEUlN3c107complexIdEEE_St5arrayIPcLm2EEEEviT0_T1_:
	.zero		376


//--------------------- .text._ZN2at6native18elementwise_kernelILi128ELi4EZNS0_15gpu_kernel_implIZZZNS0_16acos_kernel_cudaERNS_18TensorIteratorBaseEENKUlvE0_clEvENKUlvE2_clEvEUlN3c108BFloat16EE_EEvS4_RKT_EUliE_EEviT1_ --------------------------
	.section	.text._ZN2at6native18elementwise_kernelILi128ELi4EZNS0_15gpu_kernel_implIZZZNS0_16acos_kernel_cudaERNS_18TensorIteratorBaseEENKUlvE0_clEvENKUlvE2_clEvEUlN3c108BFloat16EE_EEvS4_RKT_EUliE_EEviT1_,"ax",@progbits
	.sectioninfo	@"SHI_REGISTERS=26"
	.align	128
        .global         _ZN2at6native18elementwise_kernelILi128ELi4EZNS0_15gpu_kernel_implIZZZNS0_16acos_kernel_cudaERNS_18TensorIteratorBaseEENKUlvE0_clEvENKUlvE2_clEvEUlN3c108BFloat16EE_EEvS4_RKT_EUliE_EEviT1_
        .type           _ZN2at6native18elementwise_kernelILi128ELi4EZNS0_15gpu_kernel_implIZZZNS0_16acos_kernel_cudaERNS_18TensorIteratorBaseEENKUlvE0_clEvENKUlvE2_clEvEUlN3c108BFloat16EE_EEvS4_RKT_EUliE_EEviT1_,@function
        .size           _ZN2at6native18elementwise_kernelILi128ELi4EZNS0_15gpu_kernel_implIZZZNS0_16acos_kernel_cudaERNS_18TensorIteratorBaseEENKUlvE0_clEvENKUlvE2_clEvEUlN3c108BFloat16EE_EEvS4_RKT_EUliE_EEviT1_,(.L_x_15813 - _ZN2at6native18elementwise_kernelILi128ELi4EZNS0_15gpu_kernel_implIZZZNS0_16acos_kernel_cudaERNS_18TensorIteratorBaseEENKUlvE0_clEvENKUlvE2_clEvEUlN3c108BFloat16EE_EEvS4_RKT_EUliE_EEviT1_)
        .other          _ZN2at6native18elementwise_kernelILi128ELi4EZNS0_15gpu_kernel_implIZZZNS0_16acos_kernel_cudaERNS_18TensorIteratorBaseEENKUlvE0_clEvENKUlvE2_clEvEUlN3c108BFloat16EE_EEvS4_RKT_EUliE_EEviT1_,@"STO_CUDA_ENTRY STV_DEFAULT"
_ZN2at6native18elementwise_kernelILi128ELi4EZNS0_15gpu_kernel_implIZZZNS0_16acos_kernel_cudaERNS_18TensorIteratorBaseEENKUlvE0_clEvENKUlvE2_clEvEUlN3c108BFloat16EE_EEvS4_RKT_EUliE_EEviT1_:
.text._ZN2at6native18elementwise_kernelILi128ELi4EZNS0_15gpu_kernel_implIZZZNS0_16acos_kernel_cudaERNS_18TensorIteratorBaseEENKUlvE0_clEvENKUlvE2_clEvEUlN3c108BFloat16EE_EEvS4_RKT_EUliE_EEviT1_:
[----:B------:R-:W-:Y:S02]  /*0000*/  IMAD.MOV.U32 R1, RZ, RZ, c[0x0][0x28] ;  /* 0x00000a00ff017624 */ /* 0x000fe400078e00ff */
[----:B------:R-:W0:Y:S01]  /*0010*/  S2R R18, SR_CTAID.X ;  /* 0x0000000000127919 */ /* 0x000e220000002500 */
[----:B------:R-:W-:Y:S01]  /*0020*/  ULDC.64 UR36, c[0x0][0x118] ;  /* 0x0000460000247ab9 */ /* 0x000fe20000000a00 */
[----:B------:R-:W-:Y:S02]  /*0030*/  BSSY B6, `(.L_x_0) ;  /* 0x00002fd000067945 */ /* 0x000fe40003800000 */
[----:B------:R-:W0:Y:S02]  /*0040*/  S2R R23, SR_TID.X ;  /* 0x0000000000177919 */ /* 0x000e240000002100 */
[----:B0-----:R-:W-:-:S05]  /*0050*/  IMAD R19, R18, 0x200, R23 ;  /* 0x0000020012137824 */ /* 0x001fca00078e0217 */
[----:B------:R-:W-:-:S13]  /*0060*/  ISETP.GE.AND P0, PT, R19, c[0x0][0x160], PT ;  /* 0x0000580013007a0c */ /* 0x000fda0003f06270 */
[----:B------:R-:W-:Y:S05]  /*0070*/  @P0 BRA `(.L_x_1) ;  /* 0x00002f8000000947 */ /* 0x000fea0003800000 */
[----:B------:R-:W-:Y:S01]  /*0080*/  ISETP.NE.AND P0, PT, RZ, c[0x0][0x168], PT ;  /* 0x00005a00ff007a0c */ /* 0x000fe20003f05270 */
[----:B------:R-:W-:Y:S02]  /*0090*/  IMAD.MOV.U32 R0, RZ, RZ, RZ ;  /* 0x000000ffff007224 */ /* 0x000fe400078e00ff */
[----:B------:R-:W-:-:S10]  /*00a0*/  IMAD.MOV.U32 R16, RZ, RZ, RZ ;  /* 0x000000ffff107224 */ /* 0x000fd400078e00ff */
[----:B------:R-:W-:Y:S05]  /*00b0*/  @!P0 BRA `(.L_x_2) ;  /* 0x00000e2000008947 */ /* 0x000fea0003800000 */
[----:B------:R-:W-:Y:S02]  /*00c0*/  IMAD.MOV.U32 R2, RZ, RZ, RZ ;  /* 0x000000ffff027224 */ /* 0x000fe400078e00ff */
[----:B------:R-:W-:Y:S02]  /*00d0*/  IMAD.MOV.U32 R3, RZ, RZ, R19 ;  /* 0x000000ffff037224 */ /* 0x000fe400078e0013 */
[----:B------:R-:W-:Y:S02]  /*00e0*/  IMAD.MOV.U32 R6, RZ, RZ, c[0x0][0x168] ;  /* 0x00005a00ff067624 */ /* 0x000fe400078e00ff */
[----:B------:R-:W-:-:S03]  /*00f0*/  IMAD.HI.U32 R4, R19, c[0x0][0x170], R2 ;  /* 0x00005c0013047a27 */ /* 0x000fc600078e0002 */
[----:B------:R-:W-:Y:S02]  /*0100*/  ISETP.NE.AND P0, PT, R6, 0x1, PT ;  /* 0x000000010600780c */ /* 0x000fe40003f05270 */
[----:B------:R-:W-:-:S05]  /*0110*/  SHF.R.U32.HI R5, RZ, c[0x0][0x174], R4 ;  /* 0x00005d00ff057a19 */ /* 0x000fca0000011604 */
[----:B------:R-:W-:-:S04]  /*0120*/  IMAD.MOV R0, RZ, RZ, -R5 ;  /* 0x000000ffff007224 */ /* 0x000fc800078e0a05 */
[----:B------:R-:W-:-:S04]  /*0130*/  IMAD R19, R0, c[0x0][0x16c], R19 ;  /* 0x00005b0000137a24 */ /* 0x000fc800078e0213 */
[C---:B------:R-:W-:Y:S02]  /*0140*/  IMAD R16, R19.reuse, c[0x0][0x298], RZ ;  /* 0x0000a60013107a24 */ /* 0x040fe400078e02ff */
[----:B------:R-:W-:Y:S01]  /*0150*/  IMAD R0, R19, c[0x0][0x29c], RZ ;  /* 0x0000a70013007a24 */ /* 0x000fe200078e02ff */
[----:B------:R-:W-:Y:S05]  /*0160*/  @!P0 BRA `(.L_x_2) ;  /* 0x00000d7000008947 */ /* 0x000fea0003800000 */
[----:B------:R-:W-:Y:S01]  /*0170*/  IMAD.MOV.U32 R4, RZ, RZ, RZ ;  /* 0x000000ffff047224 */ /* 0x000fe200078e00ff */
[----:B------:R-:W-:-:S03]  /*0180*/  ISETP.NE.AND P0, PT, R6, 0x2, PT ;  /* 0x000000020600780c */ /* 0x000fc60003f05270 */
[----:B------:R-:W-:-:S05]  /*0190*/  IMAD.HI.U32 R2, R5, c[0x0][0x17c], R4 ;  /* 0x00005f0005027a27 */ /* 0x000fca00078e0004 */
[----:B------:R-:W-:-:S05]  /*01a0*/  SHF.R.U32.HI R3, RZ, c[0x0][0x180], R2 ;  /* 0x00006000ff037a19 */ /* 0x000fca0000011602 */
[----:B------:R-:W-:-:S04]  /*01b0*/  IMAD.MOV R4, RZ, RZ, -R3 ;  /* 0x000000ffff047224 */ /* 0x000fc800078e0a03 */
[----:B------:R-:W-:-:S04]  /*01c0*/  IMAD R4, R4, c[0x0][0x178], R5 ;  /* 0x00005e0004047a24 */ /* 0x000fc800078e0205 */
[C---:B------:R-:W-:Y:S02]  /*01d0*/  IMAD R16, R4.reuse, c[0x0][0x2a0], RZ ;  /* 0x0000a80004107a24 */ /* 0x040fe400078e02ff */
[----:B------:R-:W-:Y:S02]  /*01e0*/  IMAD R0, R4, c[0x0][0x2a4], RZ ;  /* 0x0000a90004007a24 */ /* 0x000fe400078e02ff */
[C---:B------:R-:W-:Y:S02]  /*01f0*/  IMAD R16, R19.reuse, c[0x0][0x298], R16 ;  /* 0x0000a60013107a24 */ /* 0x040fe400078e0210 */
[----:B------:R-:W-:Y:S01]  /*0200*/  IMAD R0, R19, c[0x0][0x29c], R0 ;  /* 0x0000a70013007a24 */ /* 0x000fe200078e0200 */
[----:B------:R-:W-:Y:S05]  /*0210*/  @!P0 BRA `(.L_x_2) ;  /* 0x00000cc000008947 */ /* 0x000fea0003800000 */
[----:B------:R-:W-:Y:S01]  /*0220*/  IMAD.MOV.U32 R2, RZ, RZ, RZ ;  /* 0x000000ffff027224 */ /* 0x000fe200078e00ff */
[----:B------:R-:W-:-:S03]  /*0230*/  ISETP.NE.AND P0, PT, R6, 0x3, PT ;  /* 0x000000030600780c */ /* 0x000fc60003f05270 */
[----:B------:R-:W-:-:S05]  /*0240*/  IMAD.HI.U32 R4, R3, c[0x0][0x188], R2 ;  /* 0x0000620003047a27 */ /* 0x000fca00078e0002 */
[----:B------:R-:W-:-:S05]  /*0250*/  SHF.R.U32.HI R5, RZ, c[0x0][0x18c], R4 ;  /* 0x00006300ff057a19 */ /* 0x000fca0000011604 */
[----:B------:R-:W-:-:S04]  /*0260*/  IMAD.MOV R2, RZ, RZ, -R5 ;  /* 0x000000ffff027224 */ /* 0x000fc800078e0a05 */
[----:B------:R-:W-:-:S04]  /*0270*/  IMAD R3, R2, c[0x0][0x184], R3 ;  /* 0x0000610002037a24 */ /* 0x000fc800078e0203 */
        /* <DEDUP_REMOVED lines=183> */
[----:B------:R-:W-:Y:S01]  /*0df0*/  ISETP.NE.AND P0, PT, R6, 0x18, PT ;  /* 0x000000180600780c */ /* 0x000fe20003f05270 */
[----:B------:R-:W-:-:S04]  /*0e00*/  IMAD.MOV.U32 R4, RZ, RZ, RZ ;  /* 0x000000ffff047224 */ /* 0x000fc800078e00ff */
[----:B------:R-:W-:-:S05]  /*0e10*/  IMAD.HI.U32 R2, R5, c[0x0][0x284], R4 ;  /* 0x0000a10005027a27 */ /* 0x000fca00078e0004 */
[----:B------:R-:W-:-:S03]  /*0e20*/  SHF.R.U32.HI R3, RZ, c[0x0][0x288], R2 ;  /* 0x0000a200ff037a19 */ /* 0x000fc60000011602 */
[----:B------:R-:W-:Y:S02]  /*0e30*/  @P0 IMAD.MOV.U32 R2, RZ, RZ, RZ ;  /* 0x000000ffff020224 */ /* 0x000fe400078e00ff */
[--C-:B------:R-:W-:Y:S02]  /*0e40*/  IMAD.MOV R4, RZ, RZ, -R3.reuse ;  /* 0x000000ffff047224 */ /* 0x100fe400078e0a03 */
[----:B------:R-:W-:-:S04]  /*0e50*/  @P0 IMAD.HI.U32 R2, R3, c[0x0][0x290], R2 ;  /* 0x0000a40003020a27 */ /* 0x000fc800078e0002 */
[----:B------:R-:W-:Y:S01]  /*0e60*/  IMAD R5, R4, c[0x0][0x280], R5 ;  /* 0x0000a00004057a24 */ /* 0x000fe200078e0205 */
[----:B------:R-:W-:-:S03]  /*0e70*/  @P0 SHF.R.U32.HI R2, RZ, c[0x0][0x294], R2 ;  /* 0x0000a500ff020a19 */ /* 0x000fc60000011602 */
[C---:B------:R-:W-:Y:S02]  /*0e80*/  IMAD R16, R5.reuse, c[0x0][0x350], R16 ;  /* 0x0000d40005107a24 */ /* 0x040fe400078e0210 */
[----:B------:R-:W-:Y:S02]  /*0e90*/  @P0 IMAD.MOV R2, RZ, RZ, -R2 ;  /* 0x000000ffff020224 */ /* 0x000fe400078e0a02 */
[----:B------:R-:W-:Y:S02]  /*0ea0*/  IMAD R0, R5, c[0x0][0x354], R0 ;  /* 0x0000d50005007a24 */ /* 0x000fe400078e0200 */
[----:B------:R-:W-:-:S04]  /*0eb0*/  @P0 IMAD R3, R2, c[0x0][0x28c], R3 ;  /* 0x0000a30002030a24 */ /* 0x000fc800078e0203 */
[C---:B------:R-:W-:Y:S02]  /*0ec0*/  @P0 IMAD R16, R3.reuse, c[0x0][0x358], R16 ;  /* 0x0000d60003100a24 */ /* 0x040fe400078e0210 */
[----:B------:R-:W-:Y:S02]  /*0ed0*/  @P0 IMAD R0, R3, c[0x0][0x35c], R0 ;  /* 0x0000d70003000a24 */ /* 0x000fe400078e0200 */
.L_x_2:
[----:B------:R-:W0:Y:S01]  /*0ee0*/  LDC.U8 R5, c[0x0][0x372] ;  /* 0x0000dc80ff057b82 */ /* 0x000e220000000000 */
[----:B------:R-:W-:Y:S02]  /*0ef0*/  IADD3 R16, P1, R16, c[0x0][0x360], RZ ;  /* 0x0000d80010107a10 */ /* 0x000fe40007f3e0ff */
[----:B------:R-:W-:-:S03]  /*0f00*/  IADD3 R2, P2, R0, c[0x0][0x368], RZ ;  /* 0x0000da0000027a10 */ /* 0x000fc60007f5e0ff */
[----:B------:R-:W-:Y:S02]  /*0f10*/  IMAD.X R17, RZ, RZ, c[0x0][0x364], P1 ;  /* 0x0000d900ff117624 */ /* 0x000fe400008e06ff */
[----:B------:R-:W-:Y:S01]  /*0f20*/  IMAD.X R3, RZ, RZ, c[0x0][0x36c], P2 ;  /* 0x0000db00ff037624 */ /* 0x000fe200010e06ff */
[----:B0-----:R-:W-:-:S04]  /*0f30*/  PRMT R4, R5, 0x9910, RZ ;  /* 0x0000991005047816 */ /* 0x001fc800000000ff */
[----:B------:R-:W-:-:S13]  /*0f40*/  ISETP.GT.AND P0, PT, R4, 0x9, PT ;  /* 0x000000090400780c */ /* 0x000fda0003f04270 */
[----:B------:R-:W-:Y:S05]  /*0f50*/  @P0 BRA `(.L_x_3) ;  /* 0x0000042000000947 */ /* 0x000fea0003800000 */
[----:B------:R-:W-:-:S13]  /*0f60*/  ISETP.GT.AND P0, PT, R4, 0x4, PT ;  /* 0x000000040400780c */ /* 0x000fda0003f04270 */
[----:B------:R-:W-:Y:S05]  /*0f70*/  @P0 BRA `(.L_x_4) ;  /* 0x0000020000000947 */ /* 0x000fea0003800000 */
[----:B------:R-:W-:-:S13]  /*0f80*/  ISETP.GT.AND P0, PT, R4, 0x1, PT ;  /* 0x000000010400780c */ /* 0x000fda0003f04270 */
[----:B------:R-:W-:Y:S05]  /*0f90*/  @P0 BRA `(.L_x_5) ;  /* 0x000000c000000947 */ /* 0x000fea0003800000 */
[----:B------:R-:W-:-:S13]  /*0fa0*/  ISETP.NE.AND P0, PT, R5, RZ, PT ;  /* 0x000000ff0500720c */ /* 0x000fda0003f05270 */
[----:B------:R-:W-:Y:S05]  /*0fb0*/  @!P0 BRA `(.L_x_6) ;  /* 0x0000006000008947 */ /* 0x000fea0003800000 */
[----:B------:R-:W-:-:S13]  /*0fc0*/  ISETP.NE.AND P0, PT, R4, 0x1, PT ;  /* 0x000000010400780c */ /* 0x000fda0003f05270 */
[----:B------:R-:W-:Y:S05]  /*0fd0*/  @P0 BRA `(.L_x_7) ;  /* 0x00000cf000000947 */ /* 0x000fea0003800000 */
[----:B------:R-:W2:Y:S02]  /*0fe0*/  LDG.E.S8 R2, [R2.64] ;  /* 0x0000002402027981 */ /* 0x000ea4000c1e1300 */
[----:B--2---:R-:W0:Y:S02]  /*0ff0*/  I2F.S16 R0, R2 ;  /* 0x0000000200007306 */ /* 0x004e240000101400 */
[----:B0-----:R-:W-:Y:S01]  /*1000*/  F2FP.BF16.PACK_AB R0, RZ, R0 ;  /* 0x00000000ff00723e */ /* 0x001fe200000010ff */
[----:B------:R-:W-:Y:S05]  /*1010*/  BRA `(.L_x_8) ;  /* 0x00000e7000007947 */ /* 0x000fea0003800000 */
.L_x_6:
[----:B------:R-:W2:Y:S02]  /*1020*/  LDG.E.U8 R2, [R2.64] ;  /* 0x0000002402027981 */ /* 0x000ea4000c1e1100 */
[----:B--2---:R-:W0:Y:S02]  /*1030*/  I2F.U16 R0, R2 ;  /* 0x0000000200007306 */ /* 0x004e240000101000 */
[----:B0-----:R-:W-:Y:S01]  /*1040*/  F2FP.BF16.PACK_AB R0, RZ, R0 ;  /* 0x00000000ff00723e */ /* 0x001fe200000010ff */
[----:B------:R-:W-:Y:S05]  /*1050*/  BRA `(.L_x_8) ;  /* 0x00000e3000007947 */ /* 0x000fea0003800000 */
.L_x_5:
[----:B------:R-:W-:-:S13]  /*1060*/  ISETP.NE.AND P0, PT, R4, 0x2, PT ;  /* 0x000000020400780c */ /* 0x000fda0003f05270 */
[----:B------:R-:W-:Y:S05]  /*1070*/  @!P0 BRA `(.L_x_9) ;  /* 0x000000c000008947 */ /* 0x000fea0003800000 */
[----:B------:R-:W-:-:S13]  /*1080*/  ISETP.NE.AND P0, PT, R4, 0x3, PT ;  /* 0x000000030400780c */ /* 0x000fda0003f05270 */
[----:B------:R-:W-:Y:S05]  /*1090*/  @!P0 BRA `(.L_x_10) ;  /* 0x0000006000008947 */ /* 0x000fea0003800000 */
[----:B------:R-:W-:-:S13]  /*10a0*/  ISETP.NE.AND P0, PT, R4, 0x4, PT ;  /* 0x000000040400780c */ /* 0x000fda0003f05270 */
[----:B------:R-:W-:Y:S05]  /*10b0*/  @P0 BRA `(.L_x_7) ;  /* 0x00000c1000000947 */ /* 0x000fea0003800000 */
[----:B------:R-:W2:Y:S02]  /*10c0*/  LDG.E.64 R2, [R2.64] ;  /* 0x0000002402027981 */ /* 0x000ea4000c1e1b00 */
[----:B--2---:R-:W0:Y:S02]  /*10d0*/  I2F.S64 R0, R2 ;  /* 0x0000000200007312 */ /* 0x004e240000301400 */
[----:B0-----:R-:W-:Y:S01]  /*10e0*/  F2FP.BF16.PACK_AB R0, RZ, R0 ;  /* 0x00000000ff00723e */ /* 0x001fe200000010ff */
[----:B------:R-:W-:Y:S05]  /*10f0*/  BRA `(.L_x_8) ;  /* 0x00000d9000007947 */ /* 0x000fea0003800000 */
.L_x_10:
[----:B------:R-:W2:Y:S02]  /*1100*/  LDG.E R2, [R2.64] ;  /* 0x0000002402027981 */ /* 0x000ea4000c1e1900 */
[----:B--2---:R-:W0:Y:S02]  /*1110*/  I2F R0, R2 ;  /* 0x0000000200007306 */ /* 0x004e240000201400 */
[----:B0-----:R-:W-:Y:S01]  /*1120*/  F2FP.BF16.PACK_AB R0, RZ, R0 ;  /* 0x00000000ff00723e */ /* 0x001fe200000010ff */
[----:B------:R-:W-:Y:S05]  /*1130*/  BRA `(.L_x_8) ;  /* 0x00000d5000007947 */ /* 0x000fea0003800000 */
.L_x_9:
[----:B------:R-:W2:Y:S02]  /*1140*/  LDG.E.U16 R2, [R2.64] ;  /* 0x0000002402027981 */ /* 0x000ea4000c1e1500 */
[----:B--2---:R-:W0:Y:S02]  /*1150*/  I2F.S16 R0, R2 ;  /* 0x0000000200007306 */ /* 0x004e240000101400 */
[----:B0-----:R-:W-:Y:S01]  /*1160*/  F2FP.BF16.PACK_AB R0, RZ, R0 ;  /* 0x00000000ff00723e */ /* 0x001fe200000010ff */
[----:B------:R-:W-:Y:S05]  /*1170*/  BRA `(.L_x_8) ;  /* 0x00000d1000007947 */ /* 0x000fea0003800000 */
.L_x_4:
[----:B------:R-:W-:-:S13]  /*1180*/  ISETP.GT.AND P0, PT, R4, 0x6, PT ;  /* 0x000000060400780c */ /* 0x000fda0003f04270 */
[----:B------:R-:W-:Y:S05]  /*1190*/  @P0 BRA `(.L_x_11) ;  /* 0x000000b000000947 */ /* 0x000fea0003800000 */
[----:B------:R-:W-:-:S13]  /*11a0*/  ISETP.NE.AND P0, PT, R4, 0x5, PT ;  /* 0x000000050400780c */ /* 0x000fda0003f05270 */
[----:B------:R-:W-:Y:S05]  /*11b0*/  @!P0 BRA `(.L_x_12) ;  /* 0x0000005000008947 */ /* 0x000fea0003800000 */
[----:B------:R-:W-:-:S13]  /*11c0*/  ISETP.NE.AND P0, PT, R4, 0x6, PT ;  /* 0x000000060400780c */ /* 0x000fda0003f05270 */
[----:B------:R-:W-:Y:S05]  /*11d0*/  @P0 BRA `(.L_x_7) ;  /* 0x00000af000000947 */ /* 0x000fea0003800000 */
[----:B------:R-:W2:Y:S02]  /*11e0*/  LDG.E R2, [R2.64] ;  /* 0x0000002402027981 */ /* 0x000ea4000c1e1900 */
[----:B--2---:R-:W-:Y:S01]  /*11f0*/  F2FP.BF16.PACK_AB R0, RZ, R2 ;  /* 0x00000002ff00723e */ /* 0x004fe200000010ff */
[----:B------:R-:W-:Y:S05]  /*1200*/  BRA `(.L_x_8) ;  /* 0x00000c8000007947 */ /* 0x000fea0003800000 */
.L_x_12:
[----:B------:R-:W2:Y:S02]  /*1210*/  LDG.E.U16 R0, [R2.64] ;  /* 0x0000002402007981 */ /* 0x000ea4000c1e1500 */
[----:B--2---:R-:W-:-:S05]  /*1220*/  HADD2.F32 R0, -RZ, R0.H0_H0 ;  /* 0x20000000ff007230 */ /* 0x004fca0000004100 */
[----:B------:R-:W-:Y:S01]  /*1230*/  F2FP.BF16.PACK_AB R0, RZ, R0 ;  /* 0x00000000ff00723e */ /* 0x000fe200000010ff */
[----:B------:R-:W-:Y:S05]  /*1240*/  BRA `(.L_x_8) ;  /* 0x00000c4000007947 */ /* 0x000fea0003800000 */
.L_x_11:
[----:B------:R-:W-:-:S13]  /*1250*/  ISETP.NE.AND P0, PT, R4, 0x7, PT ;  /* 0x000000070400780c */ /* 0x000fda0003f05270 */
[----:B------:R-:W-:Y:S05]  /*1260*/  @!P0 BRA `(.L_x_13) ;  /* 0x000000b000008947 */ /* 0x000fea0003800000 */
[----:B------:R-:W-:-:S13]  /*1270*/  ISETP.NE.AND P0, PT, R4, 0x8, PT ;  /* 0x000000080400780c */ /* 0x000fda0003f05270 */
[----:B------:R-:W-:Y:S05]  /*1280*/  @!P0 BRA `(.L_x_14) ;  /* 0x0000005000008947 */ /* 0x000fea0003800000 */
[----:B------:R-:W-:-:S13]  /*1290*/  ISETP.NE.AND P0, PT, R4, 0x9, PT ;  /* 0x000000090400780c */ /* 0x000fda0003f05270 */
[----:B------:R-:W-:Y:S05]  /*12a0*/  @P0 BRA `(.L_x_7) ;  /* 0x00000a2000000947 */ /* 0x000fea0003800000 */
[----:B------:R-:W2:Y:S02]  /*12b0*/  LDG.E R2, [R2.64] ;  /* 0x0000002402027981 */ /* 0x000ea4000c1e1900 */
[----:B--2---:R-:W-:Y:S01]  /*12c0*/  F2FP.BF16.PACK_AB R0, RZ, R2 ;  /* 0x00000002ff00723e */ /* 0x004fe200000010ff */
[----:B------:R-:W-:Y:S05]  /*12d0*/  BRA `(.L_x_8) ;  /* 0x00000bb000007947 */ /* 0x000fea0003800000 */
.L_x_14:
[----:B------:R-:W2:Y:S02]  /*12e0*/  LDG.E.U16 R2, [R2.64] ;  /* 0x0000002402027981 */ /* 0x000ea4000c1e1500 */
[----:B--2---:R-:W-:-:S05]  /*12f0*/  HADD2.F32 R0, -RZ, R2.H0_H0 ;  /* 0x20000002ff007230 */ /* 0x004fca0000004100 */
[----:B------:R-:W-:Y:S01]  /*1300*/  F2FP.BF16.PACK_AB R0, RZ, R0 ;  /* 0x00000000ff00723e */ /* 0x000fe200000010ff */
[----:B------:R-:W-:Y:S05]  /*1310*/  BRA `(.L_x_8) ;  /* 0x00000b7000007947 */ /* 0x000fea0003800000 */
.L_x_13:
[----:B------:R-:W2:Y:S02]  /*1320*/  LDG.E.64 R2, [R2.64] ;  /* 0x0000002402027981 */ /* 0x000ea4000c1e1b00 */
[----:B--2---:R-:W0:Y:S01]  /*1330*/  F2F.F32.F64 R0, R2 ;  /* 0x0000000200007310 */ /* 0x004e220000301000 */
[----:B------:R-:W0:-:S14]  /*1340*/  DSETP.GEU.AND P0, PT, |R2|, c[0x2][0x0], PT ;  /* 0x008000000200762a */ /* 0x000e1c0003f0e200 */
[----:B0-----:R-:W-:-:S05]  /*1350*/  @!P0 FMUL R0, R0, 1.175494350822287508e-38 ;  /* 0x0080000000008820 */ /* 0x001fca0000400000 */
[----:B------:R-:W-:Y:S01]  /*1360*/  F2FP.BF16.PACK_AB R0, RZ, R0 ;  /* 0x00000000ff00723e */ /* 0x000fe200000010ff */
[----:B------:R-:W-:Y:S05]  /*1370*/  BRA `(.L_x_8) ;  /* 0x00000b1000007947 */ /* 0x000fea0003800000 */
.L_x_3:
[----:B------:R-:W-:-:S13]  /*1380*/  ISETP.GT.AND P0, PT, R4, 0x18, PT ;  /* 0x000000180400780c */ /* 0x000fda0003f04270 */
[----:B------:R-:W-:Y:S05]  /*1390*/  @P0 BRA `(.L_x_15) ;  /* 0x000003e000000947 */ /* 0x000fea0003800000 */
[----:B------:R-:W-:-:S13]  /*13a0*/  ISETP.GT.AND P0, PT, R4, 0xe, PT ;  /* 0x0000000e0400780c */ /* 0x000fda0003f04270 */
[----:B------:R-:W-:Y:S05]  /*13b0*/  @P0 BRA `(.L_x_16) ;  /* 0x000000f000000947 */ /* 0x000fea0003800000 */
[----:B------:R-:W-:-:S13]  /*13c0*/  ISETP.NE.AND P0, PT, R4, 0xa, PT ;  /* 0x0000000a0400780c */ /* 0x000fda0003f05270 */
[----:B------:R-:W-:Y:S05]  /*13d0*/  @!P0 BRA `(.L_x_17) ;  /* 0x0000007000008947 */ /* 0x000fea0003800000 */
[----:B------:R-:W-:-:S13]  /*13e0*/  ISETP.NE.AND P0, PT, R4, 0xb, PT ;  /* 0x0000000b0400780c */ /* 0x000fda0003f05270 */
[----:B------:R-:W-:Y:S05]  /*13f0*/  @P0 BRA `(.L_x_7) ;  /* 0x000008d000000947 */ /* 0x000fea0003800000 */
[----:B------:R-:W2:Y:S02]  /*1400*/  LDG.E.U8 R2, [R2.64] ;  /* 0x0000002402027981 */ /* 0x000ea4000c1e1100 */
[----:B--2---:R-:W-:-:S04]  /*1410*/  ISETP.NE.AND P0, PT, R2, RZ, PT ;  /* 0x000000ff0200720c */ /* 0x004fc80003f05270 */
[----:B------:R-:W-:-:S04]  /*1420*/  FSEL R0, RZ, 1, !P0 ;  /* 0x3f800000ff007808 */ /* 0x000fc80004000000 */
[----:B------:R-:W-:Y:S01]  /*1430*/  F2FP.BF16.PACK_AB R0, RZ, R0 ;  /* 0x00000000ff00723e */ /* 0x000fe200000010ff */
[----:B------:R-:W-:Y:S05]  /*1440*/  BRA `(.L_x_8) ;  /* 0x00000a4000007947 */ /* 0x000fea0003800000 */
.L_x_17:
[----:B------:R-:W2:Y:S02]  /*1450*/  LDG.E.64 R2, [R2.64] ;  /* 0x0000002402027981 */ /* 0x000ea4000c1e1b00 */
[----:B--2---:R-:W0:Y:S01]  /*1460*/  F2F.F32.F64 R0, R2 ;  /* 0x0000000200007310 */ /* 0x004e220000301000 */
[----:B------:R-:W0:-:S14]  /*1470*/  DSETP.GEU.AND P0, PT, |R2|, c[0x2][0x0], PT ;  /* 0x008000000200762a */ /* 0x000e1c0003f0e200 */
[----:B0-----:R-:W-:-:S05]  /*1480*/  @!P0 FMUL R0, R0, 1.175494350822287508e-38 ;  /* 0x0080000000008820 */ /* 0x001fca0000400000 */
[----:B------:R-:W-:Y:S01]  /*1490*/  F2FP.BF16.PACK_AB R0, RZ, R0 ;  /* 0x00000000ff00723e */ /* 0x000fe200000010ff */
[----:B------:R-:W-:Y:S05]  /*14a0*/  BRA `(.L_x_8) ;  /* 0x000009e000007947 */ /* 0x000fea0003800000 */
.L_x_16:
[----:B------:R-:W-:-:S13]  /*14b0*/  ISETP.NE.AND P0, PT, R4, 0xf, PT ;  /* 0x0000000f0400780c */ /* 0x000fda0003f05270 */
[----:B------:R-:W-:Y:S05]  /*14c0*/  @!P0 BRA `(.L_x_18) ;  /* 0x0000029000008947 */ /* 0x000fea0003800000 */
[----:B------:R-:W-:-:S13]  /*14d0*/  ISETP.NE.AND P0, PT, R4, 0x17, PT ;  /* 0x000000170400780c */ /* 0x000fda0003f05270 */
[----:B------:R-:W-:Y:S05]  /*14e0*/  @!P0 BRA `(.L_x_19) ;  /* 0x0000018000008947 */ /* 0x000fea0003800000 */
[----:B------:R-:W-:-:S13]  /*14f0*/  ISETP.NE.AND P0, PT, R4, 0x18, PT ;  /* 0x000000180400780c */ /* 0x000fda0003f05270 */
[----:B------:R-:W-:Y:S05]  /*1500*/  @P0 BRA `(.L_x_7) ;  /* 0x000007c000000947 */ /* 0x000fea0003800000 */
[----:B------:R-:W2:Y:S01]  /*1510*/  LDG.E.U8 R0, [R2.64] ;  /* 0x0000002402007981 */ /* 0x000ea2000c1e1100 */
[----:B------:R-:W-:Y:S02]  /*1520*/  IMAD.MOV.U32 R8, RZ, RZ, -0x800000 ;  /* 0xff800000ff087424 */ /* 0x000fe400078e00ff */
[----:B--2---:R-:W-:-:S05]  /*1530*/  IMAD.SHL.U32 R0, R0, 0x1000000, RZ ;  /* 0x0100000000007824 */ /* 0x004fca00078e00ff */
[----:B------:R-:W-:-:S04]  /*1540*/  LOP3.LUT R4, R0, 0x7f000000, RZ, 0xc0, !PT ;  /* 0x7f00000000047812 */ /* 0x000fc800078ec0ff */
[----:B------:R-:W0:Y:S01]  /*1550*/  FLO.U32 R5, R4 ;  /* 0x0000000400057300 */ /* 0x000e2200000e0000 */
[C---:B------:R-:W-:Y:S02]  /*1560*/  IADD3 R6, R4.reuse, 0x1000000, RZ ;  /* 0x0100000004067810 */ /* 0x040fe40007ffe0ff */
[----:B------:R-:W-:Y:S02]  /*1570*/  IADD3 R2, R4, -0x1, RZ ;  /* 0xffffffff04027810 */ /* 0x000fe40007ffe0ff */
[----:B------:R-:W-:Y:S02]  /*1580*/  SHF.R.S32.HI R6, RZ, 0x8, R6 ;  /* 0x00000008ff067819 */ /* 0x000fe40000011406 */
[----:B------:R-:W-:Y:S02]  /*1590*/  SHF.R.S32.HI R2, RZ, 0x1f, R2 ;  /* 0x0000001fff027819 */ /* 0x000fe40000011402 */
[----:B0-----:R-:W-:-:S04]  /*15a0*/  IADD3 R5, -R5, 0x1f, RZ ;  /* 0x0000001f05057810 */ /* 0x001fc80007ffe1ff */
[C---:B------:R-:W-:Y:S02]  /*15b0*/  ISETP.GT.U32.AND P0, PT, R5.reuse, 0x4, PT ;  /* 0x000000040500780c */ /* 0x040fe40003f04070 */
[----:B------:R-:W-:-:S04]  /*15c0*/  IADD3 R5, R5, -0x4, RZ ;  /* 0xfffffffc05057810 */ /* 0x000fc80007ffe0ff */
[----:B------:R-:W-:-:S05]  /*15d0*/  SEL R5, R5, RZ, P0 ;  /* 0x000000ff05057207 */ /* 0x000fca0000000000 */
[----:B------:R-:W-:Y:S01]  /*15e0*/  IMAD R8, R5, R8, 0x3c000000 ;  /* 0x3c00000005087424 */ /* 0x000fe200078e0208 */
[----:B------:R-:W-:-:S04]  /*15f0*/  SHF.L.U32 R5, R4, R5, RZ ;  /* 0x0000000504057219 */ /* 0x000fc800000006ff */
[----:B------:R-:W-:-:S04]  /*1600*/  LEA.HI R5, R5, R8, RZ, 0x1c ;  /* 0x0000000805057211 */ /* 0x000fc800078fe0ff */
[----:B------:R-:W-:-:S04]  /*1610*/  LOP3.LUT R5, R5, 0x7f800000, R6, 0xf8, !PT ;  /* 0x7f80000005057812 */ /* 0x000fc800078ef806 */
[----:B------:R-:W-:-:S04]  /*1620*/  LOP3.LUT R5, R5, R2, RZ, 0x30, !PT ;  /* 0x0000000205057212 */ /* 0x000fc800078e30ff */
[----:B------:R-:W-:-:S04]  /*1630*/  LOP3.LUT R5, R5, 0x80000000, R0, 0xf8, !PT ;  /* 0x8000000005057812 */ /* 0x000fc800078ef800 */
[----:B------:R-:W-:-:S04]  /*1640*/  F2FP.BF16.PACK_AB R5, RZ, R5 ;  /* 0x00000005ff05723e */ /* 0x000fc800000010ff */
[----:B------:R-:W-:Y:S01]  /*1650*/  PRMT R0, R5, 0x7610, R0 ;  /* 0x0000761005007816 */ /* 0x000fe20000000000 */
[----:B------:R-:W-:Y:S05]  /*1660*/  BRA `(.L_x_8) ;  /* 0x0000082000007947 */ /* 0x000fea0003800000 */
.L_x_19:
[----:B------:R-:W2:Y:S02]  /*1670*/  LDG.E.U8 R2, [R2.64] ;  /* 0x0000002402027981 */ /* 0x000ea4000c1e1100 */
[C---:B--2---:R-:W-:Y:S02]  /*1680*/  IMAD.SHL.U32 R0, R2.reuse, 0x2000000, RZ ;  /* 0x0200000002007824 */ /* 0x044fe400078e00ff */
[----:B------:R-:W-:-:S03]  /*1690*/  IMAD.SHL.U32 R5, R2, 0x1000000, RZ ;  /* 0x0100000002057824 */ /* 0x000fc600078e00ff */
[----:B------:R-:W-:-:S13]  /*16a0*/  ISETP.GE.U32.AND P0, PT, R0, 0x8000000, PT ;  /* 0x080000000000780c */ /* 0x000fda0003f06070 */
[C---:B------:R-:W-:Y:S02]  /*16b0*/  @!P0 IMAD.SHL.U32 R0, R2.reuse, 0x100, RZ ;  /* 0x0000010002008824 */ /* 0x040fe400078e00ff */
[----:B------:R-:W-:-:S03]  /*16c0*/  @P0 IMAD.SHL.U32 R4, R2, 0x200000, RZ ;  /* 0x0020000002040824 */ /* 0x000fc600078e00ff */
[----:B------:R-:W-:Y:S02]  /*16d0*/  @!P0 LOP3.LUT R0, R0, 0x7f00, RZ, 0xc0, !PT ;  /* 0x00007f0000008812 */ /* 0x000fe400078ec0ff */
[----:B------:R-:W-:Y:S02]  /*16e0*/  @P0 LOP3.LUT R4, R4, 0x70000000, RZ, 0xfc, !PT ;  /* 0x7000000004040812 */ /* 0x000fe400078efcff */
[----:B------:R-:W-:-:S03]  /*16f0*/  @!P0 LOP3.LUT R0, R0, 0x3f000000, RZ, 0xfc, !PT ;  /* 0x3f00000000008812 */ /* 0x000fc600078efcff */
[----:B------:R-:W-:Y:S02]  /*1700*/  @P0 FMUL.FTZ R4, R4, 1.9259299443872358531e-34 ;  /* 0x0780000004040820 */ /* 0x000fe40000410000 */
[----:B------:R-:W-:-:S05]  /*1710*/  @!P0 FADD.FTZ R4, R0, -0.5 ;  /* 0xbf00000000048421 */ /* 0x000fca0000010000 */
[----:B------:R-:W-:-:S04]  /*1720*/  LOP3.LUT R4, R4, 0x80000000, R5, 0xf8, !PT ;  /* 0x8000000004047812 */ /* 0x000fc800078ef805 */
[----:B------:R-:W-:-:S04]  /*1730*/  F2FP.BF16.PACK_AB R4, RZ, R4 ;  /* 0x00000004ff04723e */ /* 0x000fc800000010ff */
[----:B------:R-:W-:Y:S01]  /*1740*/  PRMT R0, R4, 0x7610, R0 ;  /* 0x0000761004007816 */ /* 0x000fe20000000000 */
[----:B------:R-:W-:Y:S05]  /*1750*/  BRA `(.L_x_8) ;  /* 0x0000073000007947 */ /* 0x000fea0003800000 */
.L_x_18:
[----:B------:R0:W5:Y:S01]  /*1760*/  LDG.E.U16 R0, [R2.64] ;  /* 0x0000002402007981 */ /* 0x000162000c1e1500 */
[----:B------:R-:W-:Y:S05]  /*1770*/  BRA `(.L_x_8) ;  /* 0x0000071000007947 */ /* 0x000fea0003800000 */
.L_x_15:
[----:B------:R-:W-:-:S13]  /*1780*/  ISETP.GT.AND P0, PT, R4, 0x1b, PT ;  /* 0x0000001b0400780c */ /* 0x000fda0003f04270 */
[----:B------:R-:W-:Y:S05]  /*1790*/  @P0 BRA `(.L_x_20) ;  /* 0x0000042000000947 */ /* 0x000fea0003800000 */
[----:B------:R-:W-:-:S13]  /*17a0*/  ISETP.NE.AND P0, PT, R4, 0x19, PT ;  /* 0x000000190400780c */ /* 0x000fda0003f05270 */
[----:B------:R-:W-:Y:S05]  /*17b0*/  @!P0 BRA `(.L_x_21) ;  /* 0x0000024000008947 */ /* 0x000fea0003800000 */
[----:B------:R-:W-:-:S13]  /*17c0*/  ISETP.NE.AND P0, PT, R4, 0x1a, PT ;  /* 0x0000001a0400780c */ /* 0x000fda0003f05270 */
[----:B------:R-:W-:Y:S05]  /*17d0*/  @!P0 BRA `(.L_x_22) ;  /* 0x0000006000008947 */ /* 0x000fea0003800000 */
[----:B------:R-:W-:-:S13]  /*17e0*/  ISETP.NE.AND P0, PT, R4, 0x1b, PT ;  /* 0x0000001b0400780c */ /* 0x000fda0003f05270 */
[----:B------:R-:W-:Y:S05]  /*17f0*/  @P0 BRA `(.L_x_7) ;  /* 0x000004d000000947 */ /* 0x000fea0003800000 */
[----:B------:R-:W2:Y:S02]  /*1800*/  LDG.E.U16 R2, [R2.64] ;  /* 0x0000002402027981 */ /* 0x000ea4000c1e1500 */
[----:B--2---:R-:W0:Y:S02]  /*1810*/  I2F.U16 R0, R2 ;  /* 0x0000000200007306 */ /* 0x004e240000101000 */
[----:B0-----:R-:W-:Y:S01]  /*1820*/  F2FP.BF16.PACK_AB R0, RZ, R0 ;  /* 0x00000000ff00723e */ /* 0x001fe200000010ff */
[----:B------:R-:W-:Y:S05]  /*1830*/  BRA `(.L_x_8) ;  /* 0x0000065000007947 */ /* 0x000fea0003800000 */
.L_x_22:
[----:B------:R-:W2:Y:S01]  /*1840*/  LDG.E.U8 R2, [R2.64] ;  /* 0x0000002402027981 */ /* 0x000ea2000c1e1100 */
[----:B------:R-:W-:Y:S01]  /*1850*/  BSSY B0, `(.L_x_23) ;  /* 0x0000018000007945 */ /* 0x000fe20003800000 */
[----:B------:R-:W-:Y:S01]  /*1860*/  IMAD.MOV.U32 R0, RZ, RZ, RZ ;  /* 0x000000ffff007224 */ /* 0x000fe200078e00ff */
[----:B--2---:R-:W-:-:S13]  /*1870*/  ISETP.NE.AND P0, PT, R2, RZ, PT ;  /* 0x000000ff0200720c */ /* 0x004fda0003f05270 */
[----:B------:R-:W-:Y:S05]  /*1880*/  @!P0 BRA `(.L_x_24) ;  /* 0x0000014000008947 */ /* 0x000fea0003800000 */
[----:B------:R-:W-:-:S13]  /*1890*/  ISETP.NE.AND P0, PT, R2, 0x80, PT ;  /* 0x000000800200780c */ /* 0x000fda0003f05270 */
[----:B------:R-:W-:Y:S01]  /*18a0*/  @!P0 IMAD.MOV.U32 R0, RZ, RZ, 0x7f800001 ;  /* 0x7f800001ff008424 */ /* 0x000fe200078e00ff */
[----:B------:R-:W-:Y:S05]  /*18b0*/  @!P0 BRA `(.L_x_24) ;  /* 0x0000011000008947 */ /* 0x000fea0003800000 */
[C---:B------:R-:W-:Y:S01]  /*18c0*/  LOP3.LUT P0, R0, R2.reuse, 0x78, RZ, 0xc0, !PT ;  /* 0x0000007802007812 */ /* 0x040fe2000780c0ff */
[----:B------:R-:W-:Y:S01]  /*18d0*/  BSSY B1, `(.L_x_25) ;  /* 0x000000c000017945 */ /* 0x000fe20003800000 */
[----:B------:R-:W-:Y:S02]  /*18e0*/  SHF.R.U32.HI R3, RZ, 0x7, R2 ;  /* 0x00000007ff037819 */ /* 0x000fe40000011602 */
[----:B------:R-:W-:Y:S02]  /*18f0*/  LOP3.LUT R2, R2, 0x7, RZ, 0xc0, !PT ;  /* 0x0000000702027812 */ /* 0x000fe400078ec0ff */
[----:B------:R-:W-:Y:S01]  /*1900*/  SHF.R.U32.HI R0, RZ, 0x3, R0 ;  /* 0x00000003ff007819 */ /* 0x000fe20000011600 */
[----:B------:R-:W-:-:S06]  /*1910*/  IMAD.U32 R4, R3, -0x80000000, RZ ;  /* 0x8000000003047824 */ /* 0x000fcc00078e00ff */
[----:B------:R-:W-:Y:S05]  /*1920*/  @P0 BRA `(.L_x_26) ;  /* 0x0000006000000947 */ /* 0x000fea0003800000 */
[----:B------:R-:W0:Y:S02]  /*1930*/  FLO.U32 R3, R2 ;  /* 0x0000000200037300 */ /* 0x000e2400000e0000 */
[----:B0-----:R-:W-:-:S04]  /*1940*/  IADD3 R3, -R3, 0x1f, RZ ;  /* 0x0000001f03037810 */ /* 0x001fc80007ffe1ff */
[----:B------:R-:W-:Y:S02]  /*1950*/  IADD3 R5, R3, -0x1c, RZ ;  /* 0xffffffe403057810 */ /* 0x000fe40007ffe0ff */
[----:B------:R-:W-:Y:S02]  /*1960*/  IADD3 R0, R0, 0x1d, -R3 ;  /* 0x0000001d00007810 */ /* 0x000fe40007ffe803 */
[----:B------:R-:W-:-:S04]  /*1970*/  SHF.L.U32 R5, R2, R5, RZ ;  /* 0x0000000502057219 */ /* 0x000fc800000006ff */
[----:B------:R-:W-:Y:S02]  /*1980*/  LOP3.LUT R2, R5, 0x7, RZ, 0xc0, !PT ;  /* 0x0000000705027812 */ /* 0x000fe400078ec0ff */
.L_x_26:
[----:B------:R-:W-:Y:S05]  /*1990*/  BSYNC B1 ;  /* 0x0000000000017941 */ /* 0x000fea0003800000 */
.L_x_25:
[----:B------:R-:W-:Y:S01]  /*19a0*/  LEA R3, R0, 0x3b800000, 0x17 ;  /* 0x3b80000000037811 */ /* 0x000fe200078eb8ff */
[----:B------:R-:W-:-:S05]  /*19b0*/  IMAD.SHL.U32 R0, R2, 0x100000, RZ ;  /* 0x0010000002007824 */ /* 0x000fca00078e00ff */
[----:B------:R-:W-:Y:S02]  /*19c0*/  LOP3.LUT R0, R3, R0, R4, 0xfe, !PT ;  /* 0x0000000003007212 */ /* 0x000fe400078efe04 */
.L_x_24:
[----:B------:R-:W-:Y:S05]  /*19d0*/  BSYNC B0 ;  /* 0x0000000000007941 */ /* 0x000fea0003800000 */
.L_x_23:
[----:B------:R-:W-:Y:S01]  /*19e0*/  F2FP.BF16.PACK_AB R0, RZ, R0 ;  /* 0x00000000ff00723e */ /* 0x000fe200000010ff */
[----:B------:R-:W-:Y:S05]  /*19f0*/  BRA `(.L_x_8) ;  /* 0x0000049000007947 */ /* 0x000fea0003800000 */
.L_x_21:
        /* <DEDUP_REMOVED lines=21> */
.L_x_30:
[----:B------:R-:W-:Y:S05]  /*1b50*/  BSYNC B1 ;  /* 0x0000000000017941 */ /* 0x000fea0003800000 */
.L_x_29:
[----:B------:R-:W-:Y:S01]  /*1b60*/  LEA R3, R0, 0x37800000, 0x17 ;  /* 0x3780000000037811 */ /* 0x000fe200078eb8ff */
[----:B------:R-:W-:-:S05]  /*1b70*/  IMAD.SHL.U32 R0, R2, 0x200000, RZ ;  /* 0x0020000002007824 */ /* 0x000fca00078e00ff */
[----:B------:R-:W-:Y:S02]  /*1b80*/  LOP3.LUT R0, R3, R0, R4, 0xfe, !PT ;  /* 0x0000000003007212 */ /* 0x000fe400078efe04 */
.L_x_28:
[----:B------:R-:W-:Y:S05]  /*1b90*/  BSYNC B0 ;  /* 0x0000000000007941 */ /* 0x000fea0003800000 */
.L_x_27:
[----:B------:R-:W-:Y:S01]  /*1ba0*/  F2FP.BF16.PACK_AB R0, RZ, R0 ;  /* 0x00000000ff00723e */ /* 0x000fe200000010ff */
[----:B------:R-:W-:Y:S05]  /*1bb0*/  BRA `(.L_x_8) ;  /* 0x000002d000007947 */ /* 0x000fea0003800000 */
.L_x_20:
[----:B------:R-:W-:-:S13]  /*1bc0*/  ISETP.NE.AND P0, PT, R4, 0x1c, PT ;  /* 0x0000001c0400780c */ /* 0x000fda0003f05270 */
[----:B------:R-:W-:Y:S05]  /*1bd0*/  @!P0 BRA `(.L_x_31) ;  /* 0x0000028000008947 */ /* 0x000fea0003800000 */
[----:B------:R-:W-:-:S13]  /*1be0*/  ISETP.NE.AND P0, PT, R4, 0x1d, PT ;  /* 0x0000001d0400780c */ /* 0x000fda0003f05270 */
[----:B------:R-:W-:Y:S05]  /*1bf0*/  @!P0 BRA `(.L_x_32) ;  /* 0x0000022000008947 */ /* 0x000fea0003800000 */
[----:B------:R-:W-:-:S13]  /*1c00*/  ISETP.NE.AND P0, PT, R4, 0x2c, PT ;  /* 0x0000002c0400780c */ /* 0x000fda0003f05270 */
[----:B------:R-:W-:Y:S05]  /*1c10*/  @P0 BRA `(.L_x_7) ;  /* 0x000000b000000947 */ /* 0x000fea0003800000 */
[----:B------:R-:W2:Y:S01]  /*1c20*/  LDG.E.U8 R2, [R2.64] ;  /* 0x0000002402027981 */ /* 0x000ea2000c1e1100 */
[----:B------:R-:W-:Y:S01]  /*1c30*/  BSSY B0, `(.L_x_33) ;  /* 0x0000007000007945 */ /* 0x000fe20003800000 */
[----:B------:R-:W-:Y:S01]  /*1c40*/  IMAD.MOV.U32 R0, RZ, RZ, 0x400000 ;  /* 0x00400000ff007424 */ /* 0x000fe200078e00ff */
[----:B--2---:R-:W-:-:S13]  /*1c50*/  ISETP.NE.AND P0, PT, R2, RZ, PT ;  /* 0x000000ff0200720c */ /* 0x004fda0003f05270 */
[----:B------:R-:W-:Y:S05]  /*1c60*/  @!P0 BRA `(.L_x_34) ;  /* 0x0000003000008947 */ /* 0x000fea0003800000 */
[----:B------:R-:W-:-:S13]  /*1c70*/  ISETP.NE.AND P0, PT, R2, 0xff, PT ;  /* 0x000000ff0200780c */ /* 0x000fda0003f05270 */
[----:B------:R-:W-:Y:S02]  /*1c80*/  @!P0 IMAD.MOV.U32 R0, RZ, RZ, 0x7f800001 ;  /* 0x7f800001ff008424 */ /* 0x000fe400078e00ff */
[----:B------:R-:W-:Y:S02]  /*1c90*/  @P0 IMAD.SHL.U32 R0, R2, 0x800000, RZ ;  /* 0x0080000002000824 */ /* 0x000fe400078e00ff */
.L_x_34:
[----:B------:R-:W-:Y:S05]  /*1ca0*/  BSYNC B0 ;  /* 0x0000000000007941 */ /* 0x000fea0003800000 */
.L_x_33:
[----:B------:R-:W-:Y:S01]  /*1cb0*/  F2FP.BF16.PACK_AB R0, RZ, R0 ;  /* 0x00000000ff00723e */ /* 0x000fe200000010ff */
[----:B------:R-:W-:Y:S05]  /*1cc0*/  BRA `(.L_x_8) ;  /* 0x000001c000007947 */ /* 0x000fea0003800000 */
.L_x_7:
[----:B------:R-:W-:Y:S01]  /*1cd0*/  MOV R2, 0x0 ;  /* 0x0000000000027802 */ /* 0x000fe20000000f00 */
[----:B------:R-:W-:Y:S02]  /*1ce0*/  IMAD.MOV.U32 R4, RZ, RZ, c[0x4][0x158] ;  /* 0x01005600ff047624 */ /* 0x000fe400078e00ff */
[----:B------:R-:W-:Y:S02]  /*1cf0*/  IMAD.MOV.U32 R5, RZ, RZ, c[0x4][0x15c] ;  /* 0x01005700ff057624 */ /* 0x000fe400078e00ff */
[----:B------:R-:W-:Y:S01]  /*1d00*/  IMAD.MOV.U32 R6, RZ, RZ, c[0x4][0x160] ;  /* 0x01005800ff067624 */ /* 0x000fe200078e00ff */
[----:B------:R-:W0:Y:S01]  /*1d10*/  LDC.64 R2, c[0x4][R2] ;  /* 0x0100000002027b82 */ /* 0x000e220000000a00 */
[----:B------:R-:W-:-:S02]  /*1d20*/  IMAD.MOV.U32 R7, RZ, RZ, c[0x4][0x164] ;  /* 0x01005900ff077624 */ /* 0x000fc400078e00ff */
[----:B------:R-:W-:Y:S02]  /*1d30*/  IMAD.MOV.U32 R8, RZ, RZ, 0x4e ;  /* 0x0000004eff087424 */ /* 0x000fe400078e00ff */
[----:B------:R-:W-:Y:S02]  /*1d40*/  IMAD.MOV.U32 R10, RZ, RZ, c[0x4][0x68] ;  /* 0x01001a00ff0a7624 */ /* 0x000fe400078e00ff */
[----:B------:R-:W-:Y:S02]  /*1d50*/  IMAD.MOV.U32 R11, RZ, RZ, c[0x4][0x6c] ;  /* 0x01001b00ff0b7624 */ /* 0x000fe400078e00ff */
[----:B------:R-:W-:Y:S02]  /*1d60*/  IMAD.MOV.U32 R12, RZ, RZ, 0x1 ;  /* 0x00000001ff0c7424 */ /* 0x000fe400078e00ff */
[----:B------:R-:W-:Y:S02]  /*1d70*/  IMAD.MOV.U32 R13, RZ, RZ, RZ ;  /* 0x000000ffff0d7224 */ /* 0x000fe400078e00ff */
[----:B------:R-:W-:Y:S01]  /*1d80*/  LEPC R14 ;  /* 0x00000000000e734e */ /* 0x000fe20000000000 */
[----:B------:R-:W-:Y:S02]  /*1d90*/  MOV R9, 0x1e00 ;  /* 0x00001e0000097802 */ /* 0x000fe40000000f00 */
[----:B------:R-:W-:-:S02]  /*1da0*/  MOV R20, 0x1d80 ;  /* 0x00001d8000147802 */ /* 0x000fc40000000f00 */
[----:B------:R-:W-:Y:S02]  /*1db0*/  MOV R21, 0x0 ;  /* 0x0000000000157802 */ /* 0x000fe40000000f00 */
[----:B------:R-:W-:Y:S02]  /*1dc0*/  MOV R0, 0x0 ;  /* 0x0000000000007802 */ /* 0x000fe40000000f00 */
[----:B------:R-:W-:-:S04]  /*1dd0*/  IADD3 R20, P0, P1, -R20, R9, R14 ;  /* 0x0000000914147210 */ /* 0x000fc8000791e10e */
[----:B------:R-:W-:-:S04]  /*1de0*/  IADD3.X R21, ~R0, R21, R15, P0, P1 ;  /* 0x0000001500157210 */ /* 0x000fc800007e250f */
[----:B0-----:R-:W-:Y:S05]  /*1df0*/  CALL.ABS.NOINC R2 ;  /* 0x0000000002007343 */ /* 0x001fea0003c00000 */
[----:B------:R-:W-:Y:S01]  /*1e00*/  PRMT R0, RZ, 0x7610, R0 ;  /* 0x00007610ff007816 */ /* 0x000fe20000000000 */
[----:B------:R-:W-:Y:S05]  /*1e10*/  BRA `(.L_x_8) ;  /* 0x0000007000007947 */ /* 0x000fea0003800000 */
.L_x_32:
[----:B------:R-:W2:Y:S02]  /*1e20*/  LDG.E.64 R2, [R2.64] ;  /* 0x0000002402027981 */ /* 0x000ea4000c1e1b00 */
[----:B--2---:R-:W0:Y:S02]  /*1e30*/  I2F.U64 R0, R2 ;  /* 0x0000000200007312 */ /* 0x004e240000301000 */
[----:B0-----:R-:W-:Y:S01]  /*1e40*/  F2FP.BF16.PACK_AB R0, RZ, R0 ;  /* 0x00000000ff00723e */ /* 0x001fe200000010ff */
[----:B------:R-:W-:Y:S05]  /*1e50*/  BRA `(.L_x_8) ;  /* 0x0000003000007947 */ /* 0x000fea0003800000 */
.L_x_31:
[----:B------:R-:W2:Y:S02]  /*1e60*/  LDG.E R2, [R2.64] ;  /* 0x0000002402027981 */ /* 0x000ea4000c1e1900 */
[----:B--2---:R-:W0:Y:S02]  /*1e70*/  I2F.U32 R0, R2 ;  /* 0x0000000200007306 */ /* 0x004e240000201000 */
[----:B0-----:R-:W-:-:S06]  /*1e80*/  F2FP.BF16.PACK_AB R0, RZ, R0 ;  /* 0x00000000ff00723e */ /* 0x001fcc00000010ff */
.L_x_8:
[----:B-----5:R-:W-:Y:S01]  /*1e90*/  PRMT R0, RZ, 0x5410, R0 ;  /* 0x00005410ff007816 */ /* 0x020fe20000000000 */
[----:B0-----:R-:W-:Y:S01]  /*1ea0*/  IMAD.MOV.U32 R2, RZ, RZ, 0x3f000000 ;  /* 0x3f000000ff027424 */ /* 0x001fe200078e00ff */
[----:B------:R-:W0:Y:S02]  /*1eb0*/  LDC.U8 R6, c[0x0][0x371] ;  /* 0x0000dc40ff067b82 */ /* 0x000e240000000000 */
[C---:B------:R-:W-:Y:S01]  /*1ec0*/  FSETP.GT.FTZ.AND P0, PT, |R0|.reuse, 0.56000000238418579102, PT ;  /* 0x3f0f5c290000780b */ /* 0x040fe20003f14200 */
[C---:B------:R-:W-:Y:S01]  /*1ed0*/  FADD.FTZ R3, |R0|.reuse, -RZ ;  /* 0x800000ff00037221 */ /* 0x040fe20000010200 */
[----:B------:R-:W-:-:S03]  /*1ee0*/  FSETP.NEU.FTZ.AND P1, PT, |R0|, 1, PT ;  /* 0x3f8000000000780b */ /* 0x000fc60003f3d200 */
[----:B------:R-:W-:-:S04]  /*1ef0*/  FFMA.FTZ R2, -R3, R2, 0.5 ;  /* 0x3f00000003027423 */ /* 0x000fc80000010102 */
[----:B------:R-:W1:Y:S02]  /*1f00*/  MUFU.RSQ R5, R2 ;  /* 0x0000000200057308 */ /* 0x000e640000001400 */
[----:B-1----:R-:W-:Y:S01]  /*1f10*/  FMUL.FTZ R4, R2, R5 ;  /* 0x0000000502047220 */ /* 0x002fe20000410000 */
[----:B0-----:R-:W-:Y:S01]  /*1f20*/  PRMT R2, R6, 0x9910, RZ ;  /* 0x0000991006027816 */ /* 0x001fe200000000ff */
[----:B------:R-:W-:-:S04]  /*1f30*/  FMUL.FTZ R5, R5, 0.5 ;  /* 0x3f00000005057820 */ /* 0x000fc80000410000 */
[----:B------:R-:W-:-:S04]  /*1f40*/  FFMA.FTZ R5, -R4, R5, 0.5 ;  /* 0x3f00000004057423 */ /* 0x000fc80000010105 */
[----:B------:R-:W-:-:S05]  /*1f50*/  FFMA.FTZ R5, R4, R5, R4 ;  /* 0x0000000504057223 */ /* 0x000fca0000010004 */
[----:B------:R-:W-:Y:S01]  /*1f60*/  @P0 FSEL R3, R5, RZ, P1 ;  /* 0x000000ff05030208 */ /* 0x000fe20000800000 */
[----:B------:R-:W-:Y:S01]  /*1f70*/  IMAD.MOV.U32 R5, RZ, RZ, 0x3d10ecef ;  /* 0x3d10ecefff057424 */ /* 0x000fe200078e00ff */
[----:B------:R-:W-:Y:S02]  /*1f80*/  FSETP.GT.FTZ.AND P1, PT, R0, 0.56000000238418579102, PT ;  /* 0x3f0f5c290000780b */ /* 0x000fe40003f34000 */
[----:B------:R-:W-:-:S05]  /*1f90*/  LOP3.LUT R3, R3, 0x80000000, R0, 0xb8, !PT ;  /* 0x8000000003037812 */ /* 0x000fca00078eb800 */
[----:B------:R-:W-:-:S04]  /*1fa0*/  FMUL.FTZ R4, R3, R3 ;  /* 0x0000000303047220 */ /* 0x000fc80000410000 */
[----:B------:R-:W-:-:S04]  /*1fb0*/  FFMA.FTZ R5, R4, R5, 0.016980519518256187439 ;  /* 0x3c8b1abb04057423 */ /* 0x000fc80000010005 */
[----:B------:R-:W-:-:S04]  /*1fc0*/  FFMA.FTZ R5, R4, R5, 0.030762933194637298584 ;  /* 0x3cfc028c04057423 */ /* 0x000fc80000010005 */
[----:B------:R-:W-:-:S04]  /*1fd0*/  FFMA.FTZ R5, R4, R5, 0.044709417968988418579 ;  /* 0x3d37213904057423 */ /* 0x000fc80000010005 */
[----:B------:R-:W-:-:S04]  /*1fe0*/  FFMA.FTZ R5, R4, R5, 0.074989043176174163818 ;  /* 0x3d9993db04057423 */ /* 0x000fc80000010005 */
[----:B------:R-:W-:-:S04]  /*1ff0*/  FFMA.FTZ R5, R4, R5, 0.16666707396507263184 ;  /* 0x3e2aaac604057423 */ /* 0x000fc80000010005 */
[----:B------:R-:W-:Y:S02]  /*2000*/  FMUL.FTZ R4, R4, R5 ;  /* 0x0000000504047220 */ /* 0x000fe40000410000 */
[----:B------:R-:W-:Y:S02]  /*2010*/  IMAD.MOV.U32 R5, RZ, RZ, 0x3fd774eb ;  /* 0x3fd774ebff057424 */ /* 0x000fe400078e00ff */
[----:B------:R-:W-:-:S04]  /*2020*/  FFMA.FTZ R3, R3, R4, R3 ;  /* 0x0000000403037223 */ /* 0x000fc80000010003 */
[----:B------:R-:W-:-:S05]  /*2030*/  FADD.FTZ R0, -R3, -RZ ;  /* 0x800000ff03007221 */ /* 0x000fca0000010100 */
[----:B------:R-:W-:-:S05]  /*2040*/  FSEL R0, R3, R0, P0 ;  /* 0x0000000003007208 */ /* 0x000fca0000000000 */
[----:B------:R-:W-:Y:S01]  /*2050*/  @!P1 FFMA.FTZ R3, R5, 0.93318945169448852539, R0 ;  /* 0x3f6ee58105039823 */ /* 0x000fe20000010000 */
[----:B------:R-:W-:-:S03]  /*2060*/  ISETP.GT.AND P1, PT, R2, 0x9, PT ;  /* 0x000000090200780c */ /* 0x000fc60003f24270 */
[----:B------:R-:W-:-:S05]  /*2070*/  @P0 FADD.FTZ R3, R3, R3 ;  /* 0x0000000303030221 */ /* 0x000fca0000010000 */
[----:B------:R-:W-:-:S05]  /*2080*/  F2FP.BF16.PACK_AB R0, RZ, R3 ;  /* 0x00000003ff00723e */ /* 0x000fca00000010ff */
        /* <DEDUP_REMOVED lines=9> */
[----:B------:R-:W-:-:S04]  /*2120*/  PRMT R0, RZ, 0x5410, R0 ;  /* 0x00005410ff007816 */ /* 0x000fc80000000000 */
[----:B------:R-:W0:Y:S02]  /*2130*/  F2I.FTZ.TRUNC.NTZ R3, R0 ;  /* 0x0000000000037305 */ /* 0x000e24000021f100 */
[----:B0-----:R0:W-:Y:S01]  /*2140*/  STG.E.U8 [R16.64], R3 ;  /* 0x0000000310007986 */ /* 0x0011e2000c101124 */
[----:B------:R-:W-:Y:S05]  /*2150*/  BRA `(.L_x_40) ;  /* 0x00000e8000007947 */ /* 0x000fea0003800000 */
.L_x_38:
[----:B------:R-:W-:-:S06]  /*2160*/  PRMT R3, RZ, 0x5410, R0 ;  /* 0x00005410ff037816 */ /* 0x000fcc0000000000 */
[----:B------:R-:W0:Y:S02]  /*2170*/  F2I.S64.TRUNC R2, R3 ;  /* 0x0000000300027311 */ /* 0x000e24000020d900 */
[----:B0-----:R0:W-:Y:S01]  /*2180*/  STG.E.U8 [R16.64], R2 ;  /* 0x0000000210007986 */ /* 0x0011e2000c101124 */
[----:B------:R-:W-:Y:S05]  /*2190*/  BRA `(.L_x_40) ;  /* 0x00000e4000007947 */ /* 0x000fea0003800000 */
.L_x_37:
[----:B------:R-:W-:-:S13]  /*21a0*/  ISETP.NE.AND P0, PT, R2, 0x2, PT ;  /* 0x000000020200780c */ /* 0x000fda0003f05270 */
[----:B------:R-:W-:Y:S05]  /*21b0*/  @!P0 BRA `(.L_x_41) ;  /* 0x000000c000008947 */ /* 0x000fea0003800000 */
[----:B------:R-:W-:-:S13]  /*21c0*/  ISETP.NE.AND P0, PT, R2, 0x3, PT ;  /* 0x000000030200780c */ /* 0x000fda0003f05270 */
[----:B------:R-:W-:Y:S05]  /*21d0*/  @!P0 BRA `(.L_x_42) ;  /* 0x0000006000008947 */ /* 0x000fea0003800000 */
[----:B------:R-:W-:-:S13]  /*21e0*/  ISETP.NE.AND P0, PT, R2, 0x4, PT ;  /* 0x000000040200780c */ /* 0x000fda0003f05270 */
[----:B------:R-:W-:Y:S05]  /*21f0*/  @P0 BRA `(.L_x_39) ;  /* 0x00000c3000000947 */ /* 0x000fea0003800000 */
[----:B------:R-:W-:-:S06]  /*2200*/  PRMT R2, RZ, 0x5410, R0 ;  /* 0x00005410ff027816 */ /* 0x000fcc0000000000 */
[----:B------:R-:W0:Y:S02]  /*2210*/  F2I.S64.TRUNC R2, R2 ;  /* 0x0000000200027311 */ /* 0x000e24000020d900 */
[----:B0-----:R0:W-:Y:S01]  /*2220*/  STG.E.64 [R16.64], R2 ;  /* 0x0000000210007986 */ /* 0x0011e2000c101b24 */
[----:B------:R-:W-:Y:S05]  /*2230*/  BRA `(.L_x_40) ;  /* 0x00000da000007947 */ /* 0x000fea0003800000 */
.L_x_42:
[----:B------:R-:W-:-:S04]  /*2240*/  PRMT R0, RZ, 0x5410, R0 ;  /* 0x00005410ff007816 */ /* 0x000fc80000000000 */
[----:B------:R-:W0:Y:S02]  /*2250*/  F2I.FTZ.TRUNC.NTZ R3, R0 ;  /* 0x0000000000037305 */ /* 0x000e24000021f100 */
[----:B0-----:R0:W-:Y:S01]  /*2260*/  STG.E [R16.64], R3 ;  /* 0x0000000310007986 */ /* 0x0011e2000c101924 */
[----:B------:R-:W-:Y:S05]  /*2270*/  BRA `(.L_x_40) ;  /* 0x00000d6000007947 */ /* 0x000fea0003800000 */
.L_x_41:
[----:B------:R-:W-:-:S04]  /*2280*/  PRMT R0, RZ, 0x5410, R0 ;  /* 0x00005410ff007816 */ /* 0x000fc80000000000 */
[----:B------:R-:W0:Y:S02]  /*2290*/  F2I.FTZ.TRUNC.NTZ R3, R0 ;  /* 0x0000000000037305 */ /* 0x000e24000021f100 */
[----:B0-----:R0:W-:Y:S01]  /*22a0*/  STG.E.U16 [R16.64], R3 ;  /* 0x0000000310007986 */ /* 0x0011e2000c101524 */
[----:B------:R-:W-:Y:S05]  /*22b0*/  BRA `(.L_x_40) ;  /* 0x00000d2000007947 */ /* 0x000fea0003800000 */
.L_x_36:
[----:B------:R-:W-:-:S13]  /*22c0*/  ISETP.GT.AND P0, PT, R2, 0x6, PT ;  /* 0x000000060200780c */ /* 0x000fda0003f04270 */
[----:B------:R-:W-:Y:S05]  /*22d0*/  @P0 BRA `(.L_x_43) ;  /* 0x000000b000000947 */ /* 0x000fea0003800000 */
[----:B------:R-:W-:-:S13]  /*22e0*/  ISETP.NE.AND P0, PT, R2, 0x5, PT ;  /* 0x000000050200780c */ /* 0x000fda0003f05270 */
[----:B------:R-:W-:Y:S05]  /*22f0*/  @!P0 BRA `(.L_x_44) ;  /* 0x0000005000008947 */ /* 0x000fea0003800000 */
[----:B------:R-:W-:-:S13]  /*2300*/  ISETP.NE.AND P0, PT, R2, 0x6, PT ;  /* 0x000000060200780c */ /* 0x000fda0003f05270 */
[----:B------:R-:W-:Y:S05]  /*2310*/  @P0 BRA `(.L_x_39) ;  /* 0x00000b1000000947 */ /* 0x000fea0003800000 */
[----:B------:R-:W-:-:S05]  /*2320*/  PRMT R3, RZ, 0x5410, R0 ;  /* 0x00005410ff037816 */ /* 0x000fca0000000000 */
[----:B------:R0:W-:Y:S01]  /*2330*/  STG.E [R16.64], R3 ;  /* 0x0000000310007986 */ /* 0x0001e2000c101924 */
[----:B------:R-:W-:Y:S05]  /*2340*/  BRA `(.L_x_40) ;  /* 0x00000c9000007947 */ /* 0x000fea0003800000 */
.L_x_44:
[----:B------:R-:W-:-:S04]  /*2350*/  PRMT R0, RZ, 0x5410, R0 ;  /* 0x00005410ff007816 */ /* 0x000fc80000000000 */
[----:B------:R-:W-:-:S05]  /*2360*/  F2FP.PACK_AB R0, RZ, R0 ;  /* 0x00000000ff00723e */ /* 0x000fca00000000ff */
[----:B------:R0:W-:Y:S01]  /*2370*/  STG.E.U16 [R16.64], R0 ;  /* 0x0000000010007986 */ /* 0x0001e2000c101524 */
[----:B------:R-:W-:Y:S05]  /*2380*/  BRA `(.L_x_40) ;  /* 0x00000c5000007947 */ /* 0x000fea0003800000 */
.L_x_43:
[----:B------:R-:W-:-:S13]  /*2390*/  ISETP.NE.AND P0, PT, R2, 0x7, PT ;  /* 0x000000070200780c */ /* 0x000fda0003f05270 */
[----:B------:R-:W-:Y:S05]  /*23a0*/  @!P0 BRA `(.L_x_45) ;  /* 0x000000d000008947 */ /* 0x000fea0003800000 */
[----:B------:R-:W-:-:S13]  /*23b0*/  ISETP.NE.AND P0, PT, R2, 0x8, PT ;  /* 0x000000080200780c */ /* 0x000fda0003f05270 */
[----:B------:R-:W-:Y:S05]  /*23c0*/  @!P0 BRA `(.L_x_46) ;  /* 0x0000006000008947 */ /* 0x000fea0003800000 */
[----:B------:R-:W-:-:S13]  /*23d0*/  ISETP.NE.AND P0, PT, R2, 0x9, PT ;  /* 0x000000090200780c */ /* 0x000fda0003f05270 */
[----:B------:R-:W-:Y:S05]  /*23e0*/  @P0 BRA `(.L_x_39) ;  /* 0x00000a4000000947 */ /* 0x000fea0003800000 */
[----:B------:R-:W-:Y:S01]  /*23f0*/  IMAD.MOV.U32 R3, RZ, RZ, RZ ;  /* 0x000000ffff037224 */ /* 0x000fe200078e00ff */
[----:B------:R-:W-:-:S05]  /*2400*/  PRMT R2, RZ, 0x5410, R0 ;  /* 0x00005410ff027816 */ /* 0x000fca0000000000 */
[----:B------:R0:W-:Y:S01]  /*2410*/  STG.E.64 [R16.64], R2 ;  /* 0x0000000210007986 */ /* 0x0001e2000c101b24 */
[----:B------:R-:W-:Y:S05]  /*2420*/  BRA `(.L_x_40) ;  /* 0x00000bb000007947 */ /* 0x000fea0003800000 */
.L_x_46:
[----:B------:R-:W-:-:S04]  /*2430*/  PRMT R0, RZ, 0x5410, R0 ;  /* 0x00005410ff007816 */ /* 0x000fc80000000000 */
[----:B------:R-:W-:-:S04]  /*2440*/  F2FP.PACK_AB R3, RZ, R0 ;  /* 0x00000000ff03723e */ /* 0x000fc800000000ff */
[----:B------:R-:W-:-:S05]  /*2450*/  PRMT R3, R3, 0x5410, RZ ;  /* 0x0000541003037816 */ /* 0x000fca00000000ff */
[----:B------:R0:W-:Y:S01]  /*2460*/  STG.E [R16.64], R3 ;  /* 0x0000000310007986 */ /* 0x0001e2000c101924 */
[----:B------:R-:W-:Y:S05]  /*2470*/  BRA `(.L_x_40) ;  /* 0x00000b6000007947 */ /* 0x000fea0003800000 */
.L_x_45:
[----:B------:R-:W-:-:S05]  /*2480*/  PRMT R2, RZ, 0x5410, R0 ;  /* 0x00005410ff027816 */ /* 0x000fca0000000000 */
[----:B------:R-:W-:-:S06]  /*2490*/  FMUL.FTZ R2, R2, 1 ;  /* 0x3f80000002027820 */ /* 0x000fcc0000410000 */
[----:B------:R-:W0:Y:S02]  /*24a0*/  F2F.F64.F32 R2, R2 ;  /* 0x0000000200027310 */ /* 0x000e240000201800 */
[----:B0-----:R0:W-:Y:S01]  /*24b0*/  STG.E.64 [R16.64], R2 ;  /* 0x0000000210007986 */ /* 0x0011e2000c101b24 */
[----:B------:R-:W-:Y:S05]  /*24c0*/  BRA `(.L_x_40) ;  /* 0x00000b1000007947 */ /* 0x000fea0003800000 */
.L_x_35:
        /* <DEDUP_REMOVED lines=8> */
[----:B------:R-:W-:-:S04]  /*2550*/  PRMT R0, RZ, 0x5410, R0 ;  /* 0x00005410ff007816 */ /* 0x000fc80000000000 */
[----:B------:R-:W-:-:S04]  /*2560*/  FSETP.NEU.FTZ.AND P0, PT, R0, RZ, PT ;  /* 0x000000ff0000720b */ /* 0x000fc80003f1d000 */
[----:B------:R-:W-:-:S05]  /*2570*/  SEL R3, RZ, 0x1, !P0 ;  /* 0x00000001ff037807 */ /* 0x000fca0004000000 */
[----:B------:R0:W-:Y:S01]  /*2580*/  STG.E.U8 [R16.64], R3 ;  /* 0x0000000310007986 */ /* 0x0001e2000c101124 */
[----:B------:R-:W-:Y:S05]  /*2590*/  BRA `(.L_x_40) ;  /* 0x00000a4000007947 */ /* 0x000fea0003800000 */
.L_x_49:
[----:B------:R-:W-:Y:S01]  /*25a0*/  PRMT R0, RZ, 0x5410, R0 ;  /* 0x00005410ff007816 */ /* 0x000fe20000000000 */
[----:B------:R-:W-:-:S04]  /*25b0*/  CS2R R6, SRZ ;  /* 0x0000000000067805 */ /* 0x000fc8000001ff00 */
[----:B------:R-:W-:-:S04]  /*25c0*/  FMUL.FTZ R0, R0, 1 ;  /* 0x3f80000000007820 */ /* 0x000fc80000410000 */
[----:B------:R-:W0:Y:S02]  /*25d0*/  F2F.F64.F32 R4, R0 ;  /* 0x0000000000047310 */ /* 0x000e240000201800 */
[----:B0-----:R0:W-:Y:S01]  /*25e0*/  STG.E.128 [R16.64], R4 ;  /* 0x0000000410007986 */ /* 0x0011e2000c101d24 */
[----:B------:R-:W-:Y:S05]  /*25f0*/  BRA `(.L_x_40) ;  /* 0x000009e000007947 */ /* 0x000fea0003800000 */
.L_x_48:
[----:B------:R-:W-:-:S13]  /*2600*/  ISETP.NE.AND P0, PT, R2, 0xf, PT ;  /* 0x0000000f0200780c */ /* 0x000fda0003f05270 */
[----:B------:R-:W-:Y:S05]  /*2610*/  @!P0 BRA `(.L_x_50) ;  /* 0x000002d000008947 */ /* 0x000fea0003800000 */
[----:B------:R-:W-:-:S13]  /*2620*/  ISETP.NE.AND P0, PT, R2, 0x17, PT ;  /* 0x000000170200780c */ /* 0x000fda0003f05270 */
[----:B------:R-:W-:Y:S05]  /*2630*/  @!P0 BRA `(.L_x_51) ;  /* 0x0000015000008947 */ /* 0x000fea0003800000 */
[----:B------:R-:W-:-:S13]  /*2640*/  ISETP.NE.AND P0, PT, R2, 0x18, PT ;  /* 0x000000180200780c */ /* 0x000fda0003f05270 */
[----:B------:R-:W-:Y:S05]  /*2650*/  @P0 BRA `(.L_x_39) ;  /* 0x000007d000000947 */ /* 0x000fea0003800000 */
[----:B------:R-:W-:Y:S01]  /*2660*/  PRMT R5, RZ, 0x5410, R0 ;  /* 0x00005410ff057816 */ /* 0x000fe20000000000 */
[----:B------:R-:W-:Y:S03]  /*2670*/  BSSY B0, `(.L_x_52) ;  /* 0x000000e000007945 */ /* 0x000fe60003800000 */
[C---:B------:R-:W-:Y:S02]  /*2680*/  LOP3.LUT R2, R5.reuse, 0x7fffffff, RZ, 0xc0, !PT ;  /* 0x7fffffff05027812 */ /* 0x040fe400078ec0ff */
[----:B------:R-:W-:Y:S02]  /*2690*/  LOP3.LUT R0, R5, 0x80000000, RZ, 0xc0, !PT ;  /* 0x8000000005007812 */ /* 0x000fe400078ec0ff */
[----:B------:R-:W-:Y:S02]  /*26a0*/  ISETP.GT.U32.AND P0, PT, R2, 0x43efffff, PT ;  /* 0x43efffff0200780c */ /* 0x000fe40003f04070 */
[----:B------:R-:W-:Y:S01]  /*26b0*/  SHF.R.U32.HI R3, RZ, 0x18, R0 ;  /* 0x00000018ff037819 */ /* 0x000fe20000011600 */
[----:B------:R-:W-:-:S10]  /*26c0*/  IMAD.MOV.U32 R0, RZ, RZ, 0x7f ;  /* 0x0000007fff007424 */ /* 0x000fd400078e00ff */
[----:B------:R-:W-:Y:S05]  /*26d0*/  @P0 BRA `(.L_x_53) ;  /* 0x0000007000000947 */ /* 0x000fea0003800000 */
[----:B------:R-:W-:-:S13]  /*26e0*/  ISETP.GE.U32.AND P0, PT, R2, 0x3c800000, PT ;  /* 0x3c8000000200780c */ /* 0x000fda0003f06070 */
[----:B------:R-:W-:Y:S01]  /*26f0*/  @P0 SHF.R.U32.HI R0, RZ, 0x14, R5 ;  /* 0x00000014ff000819 */ /* 0x000fe20000011605 */
[----:B------:R-:W-:-:S03]  /*2700*/  @!P0 FADD.FTZ R2, R2, 16384 ;  /* 0x4680000002028421 */ /* 0x000fc60000010000 */
[----:B------:R-:W-:-:S04]  /*2710*/  @P0 LOP3.LUT R0, R0, 0x1, RZ, 0xc0, !PT ;  /* 0x0000000100000812 */ /* 0x000fc800078ec0ff */
[----:B------:R-:W-:-:S04]  /*2720*/  @P0 IADD3 R0, R5, 0x407ffff, R0 ;  /* 0x0407ffff05000810 */ /* 0x000fc80007ffe000 */
[----:B------:R-:W-:Y:S02]  /*2730*/  @P0 SHF.R.U32.HI R0, RZ, 0x14, R0 ;  /* 0x00000014ff000819 */ /* 0x000fe40000011600 */
[----:B------:R-:W-:Y:S02]  /*2740*/  @!P0 IADD3 R0, R2, -0x46800000, RZ ;  /* 0xb980000002008810 */ /* 0x000fe40007ffe0ff */
.L_x_53:
[----:B------:R-:W-:Y:S05]  /*2750*/  BSYNC B0 ;  /* 0x0000000000007941 */ /* 0x000fea0003800000 */
.L_x_52:
[----:B------:R-:W-:-:S05]  /*2760*/  LOP3.LUT R3, R0, R3, RZ, 0xfc, !PT ;  /* 0x0000000300037212 */ /* 0x000fca00078efcff */
[----:B------:R0:W-:Y:S01]  /*2770*/  STG.E.U8 [R16.64], R3 ;  /* 0x0000000310007986 */ /* 0x0001e2000c101124 */
[----:B------:R-:W-:Y:S05]  /*2780*/  BRA `(.L_x_40) ;  /* 0x0000085000007947 */ /* 0x000fea0003800000 */
.L_x_51:
[----:B------:R-:W-:Y:S01]  /*2790*/  PRMT R3, RZ, 0x5410, R0 ;  /* 0x00005410ff037816 */ /* 0x000fe20000000000 */
[----:B------:R-:W-:Y:S03]  /*27a0*/  BSSY B0, `(.L_x_54) ;  /* 0x000000f000007945 */ /* 0x000fe60003800000 */
[----:B------:R-:W-:-:S04]  /*27b0*/  LOP3.LUT R2, R3, 0x7fffffff, RZ, 0xc0, !PT ;  /* 0x7fffffff03027812 */ /* 0x000fc800078ec0ff */
[----:B------:R-:W-:-:S13]  /*27c0*/  ISETP.GT.U32.AND P0, PT, R2, 0x477fffff, PT ;  /* 0x477fffff0200780c */ /* 0x000fda0003f04070 */
[----:B------:R-:W-:Y:S05]  /*27d0*/  @P0 BRA `(.L_x_55) ;  /* 0x0000008000000947 */ /* 0x000fea0003800000 */
[----:B------:R-:W-:-:S13]  /*27e0*/  ISETP.GE.U32.AND P0, PT, R2, 0x38800000, PT ;  /* 0x388000000200780c */ /* 0x000fda0003f06070 */
[----:B------:R-:W-:Y:S01]  /*27f0*/  @P0 SHF.R.U32.HI R0, RZ, 0x15, R3 ;  /* 0x00000015ff000819 */ /* 0x000fe20000011603 */
[----:B------:R-:W-:-:S03]  /*2800*/  @!P0 FADD.FTZ R2, R2, 128 ;  /* 0x4300000002028421 */ /* 0x000fc60000010000 */
[----:B------:R-:W-:-:S04]  /*2810*/  @P0 LOP3.LUT R0, R0, 0x1, RZ, 0xc0, !PT ;  /* 0x0000000100000812 */ /* 0x000fc800078ec0ff */
[----:B------:R-:W-:-:S04]  /*2820*/  @P0 IADD3 R0, R3, 0x80fffff, R0 ;  /* 0x080fffff03000810 */ /* 0x000fc80007ffe000 */
[----:B------:R-:W-:Y:S02]  /*2830*/  @P0 SHF.R.U32.HI R0, RZ, 0x15, R0 ;  /* 0x00000015ff000819 */ /* 0x000fe40000011600 */
[----:B------:R-:W-:Y:S01]  /*2840*/  @!P0 IADD3 R0, R2, -0x43000000, RZ ;  /* 0xbd00000002008810 */ /* 0x000fe20007ffe0ff */
[----:B------:R-:W-:Y:S05]  /*2850*/  BRA `(.L_x_56) ;  /* 0x0000003000007947 */ /* 0x000fea0003800000 */
.L_x_55:
[----:B------:R-:W-:Y:S01]  /*2860*/  IMAD.MOV.U32 R0, RZ, RZ, 0x7f ;  /* 0x0000007fff007424 */ /* 0x000fe200078e00ff */
[----:B------:R-:W-:-:S04]  /*2870*/  ISETP.GT.U32.AND P0, PT, R2, 0x7f800000, PT ;  /* 0x7f8000000200780c */ /* 0x000fc80003f04070 */
[----:B------:R-:W-:-:S04]  /*2880*/  SEL R0, R0, 0x7c, P0 ;  /* 0x0000007c00007807 */ /* 0x000fc80000000000 */
.L_x_56:
[----:B------:R-:W-:Y:S05]  /*2890*/  BSYNC B0 ;  /* 0x0000000000007941 */ /* 0x000fea0003800000 */
.L_x_54:
[----:B------:R-:W-:-:S04]  /*28a0*/  LOP3.LUT R2, R3, 0x80000000, RZ, 0xc0, !PT ;  /* 0x8000000003027812 */ /* 0x000fc800078ec0ff */
[----:B------:R-:W-:-:S04]  /*28b0*/  SHF.R.U32.HI R3, RZ, 0x18, R2 ;  /* 0x00000018ff037819 */ /* 0x000fc80000011602 */
[----:B------:R-:W-:-:S05]  /*28c0*/  LOP3.LUT R3, R0, R3, RZ, 0xfc, !PT ;  /* 0x0000000300037212 */ /* 0x000fca00078efcff */
[----:B------:R0:W-:Y:S01]  /*28d0*/  STG.E.U8 [R16.64], R3 ;  /* 0x0000000310007986 */ /* 0x0001e2000c101124 */
[----:B------:R-:W-:Y:S05]  /*28e0*/  BRA `(.L_x_40) ;  /* 0x000006f000007947 */ /* 0x000fea0003800000 */
.L_x_50:
[----:B------:R0:W-:Y:S01]  /*28f0*/  STG.E.U16 [R16.64], R0 ;  /* 0x0000000010007986 */ /* 0x0001e2000c101524 */
[----:B------:R-:W-:Y:S05]  /*2900*/  BRA `(.L_x_40) ;  /* 0x000006d000007947 */ /* 0x000fea0003800000 */
.L_x_47:
        /* <DEDUP_REMOVED lines=8> */
[----:B------:R-:W-:-:S06]  /*2990*/  PRMT R3, RZ, 0x5410, R0 ;  /* 0x00005410ff037816 */ /* 0x000fcc0000000000 */
[----:B------:R-:W0:Y:S02]  /*29a0*/  F2I.FTZ.U32.TRUNC.NTZ R3, R3 ;  /* 0x0000000300037305 */ /* 0x000e24000021f000 */
[----:B0-----:R0:W-:Y:S01]  /*29b0*/  STG.E.U16 [R16.64], R3 ;  /* 0x0000000310007986 */ /* 0x0011e2000c101524 */
[----:B------:R-:W-:Y:S05]  /*29c0*/  BRA `(.L_x_40) ;  /* 0x0000061000007947 */ /* 0x000fea0003800000 */
.L_x_59:
[----:B------:R-:W-:Y:S01]  /*29d0*/  PRMT R3, RZ, 0x5410, R0 ;  /* 0x00005410ff037816 */ /* 0x000fe20000000000 */
[----:B------:R-:W-:Y:S01]  /*29e0*/  BSSY B0, `(.L_x_60) ;  /* 0x0000014000007945 */ /* 0x000fe20003800000 */
[----:B------:R-:W-:Y:S02]  /*29f0*/  IMAD.MOV.U32 R8, RZ, RZ, 0x80 ;  /* 0x00000080ff087424 */ /* 0x000fe400078e00ff */
[----:B------:R-:W-:-:S04]  /*2a00*/  LOP3.LUT R2, R3, 0x7fffffff, RZ, 0xc0, !PT ;  /* 0x7fffffff03027812 */ /* 0x000fc800078ec0ff */
[----:B------:R-:W-:-:S13]  /*2a10*/  ISETP.GT.U32.AND P0, PT, R2, 0x437fffff, PT ;  /* 0x437fffff0200780c */ /* 0x000fda0003f04070 */
[----:B------:R-:W-:Y:S05]  /*2a20*/  @P0 BRA `(.L_x_61) ;  /* 0x000000f000000947 */ /* 0x000fea0003800000 */
[----:B------:R-:W-:-:S13]  /*2a30*/  ISETP.GE.U32.AND P0, PT, R2, 0x3c000000, PT ;  /* 0x3c0000000200780c */ /* 0x000fda0003f06070 */
[----:B------:R-:W-:-:S04]  /*2a40*/  @P0 SHF.R.U32.HI R0, RZ, 0x14, R3 ;  /* 0x00000014ff000819 */ /* 0x000fc80000011603 */
[----:B------:R-:W-:-:S04]  /*2a50*/  @P0 LOP3.LUT R0, R0, 0x1, RZ, 0xc0, !PT ;  /* 0x0000000100000812 */ /* 0x000fc800078ec0ff */
[----:B------:R-:W-:-:S04]  /*2a60*/  @P0 IADD3 R0, R3, 0x487ffff, R0 ;  /* 0x0487ffff03000810 */ /* 0x000fc80007ffe000 */
[----:B------:R-:W-:-:S04]  /*2a70*/  @P0 SHF.R.U32.HI R0, RZ, 0x14, R0 ;  /* 0x00000014ff000819 */ /* 0x000fc80000011600 */
[----:B------:R-:W-:Y:S01]  /*2a80*/  @P0 LOP3.LUT R0, R0, 0xff, RZ, 0xc0, !PT ;  /* 0x000000ff00000812 */ /* 0x000fe200078ec0ff */
[----:B------:R-:W-:Y:S05]  /*2a90*/  @P0 BRA `(.L_x_62) ;  /* 0x0000004000000947 */ /* 0x000fea0003800000 */
[----:B------:R-:W-:Y:S01]  /*2aa0*/  FADD.FTZ R0, R2, 8192 ;  /* 0x4600000002007421 */ /* 0x000fe20000010000 */
[----:B------:R-:W-:-:S04]  /*2ab0*/  PRMT R8, RZ, 0x7610, R8 ;  /* 0x00007610ff087816 */ /* 0x000fc80000000008 */
[----:B------:R-:W-:-:S13]  /*2ac0*/  LOP3.LUT P0, R0, R0, 0xff, RZ, 0xc0, !PT ;  /* 0x000000ff00007812 */ /* 0x000fda000780c0ff */
[----:B------:R-:W-:Y:S05]  /*2ad0*/  @!P0 BRA `(.L_x_61) ;  /* 0x0000004000008947 */ /* 0x000fea0003800000 */
.L_x_62:
[----:B------:R-:W-:-:S04]  /*2ae0*/  LOP3.LUT R2, R3, 0x80000000, RZ, 0xc0, !PT ;  /* 0x8000000003027812 */ /* 0x000fc800078ec0ff */
[----:B------:R-:W-:-:S04]  /*2af0*/  SHF.R.U32.HI R3, RZ, 0x18, R2 ;  /* 0x00000018ff037819 */ /* 0x000fc80000011602 */
[----:B------:R-:W-:-:S04]  /*2b00*/  LOP3.LUT R0, R0, R3, RZ, 0xfc, !PT ;  /* 0x0000000300007212 */ /* 0x000fc800078efcff */
[----:B------:R-:W-:Y:S02]  /*2b10*/  PRMT R8, R0, 0x7610, R8 ;  /* 0x0000761000087816 */ /* 0x000fe40000000008 */
.L_x_61:
[----:B------:R-:W-:Y:S05]  /*2b20*/  BSYNC B0 ;  /* 0x0000000000007941 */ /* 0x000fea0003800000 */
.L_x_60:
[----:B------:R0:W-:Y:S01]  /*2b30*/  STG.E.U8 [R16.64], R8 ;  /* 0x0000000810007986 */ /* 0x0001e2000c101124 */
[----:B------:R-:W-:Y:S05]  /*2b40*/  BRA `(.L_x_40) ;  /* 0x0000049000007947 */ /* 0x000fea0003800000 */
.L_x_58:
        /* <DEDUP_REMOVED lines=17> */
.L_x_65:
[----:B------:R-:W-:-:S04]  /*2c60*/  LOP3.LUT R2, R3, 0x80000000, RZ, 0xc0, !PT ;  /* 0x8000000003027812 */ /* 0x000fc800078ec0ff */
[----:B------:R-:W-:-:S04]  /*2c70*/  SHF.R.U32.HI R3, RZ, 0x18, R2 ;  /* 0x00000018ff037819 */ /* 0x000fc80000011602 */
[----:B------:R-:W-:-:S04]  /*2c80*/  LOP3.LUT R0, R0, R3, RZ, 0xfc, !PT ;  /* 0x0000000300007212 */ /* 0x000fc800078efcff */
[----:B------:R-:W-:Y:S02]  /*2c90*/  PRMT R8, R0, 0x7610, R8 ;  /* 0x0000761000087816 */ /* 0x000fe40000000008 */
.L_x_64:
[----:B------:R-:W-:Y:S05]  /*2ca0*/  BSYNC B0 ;  /* 0x0000000000007941 */ /* 0x000fea0003800000 */
.L_x_63:
[----:B------:R0:W-:Y:S01]  /*2cb0*/  STG.E.U8 [R16.64], R8 ;  /* 0x0000000810007986 */ /* 0x0001e2000c101124 */
[----:B------:R-:W-:Y:S05]  /*2cc0*/  BRA `(.L_x_40) ;  /* 0x0000031000007947 */ /* 0x000fea0003800000 */
.L_x_57:
[----:B------:R-:W-:-:S13]  /*2cd0*/  ISETP.NE.AND P0, PT, R2, 0x1c, PT ;  /* 0x0000001c0200780c */ /* 0x000fda0003f05270 */
[----:B------:R-:W-:Y:S05]  /*2ce0*/  @!P0 BRA `(.L_x_66) ;  /* 0x000002c000008947 */ /* 0x000fea0003800000 */
[----:B------:R-:W-:-:S13]  /*2cf0*/  ISETP.NE.AND P0, PT, R2, 0x1d, PT ;  /* 0x0000001d0200780c */ /* 0x000fda0003f05270 */
[----:B------:R-:W-:Y:S05]  /*2d00*/  @!P0 BRA `(.L_x_67) ;  /* 0x0000026000008947 */ /* 0x000fea0003800000 */
[----:B------:R-:W-:-:S13]  /*2d10*/  ISETP.NE.AND P0, PT, R2, 0x2c, PT ;  /* 0x0000002c0200780c */ /* 0x000fda0003f05270 */
[----:B------:R-:W-:Y:S05]  /*2d20*/  @P0 BRA `(.L_x_39) ;  /* 0x0000010000000947 */ /* 0x000fea0003800000 */
[----:B------:R-:W-:Y:S02]  /*2d30*/  PRMT R3, RZ, 0x5410, R0 ;  /* 0x00005410ff037816 */ /* 0x000fe40000000000 */
[----:B------:R-:W-:Y:S02]  /*2d40*/  PLOP3.LUT P0, PT, PT, PT, PT, 0x80, 0x0 ;  /* 0x000000000000781c */ /* 0x000fe40003f0f070 */
[----:B------:R-:W-:-:S04]  /*2d50*/  SHF.R.U32.HI R4, RZ, 0x17, R3 ;  /* 0x00000017ff047819 */ /* 0x000fc80000011603 */
[----:B------:R-:W-:-:S04]  /*2d60*/  LOP3.LUT R2, R4, 0xff, RZ, 0xc0, !PT ;  /* 0x000000ff04027812 */ /* 0x000fc800078ec0ff */
[----:B------:R-:W-:-:S13]  /*2d70*/  ISETP.NE.AND P2, PT, R2, 0xff, PT ;  /* 0x000000ff0200780c */ /* 0x000fda0003f45270 */
[--C-:B------:R-:W-:Y:S02]  /*2d80*/  @P2 SHF.R.U32.HI R0, RZ, 0x16, R3.reuse ;  /* 0x00000016ff002819 */ /* 0x100fe40000011603 */
[----:B------:R-:W-:Y:S01]  /*2d90*/  @P2 LOP3.LUT P1, RZ, R2, 0x3fffff, R3, 0xf8, !PT ;  /* 0x003fffff02ff2812 */ /* 0x000fe2000782f803 */
[----:B------:R-:W-:Y:S01]  /*2da0*/  IMAD.MOV.U32 R3, RZ, RZ, 0xff ;  /* 0x000000ffff037424 */ /* 0x000fe200078e00ff */
[----:B------:R-:W-:-:S04]  /*2db0*/  @P2 LOP3.LUT R0, R0, 0x1, RZ, 0xc0, !PT ;  /* 0x0000000100002812 */ /* 0x000fc800078ec0ff */
[----:B------:R-:W-:Y:S02]  /*2dc0*/  @P2 ISETP.EQ.U32.AND P1, PT, R0, 0x1, P1 ;  /* 0x000000010000280c */ /* 0x000fe40000f22070 */
[----:B------:R-:W-:Y:S02]  /*2dd0*/  @P2 IADD3 R0, R4, 0x1, RZ ;  /* 0x0000000104002810 */ /* 0x000fe40007ffe0ff */
[----:B------:R-:W-:-:S13]  /*2de0*/  @P2 PLOP3.LUT P0, PT, P1, PT, PT, 0x80, 0x0 ;  /* 0x000000000000281c */ /* 0x000fda0000f0f070 */
[----:B------:R-:W-:-:S04]  /*2df0*/  @!P0 IMAD.MOV R0, RZ, RZ, R4 ;  /* 0x000000ffff008224 */ /* 0x000fc800078e0204 */
[----:B------:R-:W-:-:S05]  /*2e00*/  @P2 IMAD.MOV.U32 R3, RZ, RZ, R0 ;  /* 0x000000ffff032224 */ /* 0x000fca00078e0000 */
[----:B------:R0:W-:Y:S01]  /*2e10*/  STG.E.U8 [R16.64], R3 ;  /* 0x0000000310007986 */ /* 0x0001e2000c101124 */
[----:B------:R-:W-:Y:S05]  /*2e20*/  BRA `(.L_x_40) ;  /* 0x000001b000007947 */ /* 0x000fea0003800000 */
.L_x_39:
[----:B------:R-:W-:Y:S01]  /*2e30*/  MOV R2, 0x0 ;  /* 0x0000000000027802 */ /* 0x000fe20000000f00 */
[----:B------:R-:W-:Y:S02]  /*2e40*/  IMAD.MOV.U32 R4, RZ, RZ, c[0x4][0x158] ;  /* 0x01005600ff047624 */ /* 0x000fe400078e00ff */
[----:B------:R-:W-:Y:S02]  /*2e50*/  IMAD.MOV.U32 R5, RZ, RZ, c[0x4][0x15c] ;  /* 0x01005700ff057624 */ /* 0x000fe400078e00ff */
[----:B------:R-:W-:Y:S01]  /*2e60*/  IMAD.MOV.U32 R6, RZ, RZ, c[0x4][0x160] ;  /* 0x01005800ff067624 */ /* 0x000fe200078e00ff */
[----:B------:R-:W0:Y:S01]  /*2e70*/  LDC.64 R2, c[0x4][R2] ;  /* 0x0100000002027b82 */ /* 0x000e220000000a00 */
[----:B------:R-:W-:Y:S02]  /*2e80*/  IMAD.MOV.U32 R7, RZ, RZ, c[0x4][0x164] ;  /* 0x01005900ff077624 */ /* 0x000fe400078e00ff */
[----:B------:R-:W-:-:S02]  /*2e90*/  IMAD.MOV.U32 R8, RZ, RZ, 0x65 ;  /* 0x00000065ff087424 */ /* 0x000fc400078e00ff */
[----:B------:R-:W-:Y:S02]  /*2ea0*/  IMAD.MOV.U32 R10, RZ, RZ, c[0x4][0x70] ;  /* 0x01001c00ff0a7624 */ /* 0x000fe400078e00ff */
[----:B------:R-:W-:Y:S02]  /*2eb0*/  IMAD.MOV.U32 R11, RZ, RZ, c[0x4][0x74] ;  /* 0x01001d00ff0b7624 */ /* 0x000fe400078e00ff */
[----:B------:R-:W-:Y:S02]  /*2ec0*/  IMAD.MOV.U32 R12, RZ, RZ, 0x1 ;  /* 0x00000001ff0c7424 */ /* 0x000fe400078e00ff */
[----:B------:R-:W-:Y:S02]  /*2ed0*/  IMAD.MOV.U32 R13, RZ, RZ, RZ ;  /* 0x000000ffff0d7224 */ /* 0x000fe400078e00ff */
[----:B------:R-:W-:Y:S01]  /*2ee0*/  LEPC R14 ;  /* 0x00000000000e734e */ /* 0x000fe20000000000 */
[----:B------:R-:W-:Y:S02]  /*2ef0*/  MOV R9, 0x2f60 ;  /* 0x00002f6000097802 */ /* 0x000fe40000000f00 */
[----:B------:R-:W-:Y:S02]  /*2f00*/  MOV R20, 0x2ee0 ;  /* 0x00002ee000147802 */ /* 0x000fe40000000f00 */
[----:B------:R-:W-:-:S02]  /*2f10*/  MOV R21, 0x0 ;  /* 0x0000000000157802 */ /* 0x000fc40000000f00 */
[----:B------:R-:W-:Y:S02]  /*2f20*/  MOV R0, 0x0 ;  /* 0x0000000000007802 */ /* 0x000fe40000000f00 */
[----:B------:R-:W-:-:S04]  /*2f30*/  IADD3 R20, P0, P1, -R20, R9, R14 ;  /* 0x0000000914147210 */ /* 0x000fc8000791e10e */
[----:B------:R-:W-:-:S04]  /*2f40*/  IADD3.X R21, ~R0, R21, R15, P0, P1 ;  /* 0x0000001500157210 */ /* 0x000fc800007e250f */
[----:B0-----:R-:W-:Y:S05]  /*2f50*/  CALL.ABS.NOINC R2 ;  /* 0x0000000002007343 */ /* 0x001fea0003c00000 */
[----:B------:R-:W-:Y:S05]  /*2f60*/  BRA `(.L_x_40) ;  /* 0x0000007000007947 */ /* 0x000fea0003800000 */
.L_x_67:
[----:B------:R-:W-:-:S06]  /*2f70*/  PRMT R2, RZ, 0x5410, R0 ;  /* 0x00005410ff027816 */ /* 0x000fcc0000000000 */
[----:B------:R-:W0:Y:S02]  /*2f80*/  F2I.U64.TRUNC R2, R2 ;  /* 0x0000000200027311 */ /* 0x000e24000020d800 */
[----:B0-----:R0:W-:Y:S01]  /*2f90*/  STG.E.64 [R16.64], R2 ;  /* 0x0000000210007986 */ /* 0x0011e2000c101b24 */
[----:B------:R-:W-:Y:S05]  /*2fa0*/  BRA `(.L_x_40) ;  /* 0x0000003000007947 */ /* 0x000fea0003800000 */
.L_x_66:
[----:B------:R-:W-:-:S04]  /*2fb0*/  PRMT R0, RZ, 0x5410, R0 ;  /* 0x00005410ff007816 */ /* 0x000fc80000000000 */
[----:B------:R-:W0:Y:S02]  /*2fc0*/  F2I.FTZ.U32.TRUNC.NTZ R3, R0 ;  /* 0x0000000000037305 */ /* 0x000e24000021f000 */
[----:B0-----:R0:W-:Y:S02]  /*2fd0*/  STG.E [R16.64], R3 ;  /* 0x0000000310007986 */ /* 0x0011e4000c101924 */
.L_x_40:
[----:B------:R-:W-:-:S05]  /*2fe0*/  IMAD R18, R18, 0x200, R23 ;  /* 0x0000020012127824 */ /* 0x000fca00078e0217 */
[----:B------:R-:W-:Y:S02]  /*2ff0*/  IADD3 R19, R18, 0x80, RZ ;  /* 0x0000008012137810 */ /* 0x000fe40007ffe0ff */
.L_x_1:
[----:B------:R-:W-:Y:S05]  /*3000*/  BSYNC B6 ;  /* 0x0000000000067941 */ /* 0x000fea0003800000 */
.L_x_0:
[----:B------:R-:W-:Y:S01]  /*3010*/  ISETP.GE.AND P0, PT, R19, c[0x0][0x160], PT ;  /* 0x0000580013007a0c */ /* 0x000fe20003f06270 */
[----:B------:R-:W-:-:S12]  /*3020*/  BSSY B6, `(.L_x_68) ;  /* 0x00005ee000067945 */ /* 0x000fd80003800000 */
[----:B------:R-:W-:Y:S05]  /*3030*/  @P0 BRA `(.L_x_69) ;  /* 0x00005ec000000947 */ /* 0x000fea0003800000 */
[----:B------:R-:W-:Y:S01]  /*3040*/  ISETP.NE.AND P0, PT, RZ, c[0x0][0x168], PT ;  /* 0x00005a00ff007a0c */ /* 0x000fe20003f05270 */
[----:B0-----:R-:W-:Y:S02]  /*3050*/  IMAD.MOV.U32 R0, RZ, RZ, RZ ;  /* 0x000000ffff007224 */ /* 0x001fe400078e00ff */
[----:B------:R-:W-:-:S10]  /*3060*/  IMAD.MOV.U32 R16, RZ, RZ, RZ ;  /* 0x000000ffff107224 */ /* 0x000fd400078e00ff */
[----:B------:R-:W-:Y:S05]  /*3070*/  @!P0 BRA `(.L_x_70) ;  /* 0x00000e0000008947 */ /* 0x000fea0003800000 */
[----:B------:R-:W-:Y:S02]  /*3080*/  IMAD.MOV.U32 R18, RZ, RZ, RZ ;  /* 0x000000ffff127224 */ /* 0x000fe400078e00ff */
[----:B------:R-:W-:Y:S02]  /*3090*/  IMAD.MOV.U32 R4, RZ, RZ, 0x1 ;  /* 0x00000001ff047424 */ /* 0x000fe400078e00ff */
[----:B------:R-:W-:-:S03]  /*30a0*/  IMAD.HI.U32 R2, R19, c[0x0][0x170], R18 ;  /* 0x00005c0013027a27 */ /* 0x000fc600078e0012 */
[----:B------:R-:W-:Y:S02]  /*30b0*/  ISETP.NE.AND P0, PT, R4, c[0x0][0x168], PT ;  /* 0x00005a0004007a0c */ /* 0x000fe40003f05270 */
[----:B------:R-:W-:-:S05]  /*30c0*/  SHF.R.U32.HI R3, RZ, c[0x0][0x174], R2 ;  /* 0x00005d00ff037a19 */ /* 0x000fca0000011602 */
[----:B------:R-:W-:-:S04]  /*30d0*/  IMAD.MOV R0, RZ, RZ, -R3 ;  /* 0x000000ffff007224 */ /* 0x000fc800078e0a03 */
[----:B------:R-:W-:-:S04]  /*30e0*/  IMAD R0, R0, c[0x0][0x16c], R19 ;  /* 0x00005b0000007a24 */ /* 0x000fc800078e0213 */
[C---:B------:R-:W-:Y:S02]  /*30f0*/  IMAD R16, R0.reuse, c[0x0][0x298], RZ ;  /* 0x0000a60000107a24 */ /* 0x040fe400078e02ff */
[----:B------:R-:W-:Y:S01]  /*3100*/  IMAD R0, R0, c[0x0][0x29c], RZ ;  /* 0x0000a70000007a24 */ /* 0x000fe200078e02ff */
[----:B------:R-:W-:Y:S05]  /*3110*/  @!P0 BRA `(.L_x_70) ;  /* 0x00000d6000008947 */ /* 0x000fea0003800000 */
[----:B------:R-:W-:Y:S02]  /*3120*/  IMAD.MOV.U32 R2, RZ, RZ, RZ ;  /* 0x000000ffff027224 */ /* 0x000fe400078e00ff */
[----:B------:R-:W-:Y:S02]  /*3130*/  IMAD.MOV.U32 R6, RZ, RZ, c[0x0][0x168] ;  /* 0x00005a00ff067624 */ /* 0x000fe400078e00ff */
[----:B------:R-:W-:-:S03]  /*3140*/  IMAD.HI.U32 R4, R3, c[0x0][0x17c], R2 ;  /* 0x00005f0003047a27 */ /* 0x000fc600078e0002 */
[----:B------:R-:W-:Y:S02]  /*3150*/  ISETP.NE.AND P0, PT, R6, 0x2, PT ;  /* 0x000000020600780c */ /* 0x000fe40003f05270 */
        /* <DEDUP_REMOVED lines=210> */
.L_x_70:
        /* <DEDUP_REMOVED lines=20> */
.L_x_74:
[----:B------:R-:W2:Y:S02]  /*3fc0*/  LDG.E.U8 R2, [R2.64] ;  /* 0x0000002402027981 */ /* 0x000ea4000c1e1100 */
[----:B--2---:R-:W0:Y:S02]  /*3fd0*/  I2F.U16 R0, R2 ;  /* 0x0000000200007306 */ /* 0x004e240000101000 */
[----:B0-----:R-:W-:Y:S01]  /*3fe0*/  F2FP.BF16.PACK_AB R0, RZ, R0 ;  /* 0x00000000ff00723e */ /* 0x001fe200000010ff */
[----:B------:R-:W-:Y:S05]  /*3ff0*/  BRA `(.L_x_76) ;  /* 0x00000e3000007947 */ /* 0x000fea0003800000 */
.L_x_73:
        /* <DEDUP_REMOVED lines=10> */
.L_x_78:
[----:B------:R-:W2:Y:S02]  /*40a0*/  LDG.E R2, [R2.64] ;  /* 0x0000002402027981 */ /* 0x000ea4000c1e1900 */
[----:B--2---:R-:W0:Y:S02]  /*40b0*/  I2F R0, R2 ;  /* 0x0000000200007306 */ /* 0x004e240000201400 */
[----:B0-----:R-:W-:Y:S01]  /*40c0*/  F2FP.BF16.PACK_AB R0, RZ, R0 ;  /* 0x00000000ff00723e */ /* 0x001fe200000010ff */
[----:B------:R-:W-:Y:S05]  /*40d0*/  BRA `(.L_x_76) ;  /* 0x00000d5000007947 */ /* 0x000fea0003800000 */
.L_x_77:
[----:B------:R-:W2:Y:S02]  /*40e0*/  LDG.E.U16 R2, [R2.64] ;  /* 0x0000002402027981 */ /* 0x000ea4000c1e1500 */
[----:B--2---:R-:W0:Y:S02]  /*40f0*/  I2F.S16 R0, R2 ;  /* 0x0000000200007306 */ /* 0x004e240000101400 */
[----:B0-----:R-:W-:Y:S01]  /*4100*/  F2FP.BF16.PACK_AB R0, RZ, R0 ;  /* 0x00000000ff00723e */ /* 0x001fe200000010ff */
[----:B------:R-:W-:Y:S05]  /*4110*/  BRA `(.L_x_76) ;  /* 0x00000d1000007947 */ /* 0x000fea0003800000 */
.L_x_72:
        /* <DEDUP_REMOVED lines=9> */
.L_x_80:
[----:B------:R-:W2:Y:S02]  /*41b0*/  LDG.E.U16 R0, [R2.64] ;  /* 0x0000002402007981 */ /* 0x000ea4000c1e1500 */
[----:B--2---:R-:W-:-:S05]  /*41c0*/  HADD2.F32 R0, -RZ, R0.H0_H0 ;  /* 0x20000000ff007230 */ /* 0x004fca0000004100 */
[----:B------:R-:W-:Y:S01]  /*41d0*/  F2FP.BF16.PACK_AB R0, RZ, R0 ;  /* 0x00000000ff00723e */ /* 0x000fe200000010ff */
[----:B------:R-:W-:Y:S05]  /*41e0*/  BRA `(.L_x_76) ;  /* 0x00000c4000007947 */ /* 0x000fea0003800000 */
.L_x_79:
        /* <DEDUP_REMOVED lines=9> */
.L_x_82:
[----:B------:R-:W2:Y:S02]  /*4280*/  LDG.E.U16 R2, [R2.64] ;  /* 0x0000002402027981 */ /* 0x000ea4000c1e1500 */
[----:B--2---:R-:W-:-:S05]  /*4290*/  HADD2.F32 R0, -RZ, R2.H0_H0 ;  /* 0x20000002ff007230 */ /* 0x004fca0000004100 */
[----:B------:R-:W-:Y:S01]  /*42a0*/  F2FP.BF16.PACK_AB R0, RZ, R0 ;  /* 0x00000000ff00723e */ /* 0x000fe200000010ff */
[----:B------:R-:W-:Y:S05]  /*42b0*/  BRA `(.L_x_76) ;  /* 0x00000b7000007947 */ /* 0x000fea0003800000 */
.L_x_81:
[----:B------:R-:W2:Y:S02]  /*42c0*/  LDG.E.64 R2, [R2.64] ;  /* 0x0000002402027981 */ /* 0x000ea4000c1e1b00 */
[----:B--2---:R-:W0:Y:S01]  /*42d0*/  F2F.F32.F64 R0, R2 ;  /* 0x0000000200007310 */ /* 0x004e220000301000 */
[----:B------:R-:W0:-:S14]  /*42e0*/  DSETP.GEU.AND P0, PT, |R2|, c[0x2][0x0], PT ;  /* 0x008000000200762a */ /* 0x000e1c0003f0e200 */
[----:B0-----:R-:W-:-:S05]  /*42f0*/  @!P0 FMUL R0, R0, 1.175494350822287508e-38 ;  /* 0x0080000000008820 */ /* 0x001fca0000400000 */
[----:B------:R-:W-:Y:S01]  /*4300*/  F2FP.BF16.PACK_AB R0, RZ, R0 ;  /* 0x00000000ff00723e */ /* 0x000fe200000010ff */
[----:B------:R-:W-:Y:S05]  /*4310*/  BRA `(.L_x_76) ;  /* 0x00000b1000007947 */ /* 0x000fea0003800000 */
.L_x_71:
        /* <DEDUP_REMOVED lines=13> */
.L_x_85:
[----:B------:R-:W2:Y:S02]  /*43f0*/  LDG.E.64 R2, [R2.64] ;  /* 0x0000002402027981 */ /* 0x000ea4000c1e1b00 */
[----:B--2---:R-:W0:Y:S01]  /*4400*/  F2F.F32.F64 R0, R2 ;  /* 0x0000000200007310 */ /* 0x004e220000301000 */
[----:B------:R-:W0:-:S14]  /*4410*/  DSETP.GEU.AND P0, PT, |R2|, c[0x2][0x0], PT ;  /* 0x008000000200762a */ /* 0x000e1c0003f0e200 */
[----:B0-----:R-:W-:-:S05]  /*4420*/  @!P0 FMUL R0, R0, 1.175494350822287508e-38 ;  /* 0x0080000000008820 */ /* 0x001fca0000400000 */
[----:B------:R-:W-:Y:S01]  /*4430*/  F2FP.BF16.PACK_AB R0, RZ, R0 ;  /* 0x00000000ff00723e */ /* 0x000fe200000010ff */
[----:B------:R-:W-:Y:S05]  /*4440*/  BRA `(.L_x_76) ;  /* 0x000009e000007947 */ /* 0x000fea0003800000 */
.L_x_84:
        /* <DEDUP_REMOVED lines=28> */
.L_x_87:
        /* <DEDUP_REMOVED lines=15> */
.L_x_86:
[----:B------:R0:W5:Y:S01]  /*4700*/  LDG.E.U16 R0, [R2.64] ;  /* 0x0000002402007981 */ /* 0x000162000c1e1500 */
[----:B------:R-:W-:Y:S05]  /*4710*/  BRA `(.L_x_76) ;  /* 0x0000071000007947 */ /* 0x000fea0003800000 */
.L_x_83:
        /* <DEDUP_REMOVED lines=12> */
.L_x_90:
        /* <DEDUP_REMOVED lines=21> */
.L_x_94:
[----:B------:R-:W-:Y:S05]  /*4930*/  BSYNC B1 ;  /* 0x0000000000017941 */ /* 0x000fea0003800000 */
.L_x_93:
[----:B------:R-:W-:Y:S01]  /*4940*/  LEA R3, R0, 0x3b800000, 0x17 ;  /* 0x3b80000000037811 */ /* 0x000fe200078eb8ff */
[----:B------:R-:W-:-:S05]  /*4950*/  IMAD.SHL.U32 R0, R2, 0x100000, RZ ;  /* 0x0010000002007824 */ /* 0x000fca00078e00ff */
[----:B------:R-:W-:Y:S02]  /*4960*/  LOP3.LUT R0, R3, R0, R4, 0xfe, !PT ;  /* 0x0000000003007212 */ /* 0x000fe400078efe04 */
.L_x_92:
[----:B------:R-:W-:Y:S05]  /*4970*/  BSYNC B0 ;  /* 0x0000000000007941 */ /* 0x000fea0003800000 */
.L_x_91:
[----:B------:R-:W-:Y:S01]  /*4980*/  F2FP.BF16.PACK_AB R0, RZ, R0 ;  /* 0x00000000ff00723e */ /* 0x000fe200000010ff */
[----:B------:R-:W-:Y:S05]  /*4990*/  BRA `(.L_x_76) ;  /* 0x0000049000007947 */ /* 0x000fea0003800000 */
.L_x_89:
        /* <DEDUP_REMOVED lines=21> */
.L_x_98:
[----:B------:R-:W-:Y:S05]  /*4af0*/  BSYNC B1 ;  /* 0x0000000000017941 */ /* 0x000fea0003800000 */
.L_x_97:
[----:B------:R-:W-:Y:S01]  /*4b00*/  LEA R3, R0, 0x37800000, 0x17 ;  /* 0x3780000000037811 */ /* 0x000fe200078eb8ff */
[----:B------:R-:W-:-:S05]  /*4b10*/  IMAD.SHL.U32 R0, R2, 0x200000, RZ ;  /* 0x0020000002007824 */ /* 0x000fca00078e00ff */
[----:B------:R-:W-:Y:S02]  /*4b20*/  LOP3.LUT R0, R3, R0, R4, 0xfe, !PT ;  /* 0x0000000003007212 */ /* 0x000fe400078efe04 */
.L_x_96:
[----:B------:R-:W-:Y:S05]  /*4b30*/  BSYNC B0 ;  /* 0x0000000000007941 */ /* 0x000fea0003800000 */
.L_x_95:
[----:B------:R-:W-:Y:S01]  /*4b40*/  F2FP.BF16.PACK_AB R0, RZ, R0 ;  /* 0x00000000ff00723e */ /* 0x000fe200000010ff */
[----:B------:R-:W-:Y:S05]  /*4b50*/  BRA `(.L_x_76) ;  /* 0x000002d000007947 */ /* 0x000fea0003800000 */
.L_x_88:
        /* <DEDUP_REMOVED lines=14> */
.L_x_102:
[----:B------:R-:W-:Y:S05]  /*4c40*/  BSYNC B0 ;  /* 0x0000000000007941 */ /* 0x000fea0003800000 */
.L_x_101:
[----:B------:R-:W-:Y:S01]  /*4c50*/  F2FP.BF16.PACK_AB R0, RZ, R0 ;  /* 0x00000000ff00723e */ /* 0x000fe200000010ff */
[----:B------:R-:W-:Y:S05]  /*4c60*/  BRA `(.L_x_76) ;  /* 0x000001c000007947 */ /* 0x000fea0003800000 */
.L_x_75:
        /* <DEDUP_REMOVED lines=21> */
.L_x_100:
[----:B------:R-:W2:Y:S02]  /*4dc0*/  LDG.E.64 R2, [R2.64] ;  /* 0x0000002402027981 */ /* 0x000ea4000c1e1b00 */
[----:B--2---:R-:W0:Y:S02]  /*4dd0*/  I2F.U64 R0, R2 ;  /* 0x0000000200007312 */ /* 0x004e240000301000 */
[----:B0-----:R-:W-:Y:S01]  /*4de0*/  F2FP.BF16.PACK_AB R0, RZ, R0 ;  /* 0x00000000ff00723e */ /* 0x001fe200000010ff */
[----:B------:R-:W-:Y:S05]  /*4df0*/  BRA `(.L_x_76) ;  /* 0x0000003000007947 */ /* 0x000fea0003800000 */
.L_x_99:
[----:B------:R-:W2:Y:S02]  /*4e00*/  LDG.E R2, [R2.64] ;  /* 0x0000002402027981 */ /* 0x000ea4000c1e1900 */
[----:B--2---:R-:W0:Y:S02]  /*4e10*/  I2F.U32 R0, R2 ;  /* 0x0000000200007306 */ /* 0x004e240000201000 */
[----:B0-----:R-:W-:-:S06]  /*4e20*/  F2FP.BF16.PACK_AB R0, RZ, R0 ;  /* 0x00000000ff00723e */ /* 0x001fcc00000010ff */
.L_x_76:
        /* <DEDUP_REMOVED lines=45> */
.L_x_106:
[----:B------:R-:W-:-:S06]  /*5100*/  PRMT R3, RZ, 0x5410, R0 ;  /* 0x00005410ff037816 */ /* 0x000fcc0000000000 */
[----:B------:R-:W0:Y:S02]  /*5110*/  F2I.S64.TRUNC R2, R3 ;  /* 0x0000000300027311 */ /* 0x000e24000020d900 */
[----:B0-----:R0:W-:Y:S01]  /*5120*/  STG.E.U8 [R16.64], R2 ;  /* 0x0000000210007986 */ /* 0x0011e2000c101124 */
[----:B------:R-:W-:Y:S05]  /*5130*/  BRA `(.L_x_108) ;  /* 0x00000e4000007947 */ /* 0x000fea0003800000 */
.L_x_105:
        /* <DEDUP_REMOVED lines=10> */
.L_x_110:
[----:B------:R-:W-:-:S04]  /*51e0*/  PRMT R0, RZ, 0x5410, R0 ;  /* 0x00005410ff007816 */ /* 0x000fc80000000000 */
[----:B------:R-:W0:Y:S02]  /*51f0*/  F2I.FTZ.TRUNC.NTZ R3, R0 ;  /* 0x0000000000037305 */ /* 0x000e24000021f100 */
[----:B0-----:R0:W-:Y:S01]  /*5200*/  STG.E [R16.64], R3 ;  /* 0x0000000310007986 */ /* 0x0011e2000c101924 */
[----:B------:R-:W-:Y:S05]  /*5210*/  BRA `(.L_x_108) ;  /* 0x00000d6000007947 */ /* 0x000fea0003800000 */
.L_x_109:
[----:B------:R-:W-:-:S04]  /*5220*/  PRMT R0, RZ, 0x5410, R0 ;  /* 0x00005410ff007816 */ /* 0x000fc80000000000 */
[----:B------:R-:W0:Y:S02]  /*5230*/  F2I.FTZ.TRUNC.NTZ R3, R0 ;  /* 0x0000000000037305 */ /* 0x000e24000021f100 */
[----:B0-----:R0:W-:Y:S01]  /*5240*/  STG.E.U16 [R16.64], R3 ;  /* 0x0000000310007986 */ /* 0x0011e2000c101524 */
[----:B------:R-:W-:Y:S05]  /*5250*/  BRA `(.L_x_108) ;  /* 0x00000d2000007947 */ /* 0x000fea0003800000 */
.L_x_104:
        /* <DEDUP_REMOVED lines=9> */
.L_x_112:
[----:B------:R-:W-:-:S04]  /*52f0*/  PRMT R0, RZ, 0x5410, R0 ;  /* 0x00005410ff007816 */ /* 0x000fc80000000000 */
[----:B------:R-:W-:-:S05]  /*5300*/  F2FP.PACK_AB R0, RZ, R0 ;  /* 0x00000000ff00723e */ /* 0x000fca00000000ff */
[----:B------:R0:W-:Y:S01]  /*5310*/  STG.E.U16 [R16.64], R0 ;  /* 0x0000000010007986 */ /* 0x0001e2000c101524 */
[----:B------:R-:W-:Y:S05]  /*5320*/  BRA `(.L_x_108) ;  /* 0x00000c5000007947 */ /* 0x000fea0003800000 */
.L_x_111:
        /* <DEDUP_REMOVED lines=10> */
.L_x_114:
[----:B------:R-:W-:-:S04]  /*53d0*/  PRMT R0, RZ, 0x5410, R0 ;  /* 0x00005410ff007816 */ /* 0x000fc80000000000 */
[----:B------:R-:W-:-:S04]  /*53e0*/  F2FP.PACK_AB R3, RZ, R0 ;  /* 0x00000000ff03723e */ /* 0x000fc800000000ff */
[----:B------:R-:W-:-:S05]  /*53f0*/  PRMT R3, R3, 0x5410, RZ ;  /* 0x0000541003037816 */ /* 0x000fca00000000ff */
[----:B------:R0:W-:Y:S01]  /*5400*/  STG.E [R16.64], R3 ;  /* 0x0000000310007986 */ /* 0x0001e2000c101924 */
[----:B------:R-:W-:Y:S05]  /*5410*/  BRA `(.L_x_108) ;  /* 0x00000b6000007947 */ /* 0x000fea0003800000 */
.L_x_113:
[----:B------:R-:W-:-:S05]  /*5420*/  PRMT R2, RZ, 0x5410, R0 ;  /* 0x00005410ff027816 */ /* 0x000fca0000000000 */
[----:B------:R-:W-:-:S06]  /*5430*/  FMUL.FTZ R2, R2, 1 ;  /* 0x3f80000002027820 */ /* 0x000fcc0000410000 */
[----:B------:R-:W0:Y:S02]  /*5440*/  F2F.F64.F32 R2, R2 ;  /* 0x0000000200027310 */ /* 0x000e240000201800 */
[----:B0-----:R0:W-:Y:S01]  /*5450*/  STG.E.64 [R16.64], R2 ;  /* 0x0000000210007986 */ /* 0x0011e2000c101b24 */
[----:B------:R-:W-:Y:S05]  /*5460*/  BRA `(.L_x_108) ;  /* 0x00000b1000007947 */ /* 0x000fea0003800000 */
.L_x_103:
        /* <DEDUP_REMOVED lines=13> */
.L_x_117:
[----:B------:R-:W-:Y:S01]  /*5540*/  PRMT R0, RZ, 0x5410, R0 ;  /* 0x00005410ff007816 */ /* 0x000fe20000000000 */
[----:B------:R-:W-:-:S04]  /*5550*/  CS2R R6, SRZ ;  /* 0x0000000000067805 */ /* 0x000fc8000001ff00 */
[----:B------:R-:W-:-:S04]  /*5560*/  FMUL.FTZ R0, R0, 1 ;  /* 0x3f80000000007820 */ /* 0x000fc80000410000 */
[----:B------:R-:W0:Y:S02]  /*5570*/  F2F.F64.F32 R4, R0 ;  /* 0x0000000000047310 */ /* 0x000e240000201800 */
[----:B0-----:R0:W-:Y:S01]  /*5580*/  STG.E.128 [R16.64], R4 ;  /* 0x0000000410007986 */ /* 0x0011e2000c101d24 */
[----:B------:R-:W-:Y:S05]  /*5590*/  BRA `(.L_x_108) ;  /* 0x000009e000007947 */ /* 0x000fea0003800000 */
.L_x_116:
        /* <DEDUP_REMOVED lines=21> */
.L_x_121:
[----:B------:R-:W-:Y:S05]  /*56f0*/  BSYNC B0 ;  /* 0x0000000000007941 */ /* 0x000fea0003800000 */
.L_x_120:
[----:B------:R-:W-:-:S05]  /*5700*/  LOP3.LUT R3, R0, R3, RZ, 0xfc, !PT ;  /* 0x0000000300037212 */ /* 0x000fca00078efcff */
[----:B------:R0:W-:Y:S01]  /*5710*/  STG.E.U8 [R16.64], R3 ;  /* 0x0000000310007986 */ /* 0x0001e2000c101124 */
[----:B------:R-:W-:Y:S05]  /*5720*/  BRA `(.L_x_108) ;  /* 0x0000085000007947 */ /* 0x000fea0003800000 */
.L_x_119:
        /* <DEDUP_REMOVED lines=13> */
.L_x_123:
[----:B------:R-:W-:Y:S01]  /*5800*/  IMAD.MOV.U32 R0, RZ, RZ, 0x7f ;  /* 0x0000007fff007424 */ /* 0x000fe200078e00ff */
[----:B------:R-:W-:-:S04]  /*5810*/  ISETP.GT.U32.AND P0, PT, R2, 0x7f800000, PT ;  /* 0x7f8000000200780c */ /* 0x000fc80003f04070 */
[----:B------:R-:W-:-:S04]  /*5820*/  SEL R0, R0, 0x7c, P0 ;  /* 0x0000007c00007807 */ /* 0x000fc80000000000 */
.L_x_124:
[----:B------:R-:W-:Y:S05]  /*5830*/  BSYNC B0 ;  /* 0x0000000000007941 */ /* 0x000fea0003800000 */
.L_x_122:
[----:B------:R-:W-:-:S04]  /*5840*/  LOP3.LUT R2, R3, 0x80000000, RZ, 0xc0, !PT ;  /* 0x8000000003027812 */ /* 0x000fc800078ec0ff */
[----:B------:R-:W-:-:S04]  /*5850*/  SHF.R.U32.HI R3, RZ, 0x18, R2 ;  /* 0x00000018ff037819 */ /* 0x000fc80000011602 */
[----:B------:R-:W-:-:S05]  /*5860*/  LOP3.LUT R3, R0, R3, RZ, 0xfc, !PT ;  /* 0x0000000300037212 */ /* 0x000fca00078efcff */
[----:B------:R0:W-:Y:S01]  /*5870*/  STG.E.U8 [R16.64], R3 ;  /* 0x0000000310007986 */ /* 0x0001e2000c101124 */
[----:B------:R-:W-:Y:S05]  /*5880*/  BRA `(.L_x_108) ;  /* 0x000006f000007947 */ /* 0x000fea0003800000 */
.L_x_118:
[----:B------:R0:W-:Y:S01]  /*5890*/  STG.E.U16 [R16.64], R0 ;  /* 0x0000000010007986 */ /* 0x0001e2000c101524 */
[----:B------:R-:W-:Y:S05]  /*58a0*/  BRA `(.L_x_108) ;  /* 0x000006d000007947 */ /* 0x000fea0003800000 */
.L_x_115:
        /* <DEDUP_REMOVED lines=12> */
.L_x_127:
        /* <DEDUP_REMOVED lines=17> */
.L_x_130:
[----:B------:R-:W-:-:S04]  /*5a80*/  LOP3.LUT R2, R3, 0x80000000, RZ, 0xc0, !PT ;  /* 0x8000000003027812 */ /* 0x000fc800078ec0ff */
[----:B------:R-:W-:-:S04]  /*5a90*/  SHF.R.U32.HI R3, RZ, 0x18, R2 ;  /* 0x00000018ff037819 */ /* 0x000fc80000011602 */
[----:B------:R-:W-:-:S04]  /*5aa0*/  LOP3.LUT R0, R0, R3, RZ, 0xfc, !PT ;  /* 0x0000000300007212 */ /* 0x000fc800078efcff */
[----:B------:R-:W-:Y:S02]  /*5ab0*/  PRMT R8, R0, 0x7610, R8 ;  /* 0x0000761000087816 */ /* 0x000fe40000000008 */
.L_x_129:
[----:B------:R-:W-:Y:S05]  /*5ac0*/  BSYNC B0 ;  /* 0x0000000000007941 */ /* 0x000fea0003800000 */
.L_x_128:
[----:B------:R0:W-:Y:S01]  /*5ad0*/  STG.E.U8 [R16.64], R8 ;  /* 0x0000000810007986 */ /* 0x0001e2000c101124 */
[----:B------:R-:W-:Y:S05]  /*5ae0*/  BRA `(.L_x_108) ;  /* 0x0000049000007947 */ /* 0x000fea0003800000 */
.L_x_126:
        /* <DEDUP_REMOVED lines=17> */
.L_x_133:
[----:B------:R-:W-:-:S04]  /*5c00*/  LOP3.LUT R2, R3, 0x80000000, RZ, 0xc0, !PT ;  /* 0x8000000003027812 */ /* 0x000fc800078ec0ff */
[----:B------:R-:W-:-:S04]  /*5c10*/  SHF.R.U32.HI R3, RZ, 0x18, R2 ;  /* 0x00000018ff037819 */ /* 0x000fc80000011602 */
[----:B------:R-:W-:-:S04]  /*5c20*/  LOP3.LUT R0, R0, R3, RZ, 0xfc, !PT ;  /* 0x0000000300007212 */ /* 0x000fc800078efcff */
[----:B------:R-:W-:Y:S02]  /*5c30*/  PRMT R8, R0, 0x7610, R8 ;  /* 0x0000761000087816 */ /* 0x000fe40000000008 */
.L_x_132:
[----:B------:R-:W-:Y:S05]  /*5c40*/  BSYNC B0 ;  /* 0x0000000000007941 */ /* 0x000fea0003800000 */
.L_x_131:
[----:B------:R0:W-:Y:S01]  /*5c50*/  STG.E.U8 [R16.64], R8 ;  /* 0x0000000810007986 */ /* 0x0001e2000c101124 */
[----:B------:R-:W-:Y:S05]  /*5c60*/  BRA `(.L_x_108) ;  /* 0x0000031000007947 */ /* 0x000fea0003800000 */
.L_x_125:
        /* <DEDUP_REMOVED lines=22> */
.L_x_107:
        /* <DEDUP_REMOVED lines=20> */
.L_x_135:
[----:B------:R-:W-:-:S06]  /*5f10*/  PRMT R2, RZ, 0x5410, R0 ;  /* 0x00005410ff027816 */ /* 0x000fcc0000000000 */
[----:B------:R-:W0:Y:S02]  /*5f20*/  F2I.U64.TRUNC R2, R2 ;  /* 0x0000000200027311 */ /* 0x000e24000020d800 */
[----:B0-----:R0:W-:Y:S01]  /*5f30*/  STG.E.64 [R16.64], R2 ;  /* 0x0000000210007986 */ /* 0x0011e2000c101b24 */
[----:B------:R-:W-:Y:S05]  /*5f40*/  BRA `(.L_x_108) ;  /* 0x0000003000007947 */ /* 0x000fea0003800000 */
.L_x_134:
[----:B------:R-:W-:-:S04]  /*5f50*/  PRMT R0, RZ, 0x5410, R0 ;  /* 0x00005410ff007816 */ /* 0x000fc80000000000 */
[----:B------:R-:W0:Y:S02]  /*5f60*/  F2I.FTZ.U32.TRUNC.NTZ R3, R0 ;  /* 0x0000000000037305 */ /* 0x000e24000021f000 */
[----:B0-----:R0:W-:Y:S02]  /*5f70*/  STG.E [R16.64], R3 ;  /* 0x0000000310007986 */ /* 0x0011e4000c101924 */
.L_x_108:
[----:B------:R-:W-:-:S04]  /*5f80*/  IADD3 R19, R19, 0x80, RZ ;  /* 0x0000008013137810 */ /* 0x000fc80007ffe0ff */
[----:B------:R-:W-:-:S13]  /*5f90*/  ISETP.GE.AND P0, PT, R19, c[0x0][0x160], PT ;  /* 0x0000580013007a0c */ /* 0x000fda0003f06270 */
        /* <DEDUP_REMOVED lines=229> */
.L_x_136:
        /* <DEDUP_REMOVED lines=20> */
.L_x_140:
[----:B------:R-:W2:Y:S02]  /*6f30*/  LDG.E.U8 R2, [R2.64] ;  /* 0x0000002402027981 */ /* 0x000ea4000c1e1100 */
[----:B--2---:R-:W0:Y:S02]  /*6f40*/  I2F.U16 R0, R2 ;  /* 0x0000000200007306 */ /* 0x004e240000101000 */
[----:B0-----:R-:W-:Y:S01]  /*6f50*/  F2FP.BF16.PACK_AB R0, RZ, R0 ;  /* 0x00000000ff00723e */ /* 0x001fe200000010ff */
[----:B------:R-:W-:Y:S05]  /*6f60*/  BRA `(.L_x_142) ;  /* 0x00000e3000007947 */ /* 0x000fea0003800000 */
.L_x_139:
        /* <DEDUP_REMOVED lines=10> */
.L_x_144:
[----:B------:R-:W2:Y:S02]  /*7010*/  LDG.E R2, [R2.64] ;  /* 0x0000002402027981 */ /* 0x000ea4000c1e1900 */
[----:B--2---:R-:W0:Y:S02]  /*7020*/  I2F R0, R2 ;  /* 0x0000000200007306 */ /* 0x004e240000201400 */
[----:B0-----:R-:W-:Y:S01]  /*7030*/  F2FP.BF16.PACK_AB R0, RZ, R0 ;  /* 0x00000000ff00723e */ /* 0x001fe200000010ff */
[----:B------:R-:W-:Y:S05]  /*7040*/  BRA `(.L_x_142) ;  /* 0x00000d5000007947 */ /* 0x000fea0003800000 */
.L_x_143:
[----:B------:R-:W2:Y:S02]  /*7050*/  LDG.E.U16 R2, [R2.64] ;  /* 0x0000002402027981 */ /* 0x000ea4000c1e1500 */
[----:B--2---:R-:W0:Y:S02]  /*7060*/  I2F.S16 R0, R2 ;  /* 0x0000000200007306 */ /* 0x004e240000101400 */
[----:B0-----:R-:W-:Y:S01]  /*7070*/  F2FP.BF16.PACK_AB R0, RZ, R0 ;  /* 0x00000000ff00723e */ /* 0x001fe200000010ff */
[----:B------:R-:W-:Y:S05]  /*7080*/  BRA `(.L_x_142) ;  /* 0x00000d1000007947 */ /* 0x000fea0003800000 */
.L_x_138:
        /* <DEDUP_REMOVED lines=9> */
.L_x_146:
[----:B------:R-:W2:Y:S02]  /*7120*/  LDG.E.U16 R0, [R2.64] ;  /* 0x0000002402007981 */ /* 0x000ea4000c1e1500 */
[----:B--2---:R-:W-:-:S05]  /*7130*/  HADD2.F32 R0, -RZ, R0.H0_H0 ;  /* 0x20000000ff007230 */ /* 0x004fca0000004100 */
[----:B------:R-:W-:Y:S01]  /*7140*/  F2FP.BF16.PACK_AB R0, RZ, R0 ;  /* 0x00000000ff00723e */ /* 0x000fe200000010ff */
[----:B------:R-:W-:Y:S05]  /*7150*/  BRA `(.L_x_142) ;  /* 0x00000c4000007947 */ /* 0x000fea0003800000 */
.L_x_145:
        /* <DEDUP_REMOVED lines=9> */
.L_x_148:
[----:B------:R-:W2:Y:S02]  /*71f0*/  LDG.E.U16 R2, [R2.64] ;  /* 0x0000002402027981 */ /* 0x000ea4000c1e1500 */
[----:B--2---:R-:W-:-:S05]  /*7200*/  HADD2.F32 R0, -RZ, R2.H0_H0 ;  /* 0x20000002ff007230 */ /* 0x004fca0000004100 */
[----:B------:R-:W-:Y:S01]  /*7210*/  F2FP.BF16.PACK_AB R0, RZ, R0 ;  /* 0x00000000ff00723e */ /* 0x000fe200000010ff */
[----:B------:R-:W-:Y:S05]  /*7220*/  BRA `(.L_x_142) ;  /* 0x00000b7000007947 */ /* 0x000fea0003800000 */
.L_x_147:
[----:B------:R-:W2:Y:S02]  /*7230*/  LDG.E.64 R2, [R2.64] ;  /* 0x0000002402027981 */ /* 0x000ea4000c1e1b00 */
[----:B--2---:R-:W0:Y:S01]  /*7240*/  F2F.F32.F64 R0, R2 ;  /* 0x0000000200007310 */ /* 0x004e220000301000 */
[----:B------:R-:W0:-:S14]  /*7250*/  DSETP.GEU.AND P0, PT, |R2|, c[0x2][0x0], PT ;  /* 0x008000000200762a */ /* 0x000e1c0003f0e200 */
[----:B0-----:R-:W-:-:S05]  /*7260*/  @!P0 FMUL R0, R0, 1.175494350822287508e-38 ;  /* 0x0080000000008820 */ /* 0x001fca0000400000 */
[----:B------:R-:W-:Y:S01]  /*7270*/  F2FP.BF16.PACK_AB R0, RZ, R0 ;  /* 0x00000000ff00723e */ /* 0x000fe200000010ff */
[----:B------:R-:W-:Y:S05]  /*7280*/  BRA `(.L_x_142) ;  /* 0x00000b1000007947 */ /* 0x000fea0003800000 */
.L_x_137:
        /* <DEDUP_REMOVED lines=13> */
.L_x_151:
[----:B------:R-:W2:Y:S02]  /*7360*/  LDG.E.64 R2, [R2.64] ;  /* 0x0000002402027981 */ /* 0x000ea4000c1e1b00 */
[----:B--2---:R-:W0:Y:S01]  /*7370*/  F2F.F32.F64 R0, R2 ;  /* 0x0000000200007310 */ /* 0x004e220000301000 */
[----:B------:R-:W0:-:S14]  /*7380*/  DSETP.GEU.AND P0, PT, |R2|, c[0x2][0x0], PT ;  /* 0x008000000200762a */ /* 0x000e1c0003f0e200 */
[----:B0-----:R-:W-:-:S05]  /*7390*/  @!P0 FMUL R0, R0, 1.175494350822287508e-38 ;  /* 0x0080000000008820 */ /* 0x001fca0000400000 */
[----:B------:R-:W-:Y:S01]  /*73a0*/  F2FP.BF16.PACK_AB R0, RZ, R0 ;  /* 0x00000000ff00723e */ /* 0x000fe200000010ff */
[----:B------:R-:W-:Y:S05]  /*73b0*/  BRA `(.L_x_142) ;  /* 0x000009e000007947 */ /* 0x000fea0003800000 */
.L_x_150:
        /* <DEDUP_REMOVED lines=28> */
.L_x_153:
        /* <DEDUP_REMOVED lines=15> */
.L_x_152:
[----:B------:R0:W5:Y:S01]  /*7670*/  LDG.E.U16 R0, [R2.64] ;  /* 0x0000002402007981 */ /* 0x000162000c1e1500 */
[----:B------:R-:W-:Y:S05]  /*7680*/  BRA `(.L_x_142) ;  /* 0x0000071000007947 */ /* 0x000fea0003800000 */
.L_x_149:
        /* <DEDUP_REMOVED lines=12> */
.L_x_156:
        /* <DEDUP_REMOVED lines=21> */
.L_x_160:
[----:B------:R-:W-:Y:S05]  /*78a0*/  BSYNC B1 ;  /* 0x0000000000017941 */ /* 0x000fea0003800000 */
.L_x_159:
[----:B------:R-:W-:Y:S01]  /*78b0*/  LEA R3, R0, 0x3b800000, 0x17 ;  /* 0x3b80000000037811 */ /* 0x000fe200078eb8ff */
[----:B------:R-:W-:-:S05]  /*78c0*/  IMAD.SHL.U32 R0, R2, 0x100000, RZ ;  /* 0x0010000002007824 */ /* 0x000fca00078e00ff */
[----:B------:R-:W-:Y:S02]  /*78d0*/  LOP3.LUT R0, R3, R0, R4, 0xfe, !PT ;  /* 0x0000000003007212 */ /* 0x000fe400078efe04 */
.L_x_158:
[----:B------:R-:W-:Y:S05]  /*78e0*/  BSYNC B0 ;  /* 0x0000000000007941 */ /* 0x000fea0003800000 */
.L_x_157:
[----:B------:R-:W-:Y:S01]  /*78f0*/  F2FP.BF16.PACK_AB R0, RZ, R0 ;  /* 0x00000000ff00723e */ /* 0x000fe200000010ff */
[----:B------:R-:W-:Y:S05]  /*7900*/  BRA `(.L_x_142) ;  /* 0x0000049000007947 */ /* 0x000fea0003800000 */
.L_x_155:
        /* <DEDUP_REMOVED lines=21> */
.L_x_164:
[----:B------:R-:W-:Y:S05]  /*7a60*/  BSYNC B1 ;  /* 0x0000000000017941 */ /* 0x000fea0003800000 */
.L_x_163:
[----:B------:R-:W-:Y:S01]  /*7a70*/  LEA R3, R0, 0x37800000, 0x17 ;  /* 0x3780000000037811 */ /* 0x000fe200078eb8ff */
[----:B------:R-:W-:-:S05]  /*7a80*/  IMAD.SHL.U32 R0, R2, 0x200000, RZ ;  /* 0x0020000002007824 */ /* 0x000fca00078e00ff */
[----:B------:R-:W-:Y:S02]  /*7a90*/  LOP3.LUT R0, R3, R0, R4, 0xfe, !PT ;  /* 0x0000000003007212 */ /* 0x000fe400078efe04 */
.L_x_162:
[----:B------:R-:W-:Y:S05]  /*7aa0*/  BSYNC B0 ;  /* 0x0000000000007941 */ /* 0x000fea0003800000 */
.L_x_161:
[----:B------:R-:W-:Y:S01]  /*7ab0*/  F2FP.BF16.PACK_AB R0, RZ, R0 ;  /* 0x00000000ff00723e */ /* 0x000fe200000010ff */
[----:B------:R-:W-:Y:S05]  /*7ac0*/  BRA `(.L_x_142) ;  /* 0x000002d000007947 */ /* 0x000fea0003800000 */
.L_x_154:
        /* <DEDUP_REMOVED lines=14> */
.L_x_168:
[----:B------:R-:W-:Y:S05]  /*7bb0*/  BSYNC B0 ;  /* 0x0000000000007941 */ /* 0x000fea0003800000 */
.L_x_167:
[----:B------:R-:W-:Y:S01]  /*7bc0*/  F2FP.BF16.PACK_AB R0, RZ, R0 ;  /* 0x00000000ff00723e */ /* 0x000fe200000010ff */
[----:B------:R-:W-:Y:S05]  /*7bd0*/  BRA `(.L_x_142) ;  /* 0x000001c000007947 */ /* 0x000fea0003800000 */
.L_x_141:
        /* <DEDUP_REMOVED lines=21> */
.L_x_166:
[----:B------:R-:W2:Y:S02]  /*7d30*/  LDG.E.64 R2, [R2.64] ;  /* 0x0000002402027981 */ /* 0x000ea4000c1e1b00 */
[----:B--2---:R-:W0:Y:S02]  /*7d40*/  I2F.U64 R0, R2 ;  /* 0x0000000200007312 */ /* 0x004e240000301000 */
[----:B0-----:R-:W-:Y:S01]  /*7d50*/  F2FP.BF16.PACK_AB R0, RZ, R0 ;  /* 0x00000000ff00723e */ /* 0x001fe200000010ff */
[----:B------:R-:W-:Y:S05]  /*7d60*/  BRA `(.L_x_142) ;  /* 0x0000003000007947 */ /* 0x000fea0003800000 */
.L_x_165:
[----:B------:R-:W2:Y:S02]  /*7d70*/  LDG.E R2, [R2.64] ;  /* 0x0000002402027981 */ /* 0x000ea4000c1e1900 */
[----:B--2---:R-:W0:Y:S02]  /*7d80*/  I2F.U32 R0, R2 ;  /* 0x0000000200007306 */ /* 0x004e240000201000 */
[----:B0-----:R-:W-:-:S06]  /*7d90*/  F2FP.BF16.PACK_AB R0, RZ, R0 ;  /* 0x00000000ff00723e */ /* 0x001fcc00000010ff */
.L_x_142:
        /* <DEDUP_REMOVED lines=45> */
.L_x_172:
[----:B------:R-:W-:-:S06]  /*8070*/  PRMT R3, RZ, 0x5410, R0 ;  /* 0x00005410ff037816 */ /* 0x000fcc0000000000 */
[----:B------:R-:W0:Y:S02]  /*8080*/  F2I.S64.TRUNC R2, R3 ;  /* 0x0000000300027311 */ /* 0x000e24000020d900 */
[----:B0-----:R0:W-:Y:S01]  /*8090*/  STG.E.U8 [R16.64], R2 ;  /* 0x0000000210007986 */ /* 0x0011e2000c101124 */
[----:B------:R-:W-:Y:S05]  /*80a0*/  BRA `(.L_x_174) ;  /* 0x00000e4000007947 */ /* 0x000fea0003800000 */
.L_x_171:
        /* <DEDUP_REMOVED lines=10> */
.L_x_176:
[----:B------:R-:W-:-:S04]  /*8150*/  PRMT R0, RZ, 0x5410, R0 ;  /* 0x00005410ff007816 */ /* 0x000fc80000000000 */
[----:B------:R-:W0:Y:S02]  /*8160*/  F2I.FTZ.TRUNC.NTZ R3, R0 ;  /* 0x0000000000037305 */ /* 0x000e24000021f100 */
[----:B0-----:R0:W-:Y:S01]  /*8170*/  STG.E [R16.64], R3 ;  /* 0x0000000310007986 */ /* 0x0011e2000c101924 */
[----:B------:R-:W-:Y:S05]  /*8180*/  BRA `(.L_x_174) ;  /* 0x00000d6000007947 */ /* 0x000fea0003800000 */
.L_x_175:
[----:B------:R-:W-:-:S04]  /*8190*/  PRMT R0, RZ, 0x5410, R0 ;  /* 0x00005410ff007816 */ /* 0x000fc80000000000 */
[----:B------:R-:W0:Y:S02]  /*81a0*/  F2I.FTZ.TRUNC.NTZ R3, R0 ;  /* 0x0000000000037305 */ /* 0x000e24000021f100 */
[----:B0-----:R0:W-:Y:S01]  /*81b0*/  STG.E.U16 [R16.64], R3 ;  /* 0x0000000310007986 */ /* 0x0011e2000c101524 */
[----:B------:R-:W-:Y:S05]  /*81c0*/  BRA `(.L_x_174) ;  /* 0x00000d2000007947 */ /* 0x000fea0003800000 */
.L_x_170:
        /* <DEDUP_REMOVED lines=9> */
.L_x_178:
[----:B------:R-:W-:-:S04]  /*8260*/  PRMT R0, RZ, 0x5410, R0 ;  /* 0x00005410ff007816 */ /* 0x000fc80000000000 */
[----:B------:R-:W-:-:S05]  /*8270*/  F2FP.PACK_AB R0, RZ, R0 ;  /* 0x00000000ff00723e */ /* 0x000fca00000000ff */
[----:B------:R0:W-:Y:S01]  /*8280*/  STG.E.U16 [R16.64], R0 ;  /* 0x0000000010007986 */ /* 0x0001e2000c101524 */
[----:B------:R-:W-:Y:S05]  /*8290*/  BRA `(.L_x_174) ;  /* 0x00000c5000007947 */ /* 0x000fea0003800000 */
.L_x_177:
        /* <DEDUP_REMOVED lines=10> */
.L_x_180:
[----:B------:R-:W-:-:S04]  /*8340*/  PRMT R0, RZ, 0x5410, R0 ;  /* 0x00005410ff007816 */ /* 0x000fc80000000000 */
[----:B------:R-:W-:-:S04]  /*8350*/  F2FP.PACK_AB R3, RZ, R0 ;  /* 0x00000000ff03723e */ /* 0x000fc800000000ff */
[----:B------:R-:W-:-:S05]  /*8360*/  PRMT R3, R3, 0x5410, RZ ;  /* 0x0000541003037816 */ /* 0x000fca00000000ff */
[----:B------:R0:W-:Y:S01]  /*8370*/  STG.E [R16.64], R3 ;  /* 0x0000000310007986 */ /* 0x0001e2000c101924 */
[----:B------:R-:W-:Y:S05]  /*8380*/  BRA `(.L_x_174) ;  /* 0x00000b6000007947 */ /* 0x000fea0003800000 */
.L_x_179:
[----:B------:R-:W-:-:S05]  /*8390*/  PRMT R2, RZ, 0x5410, R0 ;  /* 0x00005410ff027816 */ /* 0x000fca0000000000 */
[----:B------:R-:W-:-:S06]  /*83a0*/  FMUL.FTZ R2, R2, 1 ;  /* 0x3f80000002027820 */ /* 0x000fcc0000410000 */
[----:B------:R-:W0:Y:S02]  /*83b0*/  F2F.F64.F32 R2, R2 ;  /* 0x0000000200027310 */ /* 0x000e240000201800 */
[----:B0-----:R0:W-:Y:S01]  /*83c0*/  STG.E.64 [R16.64], R2 ;  /* 0x0000000210007986 */ /* 0x0011e2000c101b24 */
[----:B------:R-:W-:Y:S05]  /*83d0*/  BRA `(.L_x_174) ;  /* 0x00000b1000007947 */ /* 0x000fea0003800000 */
.L_x_169:
        /* <DEDUP_REMOVED lines=13> */
.L_x_183:
[----:B------:R-:W-:Y:S01]  /*84b0*/  PRMT R0, RZ, 0x5410, R0 ;  /* 0x00005410ff007816 */ /* 0x000fe20000000000 */
[----:B------:R-:W-:-:S04]  /*84c0*/  CS2R R6, SRZ ;  /* 0x0000000000067805 */ /* 0x000fc8000001ff00 */
[----:B------:R-:W-:-:S04]  /*84d0*/  FMUL.FTZ R0, R0, 1 ;  /* 0x3f80000000007820 */ /* 0x000fc80000410000 */
[----:B------:R-:W0:Y:S02]  /*84e0*/  F2F.F64.F32 R4, R0 ;  /* 0x0000000000047310 */ /* 0x000e240000201800 */
[----:B0-----:R0:W-:Y:S01]  /*84f0*/  STG.E.128 [R16.64], R4 ;  /* 0x0000000410007986 */ /* 0x0011e2000c101d24 */
[----:B------:R-:W-:Y:S05]  /*8500*/  BRA `(.L_x_174) ;  /* 0x000009e000007947 */ /* 0x000fea0003800000 */
.L_x_182:
        /* <DEDUP_REMOVED lines=21> */
.L_x_187:
[----:B------:R-:W-:Y:S05]  /*8660*/  BSYNC B0 ;  /* 0x0000000000007941 */ /* 0x000fea0003800000 */
.L_x_186:
[----:B------:R-:W-:-:S05]  /*8670*/  LOP3.LUT R3, R0, R3, RZ, 0xfc, !PT ;  /* 0x0000000300037212 */ /* 0x000fca00078efcff */
[----:B------:R0:W-:Y:S01]  /*8680*/  STG.E.U8 [R16.64], R3 ;  /* 0x0000000310007986 */ /* 0x0001e2000c101124 */
[----:B------:R-:W-:Y:S05]  /*8690*/  BRA `(.L_x_174) ;  /* 0x0000085000007947 */ /* 0x000fea0003800000 */
.L_x_185:
        /* <DEDUP_REMOVED lines=13> */
.L_x_189:
[----:B------:R-:W-:Y:S01]  /*8770*/  IMAD.MOV.U32 R0, RZ, RZ, 0x7f ;  /* 0x0000007fff007424 */ /* 0x000fe200078e00ff */
[----:B------:R-:W-:-:S04]  /*8780*/  ISETP.GT.U32.AND P0, PT, R2, 0x7f800000, PT ;  /* 0x7f8000000200780c */ /* 0x000fc80003f04070 */
[----:B------:R-:W-:-:S04]  /*8790*/  SEL R0, R0, 0x7c, P0 ;  /* 0x0000007c00007807 */ /* 0x000fc80000000000 */
.L_x_190:
[----:B------:R-:W-:Y:S05]  /*87a0*/  BSYNC B0 ;  /* 0x0000000000007941 */ /* 0x000fea0003800000 */
.L_x_188:
[----:B------:R-:W-:-:S04]  /*87b0*/  LOP3.LUT R2, R3, 0x80000000, RZ, 0xc0, !PT ;  /* 0x8000000003027812 */ /* 0x000fc800078ec0ff */
[----:B------:R-:W-:-:S04]  /*87c0*/  SHF.R.U32.HI R3, RZ, 0x18, R2 ;  /* 0x00000018ff037819 */ /* 0x000fc80000011602 */
[----:B------:R-:W-:-:S05]  /*87d0*/  LOP3.LUT R3, R0, R3, RZ, 0xfc, !PT ;  /* 0x0000000300037212 */ /* 0x000fca00078efcff */
[----:B------:R0:W-:Y:S01]  /*87e0*/  STG.E.U8 [R16.64], R3 ;  /* 0x0000000310007986 */ /* 0x0001e2000c101124 */
[----:B------:R-:W-:Y:S05]  /*87f0*/  BRA `(.L_x_174) ;  /* 0x000006f000007947 */ /* 0x000fea0003800000 */
.L_x_184:
[----:B------:R0:W-:Y:S01]  /*8800*/  STG.E.U16 [R16.64], R0 ;  /* 0x0000000010007986 */ /* 0x0001e2000c101524 */
[----:B------:R-:W-:Y:S05]  /*8810*/  BRA `(.L_x_174) ;  /* 0x000006d000007947 */ /* 0x000fea0003800000 */
.L_x_181:
        /* <DEDUP_REMOVED lines=12> */
.L_x_193:
        /* <DEDUP_REMOVED lines=17> */
.L_x_196:
[----:B------:R-:W-:-:S04]  /*89f0*/  LOP3.LUT R2, R3, 0x80000000, RZ, 0xc0, !PT ;  /* 0x8000000003027812 */ /* 0x000fc800078ec0ff */
[----:B------:R-:W-:-:S04]  /*8a00*/  SHF.R.U32.HI R3, RZ, 0x18, R2 ;  /* 0x00000018ff037819 */ /* 0x000fc80000011602 */
[----:B------:R-:W-:-:S04]  /*8a10*/  LOP3.LUT R0, R0, R3, RZ, 0xfc, !PT ;  /* 0x0000000300007212 */ /* 0x000fc800078efcff */
[----:B------:R-:W-:Y:S02]  /*8a20*/  PRMT R8, R0, 0x7610, R8 ;  /* 0x0000761000087816 */ /* 0x000fe40000000008 */
.L_x_195:
[----:B------:R-:W-:Y:S05]  /*8a30*/  BSYNC B0 ;  /* 0x0000000000007941 */ /* 0x000fea0003800000 */
.L_x_194:
[----:B------:R0:W-:Y:S01]  /*8a40*/  STG.E.U8 [R16.64], R8 ;  /* 0x0000000810007986 */ /* 0x0001e2000c101124 */
[----:B------:R-:W-:Y:S05]  /*8a50*/  BRA `(.L_x_174) ;  /* 0x0000049000007947 */ /* 0x000fea0003800000 */
.L_x_192:
        /* <DEDUP_REMOVED lines=17> */
.L_x_199:
[----:B------:R-:W-:-:S04]  /*8b70*/  LOP3.LUT R2, R3, 0x80000000, RZ, 0xc0, !PT ;  /* 0x8000000003027812 */ /* 0x000fc800078ec0ff */
[----:B------:R-:W-:-:S04]  /*8b80*/  SHF.R.U32.HI R3, RZ, 0x18, R2 ;  /* 0x00000018ff037819 */ /* 0x000fc80000011602 */
[----:B------:R-:W-:-:S04]  /*8b90*/  LOP3.LUT R0, R0, R3, RZ, 0xfc, !PT ;  /* 0x0000000300007212 */ /* 0x000fc800078efcff */
[----:B------:R-:W-:Y:S02]  /*8ba0*/  PRMT R8, R0, 0x7610, R8 ;  /* 0x0000761000087816 */ /* 0x000fe40000000008 */
.L_x_198:
[----:B------:R-:W-:Y:S05]  /*8bb0*/  BSYNC B0 ;  /* 0x0000000000007941 */ /* 0x000fea0003800000 */
.L_x_197:
[----:B------:R0:W-:Y:S01]  /*8bc0*/  STG.E.U8 [R16.64], R8 ;  /* 0x0000000810007986 */ /* 0x0001e2000c101124 */
[----:B------:R-:W-:Y:S05]  /*8bd0*/  BRA `(.L_x_174) ;  /* 0x0000031000007947 */ /* 0x000fea0003800000 */
.L_x_191:
        /* <DEDUP_REMOVED lines=22> */
.L_x_173:
        /* <DEDUP_REMOVED lines=20> */
.L_x_201:
[----:B------:R-:W-:-:S06]  /*8e80*/  PRMT R2, RZ, 0x5410, R0 ;  /* 0x00005410ff027816 */ /* 0x000fcc0000000000 */
[----:B------:R-:W0:Y:S02]  /*8e90*/  F2I.U64.TRUNC R2, R2 ;  /* 0x0000000200027311 */ /* 0x000e24000020d800 */
[----:B0-----:R0:W-:Y:S01]  /*8ea0*/  STG.E.64 [R16.64], R2 ;  /* 0x0000000210007986 */ /* 0x0011e2000c101b24 */
[----:B------:R-:W-:Y:S05]  /*8eb0*/  BRA `(.L_x_174) ;  /* 0x0000003000007947 */ /* 0x000fea0003800000 */
.L_x_200:
[----:B------:R-:W-:-:S04]  /*8ec0*/  PRMT R0, RZ, 0x5410, R0 ;  /* 0x00005410ff007816 */ /* 0x000fc80000000000 */
[----:B------:R-:W0:Y:S02]  /*8ed0*/  F2I.FTZ.U32.TRUNC.NTZ R3, R0 ;  /* 0x0000000000037305 */ /* 0x000e24000021f000 */
[----:B0-----:R0:W-:Y:S02]  /*8ee0*/  STG.E [R16.64], R3 ;  /* 0x0000000310007986 */ /* 0x0011e4000c101924 */
.L_x_174:
[----:B------:R-:W-:Y:S02]  /*8ef0*/  IADD3 R19, R19, 0x80, RZ ;  /* 0x0000008013137810 */ /* 0x000fe40007ffe0ff */
.L_x_69:
[----:B------:R-:W-:Y:S05]  /*8f00*/  BSYNC B6 ;  /* 0x0000000000067941 */ /* 0x000fea0003800000 */
.L_x_68:
[----:B------:R-:W-:-:S13]  /*8f10*/  ISETP.GE.AND P0, PT, R19, c[0x0][0x160], PT ;  /* 0x0000580013007a0c */ /* 0x000fda0003f06270 */
[----:B------:R-:W-:Y:S05]  /*8f20*/  @P0 EXIT ;  /* 0x000000000000094d */ /* 0x000fea0003800000 */
        /* <DEDUP_REMOVED lines=228> */
.L_x_202:
        /* <DEDUP_REMOVED lines=20> */
.L_x_206:
[----:B------:R-:W2:Y:S02]  /*9eb0*/  LDG.E.U8 R2, [R2.64] ;  /* 0x0000002402027981 */ /* 0x000ea4000c1e1100 */
[----:B--2---:R-:W0:Y:S02]  /*9ec0*/  I2F.U16 R0, R2 ;  /* 0x0000000200007306 */ /* 0x004e240000101000 */
[----:B0-----:R-:W-:Y:S01]  /*9ed0*/  F2FP.BF16.PACK_AB R0, RZ, R0 ;  /* 0x00000000ff00723e */ /* 0x001fe200000010ff */
[----:B------:R-:W-:Y:S05]  /*9ee0*/  BRA `(.L_x_208) ;  /* 0x00000e3000007947 */ /* 0x000fea0003800000 */
.L_x_205:
        /* <DEDUP_REMOVED lines=10> */
.L_x_210:
[----:B------:R-:W2:Y:S02]  /*9f90*/  LDG.E R2, [R2.64] ;  /* 0x0000002402027981 */ /* 0x000ea4000c1e1900 */
[----:B--2---:R-:W0:Y:S02]  /*9fa0*/  I2F R0, R2 ;  /* 0x0000000200007306 */ /* 0x004e240000201400 */
[----:B0-----:R-:W-:Y:S01]  /*9fb0*/  F2FP.BF16.PACK_AB R0, RZ, R0 ;  /* 0x00000000ff00723e */ /* 0x001fe200000010ff */
[----:B------:R-:W-:Y:S05]  /*9fc0*/  BRA `(.L_x_208) ;  /* 0x00000d5000007947 */ /* 0x000fea0003800000 */
.L_x_209:
[----:B------:R-:W2:Y:S02]  /*9fd0*/  LDG.E.U16 R2, [R2.64] ;  /* 0x0000002402027981 */ /* 0x000ea4000c1e1500 */
[----:B--2---:R-:W0:Y:S02]  /*9fe0*/  I2F.S16 R0, R2 ;  /* 0x0000000200007306 */ /* 0x004e240000101400 */
[----:B0-----:R-:W-:Y:S01]  /*9ff0*/  F2FP.BF16.PACK_AB R0, RZ, R0 ;  /* 0x00000000ff00723e */ /* 0x001fe200000010ff */
[----:B------:R-:W-:Y:S05]  /*a000*/  BRA `(.L_x_208) ;  /* 0x00000d1000007947 */ /* 0x000fea0003800000 */
.L_x_204:
        /* <DEDUP_REMOVED lines=9> */
.L_x_212:
[----:B------:R-:W2:Y:S02]  /*a0a0*/  LDG.E.U16 R0, [R2.64] ;  /* 0x0000002402007981 */ /* 0x000ea4000c1e1500 */
[----:B--2---:R-:W-:-:S05]  /*a0b0*/  HADD2.F32 R0, -RZ, R0.H0_H0 ;  /* 0x20000000ff007230 */ /* 0x004fca0000004100 */
[----:B------:R-:W-:Y:S01]  /*a0c0*/  F2FP.BF16.PACK_AB R0, RZ, R0 ;  /* 0x00000000ff00723e */ /* 0x000fe200000010ff */
[----:B------:R-:W-:Y:S05]  /*a0d0*/  BRA `(.L_x_208) ;  /* 0x00000c4000007947 */ /* 0x000fea0003800000 */
.L_x_211:
        /* <DEDUP_REMOVED lines=9> */
.L_x_214:
[----:B------:R-:W2:Y:S02]  /*a170*/  LDG.E.U16 R2, [R2.64] ;  /* 0x0000002402027981 */ /* 0x000ea4000c1e1500 */
[----:B--2---:R-:W-:-:S05]  /*a180*/  HADD2.F32 R0, -RZ, R2.H0_H0 ;  /* 0x20000002ff007230 */ /* 0x004fca0000004100 */
[----:B------:R-:W-:Y:S01]  /*a190*/  F2FP.BF16.PACK_AB R0, RZ, R0 ;  /* 0x00000000ff00723e */ /* 0x000fe200000010ff */
[----:B------:R-:W-:Y:S05]  /*a1a0*/  BRA `(.L_x_208) ;  /* 0x00000b7000007947 */ /* 0x000fea0003800000 */
.L_x_213:
[----:B------:R-:W2:Y:S02]  /*a1b0*/  LDG.E.64 R2, [R2.64] ;  /* 0x0000002402027981 */ /* 0x000ea4000c1e1b00 */
[----:B--2---:R-:W0:Y:S01]  /*a1c0*/  F2F.F32.F64 R0, R2 ;  /* 0x0000000200007310 */ /* 0x004e220000301000 */
[----:B------:R-:W0:-:S14]  /*a1d0*/  DSETP.GEU.AND P0, PT, |R2|, c[0x2][0x0], PT ;  /* 0x008000000200762a */ /* 0x000e1c0003f0e200 */
[----:B0-----:R-:W-:-:S05]  /*a1e0*/  @!P0 FMUL R0, R0, 1.175494350822287508e-38 ;  /* 0x0080000000008820 */ /* 0x001fca0000400000 */
[----:B------:R-:W-:Y:S01]  /*a1f0*/  F2FP.BF16.PACK_AB R0, RZ, R0 ;  /* 0x00000000ff00723e */ /* 0x000fe200000010ff */
[----:B------:R-:W-:Y:S05]  /*a200*/  BRA `(.L_x_208) ;  /* 0x00000b1000007947 */ /* 0x000fea0003800000 */
.L_x_203:
        /* <DEDUP_REMOVED lines=13> */
.L_x_217:
[----:B------:R-:W2:Y:S02]  /*a2e0*/  LDG.E.64 R2, [R2.64] ;  /* 0x0000002402027981 */ /* 0x000ea4000c1e1b00 */
[----:B--2---:R-:W0:Y:S01]  /*a2f0*/  F2F.F32.F64 R0, R2 ;  /* 0x0000000200007310 */ /* 0x004e220000301000 */
[----:B------:R-:W0:-:S14]  /*a300*/  DSETP.GEU.AND P0, PT, |R2|, c[0x2][0x0], PT ;  /* 0x008000000200762a */ /* 0x000e1c0003f0e200 */
[----:B0-----:R-:W-:-:S05]  /*a310*/  @!P0 FMUL R0, R0, 1.175494350822287508e-38 ;  /* 0x0080000000008820 */ /* 0x001fca0000400000 */
[----:B------:R-:W-:Y:S01]  /*a320*/  F2FP.BF16.PACK_AB R0, RZ, R0 ;  /* 0x00000000ff00723e */ /* 0x000fe200000010ff */
[----:B------:R-:W-:Y:S05]  /*a330*/  BRA `(.L_x_208) ;  /* 0x000009e000007947 */ /* 0x000fea0003800000 */
.L_x_216:
        /* <DEDUP_REMOVED lines=28> */
.L_x_219:
        /* <DEDUP_REMOVED lines=15> */
.L_x_218:
[----:B------:R0:W5:Y:S01]  /*a5f0*/  LDG.E.U16 R0, [R2.64] ;  /* 0x0000002402007981 */ /* 0x000162000c1e1500 */
[----:B------:R-:W-:Y:S05]  /*a600*/  BRA `(.L_x_208) ;  /* 0x0000071000007947 */ /* 0x000fea0003800000 */
.L_x_215:
        /* <DEDUP_REMOVED lines=12> */
.L_x_222:
        /* <DEDUP_REMOVED lines=21> */
.L_x_226:
[----:B------:R-:W-:Y:S05]  /*a820*/  BSYNC B1 ;  /* 0x0000000000017941 */ /* 0x000fea0003800000 */
.L_x_225:
[----:B------:R-:W-:Y:S01]  /*a830*/  LEA R3, R0, 0x3b800000, 0x17 ;  /* 0x3b80000000037811 */ /* 0x000fe200078eb8ff */
[----:B------:R-:W-:-:S05]  /*a840*/  IMAD.SHL.U32 R0, R2, 0x100000, RZ ;  /* 0x0010000002007824 */ /* 0x000fca00078e00ff */
[----:B------:R-:W-:Y:S02]  /*a850*/  LOP3.LUT R0, R3, R0, R4, 0xfe, !PT ;  /* 0x0000000003007212 */ /* 0x000fe400078efe04 */
.L_x_224:
[----:B------:R-:W-:Y:S05]  /*a860*/  BSYNC B0 ;  /* 0x0000000000007941 */ /* 0x000fea0003800000 */
.L_x_223:
[----:B------:R-:W-:Y:S01]  /*a870*/  F2FP.BF16.PACK_AB R0, RZ, R0 ;  /* 0x00000000ff00723e */ /* 0x000fe200000010ff */
[----:B------:R-:W-:Y:S05]  /*a880*/  BRA `(.L_x_208) ;  /* 0x0000049000007947 */ /* 0x000fea0003800000 */
.L_x_221:
        /* <DEDUP_REMOVED lines=21> */
.L_x_230:
[----:B------:R-:W-:Y:S05]  /*a9e0*/  BSYNC B1 ;  /* 0x0000000000017941 */ /* 0x000fea0003800000 */
.L_x_229:
[----:B------:R-:W-:Y:S01]  /*a9f0*/  LEA R3, R0, 0x37800000, 0x17 ;  /* 0x3780000000037811 */ /* 0x000fe200078eb8ff */
[----:B------:R-:W-:-:S05]  /*aa00*/  IMAD.SHL.U32 R0, R2, 0x200000, RZ ;  /* 0x0020000002007824 */ /* 0x000fca00078e00ff */
[----:B------:R-:W-:Y:S02]  /*aa10*/  LOP3.LUT R0, R3, R0, R4, 0xfe, !PT ;  /* 0x0000000003007212 */ /* 0x000fe400078efe04 */
.L_x_228:
[----:B------:R-:W-:Y:S05]  /*aa20*/  BSYNC B0 ;  /* 0x0000000000007941 */ /* 0x000fea0003800000 */
.L_x_227:
[----:B------:R-:W-:Y:S01]  /*aa30*/  F2FP.BF16.PACK_AB R0, RZ, R0 ;  /* 0x00000000ff00723e */ /* 0x000fe200000010ff */
[----:B------:R-:W-:Y:S05]  /*aa40*/  BRA `(.L_x_208) ;  /* 0x000002d000007947 */ /* 0x000fea0003800000 */
.L_x_220:
        /* <DEDUP_REMOVED lines=14> */
.L_x_234:
[----:B------:R-:W-:Y:S05]  /*ab30*/  BSYNC B0 ;  /* 0x0000000000007941 */ /* 0x000fea0003800000 */
.L_x_233:
[----:B------:R-:W-:Y:S01]  /*ab40*/  F2FP.BF16.PACK_AB R0, RZ, R0 ;  /* 0x00000000ff00723e */ /* 0x000fe200000010ff */
[----:B------:R-:W-:Y:S05]  /*ab50*/  BRA `(.L_x_208) ;  /* 0x000001c000007947 */ /* 0x000fea0003800000 */
.L_x_207:
        /* <DEDUP_REMOVED lines=21> */
.L_x_232:
[----:B------:R-:W2:Y:S02]  /*acb0*/  LDG.E.64 R2, [R2.64] ;  /* 0x0000002402027981 */ /* 0x000ea4000c1e1b00 */
[----:B--2---:R-:W0:Y:S02]  /*acc0*/  I2F.U64 R0, R2 ;  /* 0x0000000200007312 */ /* 0x004e240000301000 */
[----:B0-----:R-:W-:Y:S01]  /*acd0*/  F2FP.BF16.PACK_AB R0, RZ, R0 ;  /* 0x00000000ff00723e */ /* 0x001fe200000010ff */
[----:B------:R-:W-:Y:S05]  /*ace0*/  BRA `(.L_x_208) ;  /* 0x0000003000007947 */ /* 0x000fea0003800000 */
.L_x_231:
[----:B------:R-:W2:Y:S02]  /*acf0*/  LDG.E R2, [R2.64] ;  /* 0x0000002402027981 */ /* 0x000ea4000c1e1900 */
[----:B--2---:R-:W0:Y:S02]  /*ad00*/  I2F.U32 R0, R2 ;  /* 0x0000000200007306 */ /* 0x004e240000201000 */
[----:B0-----:R-:W-:-:S06]  /*ad10*/  F2FP.BF16.PACK_AB R0, RZ, R0 ;  /* 0x00000000ff00723e */ /* 0x001fcc00000010ff */
.L_x_208:
        /* <DEDUP_REMOVED lines=43> */
[----:B0-----:R-:W-:Y:S01]  /*afd0*/  STG.E.U8 [R16.64], R3 ;  /* 0x0000000310007986 */ /* 0x001fe2000c101124 */
[----:B------:R-:W-:Y:S05]  /*afe0*/  EXIT ;  /* 0x000000000000794d */ /* 0x000fea0003800000 */
.L_x_238:
[----:B------:R-:W-:-:S06]  /*aff0*/  PRMT R3, RZ, 0x5410, R0 ;  /* 0x00005410ff037816 */ /* 0x000fcc0000000000 */
[----:B------:R-:W0:Y:S02]  /*b000*/  F2I.S64.TRUNC R2, R3 ;  /* 0x0000000300027311 */ /* 0x000e24000020d900 */
[----:B0-----:R-:W-:Y:S01]  /*b010*/  STG.E.U8 [R16.64], R2 ;  /* 0x0000000210007986 */ /* 0x001fe2000c101124 */
[----:B------:R-:W-:Y:S05]  /*b020*/  EXIT ;  /* 0x000000000000794d */ /* 0x000fea0003800000 */
.L_x_237:
        /* <DEDUP_REMOVED lines=8> */
[----:B0-----:R-:W-:Y:S01]  /*b0b0*/  STG.E.64 [R16.64], R2 ;  /* 0x0000000210007986 */ /* 0x001fe2000c101b24 */
[----:B------:R-:W-:Y:S05]  /*b0c0*/  EXIT ;  /* 0x000000000000794d */ /* 0x000fea0003800000 */
.L_x_241:
[----:B------:R-:W-:-:S04]  /*b0d0*/  PRMT R0, RZ, 0x5410, R0 ;  /* 0x00005410ff007816 */ /* 0x000fc80000000000 */
[----:B------:R-:W0:Y:S02]  /*b0e0*/  F2I.FTZ.TRUNC.NTZ R3, R0 ;  /* 0x0000000000037305 */ /* 0x000e24000021f100 */
[----:B0-----:R-:W-:Y:S01]  /*b0f0*/  STG.E [R16.64], R3 ;  /* 0x0000000310007986 */ /* 0x001fe2000c101924 */
[----:B------:R-:W-:Y:S05]  /*b100*/  EXIT ;  /* 0x000000000000794d */ /* 0x000fea0003800000 */
.L_x_240:
[----:B------:R-:W-:-:S04]  /*b110*/  PRMT R0, RZ, 0x5410, R0 ;  /* 0x00005410ff007816 */ /* 0x000fc80000000000 */
[----:B------:R-:W0:Y:S02]  /*b120*/  F2I.FTZ.TRUNC.NTZ R3, R0 ;  /* 0x0000000000037305 */ /* 0x000e24000021f100 */
[----:B0-----:R-:W-:Y:S01]  /*b130*/  STG.E.U16 [R16.64], R3 ;  /* 0x0000000310007986 */ /* 0x001fe2000c101524 */
[----:B------:R-:W-:Y:S05]  /*b140*/  EXIT ;  /* 0x000000000000794d */ /* 0x000fea0003800000 */
.L_x_236:
[----:B------:R-:W-:-:S13]  /*b150*/  ISETP.GT.AND P0, PT, R2, 0x6, PT ;  /* 0x000000060200780c */ /* 0x000fda0003f04270 */
[----:B------:R-:W-:Y:S05]  /*b160*/  @P0 BRA `(.L_x_242) ;  /* 0x000000b000000947 */ /* 0x000fea0003800000 */
[----:B------:R-:W-:-:S13]  /*b170*/  ISETP.NE.AND P0, PT, R2, 0x5, PT ;  /* 0x000000050200780c */ /* 0x000fda0003f05270 */
[----:B------:R-:W-:Y:S05]  /*b180*/  @!P0 BRA `(.L_x_243) ;  /* 0x0000005000008947 */ /* 0x000fea0003800000 */
[----:B------:R-:W-:-:S13]  /*b190*/  ISETP.NE.AND P0, PT, R2, 0x6, PT ;  /* 0x000000060200780c */ /* 0x000fda0003f05270 */
[----:B------:R-:W-:Y:S05]  /*b1a0*/  @P0 BRA `(.L_x_239) ;  /* 0x00000b1000000947 */ /* 0x000fea0003800000 */
[----:B------:R-:W-:-:S05]  /*b1b0*/  PRMT R3, RZ, 0x5410, R0 ;  /* 0x00005410ff037816 */ /* 0x000fca0000000000 */
[----:B------:R-:W-:Y:S01]  /*b1c0*/  STG.E [R16.64], R3 ;  /* 0x0000000310007986 */ /* 0x000fe2000c101924 */
[----:B------:R-:W-:Y:S05]  /*b1d0*/  EXIT ;  /* 0x000000000000794d */ /* 0x000fea0003800000 */
.L_x_243:
[----:B------:R-:W-:-:S04]  /*b1e0*/  PRMT R0, RZ, 0x5410, R0 ;  /* 0x00005410ff007816 */ /* 0x000fc80000000000 */
[----:B------:R-:W-:-:S05]  /*b1f0*/  F2FP.PACK_AB R0, RZ, R0 ;  /* 0x00000000ff00723e */ /* 0x000fca00000000ff */
[----:B------:R-:W-:Y:S01]  /*b200*/  STG.E.U16 [R16.64], R0 ;  /* 0x0000000010007986 */ /* 0x000fe2000c101524 */
[----:B------:R-:W-:Y:S05]  /*b210*/  EXIT ;  /* 0x000000000000794d */ /* 0x000fea0003800000 */
.L_x_242:
        /* <DEDUP_REMOVED lines=8> */
[----:B------:R-:W-:Y:S01]  /*b2a0*/  STG.E.64 [R16.64], R2 ;  /* 0x0000000210007986 */ /* 0x000fe2000c101b24 */
[----:B------:R-:W-:Y:S05]  /*b2b0*/  EXIT ;  /* 0x000000000000794d */ /* 0x000fea0003800000 */
.L_x_245:
[----:B------:R-:W-:-:S04]  /*b2c0*/  PRMT R0, RZ, 0x5410, R0 ;  /* 0x00005410ff007816 */ /* 0x000fc80000000000 */
[----:B------:R-:W-:-:S04]  /*b2d0*/  F2FP.PACK_AB R3, RZ, R0 ;  /* 0x00000000ff03723e */ /* 0x000fc800000000ff */
[----:B------:R-:W-:-:S05]  /*b2e0*/  PRMT R3, R3, 0x5410, RZ ;  /* 0x0000541003037816 */ /* 0x000fca00000000ff */
[----:B------:R-:W-:Y:S01]  /*b2f0*/  STG.E [R16.64], R3 ;  /* 0x0000000310007986 */ /* 0x000fe2000c101924 */
[----:B------:R-:W-:Y:S05]  /*b300*/  EXIT ;  /* 0x000000000000794d */ /* 0x000fea0003800000 */
.L_x_244:
[----:B------:R-:W-:-:S05]  /*b310*/  PRMT R2, RZ, 0x5410, R0 ;  /* 0x00005410ff027816 */ /* 0x000fca0000000000 */
[----:B------:R-:W-:-:S06]  /*b320*/  FMUL.FTZ R2, R2, 1 ;  /* 0x3f80000002027820 */ /* 0x000fcc0000410000 */
[----:B------:R-:W0:Y:S02]  /*b330*/  F2F.F64.F32 R2, R2 ;  /* 0x0000000200027310 */ /* 0x000e240000201800 */
[----:B0-----:R-:W-:Y:S01]  /*b340*/  STG.E.64 [R16.64], R2 ;  /* 0x0000000210007986 */ /* 0x001fe2000c101b24 */
[----:B------:R-:W-:Y:S05]  /*b350*/  EXIT ;  /* 0x000000000000794d */ /* 0x000fea0003800000 */
.L_x_235:
        /* <DEDUP_REMOVED lines=11> */
[----:B------:R-:W-:Y:S01]  /*b410*/  STG.E.U8 [R16.64], R3 ;  /* 0x0000000310007986 */ /* 0x000fe2000c101124 */
[----:B------:R-:W-:Y:S05]  /*b420*/  EXIT ;  /* 0x000000000000794d */ /* 0x000fea0003800000 */
.L_x_248:
[----:B------:R-:W-:Y:S01]  /*b430*/  PRMT R0, RZ, 0x5410, R0 ;  /* 0x00005410ff007816 */ /* 0x000fe20000000000 */
[----:B------:R-:W-:-:S04]  /*b440*/  CS2R R6, SRZ ;  /* 0x0000000000067805 */ /* 0x000fc8000001ff00 */
[----:B------:R-:W-:-:S04]  /*b450*/  FMUL.FTZ R0, R0, 1 ;  /* 0x3f80000000007820 */ /* 0x000fc80000410000 */
[----:B------:R-:W0:Y:S02]  /*b460*/  F2F.F64.F32 R4, R0 ;  /* 0x0000000000047310 */ /* 0x000e240000201800 */
[----:B0-----:R-:W-:Y:S01]  /*b470*/  STG.E.128 [R16.64], R4 ;  /* 0x0000000410007986 */ /* 0x001fe2000c101d24 */
[----:B------:R-:W-:Y:S05]  /*b480*/  EXIT ;  /* 0x000000000000794d */ /* 0x000fea0003800000 */
.L_x_247:
        /* <DEDUP_REMOVED lines=21> */
.L_x_252:
[----:B------:R-:W-:Y:S05]  /*b5e0*/  BSYNC B0 ;  /* 0x0000000000007941 */ /* 0x000fea0003800000 */
.L_x_251:
[----:B------:R-:W-:-:S05]  /*b5f0*/  LOP3.LUT R3, R0, R3, RZ, 0xfc, !PT ;  /* 0x0000000300037212 */ /* 0x000fca00078efcff */
[----:B------:R-:W-:Y:S01]  /*b600*/  STG.E.U8 [R16.64], R3 ;  /* 0x0000000310007986 */ /* 0x000fe2000c101124 */
[----:B------:R-:W-:Y:S05]  /*b610*/  EXIT ;  /* 0x000000000000794d */ /* 0x000fea0003800000 */
.L_x_250:
        /* <DEDUP_REMOVED lines=13> */
.L_x_254:
[----:B------:R-:W-:Y:S01]  /*b6f0*/  IMAD.MOV.U32 R0, RZ, RZ, 0x7f ;  /* 0x0000007fff007424 */ /* 0x000fe200078e00ff */
[----:B------:R-:W-:-:S04]  /*b700*/  ISETP.GT.U32.AND P0, PT, R2, 0x7f800000, PT ;  /* 0x7f8000000200780c */ /* 0x000fc80003f04070 */
[----:B------:R-:W-:-:S04]  /*b710*/  SEL R0, R0, 0x7c, P0 ;  /* 0x0000007c00007807 */ /* 0x000fc80000000000 */
.L_x_255:
[----:B------:R-:W-:Y:S05]  /*b720*/  BSYNC B0 ;  /* 0x0000000000007941 */ /* 0x000fea0003800000 */
.L_x_253:
[----:B------:R-:W-:-:S04]  /*b730*/  LOP3.LUT R2, R3, 0x80000000, RZ, 0xc0, !PT ;  /* 0x8000000003027812 */ /* 0x000fc800078ec0ff */
[----:B------:R-:W-:-:S04]  /*b740*/  SHF.R.U32.HI R3, RZ, 0x18, R2 ;  /* 0x00000018ff037819 */ /* 0x000fc80000011602 */
[----:B------:R-:W-:-:S05]  /*b750*/  LOP3.LUT R3, R0, R3, RZ, 0xfc, !PT ;  /* 0x0000000300037212 */ /* 0x000fca00078efcff */
[----:B------:R-:W-:Y:S01]  /*b760*/  STG.E.U8 [R16.64], R3 ;  /* 0x0000000310007986 */ /* 0x000fe2000c101124 */
[----:B------:R-:W-:Y:S05]  /*b770*/  EXIT ;  /* 0x000000000000794d */ /* 0x000fea0003800000 */
.L_x_249:
[----:B------:R-:W-:Y:S01]  /*b780*/  STG.E.U16 [R16.64], R0 ;  /* 0x0000000010007986 */ /* 0x000fe2000c101524 */
[----:B------:R-:W-:Y:S05]  /*b790*/  EXIT ;  /* 0x000000000000794d */ /* 0x000fea0003800000 */
.L_x_246:
        /* <DEDUP_REMOVED lines=10> */
[----:B0-----:R-:W-:Y:S01]  /*b840*/  STG.E.U16 [R16.64], R3 ;  /* 0x0000000310007986 */ /* 0x001fe2000c101524 */
[----:B------:R-:W-:Y:S05]  /*b850*/  EXIT ;  /* 0x000000000000794d */ /* 0x000fea0003800000 */
.L_x_258:
        /* <DEDUP_REMOVED lines=17> */
.L_x_261:
[----:B------:R-:W-:-:S04]  /*b970*/  LOP3.LUT R2, R3, 0x80000000, RZ, 0xc0, !PT ;  /* 0x8000000003027812 */ /* 0x000fc800078ec0ff */
[----:B------:R-:W-:-:S04]  /*b980*/  SHF.R.U32.HI R3, RZ, 0x18, R2 ;  /* 0x00000018ff037819 */ /* 0x000fc80000011602 */
[----:B------:R-:W-:-:S04]  /*b990*/  LOP3.LUT R0, R0, R3, RZ, 0xfc, !PT ;  /* 0x0000000300007212 */ /* 0x000fc800078efcff */
[----:B------:R-:W-:Y:S02]  /*b9a0*/  PRMT R8, R0, 0x7610, R8 ;  /* 0x0000761000087816 */ /* 0x000fe40000000008 */
.L_x_260:
[----:B------:R-:W-:Y:S05]  /*b9b0*/  BSYNC B0 ;  /* 0x0000000000007941 */ /* 0x000fea0003800000 */
.L_x_259:
[----:B------:R-:W-:Y:S01]  /*b9c0*/  STG.E.U8 [R16.64], R8 ;  /* 0x0000000810007986 */ /* 0x000fe2000c101124 */
[----:B------:R-:W-:Y:S05]  /*b9d0*/  EXIT ;  /* 0x000000000000794d */ /* 0x000fea0003800000 */
.L_x_257:
        /* <DEDUP_REMOVED lines=17> */
.L_x_264:
[----:B------:R-:W-:-:S04]  /*baf0*/  LOP3.LUT R2, R3, 0x80000000, RZ, 0xc0, !PT ;  /* 0x8000000003027812 */ /* 0x000fc800078ec0ff */
[----:B------:R-:W-:-:S04]  /*bb00*/  SHF.R.U32.HI R3, RZ, 0x18, R2 ;  /* 0x00000018ff037819 */ /* 0x000fc80000011602 */
[----:B------:R-:W-:-:S04]  /*bb10*/  LOP3.LUT R0, R0, R3, RZ, 0xfc, !PT ;  /* 0x0000000300007212 */ /* 0x000fc800078efcff */
[----:B------:R-:W-:Y:S02]  /*bb20*/  PRMT R8, R0, 0x7610, R8 ;  /* 0x0000761000087816 */ /* 0x000fe40000000008 */
.L_x_263:
[----:B------:R-:W-:Y:S05]  /*bb30*/  BSYNC B0 ;  /* 0x0000000000007941 */ /* 0x000fea0003800000 */
.L_x_262:
[----:B------:R-:W-:Y:S01]  /*bb40*/  STG.E.U8 [R16.64], R8 ;  /* 0x0000000810007986 */ /* 0x000fe2000c101124 */
[----:B------:R-:W-:Y:S05]  /*bb50*/  EXIT ;  /* 0x000000000000794d */ /* 0x000fea0003800000 */
.L_x_256:
        /* <DEDUP_REMOVED lines=20> */
[----:B------:R-:W-:Y:S01]  /*bca0*/  STG.E.U8 [R16.64], R3 ;  /* 0x0000000310007986 */ /* 0x000fe2000c101124 */
[----:B------:R-:W-:Y:S05]  /*bcb0*/  EXIT ;  /* 0x000000000000794d */ /* 0x000fea0003800000 */
.L_x_239:
        /* <DEDUP_REMOVED lines=19> */
[----:B------:R-:W-:Y:S05]  /*bdf0*/  EXIT ;  /* 0x000000000000794d */ /* 0x000fea0003800000 */
.L_x_266:
[----:B------:R-:W-:-:S06]  /*be00*/  PRMT R2, RZ, 0x5410, R0 ;  /* 0x00005410ff027816 */ /* 0x000fcc0000000000 */
[----:B------:R-:W0:Y:S02]  /*be10*/  F2I.U64.TRUNC R2, R2 ;  /* 0x0000000200027311 */ /* 0x000e24000020d800 */
[----:B0-----:R-:W-:Y:S01]  /*be20*/  STG.E.64 [R16.64], R2 ;  /* 0x0000000210007986 */ /* 0x001fe2000c101b24 */
[----:B------:R-:W-:Y:S05]  /*be30*/  EXIT ;  /* 0x000000000000794d */ /* 0x000fea0003800000 */
.L_x_265:
[----:B------:R-:W-:-:S04]  /*be40*/  PRMT R0, RZ, 0x5410, R0 ;  /* 0x00005410ff007816 */ /* 0x000fc80000000000 */
[----:B------:R-:W0:Y:S02]  /*be50*/  F2I.FTZ.U32.TRUNC.NTZ R3, R0 ;  /* 0x0000000000037305 */ /* 0x000e24000021f000 */
[----:B0-----:R-:W-:Y:S01]  /*be60*/  STG.E [R16.64], R3 ;  /* 0x0000000310007986 */ /* 0x001fe2000c101924 */
[----:B------:R-:W-:Y:S05]  /*be70*/  EXIT ;  /* 0x000000000000794d */ /* 0x000fea0003800000 */
.L_x_267:
[----:B------:R-:W-:-:S00]  /*be80*/  BRA `(.L_x_267) ;  /* 0xfffffff000007947 */ /* 0x000fc0000383ffff */
[----:B------:R-:W-:-:S00]  /*be90*/  NOP ;  /* 0x0000000000007918 */ /* 0x000fc00000000000 */
        /* <DEDUP_REMOVED lines=14> */
.L_x_15813:


//--------------------- .text._ZN2at6native27unrolled_elementwise_kernelIZZZNS0_16acos_kernel_cudaERNS_18TensorIteratorBaseEENKUlvE0_clEvENKUlvE2_clEvEUlN3c108BFloat16EE_St5arrayIPcLm2EELi4E23TrivialOffsetCalculatorILi1EjESD_NS0_6memory12LoadWithCastILi1EEENSE_13StoreWithCastILi1EEEEEviT_T0_T2_T3_T4_T5_ --------------------------
	.section	.text._ZN2at6native27unrolled_elementwise_kernelIZZZNS0_16acos_kernel_cudaERNS_18TensorIteratorBaseEENKUlvE0_clEvENKUlvE2_clEvEUlN3c108BFloat16EE_St5arrayIPcLm2EELi4E23TrivialOffsetCalculatorILi1EjESD_NS0_6memory12LoadWithCastILi1EEENSE_13StoreWithCastILi1EEEEEviT_T0_T2_T3_T4_T5_,"ax",@progbits
	.sectioninfo	@"SHI_REGISTERS=29"
	.align	128
        .global         _ZN2at6native27unrolled_elementwise_kernelIZZZNS0_16acos_kernel_cudaERNS_18TensorIteratorBaseEENKUlvE0_clEvENKUlvE2_clEvEUlN3c108BFloat16EE_St5arrayIPcLm2EELi4E23TrivialOffsetCalculatorILi1EjESD_NS0_6memory12LoadWithCastILi1EEENSE_13StoreWithCastILi1EEEEEviT_T0_T2_T3_T4_T5_
        .type           _ZN2at6native27unrolled_elementwise_kernelIZZZNS0_16acos_kernel_cudaERNS_18TensorIteratorBaseEENKUlvE0_clEvENKUlvE2_clEvEUlN3c108BFloat16EE_St5arrayIPcLm2EELi4E23TrivialOffsetCalculatorILi1EjESD_NS0_6memory12LoadWithCastILi1EEENSE_13StoreWithCastILi1EEEEEviT_T0_T2_T3_T4_T5_,@function
        .size           _ZN2at6native27unrolled_elementwise_kernelIZZZNS0_16acos_kernel_cudaERNS_18TensorIteratorBaseEENKUlvE0_clEvENKUlvE2_clEvEUlN3c108BFloat16EE_St5arrayIPcLm2EELi4E23TrivialOffsetCalculatorILi1EjESD_NS0_6memory12LoadWithCastILi1EEENSE_13StoreWithCastILi1EEEEEviT_T0_T2_T3_T4_T5_,(.L_x_15814 - _ZN2at6native27unrolled_elementwise_kernelIZZZNS0_16acos_kernel_cudaERNS_18TensorIteratorBaseEENKUlvE0_clEvENKUlvE2_clEvEUlN3c108BFloat16EE_St5arrayIPcLm2EELi4E23TrivialOffsetCalculatorILi1EjESD_NS0_6memory12LoadWithCastILi1EEENSE_13StoreWithCastILi1EEEEEviT_T0_T2_T3_T4_T5_)
        .other          _ZN2at6native27unrolled_elementwise_kernelIZZZNS0_16acos_kernel_cudaERNS_18TensorIteratorBaseEENKUlvE0_clEvENKUlvE2_clEvEUlN3c108BFloat16EE_St5arrayIPcLm2EELi4E23TrivialOffsetCalculatorILi1EjESD_NS0_6memory12LoadWithCastILi1EEENSE_13StoreWithCastILi1EEEEEviT_T0_T2_T3_T4_T5_,@"STO_CUDA_ENTRY STV_DEFAULT"
_ZN2at6native27unrolled_elementwise_kernelIZZZNS0_16acos_kernel_cudaERNS_18TensorIteratorBaseEENKUlvE0_clEvENKUlvE2_clEvEUlN3c108BFloat16EE_St5arrayIPcLm2EELi4E23TrivialOffsetCalculatorILi1EjESD_NS0_6memory12LoadWithCastILi1EEENSE_13StoreWithCastILi1EEEEEviT_T0_T2_T3_T4_T5_:
.text._ZN2at6native27unrolled_elementwise_kernelIZZZNS0_16acos_kernel_cudaERNS_18TensorIteratorBaseEENKUlvE0_clEvENKUlvE2_clEvEUlN3c108BFloat16EE_St5arrayIPcLm2EELi4E23TrivialOffsetCalculatorILi1EjESD_NS0_6memory12LoadWithCastILi1EEENSE_13StoreWithCastILi1EEEEEviT_T0_T2_T3_T4_T5_:
[----:B------:R-:W-:Y:S02]  /*0000*/  IMAD.MOV.U32 R1, RZ, RZ, c[0x0][0x28] ;  /* 0x00000a00ff017624 */ /* 0x000fe400078e00ff */
[----:B------:R-:W0:Y:S01]  /*0010*/  S2R R16, SR_CTAID.X ;  /* 0x0000000000107919 */ /* 0x000e220000002500 */
[----:B------:R-:W-:Y:S01]  /*0020*/  IMAD.MOV.U32 R17, RZ, RZ, -0x200 ;  /* 0xfffffe00ff117424 */ /* 0x000fe200078e00ff */
[----:B------:R-:W1:Y:S01]  /*0030*/  LDC.U8 R18, c[0x0][0x17c] ;  /* 0x00005f00ff127b82 */ /* 0x000e620000000000 */
[----:B------:R-:W-:Y:S01]  /*0040*/  ULDC.64 UR36, c[0x0][0x118] ;  /* 0x0000460000247ab9 */ /* 0x000fe20000000a00 */
[----:B------:R-:W2:Y:S01]  /*0050*/  S2R R19, SR_TID.X ;  /* 0x0000000000137919 */ /* 0x000ea20000002100 */
[----:B------:R-:W-:Y:S01]  /*0060*/  BSSY B6, `(.L_x_268) ;  /* 0x0000112000067945 */ /* 0x000fe20003800000 */
[----:B------:R-:W-:Y:S02]  /*0070*/  PRMT R22, RZ, 0x7610, R22 ;  /* 0x00007610ff167816 */ /* 0x000fe40000000016 */
[----:B------:R-:W-:Y:S01]  /*0080*/  PRMT R25, RZ, 0x7610, R25 ;  /* 0x00007610ff197816 */ /* 0x000fe20000000019 */
[----:B0-----:R-:W-:-:S05]  /*0090*/  IMAD R17, R16, R17, c[0x0][0x160] ;  /* 0x0000580010117624 */ /* 0x001fca00078e0211 */
[----:B--2---:R-:W-:-:S13]  /*00a0*/  ISETP.GE.AND P0, PT, R19, R17, PT ;  /* 0x000000111300720c */ /* 0x004fda0003f06270 */
[----:B------:R-:W-:Y:S05]  /*00b0*/  @P0 BRA `(.L_x_269) ;  /* 0x000010c000000947 */ /* 0x000fea0003800000 */
[----:B-1----:R-:W-:Y:S01]  /*00c0*/  PRMT R0, R18, 0x9910, RZ ;  /* 0x0000991012007816 */ /* 0x002fe200000000ff */
[----:B------:R-:W-:-:S03]  /*00d0*/  IMAD R19, R16, 0x200, R19 ;  /* 0x0000020010137824 */ /* 0x000fc600078e0213 */
[----:B------:R-:W-:Y:S01]  /*00e0*/  ISETP.GT.AND P0, PT, R0, 0x9, PT ;  /* 0x000000090000780c */ /* 0x000fe20003f04270 */
[----:B------:R-:W-:-:S05]  /*00f0*/  IMAD R19, R19, c[0x0][0x180], RZ ;  /* 0x0000600013137a24 */ /* 0x000fca00078e02ff */
[----:B------:R-:W-:-:S05]  /*0100*/  IADD3 R2, P1, R19, c[0x0][0x170], RZ ;  /* 0x00005c0013027a10 */ /* 0x000fca0007f3e0ff */
[----:B------:R-:W-:Y:S02]  /*0110*/  IMAD.X R3, RZ, RZ, c[0x0][0x174], P1 ;  /* 0x00005d00ff037624 */ /* 0x000fe400008e06ff */
        /* <DEDUP_REMOVED lines=11> */
[----:B0-----:R-:W-:-:S04]  /*01d0*/  F2FP.BF16.PACK_AB R0, RZ, R0 ;  /* 0x00000000ff00723e */ /* 0x001fc800000010ff */
[----:B------:R-:W-:Y:S01]  /*01e0*/  PRMT R25, R0, 0x7610, R25 ;  /* 0x0000761000197816 */ /* 0x000fe20000000019 */
[----:B------:R-:W-:Y:S05]  /*01f0*/  BRA `(.L_x_275) ;  /* 0x00000f6000007947 */ /* 0x000fea0003800000 */
.L_x_273:
[----:B------:R-:W2:Y:S02]  /*0200*/  LDG.E.U8 R2, [R2.64] ;  /* 0x0000002402027981 */ /* 0x000ea4000c1e1100 */
[----:B--2---:R-:W0:Y:S02]  /*0210*/  I2F.U16 R0, R2 ;  /* 0x0000000200007306 */ /* 0x004e240000101000 */
[----:B0-----:R-:W-:-:S04]  /*0220*/  F2FP.BF16.PACK_AB R0, RZ, R0 ;  /* 0x00000000ff00723e */ /* 0x001fc800000010ff */
[----:B------:R-:W-:Y:S01]  /*0230*/  PRMT R25, R0, 0x7610, R25 ;  /* 0x0000761000197816 */ /* 0x000fe20000000019 */
[----:B------:R-:W-:Y:S05]  /*0240*/  BRA `(.L_x_275) ;  /* 0x00000f1000007947 */ /* 0x000fea0003800000 */
.L_x_272:
        /* <DEDUP_REMOVED lines=8> */
[----:B0-----:R-:W-:-:S04]  /*02d0*/  F2FP.BF16.PACK_AB R0, RZ, R0 ;  /* 0x00000000ff00723e */ /* 0x001fc800000010ff */
[----:B------:R-:W-:Y:S01]  /*02e0*/  PRMT R25, R0, 0x7610, R25 ;  /* 0x0000761000197816 */ /* 0x000fe20000000019 */
[----:B------:R-:W-:Y:S05]  /*02f0*/  BRA `(.L_x_275) ;  /* 0x00000e6000007947 */ /* 0x000fea0003800000 */
.L_x_277:
[----:B------:R-:W2:Y:S02]  /*0300*/  LDG.E R2, [R2.64] ;  /* 0x0000002402027981 */ /* 0x000ea4000c1e1900 */
[----:B--2---:R-:W0:Y:S02]  /*0310*/  I2F R0, R2 ;  /* 0x0000000200007306 */ /* 0x004e240000201400 */
[----:B0-----:R-:W-:-:S04]  /*0320*/  F2FP.BF16.PACK_AB R0, RZ, R0 ;  /* 0x00000000ff00723e */ /* 0x001fc800000010ff */
[----:B------:R-:W-:Y:S01]  /*0330*/  PRMT R25, R0, 0x7610, R25 ;  /* 0x0000761000197816 */ /* 0x000fe20000000019 */
[----:B------:R-:W-:Y:S05]  /*0340*/  BRA `(.L_x_275) ;  /* 0x00000e1000007947 */ /* 0x000fea0003800000 */
.L_x_276:
[----:B------:R-:W2:Y:S02]  /*0350*/  LDG.E.U16 R2, [R2.64] ;  /* 0x0000002402027981 */ /* 0x000ea4000c1e1500 */
[----:B--2---:R-:W0:Y:S02]  /*0360*/  I2F.S16 R0, R2 ;  /* 0x0000000200007306 */ /* 0x004e240000101400 */
[----:B0-----:R-:W-:-:S04]  /*0370*/  F2FP.BF16.PACK_AB R0, RZ, R0 ;  /* 0x00000000ff00723e */ /* 0x001fc800000010ff */
[----:B------:R-:W-:Y:S01]  /*0380*/  PRMT R25, R0, 0x7610, R25 ;  /* 0x0000761000197816 */ /* 0x000fe20000000019 */
[----:B------:R-:W-:Y:S05]  /*0390*/  BRA `(.L_x_275) ;  /* 0x00000dc000007947 */ /* 0x000fea0003800000 */
.L_x_271:
        /* <DEDUP_REMOVED lines=9> */
.L_x_279:
[----:B------:R-:W2:Y:S02]  /*0430*/  LDG.E.U16 R0, [R2.64] ;  /* 0x0000002402007981 */ /* 0x000ea4000c1e1500 */
[----:B--2---:R-:W-:-:S05]  /*0440*/  HADD2.F32 R0, -RZ, R0.H0_H0 ;  /* 0x20000000ff007230 */ /* 0x004fca0000004100 */
[----:B------:R-:W-:-:S04]  /*0450*/  F2FP.BF16.PACK_AB R0, RZ, R0 ;  /* 0x00000000ff00723e */ /* 0x000fc800000010ff */
[----:B------:R-:W-:Y:S01]  /*0460*/  PRMT R25, R0, 0x7610, R25 ;  /* 0x0000761000197816 */ /* 0x000fe20000000019 */
[----:B------:R-:W-:Y:S05]  /*0470*/  BRA `(.L_x_275) ;  /* 0x00000ce000007947 */ /* 0x000fea0003800000 */
.L_x_278:
        /* <DEDUP_REMOVED lines=9> */
.L_x_281:
[----:B------:R-:W2:Y:S02]  /*0510*/  LDG.E.U16 R2, [R2.64] ;  /* 0x0000002402027981 */ /* 0x000ea4000c1e1500 */
[----:B--2---:R-:W-:-:S05]  /*0520*/  HADD2.F32 R0, -RZ, R2.H0_H0 ;  /* 0x20000002ff007230 */ /* 0x004fca0000004100 */
[----:B------:R-:W-:-:S04]  /*0530*/  F2FP.BF16.PACK_AB R0, RZ, R0 ;  /* 0x00000000ff00723e */ /* 0x000fc800000010ff */
[----:B------:R-:W-:Y:S01]  /*0540*/  PRMT R25, R0, 0x7610, R25 ;  /* 0x0000761000197816 */ /* 0x000fe20000000019 */
[----:B------:R-:W-:Y:S05]  /*0550*/  BRA `(.L_x_275) ;  /* 0x00000c0000007947 */ /* 0x000fea0003800000 */
.L_x_280:
[----:B------:R-:W2:Y:S02]  /*0560*/  LDG.E.64 R2, [R2.64] ;  /* 0x0000002402027981 */ /* 0x000ea4000c1e1b00 */
[----:B--2---:R-:W0:Y:S01]  /*0570*/  F2F.F32.F64 R0, R2 ;  /* 0x0000000200007310 */ /* 0x004e220000301000 */
[----:B------:R-:W0:-:S14]  /*0580*/  DSETP.GEU.AND P0, PT, |R2|, c[0x2][0x0], PT ;  /* 0x008000000200762a */ /* 0x000e1c0003f0e200 */
[----:B0-----:R-:W-:-:S05]  /*0590*/  @!P0 FMUL R0, R0, 1.175494350822287508e-38 ;  /* 0x0080000000008820 */ /* 0x001fca0000400000 */
[----:B------:R-:W-:-:S04]  /*05a0*/  F2FP.BF16.PACK_AB R0, RZ, R0 ;  /* 0x00000000ff00723e */ /* 0x000fc800000010ff */
[----:B------:R-:W-:Y:S01]  /*05b0*/  PRMT R25, R0, 0x7610, R25 ;  /* 0x0000761000197816 */ /* 0x000fe20000000019 */
[----:B------:R-:W-:Y:S05]  /*05c0*/  BRA `(.L_x_275) ;  /* 0x00000b9000007947 */ /* 0x000fea0003800000 */
.L_x_270:
        /* <DEDUP_REMOVED lines=11> */
[----:B------:R-:W-:-:S04]  /*0680*/  F2FP.BF16.PACK_AB R0, RZ, R0 ;  /* 0x00000000ff00723e */ /* 0x000fc800000010ff */
[----:B------:R-:W-:Y:S01]  /*0690*/  PRMT R25, R0, 0x7610, R25 ;  /* 0x0000761000197816 */ /* 0x000fe20000000019 */
[----:B------:R-:W-:Y:S05]  /*06a0*/  BRA `(.L_x_275) ;  /* 0x00000ab000007947 */ /* 0x000fea0003800000 */
.L_x_284:
[----:B------:R-:W2:Y:S02]  /*06b0*/  LDG.E.64 R2, [R2.64] ;  /* 0x0000002402027981 */ /* 0x000ea4000c1e1b00 */
[----:B--2---:R-:W0:Y:S01]  /*06c0*/  F2F.F32.F64 R0, R2 ;  /* 0x0000000200007310 */ /* 0x004e220000301000 */
[----:B------:R-:W0:-:S14]  /*06d0*/  DSETP.GEU.AND P0, PT, |R2|, c[0x2][0x0], PT ;  /* 0x008000000200762a */ /* 0x000e1c0003f0e200 */
[----:B0-----:R-:W-:-:S05]  /*06e0*/  @!P0 FMUL R0, R0, 1.175494350822287508e-38 ;  /* 0x0080000000008820 */ /* 0x001fca0000400000 */
[----:B------:R-:W-:-:S04]  /*06f0*/  F2FP.BF16.PACK_AB R0, RZ, R0 ;  /* 0x00000000ff00723e */ /* 0x000fc800000010ff */
[----:B------:R-:W-:Y:S01]  /*0700*/  PRMT R25, R0, 0x7610, R25 ;  /* 0x0000761000197816 */ /* 0x000fe20000000019 */
[----:B------:R-:W-:Y:S05]  /*0710*/  BRA `(.L_x_275) ;  /* 0x00000a4000007947 */ /* 0x000fea0003800000 */
.L_x_283:
        /* <DEDUP_REMOVED lines=28> */
.L_x_286:
[----:B------:R-:W2:Y:S02]  /*08e0*/  LDG.E.U8 R3, [R2.64] ;  /* 0x0000002402037981 */ /* 0x000ea4000c1e1100 */
[----:B--2---:R-:W-:-:S05]  /*08f0*/  IMAD.SHL.U32 R0, R3, 0x2000000, RZ ;  /* 0x0200000003007824 */ /* 0x004fca00078e00ff */
[----:B------:R-:W-:-:S13]  /*0900*/  ISETP.GE.U32.AND P0, PT, R0, 0x8000000, PT ;  /* 0x080000000000780c */ /* 0x000fda0003f06070 */
[C---:B------:R-:W-:Y:S02]  /*0910*/  @P0 IMAD.SHL.U32 R4, R3.reuse, 0x200000, RZ ;  /* 0x0020000003040824 */ /* 0x040fe400078e00ff */
[C---:B------:R-:W-:Y:S02]  /*0920*/  @!P0 IMAD.SHL.U32 R0, R3.reuse, 0x100, RZ ;  /* 0x0000010003008824 */ /* 0x040fe400078e00ff */
[----:B------:R-:W-:Y:S01]  /*0930*/  IMAD.SHL.U32 R3, R3, 0x1000000, RZ ;  /* 0x0100000003037824 */ /* 0x000fe200078e00ff */
[----:B------:R-:W-:Y:S02]  /*0940*/  @P0 LOP3.LUT R4, R4, 0xfe00000, RZ, 0xc0, !PT ;  /* 0x0fe0000004040812 */ /* 0x000fe400078ec0ff */
        /* <DEDUP_REMOVED lines=9> */
.L_x_285:
[----:B------:R0:W5:Y:S01]  /*09e0*/  LDG.E.U16 R25, [R2.64] ;  /* 0x0000002402197981 */ /* 0x000162000c1e1500 */
[----:B------:R-:W-:Y:S05]  /*09f0*/  BRA `(.L_x_275) ;  /* 0x0000076000007947 */ /* 0x000fea0003800000 */
.L_x_282:
        /* <DEDUP_REMOVED lines=12> */
.L_x_289:
        /* <DEDUP_REMOVED lines=21> */
.L_x_293:
[----:B------:R-:W-:Y:S05]  /*0c10*/  BSYNC B1 ;  /* 0x0000000000017941 */ /* 0x000fea0003800000 */
.L_x_292:
[----:B------:R-:W-:Y:S01]  /*0c20*/  LEA R3, R0, 0x3b800000, 0x17 ;  /* 0x3b80000000037811 */ /* 0x000fe200078eb8ff */
[----:B------:R-:W-:-:S05]  /*0c30*/  IMAD.SHL.U32 R0, R2, 0x100000, RZ ;  /* 0x0010000002007824 */ /* 0x000fca00078e00ff */
[----:B------:R-:W-:Y:S02]  /*0c40*/  LOP3.LUT R0, R3, R0, R4, 0xfe, !PT ;  /* 0x0000000003007212 */ /* 0x000fe400078efe04 */
.L_x_291:
[----:B------:R-:W-:Y:S05]  /*0c50*/  BSYNC B0 ;  /* 0x0000000000007941 */ /* 0x000fea0003800000 */
.L_x_290:
[----:B------:R-:W-:-:S04]  /*0c60*/  F2FP.BF16.PACK_AB R0, RZ, R0 ;  /* 0x00000000ff00723e */ /* 0x000fc800000010ff */
[----:B------:R-:W-:Y:S01]  /*0c70*/  PRMT R25, R0, 0x7610, R25 ;  /* 0x0000761000197816 */ /* 0x000fe20000000019 */
[----:B------:R-:W-:Y:S05]  /*0c80*/  BRA `(.L_x_275) ;  /* 0x000004d000007947 */ /* 0x000fea0003800000 */
.L_x_288:
        /* <DEDUP_REMOVED lines=21> */
.L_x_297:
[----:B------:R-:W-:Y:S05]  /*0de0*/  BSYNC B1 ;  /* 0x0000000000017941 */ /* 0x000fea0003800000 */
.L_x_296:
[----:B------:R-:W-:Y:S01]  /*0df0*/  LEA R3, R0, 0x37800000, 0x17 ;  /* 0x3780000000037811 */ /* 0x000fe200078eb8ff */
[----:B------:R-:W-:-:S05]  /*0e00*/  IMAD.SHL.U32 R0, R2, 0x200000, RZ ;  /* 0x0020000002007824 */ /* 0x000fca00078e00ff */
[----:B------:R-:W-:Y:S02]  /*0e10*/  LOP3.LUT R0, R3, R0, R4, 0xfe, !PT ;  /* 0x0000000003007212 */ /* 0x000fe400078efe04 */
.L_x_295:
[----:B------:R-:W-:Y:S05]  /*0e20*/  BSYNC B0 ;  /* 0x0000000000007941 */ /* 0x000fea0003800000 */
.L_x_294:
[----:B------:R-:W-:-:S04]  /*0e30*/  F2FP.BF16.PACK_AB R0, RZ, R0 ;  /* 0x00000000ff00723e */ /* 0x000fc800000010ff */
[----:B------:R-:W-:Y:S01]  /*0e40*/  PRMT R25, R0, 0x7610, R25 ;  /* 0x0000761000197816 */ /* 0x000fe20000000019 */
[----:B------:R-:W-:Y:S05]  /*0e50*/  BRA `(.L_x_275) ;  /* 0x0000030000007947 */ /* 0x000fea0003800000 */
.L_x_287:
        /* <DEDUP_REMOVED lines=14> */
.L_x_301:
[----:B------:R-:W-:Y:S05]  /*0f40*/  BSYNC B0 ;  /* 0x0000000000007941 */ /* 0x000fea0003800000 */
.L_x_300:
[----:B------:R-:W-:-:S04]  /*0f50*/  F2FP.BF16.PACK_AB R0, RZ, R0 ;  /* 0x00000000ff00723e */ /* 0x000fc800000010ff */
[----:B------:R-:W-:Y:S01]  /*0f60*/  PRMT R25, R0, 0x7610, R25 ;  /* 0x0000761000197816 */ /* 0x000fe20000000019 */
[----:B------:R-:W-:Y:S05]  /*0f70*/  BRA `(.L_x_275) ;  /* 0x000001e000007947 */ /* 0x000fea0003800000 */
.L_x_274:
        /* <DEDUP_REMOVED lines=19> */
[----:B------:R-:W-:Y:S01]  /*10b0*/  PRMT R25, RZ, 0x7610, R25 ;  /* 0x00007610ff197816 */ /* 0x000fe20000000019 */
[----:B------:R-:W-:Y:S05]  /*10c0*/  BRA `(.L_x_275) ;  /* 0x0000009000007947 */ /* 0x000fea0003800000 */
.L_x_299:
[----:B------:R-:W2:Y:S02]  /*10d0*/  LDG.E.64 R2, [R2.64] ;  /* 0x0000002402027981 */ /* 0x000ea4000c1e1b00 */
[----:B--2---:R-:W0:Y:S02]  /*10e0*/  I2F.U64 R0, R2 ;  /* 0x0000000200007312 */ /* 0x004e240000301000 */
[----:B0-----:R-:W-:-:S04]  /*10f0*/  F2FP.BF16.PACK_AB R0, RZ, R0 ;  /* 0x00000000ff00723e */ /* 0x001fc800000010ff */
[----:B------:R-:W-:Y:S01]  /*1100*/  PRMT R25, R0, 0x7610, R25 ;  /* 0x0000761000197816 */ /* 0x000fe20000000019 */
[----:B------:R-:W-:Y:S05]  /*1110*/  BRA `(.L_x_275) ;  /* 0x0000004000007947 */ /* 0x000fea0003800000 */
.L_x_298:
[----:B------:R-:W2:Y:S02]  /*1120*/  LDG.E R2, [R2.64] ;  /* 0x0000002402027981 */ /* 0x000ea4000c1e1900 */
[----:B--2---:R-:W0:Y:S02]  /*1130*/  I2F.U32 R0, R2 ;  /* 0x0000000200007306 */ /* 0x004e240000201000 */
[----:B0-----:R-:W-:-:S04]  /*1140*/  F2FP.BF16.PACK_AB R0, RZ, R0 ;  /* 0x00000000ff00723e */ /* 0x001fc800000010ff */
[----:B------:R-:W-:Y:S02]  /*1150*/  PRMT R25, R0, 0x7610, R25 ;  /* 0x0000761000197816 */ /* 0x000fe40000000019 */
.L_x_275:
[----:B------:R-:W1:Y:S02]  /*1160*/  S2R R19, SR_TID.X ;  /* 0x0000000000137919 */ /* 0x000e640000002100 */
[----:B-1----:R-:W-:-:S03]  /*1170*/  IADD3 R19, R19, 0x80, RZ ;  /* 0x0000008013137810 */ /* 0x002fc60007ffe0ff */
.L_x_269:
[----:B-1----:R-:W-:Y:S05]  /*1180*/  BSYNC B6 ;  /* 0x0000000000067941 */ /* 0x002fea0003800000 */
.L_x_268:
[----:B------:R-:W-:Y:S01]  /*1190*/  ISETP.GE.AND P0, PT, R19, R17, PT ;  /* 0x000000111300720c */ /* 0x000fe20003f06270 */
[----:B------:R-:W-:-:S12]  /*11a0*/  BSSY B6, `(.L_x_302) ;  /* 0x000010d000067945 */ /* 0x000fd80003800000 */
[----:B------:R-:W-:Y:S05]  /*11b0*/  @P0 BRA `(.L_x_303) ;  /* 0x000010b000000947 */ /* 0x000fea0003800000 */
[----:B------:R-:W-:Y:S01]  /*11c0*/  IMAD R0, R16, 0x200, R19 ;  /* 0x0000020010007824 */ /* 0x000fe200078e0213 */
[----:B0-----:R-:W-:-:S03]  /*11d0*/  PRMT R3, R18, 0x9910, RZ ;  /* 0x0000991012037816 */ /* 0x001fc600000000ff */
[----:B------:R-:W-:Y:S02]  /*11e0*/  IMAD R2, R0, c[0x0][0x180], RZ ;  /* 0x0000600000027a24 */ /* 0x000fe400078e02ff */
[----:B------:R-:W-:-:S03]  /*11f0*/  IMAD.MOV.U32 R0, RZ, RZ, R3 ;  /* 0x000000ffff007224 */ /* 0x000fc600078e0003 */
[----:B------:R-:W-:Y:S02]  /*1200*/  IADD3 R2, P0, R2, c[0x0][0x170], RZ ;  /* 0x00005c0002027a10 */ /* 0x000fe40007f1e0ff */
[----:B------:R-:W-:-:S03]  /*1210*/  ISETP.GT.AND P1, PT, R0, 0x9, PT ;  /* 0x000000090000780c */ /* 0x000fc60003f24270 */
[----:B------:R-:W-:-:S10]  /*1220*/  IMAD.X R3, RZ, RZ, c[0x0][0x174], P0 ;  /* 0x00005d00ff037624 */ /* 0x000fd400000e06ff */
        /* <DEDUP_REMOVED lines=14> */
.L_x_307:
[----:B------:R-:W2:Y:S02]  /*1310*/  LDG.E.U8 R2, [R2.64] ;  /* 0x0000002402027981 */ /* 0x000ea4000c1e1100 */
[----:B--2---:R-:W0:Y:S02]  /*1320*/  I2F.U16 R0, R2 ;  /* 0x0000000200007306 */ /* 0x004e240000101000 */
[----:B0-----:R-:W-:-:S04]  /*1330*/  F2FP.BF16.PACK_AB R0, RZ, R0 ;  /* 0x00000000ff00723e */ /* 0x001fc800000010ff */
[----:B------:R-:W-:Y:S01]  /*1340*/  PRMT R22, R0, 0x7610, R22 ;  /* 0x0000761000167816 */ /* 0x000fe20000000016 */
[----:B------:R-:W-:Y:S05]  /*1350*/  BRA `(.L_x_309) ;  /* 0x00000f0000007947 */ /* 0x000fea0003800000 */
.L_x_306:
        /* <DEDUP_REMOVED lines=11> */
.L_x_311:
[----:B------:R-:W2:Y:S02]  /*1410*/  LDG.E R2, [R2.64] ;  /* 0x0000002402027981 */ /* 0x000ea4000c1e1900 */
[----:B--2---:R-:W0:Y:S02]  /*1420*/  I2F R0, R2 ;  /* 0x0000000200007306 */ /* 0x004e240000201400 */
[----:B0-----:R-:W-:-:S04]  /*1430*/  F2FP.BF16.PACK_AB R0, RZ, R0 ;  /* 0x00000000ff00723e */ /* 0x001fc800000010ff */
[----:B------:R-:W-:Y:S01]  /*1440*/  PRMT R22, R0, 0x7610, R22 ;  /* 0x0000761000167816 */ /* 0x000fe20000000016 */
[----:B------:R-:W-:Y:S05]  /*1450*/  BRA `(.L_x_309) ;  /* 0x00000e0000007947 */ /* 0x000fea0003800000 */
.L_x_310:
[----:B------:R-:W2:Y:S02]  /*1460*/  LDG.E.U16 R2, [R2.64] ;  /* 0x0000002402027981 */ /* 0x000ea4000c1e1500 */
[----:B--2---:R-:W0:Y:S02]  /*1470*/  I2F.S16 R0, R2 ;  /* 0x0000000200007306 */ /* 0x004e240000101400 */
[----:B0-----:R-:W-:-:S04]  /*1480*/  F2FP.BF16.PACK_AB R0, RZ, R0 ;  /* 0x00000000ff00723e */ /* 0x001fc800000010ff */
[----:B------:R-:W-:Y:S01]  /*1490*/  PRMT R22, R0, 0x7610, R22 ;  /* 0x0000761000167816 */ /* 0x000fe20000000016 */
[----:B------:R-:W-:Y:S05]  /*14a0*/  BRA `(.L_x_309) ;  /* 0x00000db000007947 */ /* 0x000fea0003800000 */
.L_x_305:
        /* <DEDUP_REMOVED lines=9> */
.L_x_313:
[----:B------:R-:W2:Y:S02]  /*1540*/  LDG.E.U16 R0, [R2.64] ;  /* 0x0000002402007981 */ /* 0x000ea4000c1e1500 */
[----:B--2---:R-:W-:-:S05]  /*1550*/  HADD2.F32 R0, -RZ, R0.H0_H0 ;  /* 0x20000000ff007230 */ /* 0x004fca0000004100 */
[----:B------:R-:W-:-:S04]  /*1560*/  F2FP.BF16.PACK_AB R0, RZ, R0 ;  /* 0x00000000ff00723e */ /* 0x000fc800000010ff */
[----:B------:R-:W-:Y:S01]  /*1570*/  PRMT R22, R0, 0x7610, R22 ;  /* 0x0000761000167816 */ /* 0x000fe20000000016 */
[----:B------:R-:W-:Y:S05]  /*1580*/  BRA `(.L_x_309) ;  /* 0x00000cd000007947 */ /* 0x000fea0003800000 */
.L_x_312:
        /* <DEDUP_REMOVED lines=9> */
.L_x_315:
[----:B------:R-:W2:Y:S02]  /*1620*/  LDG.E.U16 R2, [R2.64] ;  /* 0x0000002402027981 */ /* 0x000ea4000c1e1500 */
[----:B--2---:R-:W-:-:S05]  /*1630*/  HADD2.F32 R0, -RZ, R2.H0_H0 ;  /* 0x20000002ff007230 */ /* 0x004fca0000004100 */
[----:B------:R-:W-:-:S04]  /*1640*/  F2FP.BF16.PACK_AB R0, RZ, R0 ;  /* 0x00000000ff00723e */ /* 0x000fc800000010ff */
[----:B------:R-:W-:Y:S01]  /*1650*/  PRMT R22, R0, 0x7610, R22 ;  /* 0x0000761000167816 */ /* 0x000fe20000000016 */
[----:B------:R-:W-:Y:S05]  /*1660*/  BRA `(.L_x_309) ;  /* 0x00000bf000007947 */ /* 0x000fea0003800000 */
.L_x_314:
[----:B------:R-:W2:Y:S02]  /*1670*/  LDG.E.64 R2, [R2.64] ;  /* 0x0000002402027981 */ /* 0x000ea4000c1e1b00 */
[----:B--2---:R-:W0:Y:S01]  /*1680*/  F2F.F32.F64 R0, R2 ;  /* 0x0000000200007310 */ /* 0x004e220000301000 */
[----:B------:R-:W0:-:S14]  /*1690*/  DSETP.GEU.AND P0, PT, |R2|, c[0x2][0x0], PT ;  /* 0x008000000200762a */ /* 0x000e1c0003f0e200 */
[----:B0-----:R-:W-:-:S05]  /*16a0*/  @!P0 FMUL R0, R0, 1.175494350822287508e-38 ;  /* 0x0080000000008820 */ /* 0x001fca0000400000 */
[----:B------:R-:W-:-:S04]  /*16b0*/  F2FP.BF16.PACK_AB R0, RZ, R0 ;  /* 0x00000000ff00723e */ /* 0x000fc800000010ff */
[----:B------:R-:W-:Y:S01]  /*16c0*/  PRMT R22, R0, 0x7610, R22 ;  /* 0x0000761000167816 */ /* 0x000fe20000000016 */
[----:B------:R-:W-:Y:S05]  /*16d0*/  BRA `(.L_x_309) ;  /* 0x00000b8000007947 */ /* 0x000fea0003800000 */
.L_x_304:
        /* <DEDUP_REMOVED lines=14> */
.L_x_318:
[----:B------:R-:W2:Y:S02]  /*17c0*/  LDG.E.64 R2, [R2.64] ;  /* 0x0000002402027981 */ /* 0x000ea4000c1e1b00 */
[----:B--2---:R-:W0:Y:S01]  /*17d0*/  F2F.F32.F64 R0, R2 ;  /* 0x0000000200007310 */ /* 0x004e220000301000 */
[----:B------:R-:W0:-:S14]  /*17e0*/  DSETP.GEU.AND P0, PT, |R2|, c[0x2][0x0], PT ;  /* 0x008000000200762a */ /* 0x000e1c0003f0e200 */
[----:B0-----:R-:W-:-:S05]  /*17f0*/  @!P0 FMUL R0, R0, 1.175494350822287508e-38 ;  /* 0x0080000000008820 */ /* 0x001fca0000400000 */
[----:B------:R-:W-:-:S04]  /*1800*/  F2FP.BF16.PACK_AB R0, RZ, R0 ;  /* 0x00000000ff00723e */ /* 0x000fc800000010ff */
[----:B------:R-:W-:Y:S01]  /*1810*/  PRMT R22, R0, 0x7610, R22 ;  /* 0x0000761000167816 */ /* 0x000fe20000000016 */
[----:B------:R-:W-:Y:S05]  /*1820*/  BRA `(.L_x_309) ;  /* 0x00000a3000007947 */ /* 0x000fea0003800000 */
.L_x_317:
        /* <DEDUP_REMOVED lines=28> */
.L_x_320:
        /* <DEDUP_REMOVED lines=15> */
.L_x_319:
[----:B------:R0:W5:Y:S01]  /*1ae0*/  LDG.E.U16 R22, [R2.64] ;  /* 0x0000002402167981 */ /* 0x000162000c1e1500 */
[----:B------:R-:W-:Y:S05]  /*1af0*/  BRA `(.L_x_309) ;  /* 0x0000076000007947 */ /* 0x000fea0003800000 */
.L_x_316:
        /* <DEDUP_REMOVED lines=12> */
.L_x_323:
        /* <DEDUP_REMOVED lines=21> */
.L_x_327:
[----:B------:R-:W-:Y:S05]  /*1d10*/  BSYNC B1 ;  /* 0x0000000000017941 */ /* 0x000fea0003800000 */
.L_x_326:
[----:B------:R-:W-:Y:S01]  /*1d20*/  LEA R3, R0, 0x3b800000, 0x17 ;  /* 0x3b80000000037811 */ /* 0x000fe200078eb8ff */
[----:B------:R-:W-:-:S05]  /*1d30*/  IMAD.SHL.U32 R0, R2, 0x100000, RZ ;  /* 0x0010000002007824 */ /* 0x000fca00078e00ff */
[----:B------:R-:W-:Y:S02]  /*1d40*/  LOP3.LUT R0, R3, R0, R4, 0xfe, !PT ;  /* 0x0000000003007212 */ /* 0x000fe400078efe04 */
.L_x_325:
[----:B------:R-:W-:Y:S05]  /*1d50*/  BSYNC B0 ;  /* 0x0000000000007941 */ /* 0x000fea0003800000 */
.L_x_324:
[----:B------:R-:W-:-:S04]  /*1d60*/  F2FP.BF16.PACK_AB R0, RZ, R0 ;  /* 0x00000000ff00723e */ /* 0x000fc800000010ff */
[----:B------:R-:W-:Y:S01]  /*1d70*/  PRMT R22, R0, 0x7610, R22 ;  /* 0x0000761000167816 */ /* 0x000fe20000000016 */
[----:B------:R-:W-:Y:S05]  /*1d80*/  BRA `(.L_x_309) ;  /* 0x000004d000007947 */ /* 0x000fea0003800000 */
.L_x_322:
        /* <DEDUP_REMOVED lines=21> */
.L_x_331:
[----:B------:R-:W-:Y:S05]  /*1ee0*/  BSYNC B1 ;  /* 0x0000000000017941 */ /* 0x000fea0003800000 */
.L_x_330:
[----:B------:R-:W-:Y:S01]  /*1ef0*/  LEA R3, R0, 0x37800000, 0x17 ;  /* 0x3780000000037811 */ /* 0x000fe200078eb8ff */
[----:B------:R-:W-:-:S05]  /*1f00*/  IMAD.SHL.U32 R0, R2, 0x200000, RZ ;  /* 0x0020000002007824 */ /* 0x000fca00078e00ff */
[----:B------:R-:W-:Y:S02]  /*1f10*/  LOP3.LUT R0, R3, R0, R4, 0xfe, !PT ;  /* 0x0000000003007212 */ /* 0x000fe400078efe04 */
.L_x_329:
[----:B------:R-:W-:Y:S05]  /*1f20*/  BSYNC B0 ;  /* 0x0000000000007941 */ /* 0x000fea0003800000 */
.L_x_328:
[----:B------:R-:W-:-:S04]  /*1f30*/  F2FP.BF16.PACK_AB R0, RZ, R0 ;  /* 0x00000000ff00723e */ /* 0x000fc800000010ff */
[----:B------:R-:W-:Y:S01]  /*1f40*/  PRMT R22, R0, 0x7610, R22 ;  /* 0x0000761000167816 */ /* 0x000fe20000000016 */
[----:B------:R-:W-:Y:S05]  /*1f50*/  BRA `(.L_x_309) ;  /* 0x0000030000007947 */ /* 0x000fea0003800000 */
.L_x_321:
        /* <DEDUP_REMOVED lines=14> */
.L_x_335:
[----:B------:R-:W-:Y:S05]  /*2040*/  BSYNC B0 ;  /* 0x0000000000007941 */ /* 0x000fea0003800000 */
.L_x_334:
[----:B------:R-:W-:-:S04]  /*2050*/  F2FP.BF16.PACK_AB R0, RZ, R0 ;  /* 0x00000000ff00723e */ /* 0x000fc800000010ff */
[----:B------:R-:W-:Y:S01]  /*2060*/  PRMT R22, R0, 0x7610, R22 ;  /* 0x0000761000167816 */ /* 0x000fe20000000016 */
[----:B------:R-:W-:Y:S05]  /*2070*/  BRA `(.L_x_309) ;  /* 0x000001e000007947 */ /* 0x000fea0003800000 */
.L_x_308:
        /* <DEDUP_REMOVED lines=18> */
[----:B0----5:R-:W-:Y:S05]  /*21a0*/  CALL.ABS.NOINC R2 ;  /* 0x0000000002007343 */ /* 0x021fea0003c00000 */
[----:B------:R-:W-:Y:S01]  /*21b0*/  PRMT R22, RZ, 0x7610, R22 ;  /* 0x00007610ff167816 */ /* 0x000fe20000000016 */
[----:B------:R-:W-:Y:S05]  /*21c0*/  BRA `(.L_x_309) ;  /* 0x0000009000007947 */ /* 0x000fea0003800000 */
.L_x_333:
[----:B------:R-:W2:Y:S02]  /*21d0*/  LDG.E.64 R2, [R2.64] ;  /* 0x0000002402027981 */ /* 0x000ea4000c1e1b00 */
[----:B--2---:R-:W0:Y:S02]  /*21e0*/  I2F.U64 R0, R2 ;  /* 0x0000000200007312 */ /* 0x004e240000301000 */
[----:B0-----:R-:W-:-:S04]  /*21f0*/  F2FP.BF16.PACK_AB R0, RZ, R0 ;  /* 0x00000000ff00723e */ /* 0x001fc800000010ff */
[----:B------:R-:W-:Y:S01]  /*2200*/  PRMT R22, R0, 0x7610, R22 ;  /* 0x0000761000167816 */ /* 0x000fe20000000016 */
[----:B------:R-:W-:Y:S05]  /*2210*/  BRA `(.L_x_309) ;  /* 0x0000004000007947 */ /* 0x000fea0003800000 */
.L_x_332:
[----:B------:R-:W2:Y:S02]  /*2220*/  LDG.E R2, [R2.64] ;  /* 0x0000002402027981 */ /* 0x000ea4000c1e1900 */
[----:B--2---:R-:W0:Y:S02]  /*2230*/  I2F.U32 R0, R2 ;  /* 0x0000000200007306 */ /* 0x004e240000201000 */
[----:B0-----:R-:W-:-:S04]  /*2240*/  F2FP.BF16.PACK_AB R0, RZ, R0 ;  /* 0x00000000ff00723e */ /* 0x001fc800000010ff */
[----:B------:R-:W-:Y:S02]  /*2250*/  PRMT R22, R0, 0x7610, R22 ;  /* 0x0000761000167816 */ /* 0x000fe40000000016 */
.L_x_309:
[----:B------:R-:W-:-:S05]  /*2260*/  IADD3 R19, R19, 0x80, RZ ;  /* 0x0000008013137810 */ /* 0x000fca0007ffe0ff */
.L_x_303:
[----:B------:R-:W-:Y:S05]  /*2270*/  BSYNC B6 ;  /* 0x0000000000067941 */ /* 0x000fea0003800000 */
.L_x_302:
[----:B------:R-:W-:Y:S01]  /*2280*/  ISETP.GE.AND P0, PT, R19, R17, PT ;  /* 0x000000111300720c */ /* 0x000fe20003f06270 */
[----:B------:R-:W-:Y:S01]  /*2290*/  BSSY B6, `(.L_x_336) ;  /* 0x000010f000067945 */ /* 0x000fe20003800000 */
[----:B------:R-:W-:Y:S02]  /*22a0*/  PRMT R23, RZ, 0x7610, R23 ;  /* 0x00007610ff177816 */ /* 0x000fe40000000017 */
[----:B------:R-:W-:-:S09]  /*22b0*/  PRMT R26, RZ, 0x7610, R26 ;  /* 0x00007610ff1a7816 */ /* 0x000fd2000000001a */
        /* <DEDUP_REMOVED lines=22> */
.L_x_341:
[----:B------:R-:W2:Y:S02]  /*2420*/  LDG.E.U8 R2, [R2.64] ;  /* 0x0000002402027981 */ /* 0x000ea4000c1e1100 */
[----:B--2---:R-:W0:Y:S02]  /*2430*/  I2F.U16 R0, R2 ;  /* 0x0000000200007306 */ /* 0x004e240000101000 */
[----:B0-----:R-:W-:-:S04]  /*2440*/  F2FP.BF16.PACK_AB R0, RZ, R0 ;  /* 0x00000000ff00723e */ /* 0x001fc800000010ff */
[----:B------:R-:W-:Y:S01]  /*2450*/  PRMT R26, R0, 0x7610, R26 ;  /* 0x00007610001a7816 */ /* 0x000fe2000000001a */
[----:B------:R-:W-:Y:S05]  /*2460*/  BRA `(.L_x_343) ;  /* 0x00000f0000007947 */ /* 0x000fea0003800000 */
.L_x_340:
        /* <DEDUP_REMOVED lines=11> */
.L_x_345:
[----:B------:R-:W2:Y:S02]  /*2520*/  LDG.E R2, [R2.64] ;  /* 0x0000002402027981 */ /* 0x000ea4000c1e1900 */
[----:B--2---:R-:W0:Y:S02]  /*2530*/  I2F R0, R2 ;  /* 0x0000000200007306 */ /* 0x004e240000201400 */
[----:B0-----:R-:W-:-:S04]  /*2540*/  F2FP.BF16.PACK_AB R0, RZ, R0 ;  /* 0x00000000ff00723e */ /* 0x001fc800000010ff */
[----:B------:R-:W-:Y:S01]  /*2550*/  PRMT R26, R0, 0x7610, R26 ;  /* 0x00007610001a7816 */ /* 0x000fe2000000001a */
[----:B------:R-:W-:Y:S05]  /*2560*/  BRA `(.L_x_343) ;  /* 0x00000e0000007947 */ /* 0x000fea0003800000 */
.L_x_344:
[----:B------:R-:W2:Y:S02]  /*2570*/  LDG.E.U16 R2, [R2.64] ;  /* 0x0000002402027981 */ /* 0x000ea4000c1e1500 */
[----:B--2---:R-:W0:Y:S02]  /*2580*/  I2F.S16 R0, R2 ;  /* 0x0000000200007306 */ /* 0x004e240000101400 */
[----:B0-----:R-:W-:-:S04]  /*2590*/  F2FP.BF16.PACK_AB R0, RZ, R0 ;  /* 0x00000000ff00723e */ /* 0x001fc800000010ff */
[----:B------:R-:W-:Y:S01]  /*25a0*/  PRMT R26, R0, 0x7610, R26 ;  /* 0x00007610001a7816 */ /* 0x000fe2000000001a */
[----:B------:R-:W-:Y:S05]  /*25b0*/  BRA `(.L_x_343) ;  /* 0x00000db000007947 */ /* 0x000fea0003800000 */
.L_x_339:
        /* <DEDUP_REMOVED lines=9> */
.L_x_347:
[----:B------:R-:W2:Y:S02]  /*2650*/  LDG.E.U16 R0, [R2.64] ;  /* 0x0000002402007981 */ /* 0x000ea4000c1e1500 */
[----:B--2---:R-:W-:-:S05]  /*2660*/  HADD2.F32 R0, -RZ, R0.H0_H0 ;  /* 0x20000000ff007230 */ /* 0x004fca0000004100 */
[----:B------:R-:W-:-:S04]  /*2670*/  F2FP.BF16.PACK_AB R0, RZ, R0 ;  /* 0x00000000ff00723e */ /* 0x000fc800000010ff */
[----:B------:R-:W-:Y:S01]  /*2680*/  PRMT R26, R0, 0x7610, R26 ;  /* 0x00007610001a7816 */ /* 0x000fe2000000001a */
[----:B------:R-:W-:Y:S05]  /*2690*/  BRA `(.L_x_343) ;  /* 0x00000cd000007947 */ /* 0x000fea0003800000 */
.L_x_346:
        /* <DEDUP_REMOVED lines=9> */
.L_x_349:
[----:B------:R-:W2:Y:S02]  /*2730*/  LDG.E.U16 R2, [R2.64] ;  /* 0x0000002402027981 */ /* 0x000ea4000c1e1500 */
[----:B--2---:R-:W-:-:S05]  /*2740*/  HADD2.F32 R0, -RZ, R2.H0_H0 ;  /* 0x20000002ff007230 */ /* 0x004fca0000004100 */
[----:B------:R-:W-:-:S04]  /*2750*/  F2FP.BF16.PACK_AB R0, RZ, R0 ;  /* 0x00000000ff00723e */ /* 0x000fc800000010ff */
[----:B------:R-:W-:Y:S01]  /*2760*/  PRMT R26, R0, 0x7610, R26 ;  /* 0x00007610001a7816 */ /* 0x000fe2000000001a */
[----:B------:R-:W-:Y:S05]  /*2770*/  BRA `(.L_x_343) ;  /* 0x00000bf000007947 */ /* 0x000fea0003800000 */
.L_x_348:
[----:B------:R-:W2:Y:S02]  /*2780*/  LDG.E.64 R2, [R2.64] ;  /* 0x0000002402027981 */ /* 0x000ea4000c1e1b00 */
[----:B--2---:R-:W0:Y:S01]  /*2790*/  F2F.F32.F64 R0, R2 ;  /* 0x0000000200007310 */ /* 0x004e220000301000 */
[----:B------:R-:W0:-:S14]  /*27a0*/  DSETP.GEU.AND P0, PT, |R2|, c[0x2][0x0], PT ;  /* 0x008000000200762a */ /* 0x000e1c0003f0e200 */
[----:B0-----:R-:W-:-:S05]  /*27b0*/  @!P0 FMUL R0, R0, 1.175494350822287508e-38 ;  /* 0x0080000000008820 */ /* 0x001fca0000400000 */
[----:B------:R-:W-:-:S04]  /*27c0*/  F2FP.BF16.PACK_AB R0, RZ, R0 ;  /* 0x00000000ff00723e */ /* 0x000fc800000010ff */
[----:B------:R-:W-:Y:S01]  /*27d0*/  PRMT R26, R0, 0x7610, R26 ;  /* 0x00007610001a7816 */ /* 0x000fe2000000001a */
[----:B------:R-:W-:Y:S05]  /*27e0*/  BRA `(.L_x_343) ;  /* 0x00000b8000007947 */ /* 0x000fea0003800000 */
.L_x_338:
        /* <DEDUP_REMOVED lines=14> */
.L_x_352:
[----:B------:R-:W2:Y:S02]  /*28d0*/  LDG.E.64 R2, [R2.64] ;  /* 0x0000002402027981 */ /* 0x000ea4000c1e1b00 */
[----:B--2---:R-:W0:Y:S01]  /*28e0*/  F2F.F32.F64 R0, R2 ;  /* 0x0000000200007310 */ /* 0x004e220000301000 */
[----:B------:R-:W0:-:S14]  /*28f0*/  DSETP.GEU.AND P0, PT, |R2|, c[0x2][0x0], PT ;  /* 0x008000000200762a */ /* 0x000e1c0003f0e200 */
[----:B0-----:R-:W-:-:S05]  /*2900*/  @!P0 FMUL R0, R0, 1.175494350822287508e-38 ;  /* 0x0080000000008820 */ /* 0x001fca0000400000 */
[----:B------:R-:W-:-:S04]  /*2910*/  F2FP.BF16.PACK_AB R0, RZ, R0 ;  /* 0x00000000ff00723e */ /* 0x000fc800000010ff */
[----:B------:R-:W-:Y:S01]  /*2920*/  PRMT R26, R0, 0x7610, R26 ;  /* 0x00007610001a7816 */ /* 0x000fe2000000001a */
[----:B------:R-:W-:Y:S05]  /*2930*/  BRA `(.L_x_343) ;  /* 0x00000a3000007947 */ /* 0x000fea0003800000 */
.L_x_351:
        /* <DEDUP_REMOVED lines=28> */
.L_x_354:
        /* <DEDUP_REMOVED lines=15> */
.L_x_353:
[----:B------:R0:W5:Y:S01]  /*2bf0*/  LDG.E.U16 R26, [R2.64] ;  /* 0x00000024021a7981 */ /* 0x000162000c1e1500 */
[----:B------:R-:W-:Y:S05]  /*2c00*/  BRA `(.L_x_343) ;  /* 0x0000076000007947 */ /* 0x000fea0003800000 */
.L_x_350:
        /* <DEDUP_REMOVED lines=12> */
.L_x_357:
        /* <DEDUP_REMOVED lines=21> */
.L_x_361:
[----:B------:R-:W-:Y:S05]  /*2e20*/  BSYNC B1 ;  /* 0x0000000000017941 */ /* 0x000fea0003800000 */
.L_x_360:
[----:B------:R-:W-:Y:S01]  /*2e30*/  LEA R3, R0, 0x3b800000, 0x17 ;  /* 0x3b80000000037811 */ /* 0x000fe200078eb8ff */
[----:B------:R-:W-:-:S05]  /*2e40*/  IMAD.SHL.U32 R0, R2, 0x100000, RZ ;  /* 0x0010000002007824 */ /* 0x000fca00078e00ff */
[----:B------:R-:W-:Y:S02]  /*2e50*/  LOP3.LUT R0, R3, R0, R4, 0xfe, !PT ;  /* 0x0000000003007212 */ /* 0x000fe400078efe04 */
.L_x_359:
[----:B------:R-:W-:Y:S05]  /*2e60*/  BSYNC B0 ;  /* 0x0000000000007941 */ /* 0x000fea0003800000 */
.L_x_358:
[----:B------:R-:W-:-:S04]  /*2e70*/  F2FP.BF16.PACK_AB R0, RZ, R0 ;  /* 0x00000000ff00723e */ /* 0x000fc800000010ff */
[----:B------:R-:W-:Y:S01]  /*2e80*/  PRMT R26, R0, 0x7610, R26 ;  /* 0x00007610001a7816 */ /* 0x000fe2000000001a */
[----:B------:R-:W-:Y:S05]  /*2e90*/  BRA `(.L_x_343) ;  /* 0x000004d000007947 */ /* 0x000fea0003800000 */
.L_x_356:
        /* <DEDUP_REMOVED lines=21> */
.L_x_365:
[----:B------:R-:W-:Y:S05]  /*2ff0*/  BSYNC B1 ;  /* 0x0000000000017941 */ /* 0x000fea0003800000 */
.L_x_364:
[----:B------:R-:W-:Y:S01]  /*3000*/  LEA R3, R0, 0x37800000, 0x17 ;  /* 0x3780000000037811 */ /* 0x000fe200078eb8ff */
[----:B------:R-:W-:-:S05]  /*3010*/  IMAD.SHL.U32 R0, R2, 0x200000, RZ ;  /* 0x0020000002007824 */ /* 0x000fca00078e00ff */
[----:B------:R-:W-:Y:S02]  /*3020*/  LOP3.LUT R0, R3, R0, R4, 0xfe, !PT ;  /* 0x0000000003007212 */ /* 0x000fe400078efe04 */
.L_x_363:
[----:B------:R-:W-:Y:S05]  /*3030*/  BSYNC B0 ;  /* 0x0000000000007941 */ /* 0x000fea0003800000 */
.L_x_362:
[----:B------:R-:W-:-:S04]  /*3040*/  F2FP.BF16.PACK_AB R0, RZ, R0 ;  /* 0x00000000ff00723e */ /* 0x000fc800000010ff */
[----:B------:R-:W-:Y:S01]  /*3050*/  PRMT R26, R0, 0x7610, R26 ;  /* 0x00007610001a7816 */ /* 0x000fe2000000001a */
[----:B------:R-:W-:Y:S05]  /*3060*/  BRA `(.L_x_343) ;  /* 0x0000030000007947 */ /* 0x000fea0003800000 */
.L_x_355:
        /* <DEDUP_REMOVED lines=14> */
.L_x_369:
[----:B------:R-:W-:Y:S05]  /*3150*/  BSYNC B0 ;  /* 0x0000000000007941 */ /* 0x000fea0003800000 */
.L_x_368:
[----:B------:R-:W-:-:S04]  /*3160*/  F2FP.BF16.PACK_AB R0, RZ, R0 ;  /* 0x00000000ff00723e */ /* 0x000fc800000010ff */
[----:B------:R-:W-:Y:S01]  /*3170*/  PRMT R26, R0, 0x7610, R26 ;  /* 0x00007610001a7816 */ /* 0x000fe2000000001a */
[----:B------:R-:W-:Y:S05]  /*3180*/  BRA `(.L_x_343) ;  /* 0x000001e000007947 */ /* 0x000fea0003800000 */
.L_x_342:
        /* <DEDUP_REMOVED lines=21> */
.L_x_367:
[----:B------:R-:W2:Y:S02]  /*32e0*/  LDG.E.64 R2, [R2.64] ;  /* 0x0000002402027981 */ /* 0x000ea4000c1e1b00 */
[----:B--2---:R-:W0:Y:S02]  /*32f0*/  I2F.U64 R0, R2 ;  /* 0x0000000200007312 */ /* 0x004e240000301000 */
[----:B0-----:R-:W-:-:S04]  /*3300*/  F2FP.BF16.PACK_AB R0, RZ, R0 ;  /* 0x00000000ff00723e */ /* 0x001fc800000010ff */
[----:B------:R-:W-:Y:S01]  /*3310*/  PRMT R26, R0, 0x7610, R26 ;  /* 0x00007610001a7816 */ /* 0x000fe2000000001a */
[----:B------:R-:W-:Y:S05]  /*3320*/  BRA `(.L_x_343) ;  /* 0x0000004000007947 */ /* 0x000fea0003800000 */
.L_x_366:
[----:B------:R-:W2:Y:S02]  /*3330*/  LDG.E R2, [R2.64] ;  /* 0x0000002402027981 */ /* 0x000ea4000c1e1900 */
[----:B--2---:R-:W0:Y:S02]  /*3340*/  I2F.U32 R0, R2 ;  /* 0x0000000200007306 */ /* 0x004e240000201000 */
[----:B0-----:R-:W-:-:S04]  /*3350*/  F2FP.BF16.PACK_AB R0, RZ, R0 ;  /* 0x00000000ff00723e */ /* 0x001fc800000010ff */
[----:B------:R-:W-:Y:S02]  /*3360*/  PRMT R26, R0, 0x7610, R26 ;  /* 0x00007610001a7816 */ /* 0x000fe4000000001a */
.L_x_343:
[----:B------:R-:W-:-:S05]  /*3370*/  IADD3 R19, R19, 0x80, RZ ;  /* 0x0000008013137810 */ /* 0x000fca0007ffe0ff */
.L_x_337:
[----:B------:R-:W-:Y:S05]  /*3380*/  BSYNC B6 ;  /* 0x0000000000067941 */ /* 0x000fea0003800000 */
.L_x_336:
[----:B------:R-:W-:Y:S01]  /*3390*/  ISETP.GE.AND P0, PT, R19, R17, PT ;  /* 0x000000111300720c */ /* 0x000fe20003f06270 */
[----:B------:R-:W-:-:S12]  /*33a0*/  BSSY B6, `(.L_x_370) ;  /* 0x000010b000067945 */ /* 0x000fd80003800000 */
[----:B------:R-:W-:Y:S05]  /*33b0*/  @P0 BRA `(.L_x_371) ;  /* 0x0000109000000947 */ /* 0x000fea0003800000 */
[----:B------:R-:W-:Y:S01]  /*33c0*/  PRMT R0, R18, 0x9910, RZ ;  /* 0x0000991012007816 */ /* 0x000fe200000000ff */
[----:B------:R-:W-:-:S03]  /*33d0*/  IMAD R19, R16, 0x200, R19 ;  /* 0x0000020010137824 */ /* 0x000fc600078e0213 */
[----:B------:R-:W-:Y:S01]  /*33e0*/  ISETP.GT.AND P1, PT, R0, 0x9, PT ;  /* 0x000000090000780c */ /* 0x000fe20003f24270 */
[----:B------:R-:W-:-:S05]  /*33f0*/  IMAD R19, R19, c[0x0][0x180], RZ ;  /* 0x0000600013137a24 */ /* 0x000fca00078e02ff */
[----:B0-----:R-:W-:-:S05]  /*3400*/  IADD3 R2, P0, R19, c[0x0][0x170], RZ ;  /* 0x00005c0013027a10 */ /* 0x001fca0007f1e0ff */
        /* <DEDUP_REMOVED lines=15> */
.L_x_375:
[----:B------:R-:W2:Y:S02]  /*3500*/  LDG.E.U8 R2, [R2.64] ;  /* 0x0000002402027981 */ /* 0x000ea4000c1e1100 */
[----:B--2---:R-:W0:Y:S02]  /*3510*/  I2F.U16 R0, R2 ;  /* 0x0000000200007306 */ /* 0x004e240000101000 */
[----:B0-----:R-:W-:-:S04]  /*3520*/  F2FP.BF16.PACK_AB R0, RZ, R0 ;  /* 0x00000000ff00723e */ /* 0x001fc800000010ff */
[----:B------:R-:W-:Y:S01]  /*3530*/  PRMT R23, R0, 0x7610, R23 ;  /* 0x0000761000177816 */ /* 0x000fe20000000017 */
[----:B------:R-:W-:Y:S05]  /*3540*/  BRA `(.L_x_371) ;  /* 0x00000f0000007947 */ /* 0x000fea0003800000 */
.L_x_374:
        /* <DEDUP_REMOVED lines=11> */
.L_x_378:
[----:B------:R-:W2:Y:S02]  /*3600*/  LDG.E R2, [R2.64] ;  /* 0x0000002402027981 */ /* 0x000ea4000c1e1900 */
[----:B--2---:R-:W0:Y:S02]  /*3610*/  I2F R0, R2 ;  /* 0x0000000200007306 */ /* 0x004e240000201400 */
[----:B0-----:R-:W-:-:S04]  /*3620*/  F2FP.BF16.PACK_AB R0, RZ, R0 ;  /* 0x00000000ff00723e */ /* 0x001fc800000010ff */
[----:B------:R-:W-:Y:S01]  /*3630*/  PRMT R23, R0, 0x7610, R23 ;  /* 0x0000761000177816 */ /* 0x000fe20000000017 */
[----:B------:R-:W-:Y:S05]  /*3640*/  BRA `(.L_x_371) ;  /* 0x00000e0000007947 */ /* 0x000fea0003800000 */
.L_x_377:
[----:B------:R-:W2:Y:S02]  /*3650*/  LDG.E.U16 R2, [R2.64] ;  /* 0x0000002402027981 */ /* 0x000ea4000c1e1500 */
[----:B--2---:R-:W0:Y:S02]  /*3660*/  I2F.S16 R0, R2 ;  /* 0x0000000200007306 */ /* 0x004e240000101400 */
[----:B0-----:R-:W-:-:S04]  /*3670*/  F2FP.BF16.PACK_AB R0, RZ, R0 ;  /* 0x00000000ff00723e */ /* 0x001fc800000010ff */
[----:B------:R-:W-:Y:S01]  /*3680*/  PRMT R23, R0, 0x7610, R23 ;  /* 0x0000761000177816 */ /* 0x000fe20000000017 */
[----:B------:R-:W-:Y:S05]  /*3690*/  BRA `(.L_x_371) ;  /* 0x00000db000007947 */ /* 0x000fea0003800000 */
.L_x_373:
        /* <DEDUP_REMOVED lines=9> */
.L_x_380:
[----:B------:R-:W2:Y:S02]  /*3730*/  LDG.E.U16 R0, [R2.64] ;  /* 0x0000002402007981 */ /* 0x000ea4000c1e1500 */
[----:B--2---:R-:W-:-:S05]  /*3740*/  HADD2.F32 R0, -RZ, R0.H0_H0 ;  /* 0x20000000ff007230 */ /* 0x004fca0000004100 */
[----:B------:R-:W-:-:S04]  /*3750*/  F2FP.BF16.PACK_AB R0, RZ, R0 ;  /* 0x00000000ff00723e */ /* 0x000fc800000010ff */
[----:B------:R-:W-:Y:S01]  /*3760*/  PRMT R23, R0, 0x7610, R23 ;  /* 0x0000761000177816 */ /* 0x000fe20000000017 */
[----:B------:R-:W-:Y:S05]  /*3770*/  BRA `(.L_x_371) ;  /* 0x00000cd000007947 */ /* 0x000fea0003800000 */
.L_x_379:
        /* <DEDUP_REMOVED lines=9> */
.L_x_382:
[----:B------:R-:W2:Y:S02]  /*3810*/  LDG.E.U16 R2, [R2.64] ;  /* 0x0000002402027981 */ /* 0x000ea4000c1e1500 */
[----:B--2---:R-:W-:-:S05]  /*3820*/  HADD2.F32 R0, -RZ, R2.H0_H0 ;  /* 0x20000002ff007230 */ /* 0x004fca0000004100 */
[----:B------:R-:W-:-:S04]  /*3830*/  F2FP.BF16.PACK_AB R0, RZ, R0 ;  /* 0x00000000ff00723e */ /* 0x000fc800000010ff */
[----:B------:R-:W-:Y:S01]  /*3840*/  PRMT R23, R0, 0x7610, R23 ;  /* 0x0000761000177816 */ /* 0x000fe20000000017 */
[----:B------:R-:W-:Y:S05]  /*3850*/  BRA `(.L_x_371) ;  /* 0x00000bf000007947 */ /* 0x000fea0003800000 */
.L_x_381:
[----:B------:R-:W2:Y:S02]  /*3860*/  LDG.E.64 R2, [R2.64] ;  /* 0x0000002402027981 */ /* 0x000ea4000c1e1b00 */
[----:B--2---:R-:W0:Y:S01]  /*3870*/  F2F.F32.F64 R0, R2 ;  /* 0x0000000200007310 */ /* 0x004e220000301000 */
[----:B------:R-:W0:-:S14]  /*3880*/  DSETP.GEU.AND P0, PT, |R2|, c[0x2][0x0], PT ;  /* 0x008000000200762a */ /* 0x000e1c0003f0e200 */
[----:B0-----:R-:W-:-:S05]  /*3890*/  @!P0 FMUL R0, R0, 1.175494350822287508e-38 ;  /* 0x0080000000008820 */ /* 0x001fca0000400000 */
[----:B------:R-:W-:-:S04]  /*38a0*/  F2FP.BF16.PACK_AB R0, RZ, R0 ;  /* 0x00000000ff00723e */ /* 0x000fc800000010ff */
[----:B------:R-:W-:Y:S01]  /*38b0*/  PRMT R23, R0, 0x7610, R23 ;  /* 0x0000761000177816 */ /* 0x000fe20000000017 */
[----:B------:R-:W-:Y:S05]  /*38c0*/  BRA `(.L_x_371) ;  /* 0x00000b8000007947 */ /* 0x000fea0003800000 */
.L_x_372:
        /* <DEDUP_REMOVED lines=14> */
.L_x_385:
[----:B------:R-:W2:Y:S02]  /*39b0*/  LDG.E.64 R2, [R2.64] ;  /* 0x0000002402027981 */ /* 0x000ea4000c1e1b00 */
[----:B--2---:R-:W0:Y:S01]  /*39c0*/  F2F.F32.F64 R0, R2 ;  /* 0x0000000200007310 */ /* 0x004e220000301000 */
[----:B------:R-:W0:-:S14]  /*39d0*/  DSETP.GEU.AND P0, PT, |R2|, c[0x2][0x0], PT ;  /* 0x008000000200762a */ /* 0x000e1c0003f0e200 */
[----:B0-----:R-:W-:-:S05]  /*39e0*/  @!P0 FMUL R0, R0, 1.175494350822287508e-38 ;  /* 0x0080000000008820 */ /* 0x001fca0000400000 */
[----:B------:R-:W-:-:S04]  /*39f0*/  F2FP.BF16.PACK_AB R0, RZ, R0 ;  /* 0x00000000ff00723e */ /* 0x000fc800000010ff */
[----:B------:R-:W-:Y:S01]  /*3a00*/  PRMT R23, R0, 0x7610, R23 ;  /* 0x0000761000177816 */ /* 0x000fe20000000017 */
[----:B------:R-:W-:Y:S05]  /*3a10*/  BRA `(.L_x_371) ;  /* 0x00000a3000007947 */ /* 0x000fea0003800000 */
.L_x_384:
        /* <DEDUP_REMOVED lines=28> */
.L_x_387:
        /* <DEDUP_REMOVED lines=15> */
.L_x_386:
[----:B------:R0:W5:Y:S01]  /*3cd0*/  LDG.E.U16 R23, [R2.64] ;  /* 0x0000002402177981 */ /* 0x000162000c1e1500 */
[----:B------:R-:W-:Y:S05]  /*3ce0*/  BRA `(.L_x_371) ;  /* 0x0000076000007947 */ /* 0x000fea0003800000 */
.L_x_383:
        /* <DEDUP_REMOVED lines=12> */
.L_x_390:
        /* <DEDUP_REMOVED lines=21> */
.L_x_394:
[----:B------:R-:W-:Y:S05]  /*3f00*/  BSYNC B1 ;  /* 0x0000000000017941 */ /* 0x000fea0003800000 */
.L_x_393:
[----:B------:R-:W-:Y:S01]  /*3f10*/  LEA R3, R0, 0x3b800000, 0x17 ;  /* 0x3b80000000037811 */ /* 0x000fe200078eb8ff */
[----:B------:R-:W-:-:S05]  /*3f20*/  IMAD.SHL.U32 R0, R2, 0x100000, RZ ;  /* 0x0010000002007824 */ /* 0x000fca00078e00ff */
[----:B------:R-:W-:Y:S02]  /*3f30*/  LOP3.LUT R0, R3, R0, R4, 0xfe, !PT ;  /* 0x0000000003007212 */ /* 0x000fe400078efe04 */
.L_x_392:
[----:B------:R-:W-:Y:S05]  /*3f40*/  BSYNC B0 ;  /* 0x0000000000007941 */ /* 0x000fea0003800000 */
.L_x_391:
[----:B------:R-:W-:-:S04]  /*3f50*/  F2FP.BF16.PACK_AB R0, RZ, R0 ;  /* 0x00000000ff00723e */ /* 0x000fc800000010ff */
[----:B------:R-:W-:Y:S01]  /*3f60*/  PRMT R23, R0, 0x7610, R23 ;  /* 0x0000761000177816 */ /* 0x000fe20000000017 */
[----:B------:R-:W-:Y:S05]  /*3f70*/  BRA `(.L_x_371) ;  /* 0x000004d000007947 */ /* 0x000fea0003800000 */
.L_x_389:
        /* <DEDUP_REMOVED lines=21> */
.L_x_398:
[----:B------:R-:W-:Y:S05]  /*40d0*/  BSYNC B1 ;  /* 0x0000000000017941 */ /* 0x000fea0003800000 */
.L_x_397:
[----:B------:R-:W-:Y:S01]  /*40e0*/  LEA R3, R0, 0x37800000, 0x17 ;  /* 0x3780000000037811 */ /* 0x000fe200078eb8ff */
[----:B------:R-:W-:-:S05]  /*40f0*/  IMAD.SHL.U32 R0, R2, 0x200000, RZ ;  /* 0x0020000002007824 */ /* 0x000fca00078e00ff */
[----:B------:R-:W-:Y:S02]  /*4100*/  LOP3.LUT R0, R3, R0, R4, 0xfe, !PT ;  /* 0x0000000003007212 */ /* 0x000fe400078efe04 */
.L_x_396:
[----:B------:R-:W-:Y:S05]  /*4110*/  BSYNC B0 ;  /* 0x0000000000007941 */ /* 0x000fea0003800000 */
.L_x_395:
[----:B------:R-:W-:-:S04]  /*4120*/  F2FP.BF16.PACK_AB R0, RZ, R0 ;  /* 0x00000000ff00723e */ /* 0x000fc800000010ff */
[----:B------:R-:W-:Y:S01]  /*4130*/  PRMT R23, R0, 0x7610, R23 ;  /* 0x0000761000177816 */ /* 0x000fe20000000017 */
[----:B------:R-:W-:Y:S05]  /*4140*/  BRA `(.L_x_371) ;  /* 0x0000030000007947 */ /* 0x000fea0003800000 */
.L_x_388:
        /* <DEDUP_REMOVED lines=14> */
.L_x_402:
[----:B------:R-:W-:Y:S05]  /*4230*/  BSYNC B0 ;  /* 0x0000000000007941 */ /* 0x000fea0003800000 */
.L_x_401:
[----:B------:R-:W-:-:S04]  /*4240*/  F2FP.BF16.PACK_AB R0, RZ, R0 ;  /* 0x00000000ff00723e */ /* 0x000fc800000010ff */
[----:B------:R-:W-:Y:S01]  /*4250*/  PRMT R23, R0, 0x7610, R23 ;  /* 0x0000761000177816 */ /* 0x000fe20000000017 */
[----:B------:R-:W-:Y:S05]  /*4260*/  BRA `(.L_x_371) ;  /* 0x000001e000007947 */ /* 0x000fea0003800000 */
.L_x_376:
        /* <DEDUP_REMOVED lines=21> */
.L_x_400:
[----:B------:R-:W2:Y:S02]  /*43c0*/  LDG.E.64 R2, [R2.64] ;  /* 0x0000002402027981 */ /* 0x000ea4000c1e1b00 */
[----:B--2---:R-:W0:Y:S02]  /*43d0*/  I2F.U64 R0, R2 ;  /* 0x0000000200007312 */ /* 0x004e240000301000 */
[----:B0-----:R-:W-:-:S04]  /*43e0*/  F2FP.BF16.PACK_AB R0, RZ, R0 ;  /* 0x00000000ff00723e */ /* 0x001fc800000010ff */
[----:B------:R-:W-:Y:S01]  /*43f0*/  PRMT R23, R0, 0x7610, R23 ;  /* 0x0000761000177816 */ /* 0x000fe20000000017 */
[----:B------:R-:W-:Y:S05]  /*4400*/  BRA `(.L_x_371) ;  /* 0x0000004000007947 */ /* 0x000fea0003800000 */
.L_x_399:
[----:B------:R-:W2:Y:S02]  /*4410*/  LDG.E R2, [R2.64] ;  /* 0x0000002402027981 */ /* 0x000ea4000c1e1900 */
[----:B--2---:R-:W0:Y:S02]  /*4420*/  I2F.U32 R0, R2 ;  /* 0x0000000200007306 */ /* 0x004e240000201000 */
[----:B0-----:R-:W-:-:S04]  /*4430*/  F2FP.BF16.PACK_AB R0, RZ, R0 ;  /* 0x00000000ff00723e */ /* 0x001fc800000010ff */
[----:B------:R-:W-:Y:S02]  /*4440*/  PRMT R23, R0, 0x7610, R23 ;  /* 0x0000761000177816 */ /* 0x000fe40000000017 */
.L_x_371:
[----:B------:R-:W-:Y:S05]  /*4450*/  BSYNC B6 ;  /* 0x0000000000067941 */ /* 0x000fea0003800000 */
.L_x_370:
[----:B------:R-:W1:Y:S01]  /*4460*/  S2R R19, SR_TID.X ;  /* 0x0000000000137919 */ /* 0x000e620000002100 */
[----:B------:R-:W2:Y:S01]  /*4470*/  LDC.U8 R18, c[0x0][0x184] ;  /* 0x00006100ff127b82 */ /* 0x000ea20000000000 */
[----:B------:R-:W-:Y:S01]  /*4480*/  BSSY B0, `(.L_x_403) ;  /* 0x0000026000007945 */ /* 0x000fe20003800000 */
[CC--:B-1----:R-:W-:Y:S02]  /*4490*/  ISETP.GE.AND P2, PT, R19.reuse, R17.reuse, PT ;  /* 0x000000111300720c */ /* 0x0c2fe40003f46270 */
[C---:B------:R-:W-:Y:S02]  /*44a0*/  IADD3 R0, R19.reuse, 0x100, RZ ;  /* 0x0000010013007810 */ /* 0x040fe40007ffe0ff */
[C---:B0-----:R-:W-:Y:S02]  /*44b0*/  IADD3 R2, R19.reuse, 0x180, RZ ;  /* 0x0000018013027810 */ /* 0x041fe40007ffe0ff */
[----:B------:R-:W-:Y:S02]  /*44c0*/  IADD3 R24, R19, 0x80, RZ ;  /* 0x0000008013187810 */ /* 0x000fe40007ffe0ff */
[----:B------:R-:W-:-:S02]  /*44d0*/  ISETP.GE.AND P0, PT, R0, R17, PT ;  /* 0x000000110000720c */ /* 0x000fc40003f06270 */
[-C--:B------:R-:W-:Y:S02]  /*44e0*/  ISETP.GE.AND P1, PT, R2, R17.reuse, PT ;  /* 0x000000110200720c */ /* 0x080fe40003f26270 */
[----:B------:R-:W-:Y:S01]  /*44f0*/  ISETP.GE.AND P3, PT, R24, R17, PT ;  /* 0x000000111800720c */ /* 0x000fe20003f66270 */
[----:B------:R-:W-:Y:S07]  /*4500*/  @P2 BRA `(.L_x_404) ;  /* 0x000001d000002947 */ /* 0x000fee0003800000 */
[----:B--2--5:R-:W-:Y:S01]  /*4510*/  PRMT R25, RZ, 0x5410, R25 ;  /* 0x00005410ff197816 */ /* 0x024fe20000000019 */
[----:B------:R-:W-:-:S03]  /*4520*/  IMAD.MOV.U32 R3, RZ, RZ, 0x3f000000 ;  /* 0x3f000000ff037424 */ /* 0x000fc600078e00ff */
[C---:B------:R-:W-:Y:S01]  /*4530*/  FSETP.GT.FTZ.AND P4, PT, |R25|.reuse, 0.56000000238418579102, PT ;  /* 0x3f0f5c291900780b */ /* 0x040fe20003f94200 */
[C---:B------:R-:W-:Y:S01]  /*4540*/  FADD.FTZ R0, |R25|.reuse, -RZ ;  /* 0x800000ff19007221 */ /* 0x040fe20000010200 */
[----:B------:R-:W-:-:S03]  /*4550*/  FSETP.NEU.FTZ.AND P5, PT, |R25|, 1, PT ;  /* 0x3f8000001900780b */ /* 0x000fc60003fbd200 */
[----:B------:R-:W-:-:S04]  /*4560*/  FFMA.FTZ R2, -R0, R3, 0.5 ;  /* 0x3f00000000027423 */ /* 0x000fc80000010103 */
[----:B------:R-:W0:Y:S02]  /*4570*/  MUFU.RSQ R3, R2 ;  /* 0x0000000200037308 */ /* 0x000e240000001400 */
[----:B0-----:R-:W-:Y:S02]  /*4580*/  FMUL.FTZ R4, R2, R3 ;  /* 0x0000000302047220 */ /* 0x001fe40000410000 */
[----:B------:R-:W-:-:S04]  /*4590*/  FMUL.FTZ R3, R3, 0.5 ;  /* 0x3f00000003037820 */ /* 0x000fc80000410000 */
[----:B------:R-:W-:-:S04]  /*45a0*/  FFMA.FTZ R3, -R4, R3, 0.5 ;  /* 0x3f00000004037423 */ /* 0x000fc80000010103 */
[----:B------:R-:W-:Y:S02]  /*45b0*/  FFMA.FTZ R3, R4, R3, R4 ;  /* 0x0000000304037223 */ /* 0x000fe40000010004 */
[----:B------:R-:W-:-:S03]  /*45c0*/  IMAD.MOV.U32 R4, RZ, RZ, 0x3d10ecef ;  /* 0x3d10ecefff047424 */ /* 0x000fc600078e00ff */
[----:B------:R-:W-:Y:S02]  /*45d0*/  @P4 FSEL R0, R3, RZ, P5 ;  /* 0x000000ff03004208 */ /* 0x000fe40002800000 */
        /* <DEDUP_REMOVED lines=13> */
[----:B------:R-:W-:-:S04]  /*46b0*/  @!P5 FFMA.FTZ R0, R2, 0.93318945169448852539, R3 ;  /* 0x3f6ee5810200d823 */ /* 0x000fc80000010003 */
[----:B------:R-:W-:-:S05]  /*46c0*/  @P4 FADD.FTZ R0, R0, R0 ;  /* 0x0000000000004221 */ /* 0x000fca0000010000 */
[----:B------:R-:W-:Y:S02]  /*46d0*/  F2FP.BF16.PACK_AB R0, RZ, R0 ;  /* 0x00000000ff00723e */ /* 0x000fe400000010ff */
.L_x_404:
[----:B--2---:R-:W-:Y:S05]  /*46e0*/  BSYNC B0 ;  /* 0x0000000000007941 */ /* 0x004fea0003800000 */
.L_x_403:
[----:B------:R-:W-:Y:S01]  /*46f0*/  BSSY B0, `(.L_x_405) ;  /* 0x000001f000007945 */ /* 0x000fe20003800000 */
[----:B------:R-:W-:Y:S05]  /*4700*/  @P3 BRA `(.L_x_406) ;  /* 0x000001d000003947 */ /* 0x000fea0003800000 */
[----:B-----5:R-:W-:Y:S01]  /*4710*/  PRMT R22, RZ, 0x5410, R22 ;  /* 0x00005410ff167816 */ /* 0x020fe20000000016 */
        /* <DEDUP_REMOVED lines=20> */
[----:B------:R-:W-:-:S04]  /*4860*/  FMUL.FTZ R4, R4, R5 ;  /* 0x0000000504047220 */ /* 0x000fc80000410000 */
[----:B------:R-:W-:Y:S02]  /*4870*/  FFMA.FTZ R25, R3, R4, R3 ;  /* 0x0000000403197223 */ /* 0x000fe40000010003 */
[----:B------:R-:W-:Y:S02]  /*4880*/  IMAD.MOV.U32 R3, RZ, RZ, 0x3fd774eb ;  /* 0x3fd774ebff037424 */ /* 0x000fe400078e00ff */
[----:B------:R-:W-:-:S05]  /*4890*/  FADD.FTZ R2, -R25, -RZ ;  /* 0x800000ff19027221 */ /* 0x000fca0000010100 */
[----:B------:R-:W-:-:S05]  /*48a0*/  FSEL R2, R25, R2, P3 ;  /* 0x0000000219027208 */ /* 0x000fca0001800000 */
[----:B------:R-:W-:-:S04]  /*48b0*/  @!P4 FFMA.FTZ R25, R3, 0.93318945169448852539, R2 ;  /* 0x3f6ee5810319c823 */ /* 0x000fc80000010002 */
[----:B------:R-:W-:-:S05]  /*48c0*/  @P3 FADD.FTZ R25, R25, R25 ;  /* 0x0000001919193221 */ /* 0x000fca0000010000 */
[----:B------:R-:W-:Y:S02]  /*48d0*/  F2FP.BF16.PACK_AB R25, RZ, R25 ;  /* 0x00000019ff19723e */ /* 0x000fe400000010ff */
.L_x_406:
[----:B------:R-:W-:Y:S05]  /*48e0*/  BSYNC B0 ;  /* 0x0000000000007941 */ /* 0x000fea0003800000 */
.L_x_405:
        /* <DEDUP_REMOVED lines=10> */
[----:B------:R-:W-:Y:S02]  /*4990*/  FMUL.FTZ R5, R5, 0.5 ;  /* 0x3f00000005057820 */ /* 0x000fe40000410000 */
[----:B------:R-:W-:Y:S02]  /*49a0*/  IMAD.MOV.U32 R2, RZ, RZ, 0x3fd774eb ;  /* 0x3fd774ebff027424 */ /* 0x000fe400078e00ff */
        /* <DEDUP_REMOVED lines=13> */
[----:B------:R-:W-:-:S04]  /*4a80*/  FFMA.FTZ R22, R3, R4, R3 ;  /* 0x0000000403167223 */ /* 0x000fc80000010003 */
[----:B------:R-:W-:-:S05]  /*4a90*/  FADD.FTZ R3, -R22, -RZ ;  /* 0x800000ff16037221 */ /* 0x000fca0000010100 */
[----:B------:R-:W-:-:S05]  /*4aa0*/  FSEL R3, R22, R3, P0 ;  /* 0x0000000316037208 */ /* 0x000fca0000000000 */
[----:B------:R-:W-:-:S04]  /*4ab0*/  @!P3 FFMA.FTZ R22, R2, 0.93318945169448852539, R3 ;  /* 0x3f6ee5810216b823 */ /* 0x000fc80000010003 */
[----:B------:R-:W-:-:S05]  /*4ac0*/  @P0 FADD.FTZ R22, R22, R22 ;  /* 0x0000001616160221 */ /* 0x000fca0000010000 */
[----:B------:R-:W-:Y:S02]  /*4ad0*/  F2FP.BF16.PACK_AB R22, RZ, R22 ;  /* 0x00000016ff16723e */ /* 0x000fe400000010ff */
.L_x_408:
[----:B------:R-:W-:Y:S05]  /*4ae0*/  BSYNC B0 ;  /* 0x0000000000007941 */ /* 0x000fea0003800000 */
.L_x_407:
        /* <DEDUP_REMOVED lines=31> */
.L_x_410:
[----:B------:R-:W-:Y:S05]  /*4ce0*/  BSYNC B0 ;  /* 0x0000000000007941 */ /* 0x000fea0003800000 */
.L_x_409:
[----:B------:R-:W-:Y:S01]  /*4cf0*/  BSSY B6, `(.L_x_411) ;  /* 0x0000113000067945 */ /* 0x000fe20003800000 */
[----:B------:R-:W-:Y:S05]  /*4d00*/  @P2 BRA `(.L_x_412) ;  /* 0x0000111000002947 */ /* 0x000fea0003800000 */
[----:B------:R-:W-:Y:S01]  /*4d10*/  PRMT R4, R18, 0x9910, RZ ;  /* 0x0000991012047816 */ /* 0x000fe200000000ff */
        /* <DEDUP_REMOVED lines=14> */
[----:B------:R-:W-:Y:S01]  /*4e00*/  PRMT R0, RZ, 0x5410, R0 ;  /* 0x00005410ff007816 */ /* 0x000fe20000000000 */
[----:B------:R-:W-:-:S03]  /*4e10*/  IMAD.MOV.U32 R19, RZ, RZ, R24 ;  /* 0x000000ffff137224 */ /* 0x000fc600078e0018 */
[----:B------:R-:W0:Y:S02]  /*4e20*/  F2I.FTZ.TRUNC.NTZ R5, R0 ;  /* 0x0000000000057305 */ /* 0x000e24000021f100 */
[----:B0-----:R0:W-:Y:S01]  /*4e30*/  STG.E.U8 [R2.64], R5 ;  /* 0x0000000502007986 */ /* 0x0011e2000c101124 */
[----:B------:R-:W-:Y:S05]  /*4e40*/  BRA `(.L_x_412) ;  /* 0x00000fd000007947 */ /* 0x000fea0003800000 */
.L_x_416:
[----:B------:R-:W-:Y:S01]  /*4e50*/  PRMT R5, RZ, 0x5410, R0 ;  /* 0x00005410ff057816 */ /* 0x000fe20000000000 */
[----:B------:R-:W-:-:S05]  /*4e60*/  IMAD.MOV.U32 R19, RZ, RZ, R24 ;  /* 0x000000ffff137224 */ /* 0x000fca00078e0018 */
[----:B------:R-:W0:Y:S02]  /*4e70*/  F2I.S64.TRUNC R4, R5 ;  /* 0x0000000500047311 */ /* 0x000e24000020d900 */
[----:B0-----:R0:W-:Y:S01]  /*4e80*/  STG.E.U8 [R2.64], R4 ;  /* 0x0000000402007986 */ /* 0x0011e2000c101124 */
[----:B------:R-:W-:Y:S05]  /*4e90*/  BRA `(.L_x_412) ;  /* 0x00000f8000007947 */ /* 0x000fea0003800000 */
.L_x_415:
[----:B------:R-:W-:-:S13]  /*4ea0*/  ISETP.NE.AND P0, PT, R4, 0x2, PT ;  /* 0x000000020400780c */ /* 0x000fda0003f05270 */
[----:B------:R-:W-:Y:S05]  /*4eb0*/  @!P0 BRA `(.L_x_418) ;  /* 0x000000e000008947 */ /* 0x000fea0003800000 */
[----:B------:R-:W-:-:S13]  /*4ec0*/  ISETP.NE.AND P0, PT, R4, 0x3, PT ;  /* 0x000000030400780c */ /* 0x000fda0003f05270 */
[----:B------:R-:W-:Y:S05]  /*4ed0*/  @!P0 BRA `(.L_x_419) ;  /* 0x0000007000008947 */ /* 0x000fea0003800000 */
[----:B------:R-:W-:-:S13]  /*4ee0*/  ISETP.NE.AND P0, PT, R4, 0x4, PT ;  /* 0x000000040400780c */ /* 0x000fda0003f05270 */
[----:B------:R-:W-:Y:S05]  /*4ef0*/  @P0 BRA `(.L_x_417) ;  /* 0x00000d4000000947 */ /* 0x000fea0003800000 */
[----:B------:R-:W-:Y:S01]  /*4f00*/  PRMT R4, RZ, 0x5410, R0 ;  /* 0x00005410ff047816 */ /* 0x000fe20000000000 */
[----:B------:R-:W-:-:S05]  /*4f10*/  IMAD.MOV.U32 R19, RZ, RZ, R24 ;  /* 0x000000ffff137224 */ /* 0x000fca00078e0018 */
[----:B------:R-:W0:Y:S02]  /*4f20*/  F2I.S64.TRUNC R4, R4 ;  /* 0x0000000400047311 */ /* 0x000e24000020d900 */
[----:B0-----:R0:W-:Y:S01]  /*4f30*/  STG.E.64 [R2.64], R4 ;  /* 0x0000000402007986 */ /* 0x0011e2000c101b24 */
[----:B------:R-:W-:Y:S05]  /*4f40*/  BRA `(.L_x_412) ;  /* 0x00000ed000007947 */ /* 0x000fea0003800000 */
.L_x_419:
[----:B------:R-:W-:Y:S01]  /*4f50*/  PRMT R0, RZ, 0x5410, R0 ;  /* 0x00005410ff007816 */ /* 0x000fe20000000000 */
[----:B------:R-:W-:-:S03]  /*4f60*/  IMAD.MOV.U32 R19, RZ, RZ, R24 ;  /* 0x000000ffff137224 */ /* 0x000fc600078e0018 */
[----:B------:R-:W0:Y:S02]  /*4f70*/  F2I.FTZ.TRUNC.NTZ R5, R0 ;  /* 0x0000000000057305 */ /* 0x000e24000021f100 */
[----:B0-----:R0:W-:Y:S01]  /*4f80*/  STG.E [R2.64], R5 ;  /* 0x0000000502007986 */ /* 0x0011e2000c101924 */
[----:B------:R-:W-:Y:S05]  /*4f90*/  BRA `(.L_x_412) ;  /* 0x00000e8000007947 */ /* 0x000fea0003800000 */
.L_x_418:
[----:B------:R-:W-:Y:S01]  /*4fa0*/  PRMT R0, RZ, 0x5410, R0 ;  /* 0x00005410ff007816 */ /* 0x000fe20000000000 */
[----:B------:R-:W-:-:S03]  /*4fb0*/  IMAD.MOV.U32 R19, RZ, RZ, R24 ;  /* 0x000000ffff137224 */ /* 0x000fc600078e0018 */
[----:B------:R-:W0:Y:S02]  /*4fc0*/  F2I.FTZ.TRUNC.NTZ R5, R0 ;  /* 0x0000000000057305 */ /* 0x000e24000021f100 */
[----:B0-----:R0:W-:Y:S01]  /*4fd0*/  STG.E.U16 [R2.64], R5 ;  /* 0x0000000502007986 */ /* 0x0011e2000c101524 */
[----:B------:R-:W-:Y:S05]  /*4fe0*/  BRA `(.L_x_412) ;  /* 0x00000e3000007947 */ /* 0x000fea0003800000 */
.L_x_414:
[----:B------:R-:W-:-:S13]  /*4ff0*/  ISETP.GT.AND P0, PT, R4, 0x6, PT ;  /* 0x000000060400780c */ /* 0x000fda0003f04270 */
[----:B------:R-:W-:Y:S05]  /*5000*/  @P0 BRA `(.L_x_420) ;  /* 0x000000d000000947 */ /* 0x000fea0003800000 */
[----:B------:R-:W-:-:S13]  /*5010*/  ISETP.NE.AND P0, PT, R4, 0x5, PT ;  /* 0x000000050400780c */ /* 0x000fda0003f05270 */
[----:B------:R-:W-:Y:S05]  /*5020*/  @!P0 BRA `(.L_x_421) ;  /* 0x0000006000008947 */ /* 0x000fea0003800000 */
[----:B------:R-:W-:-:S13]  /*5030*/  ISETP.NE.AND P0, PT, R4, 0x6, PT ;  /* 0x000000060400780c */ /* 0x000fda0003f05270 */
[----:B------:R-:W-:Y:S05]  /*5040*/  @P0 BRA `(.L_x_417) ;  /* 0x00000bf000000947 */ /* 0x000fea0003800000 */
[----:B------:R-:W-:Y:S01]  /*5050*/  PRMT R5, RZ, 0x5410, R0 ;  /* 0x00005410ff057816 */ /* 0x000fe20000000000 */
[----:B------:R-:W-:-:S04]  /*5060*/  IMAD.MOV.U32 R19, RZ, RZ, R24 ;  /* 0x000000ffff137224 */ /* 0x000fc800078e0018 */
[----:B------:R0:W-:Y:S01]  /*5070*/  STG.E [R2.64], R5 ;  /* 0x0000000502007986 */ /* 0x0001e2000c101924 */
[----:B------:R-:W-:Y:S05]  /*5080*/  BRA `(.L_x_412) ;  /* 0x00000d9000007947 */ /* 0x000fea0003800000 */
.L_x_421:
[----:B------:R-:W-:Y:S01]  /*5090*/  PRMT R0, RZ, 0x5410, R0 ;  /* 0x00005410ff007816 */ /* 0x000fe20000000000 */
[----:B------:R-:W-:-:S03]  /*50a0*/  IMAD.MOV.U32 R19, RZ, RZ, R24 ;  /* 0x000000ffff137224 */ /* 0x000fc600078e0018 */
[----:B------:R-:W-:-:S05]  /*50b0*/  F2FP.PACK_AB R0, RZ, R0 ;  /* 0x00000000ff00723e */ /* 0x000fca00000000ff */
[----:B------:R0:W-:Y:S01]  /*50c0*/  STG.E.U16 [R2.64], R0 ;  /* 0x0000000002007986 */ /* 0x0001e2000c101524 */
[----:B------:R-:W-:Y:S05]  /*50d0*/  BRA `(.L_x_412) ;  /* 0x00000d4000007947 */ /* 0x000fea0003800000 */
.L_x_420:
[----:B------:R-:W-:-:S13]  /*50e0*/  ISETP.NE.AND P0, PT, R4, 0x7, PT ;  /* 0x000000070400780c */ /* 0x000fda0003f05270 */
[----:B------:R-:W-:Y:S05]  /*50f0*/  @!P0 BRA `(.L_x_422) ;  /* 0x000000f000008947 */ /* 0x000fea0003800000 */
[----:B------:R-:W-:-:S13]  /*5100*/  ISETP.NE.AND P0, PT, R4, 0x8, PT ;  /* 0x000000080400780c */ /* 0x000fda0003f05270 */
[----:B------:R-:W-:Y:S05]  /*5110*/  @!P0 BRA `(.L_x_423) ;  /* 0x0000007000008947 */ /* 0x000fea0003800000 */
[----:B------:R-:W-:-:S13]  /*5120*/  ISETP.NE.AND P0, PT, R4, 0x9, PT ;  /* 0x000000090400780c */ /* 0x000fda0003f05270 */
[----:B------:R-:W-:Y:S05]  /*5130*/  @P0 BRA `(.L_x_417) ;  /* 0x00000b0000000947 */ /* 0x000fea0003800000 */
[----:B------:R-:W-:Y:S01]  /*5140*/  IMAD.MOV.U32 R5, RZ, RZ, RZ ;  /* 0x000000ffff057224 */ /* 0x000fe200078e00ff */
[----:B------:R-:W-:Y:S01]  /*5150*/  PRMT R4, RZ, 0x5410, R0 ;  /* 0x00005410ff047816 */ /* 0x000fe20000000000 */
[----:B------:R-:W-:-:S04]  /*5160*/  IMAD.MOV.U32 R19, RZ, RZ, R24 ;  /* 0x000000ffff137224 */ /* 0x000fc800078e0018 */
[----:B------:R0:W-:Y:S01]  /*5170*/  STG.E.64 [R2.64], R4 ;  /* 0x0000000402007986 */ /* 0x0001e2000c101b24 */
[----:B------:R-:W-:Y:S05]  /*5180*/  BRA `(.L_x_412) ;  /* 0x00000c9000007947 */ /* 0x000fea0003800000 */
.L_x_423:
[----:B------:R-:W-:Y:S01]  /*5190*/  PRMT R0, RZ, 0x5410, R0 ;  /* 0x00005410ff007816 */ /* 0x000fe20000000000 */
[----:B------:R-:W-:-:S03]  /*51a0*/  IMAD.MOV.U32 R19, RZ, RZ, R24 ;  /* 0x000000ffff137224 */ /* 0x000fc600078e0018 */
[----:B------:R-:W-:-:S04]  /*51b0*/  F2FP.PACK_AB R5, RZ, R0 ;  /* 0x00000000ff05723e */ /* 0x000fc800000000ff */
[----:B------:R-:W-:-:S05]  /*51c0*/  PRMT R5, R5, 0x5410, RZ ;  /* 0x0000541005057816 */ /* 0x000fca00000000ff */
[----:B------:R0:W-:Y:S01]  /*51d0*/  STG.E [R2.64], R5 ;  /* 0x0000000502007986 */ /* 0x0001e2000c101924 */
[----:B------:R-:W-:Y:S05]  /*51e0*/  BRA `(.L_x_412) ;  /* 0x00000c3000007947 */ /* 0x000fea0003800000 */
.L_x_422:
[----:B------:R-:W-:Y:S01]  /*51f0*/  PRMT R4, RZ, 0x5410, R0 ;  /* 0x00005410ff047816 */ /* 0x000fe20000000000 */
[----:B------:R-:W-:-:S04]  /*5200*/  IMAD.MOV.U32 R19, RZ, RZ, R24 ;  /* 0x000000ffff137224 */ /* 0x000fc800078e0018 */
[----:B------:R-:W-:-:S06]  /*5210*/  FMUL.FTZ R4, R4, 1 ;  /* 0x3f80000004047820 */ /* 0x000fcc0000410000 */
[----:B------:R-:W0:Y:S02]  /*5220*/  F2F.F64.F32 R4, R4 ;  /* 0x0000000400047310 */ /* 0x000e240000201800 */
[----:B0-----:R0:W-:Y:S01]  /*5230*/  STG.E.64 [R2.64], R4 ;  /* 0x0000000402007986 */ /* 0x0011e2000c101b24 */
[----:B------:R-:W-:Y:S05]  /*5240*/  BRA `(.L_x_412) ;  /* 0x00000bd000007947 */ /* 0x000fea0003800000 */
.L_x_413:
        /* <DEDUP_REMOVED lines=8> */
[----:B------:R-:W-:Y:S01]  /*52d0*/  PRMT R0, RZ, 0x5410, R0 ;  /* 0x00005410ff007816 */ /* 0x000fe20000000000 */
[----:B------:R-:W-:-:S03]  /*52e0*/  IMAD.MOV.U32 R19, RZ, RZ, R24 ;  /* 0x000000ffff137224 */ /* 0x000fc600078e0018 */
[----:B------:R-:W-:-:S04]  /*52f0*/  FSETP.NEU.FTZ.AND P0, PT, R0, RZ, PT ;  /* 0x000000ff0000720b */ /* 0x000fc80003f1d000 */
[----:B------:R-:W-:-:S05]  /*5300*/  SEL R5, RZ, 0x1, !P0 ;  /* 0x00000001ff057807 */ /* 0x000fca0004000000 */
[----:B------:R0:W-:Y:S01]  /*5310*/  STG.E.U8 [R2.64], R5 ;  /* 0x0000000502007986 */ /* 0x0001e2000c101124 */
[----:B------:R-:W-:Y:S05]  /*5320*/  BRA `(.L_x_412) ;  /* 0x00000af000007947 */ /* 0x000fea0003800000 */
.L_x_426:
[----:B------:R-:W-:Y:S01]  /*5330*/  PRMT R0, RZ, 0x5410, R0 ;  /* 0x00005410ff007816 */ /* 0x000fe20000000000 */
[----:B------:R-:W-:Y:S01]  /*5340*/  CS2R R6, SRZ ;  /* 0x0000000000067805 */ /* 0x000fe2000001ff00 */
[----:B------:R-:W-:-:S03]  /*5350*/  IMAD.MOV.U32 R19, RZ, RZ, R24 ;  /* 0x000000ffff137224 */ /* 0x000fc600078e0018 */
[----:B------:R-:W-:-:S04]  /*5360*/  FMUL.FTZ R0, R0, 1 ;  /* 0x3f80000000007820 */ /* 0x000fc80000410000 */
[----:B------:R-:W0:Y:S02]  /*5370*/  F2F.F64.F32 R4, R0 ;  /* 0x0000000000047310 */ /* 0x000e240000201800 */
[----:B0-----:R0:W-:Y:S01]  /*5380*/  STG.E.128 [R2.64], R4 ;  /* 0x0000000402007986 */ /* 0x0011e2000c101d24 */
[----:B------:R-:W-:Y:S05]  /*5390*/  BRA `(.L_x_412) ;  /* 0x00000a8000007947 */ /* 0x000fea0003800000 */
.L_x_425:
        /* <DEDUP_REMOVED lines=21> */
.L_x_430:
[----:B------:R-:W-:Y:S05]  /*54f0*/  BSYNC B0 ;  /* 0x0000000000007941 */ /* 0x000fea0003800000 */
.L_x_429:
[----:B------:R-:W-:Y:S01]  /*5500*/  LOP3.LUT R5, R0, R5, RZ, 0xfc, !PT ;  /* 0x0000000500057212 */ /* 0x000fe200078efcff */
[----:B------:R-:W-:-:S04]  /*5510*/  IMAD.MOV.U32 R19, RZ, RZ, R24 ;  /* 0x000000ffff137224 */ /* 0x000fc800078e0018 */
[----:B------:R0:W-:Y:S01]  /*5520*/  STG.E.U8 [R2.64], R5 ;  /* 0x0000000502007986 */ /* 0x0001e2000c101124 */
[----:B------:R-:W-:Y:S05]  /*5530*/  BRA `(.L_x_412) ;  /* 0x000008e000007947 */ /* 0x000fea0003800000 */
.L_x_428:
        /* <DEDUP_REMOVED lines=13> */
.L_x_432:
[----:B------:R-:W-:Y:S01]  /*5610*/  IMAD.MOV.U32 R0, RZ, RZ, 0x7f ;  /* 0x0000007fff007424 */ /* 0x000fe200078e00ff */
[----:B------:R-:W-:-:S04]  /*5620*/  ISETP.GT.U32.AND P0, PT, R4, 0x7f800000, PT ;  /* 0x7f8000000400780c */ /* 0x000fc80003f04070 */
[----:B------:R-:W-:-:S04]  /*5630*/  SEL R0, R0, 0x7c, P0 ;  /* 0x0000007c00007807 */ /* 0x000fc80000000000 */
.L_x_433:
[----:B------:R-:W-:Y:S05]  /*5640*/  BSYNC B0 ;  /* 0x0000000000007941 */ /* 0x000fea0003800000 */
.L_x_431:
[----:B------:R-:W-:Y:S01]  /*5650*/  LOP3.LUT R4, R5, 0x80000000, RZ, 0xc0, !PT ;  /* 0x8000000005047812 */ /* 0x000fe200078ec0ff */
[----:B------:R-:W-:-:S03]  /*5660*/  IMAD.MOV.U32 R19, RZ, RZ, R24 ;  /* 0x000000ffff137224 */ /* 0x000fc600078e0018 */
[----:B------:R-:W-:-:S04]  /*5670*/  SHF.R.U32.HI R5, RZ, 0x18, R4 ;  /* 0x00000018ff057819 */ /* 0x000fc80000011604 */
[----:B------:R-:W-:-:S05]  /*5680*/  LOP3.LUT R5, R0, R5, RZ, 0xfc, !PT ;  /* 0x0000000500057212 */ /* 0x000fca00078efcff */
[----:B------:R0:W-:Y:S01]  /*5690*/  STG.E.U8 [R2.64], R5 ;  /* 0x0000000502007986 */ /* 0x0001e2000c101124 */
[----:B------:R-:W-:Y:S05]  /*56a0*/  BRA `(.L_x_412) ;  /* 0x0000077000007947 */ /* 0x000fea0003800000 */
.L_x_427:
[----:B------:R0:W-:Y:S01]  /*56b0*/  STG.E.U16 [R2.64], R0 ;  /* 0x0000000002007986 */ /* 0x0001e2000c101524 */
[----:B------:R-:W-:Y:S01]  /*56c0*/  IMAD.MOV.U32 R19, RZ, RZ, R24 ;  /* 0x000000ffff137224 */ /* 0x000fe200078e0018 */
[----:B------:R-:W-:Y:S05]  /*56d0*/  BRA `(.L_x_412) ;  /* 0x0000074000007947 */ /* 0x000fea0003800000 */
.L_x_424:
        /* <DEDUP_REMOVED lines=10> */
[----:B------:R-:W0:Y:S02]  /*5780*/  F2I.FTZ.U32.TRUNC.NTZ R5, R5 ;  /* 0x0000000500057305 */ /* 0x000e24000021f000 */
[----:B0-----:R0:W-:Y:S01]  /*5790*/  STG.E.U16 [R2.64], R5 ;  /* 0x0000000502007986 */ /* 0x0011e2000c101524 */
[----:B------:R-:W-:Y:S05]  /*57a0*/  BRA `(.L_x_412) ;  /* 0x0000067000007947 */ /* 0x000fea0003800000 */
.L_x_436:
        /* <DEDUP_REMOVED lines=13> */
[----:B------:R-:W-:-:S05]  /*5880*/  FADD.FTZ R0, R5, 8192 ;  /* 0x4600000005007421 */ /* 0x000fca0000010000 */
[----:B------:R-:W-:Y:S02]  /*5890*/  LOP3.LUT P0, R4, R0, 0xff, RZ, 0xc0, !PT ;  /* 0x000000ff00047812 */ /* 0x000fe4000780c0ff */
[----:B------:R-:W-:-:S11]  /*58a0*/  PRMT R0, RZ, 0x7610, R0 ;  /* 0x00007610ff007816 */ /* 0x000fd60000000000 */
[----:B------:R-:W-:Y:S05]  /*58b0*/  @!P0 BRA `(.L_x_438) ;  /* 0x0000004000008947 */ /* 0x000fea0003800000 */
.L_x_439:
[----:B------:R-:W-:-:S04]  /*58c0*/  LOP3.LUT R0, R7, 0x80000000, RZ, 0xc0, !PT ;  /* 0x8000000007007812 */ /* 0x000fc800078ec0ff */
[----:B------:R-:W-:-:S04]  /*58d0*/  SHF.R.U32.HI R5, RZ, 0x18, R0 ;  /* 0x00000018ff057819 */ /* 0x000fc80000011600 */
[----:B------:R-:W-:-:S04]  /*58e0*/  LOP3.LUT R4, R4, R5, RZ, 0xfc, !PT ;  /* 0x0000000504047212 */ /* 0x000fc800078efcff */
[----:B------:R-:W-:Y:S02]  /*58f0*/  PRMT R0, R4, 0x7610, R0 ;  /* 0x0000761004007816 */ /* 0x000fe40000000000 */
.L_x_438:
[----:B------:R-:W-:Y:S05]  /*5900*/  BSYNC B0 ;  /* 0x0000000000007941 */ /* 0x000fea0003800000 */
.L_x_437:
[----:B------:R0:W-:Y:S01]  /*5910*/  STG.E.U8 [R2.64], R0 ;  /* 0x0000000002007986 */ /* 0x0001e2000c101124 */
[----:B------:R-:W-:Y:S01]  /*5920*/  IMAD.MOV.U32 R19, RZ, RZ, R24 ;  /* 0x000000ffff137224 */ /* 0x000fe200078e0018 */
[----:B------:R-:W-:Y:S05]  /*5930*/  BRA `(.L_x_412) ;  /* 0x000004e000007947 */ /* 0x000fea0003800000 */
.L_x_435:
        /* <DEDUP_REMOVED lines=17> */
.L_x_442:
[----:B------:R-:W-:-:S04]  /*5a50*/  LOP3.LUT R0, R7, 0x80000000, RZ, 0xc0, !PT ;  /* 0x8000000007007812 */ /* 0x000fc800078ec0ff */
[----:B------:R-:W-:-:S04]  /*5a60*/  SHF.R.U32.HI R5, RZ, 0x18, R0 ;  /* 0x00000018ff057819 */ /* 0x000fc80000011600 */
[----:B------:R-:W-:-:S04]  /*5a70*/  LOP3.LUT R4, R4, R5, RZ, 0xfc, !PT ;  /* 0x0000000504047212 */ /* 0x000fc800078efcff */
[----:B------:R-:W-:Y:S02]  /*5a80*/  PRMT R0, R4, 0x7610, R0 ;  /* 0x0000761004007816 */ /* 0x000fe40000000000 */
.L_x_441:
[----:B------:R-:W-:Y:S05]  /*5a90*/  BSYNC B0 ;  /* 0x0000000000007941 */ /* 0x000fea0003800000 */
.L_x_440:
[----:B------:R0:W-:Y:S01]  /*5aa0*/  STG.E.U8 [R2.64], R0 ;  /* 0x0000000002007986 */ /* 0x0001e2000c101124 */
[----:B------:R-:W-:Y:S01]  /*5ab0*/  IMAD.MOV.U32 R19, RZ, RZ, R24 ;  /* 0x000000ffff137224 */ /* 0x000fe200078e0018 */
[----:B------:R-:W-:Y:S05]  /*5ac0*/  BRA `(.L_x_412) ;  /* 0x0000035000007947 */ /* 0x000fea0003800000 */
.L_x_434:
[----:B------:R-:W-:-:S13]  /*5ad0*/  ISETP.NE.AND P0, PT, R4, 0x1c, PT ;  /* 0x0000001c0400780c */ /* 0x000fda0003f05270 */
[----:B------:R-:W-:Y:S05]  /*5ae0*/  @!P0 BRA `(.L_x_443) ;  /* 0x000002f000008947 */ /* 0x000fea0003800000 */
[----:B------:R-:W-:-:S13]  /*5af0*/  ISETP.NE.AND P0, PT, R4, 0x1d, PT ;  /* 0x0000001d0400780c */ /* 0x000fda0003f05270 */
[----:B------:R-:W-:Y:S05]  /*5b00*/  @!P0 BRA `(.L_x_444) ;  /* 0x0000028000008947 */ /* 0x000fea0003800000 */
[----:B------:R-:W-:-:S13]  /*5b10*/  ISETP.NE.AND P0, PT, R4, 0x2c, PT ;  /* 0x0000002c0400780c */ /* 0x000fda0003f05270 */
[----:B------:R-:W-:Y:S05]  /*5b20*/  @P0 BRA `(.L_x_417) ;  /* 0x0000011000000947 */ /* 0x000fea0003800000 */
[----:B------:R-:W-:Y:S01]  /*5b30*/  PRMT R5, RZ, 0x5410, R0 ;  /* 0x00005410ff057816 */ /* 0x000fe20000000000 */
[----:B------:R-:W-:Y:S01]  /*5b40*/  IMAD.MOV.U32 R19, RZ, RZ, R24 ;  /* 0x000000ffff137224 */ /* 0x000fe200078e0018 */
        /* <DEDUP_REMOVED lines=15> */
.L_x_417:
        /* <DEDUP_REMOVED lines=19> */
[----:B------:R-:W-:Y:S01]  /*5d70*/  IMAD.MOV.U32 R19, RZ, RZ, R24 ;  /* 0x000000ffff137224 */ /* 0x000fe200078e0018 */
[----:B------:R-:W-:Y:S05]  /*5d80*/  BRA `(.L_x_412) ;  /* 0x0000009000007947 */ /* 0x000fea0003800000 */
.L_x_444:
[----:B------:R-:W-:Y:S01]  /*5d90*/  PRMT R4, RZ, 0x5410, R0 ;  /* 0x00005410ff047816 */ /* 0x000fe20000000000 */
[----:B------:R-:W-:-:S05]  /*5da0*/  IMAD.MOV.U32 R19, RZ, RZ, R24 ;  /* 0x000000ffff137224 */ /* 0x000fca00078e0018 */
[----:B------:R-:W0:Y:S02]  /*5db0*/  F2I.U64.TRUNC R4, R4 ;  /* 0x0000000400047311 */ /* 0x000e24000020d800 */
[----:B0-----:R0:W-:Y:S01]  /*5dc0*/  STG.E.64 [R2.64], R4 ;  /* 0x0000000402007986 */ /* 0x0011e2000c101b24 */
[----:B------:R-:W-:Y:S05]  /*5dd0*/  BRA `(.L_x_412) ;  /* 0x0000004000007947 */ /* 0x000fea0003800000 */
.L_x_443:
[----:B------:R-:W-:Y:S01]  /*5de0*/  PRMT R0, RZ, 0x5410, R0 ;  /* 0x00005410ff007816 */ /* 0x000fe20000000000 */
[----:B------:R-:W-:-:S03]  /*5df0*/  IMAD.MOV.U32 R19, RZ, RZ, R24 ;  /* 0x000000ffff137224 */ /* 0x000fc600078e0018 */
[----:B------:R-:W0:Y:S02]  /*5e00*/  F2I.FTZ.U32.TRUNC.NTZ R5, R0 ;  /* 0x0000000000057305 */ /* 0x000e24000021f000 */
[----:B0-----:R0:W-:Y:S02]  /*5e10*/  STG.E [R2.64], R5 ;  /* 0x0000000502007986 */ /* 0x0011e4000c101924 */
.L_x_412:
[----:B------:R-:W-:Y:S05]  /*5e20*/  BSYNC B6 ;  /* 0x0000000000067941 */ /* 0x000fea0003800000 */
.L_x_411:
[----:B------:R-:W-:Y:S01]  /*5e30*/  ISETP.GE.AND P0, PT, R19, R17, PT ;  /* 0x000000111300720c */ /* 0x000fe20003f06270 */
[----:B------:R-:W-:-:S12]  /*5e40*/  BSSY B6, `(.L_x_445) ;  /* 0x00001fe000067945 */ /* 0x000fd80003800000 */
[----:B------:R-:W-:Y:S05]  /*5e50*/  @P0 BRA `(.L_x_446) ;  /* 0x00001fc000000947 */ /* 0x000fea0003800000 */
[----:B0-----:R-:W-:Y:S01]  /*5e60*/  IMAD R0, R16, 0x200, R19 ;  /* 0x0000020010007824 */ /* 0x001fe200078e0213 */
[----:B------:R-:W-:-:S03]  /*5e70*/  PRMT R3, R18, 0x9910, RZ ;  /* 0x0000991012037816 */ /* 0x000fc600000000ff */
        /* <DEDUP_REMOVED lines=14> */
[----:B-----5:R-:W-:-:S06]  /*5f60*/  PRMT R25, RZ, 0x5410, R25 ;  /* 0x00005410ff197816 */ /* 0x020fcc0000000019 */
[----:B------:R-:W0:Y:S02]  /*5f70*/  F2I.FTZ.TRUNC.NTZ R25, R25 ;  /* 0x0000001900197305 */ /* 0x000e24000021f100 */
[----:B0-----:R0:W-:Y:S01]  /*5f80*/  STG.E.U8 [R2.64], R25 ;  /* 0x0000001902007986 */ /* 0x0011e2000c101124 */
[----:B------:R-:W-:Y:S05]  /*5f90*/  BRA `(.L_x_452) ;  /* 0x00000e8000007947 */ /* 0x000fea0003800000 */
.L_x_450:
[----:B-----5:R-:W-:-:S06]  /*5fa0*/  PRMT R5, RZ, 0x5410, R25 ;  /* 0x00005410ff057816 */ /* 0x020fcc0000000019 */
[----:B------:R-:W0:Y:S02]  /*5fb0*/  F2I.S64.TRUNC R4, R5 ;  /* 0x0000000500047311 */ /* 0x000e24000020d900 */
[----:B0-----:R0:W-:Y:S01]  /*5fc0*/  STG.E.U8 [R2.64], R4 ;  /* 0x0000000402007986 */ /* 0x0011e2000c101124 */
[----:B------:R-:W-:Y:S05]  /*5fd0*/  BRA `(.L_x_452) ;  /* 0x00000e4000007947 */ /* 0x000fea0003800000 */
.L_x_449:
[----:B------:R-:W-:-:S13]  /*5fe0*/  ISETP.NE.AND P0, PT, R0, 0x2, PT ;  /* 0x000000020000780c */ /* 0x000fda0003f05270 */
[----:B------:R-:W-:Y:S05]  /*5ff0*/  @!P0 BRA `(.L_x_453) ;  /* 0x000000c000008947 */ /* 0x000fea0003800000 */
[----:B------:R-:W-:-:S13]  /*6000*/  ISETP.NE.AND P0, PT, R0, 0x3, PT ;  /* 0x000000030000780c */ /* 0x000fda0003f05270 */
[----:B------:R-:W-:Y:S05]  /*6010*/  @!P0 BRA `(.L_x_454) ;  /* 0x0000006000008947 */ /* 0x000fea0003800000 */
[----:B------:R-:W-:-:S13]  /*6020*/  ISETP.NE.AND P0, PT, R0, 0x4, PT ;  /* 0x000000040000780c */ /* 0x000fda0003f05270 */
[----:B------:R-:W-:Y:S05]  /*6030*/  @P0 BRA `(.L_x_451) ;  /* 0x00000c3000000947 */ /* 0x000fea0003800000 */
[----:B-----5:R-:W-:-:S06]  /*6040*/  PRMT R4, RZ, 0x5410, R25 ;  /* 0x00005410ff047816 */ /* 0x020fcc0000000019 */
[----:B------:R-:W0:Y:S02]  /*6050*/  F2I.S64.TRUNC R4, R4 ;  /* 0x0000000400047311 */ /* 0x000e24000020d900 */
[----:B0-----:R0:W-:Y:S01]  /*6060*/  STG.E.64 [R2.64], R4 ;  /* 0x0000000402007986 */ /* 0x0011e2000c101b24 */
[----:B------:R-:W-:Y:S05]  /*6070*/  BRA `(.L_x_452) ;  /* 0x00000da000007947 */ /* 0x000fea0003800000 */
.L_x_454:
[----:B-----5:R-:W-:-:S06]  /*6080*/  PRMT R25, RZ, 0x5410, R25 ;  /* 0x00005410ff197816 */ /* 0x020fcc0000000019 */
[----:B------:R-:W0:Y:S02]  /*6090*/  F2I.FTZ.TRUNC.NTZ R25, R25 ;  /* 0x0000001900197305 */ /* 0x000e24000021f100 */
[----:B0-----:R0:W-:Y:S01]  /*60a0*/  STG.E [R2.64], R25 ;  /* 0x0000001902007986 */ /* 0x0011e2000c101924 */
[----:B------:R-:W-:Y:S05]  /*60b0*/  BRA `(.L_x_452) ;  /* 0x00000d6000007947 */ /* 0x000fea0003800000 */
.L_x_453:
[----:B-----5:R-:W-:-:S06]  /*60c0*/  PRMT R25, RZ, 0x5410, R25 ;  /* 0x00005410ff197816 */ /* 0x020fcc0000000019 */
[----:B------:R-:W0:Y:S02]  /*60d0*/  F2I.FTZ.TRUNC.NTZ R25, R25 ;  /* 0x0000001900197305 */ /* 0x000e24000021f100 */
[----:B0-----:R0:W-:Y:S01]  /*60e0*/  STG.E.U16 [R2.64], R25 ;  /* 0x0000001902007986 */ /* 0x0011e2000c101524 */
[----:B------:R-:W-:Y:S05]  /*60f0*/  BRA `(.L_x_452) ;  /* 0x00000d2000007947 */ /* 0x000fea0003800000 */
.L_x_448:
[----:B------:R-:W-:-:S13]  /*6100*/  ISETP.GT.AND P0, PT, R0, 0x6, PT ;  /* 0x000000060000780c */ /* 0x000fda0003f04270 */
[----:B------:R-:W-:Y:S05]  /*6110*/  @P0 BRA `(.L_x_455) ;  /* 0x000000b000000947 */ /* 0x000fea0003800000 */
[----:B------:R-:W-:-:S13]  /*6120*/  ISETP.NE.AND P0, PT, R0, 0x5, PT ;  /* 0x000000050000780c */ /* 0x000fda0003f05270 */
[----:B------:R-:W-:Y:S05]  /*6130*/  @!P0 BRA `(.L_x_456) ;  /* 0x0000005000008947 */ /* 0x000fea0003800000 */
[----:B------:R-:W-:-:S13]  /*6140*/  ISETP.NE.AND P0, PT, R0, 0x6, PT ;  /* 0x000000060000780c */ /* 0x000fda0003f05270 */
[----:B------:R-:W-:Y:S05]  /*6150*/  @P0 BRA `(.L_x_451) ;  /* 0x00000b1000000947 */ /* 0x000fea0003800000 */
[----:B-----5:R-:W-:-:S05]  /*6160*/  PRMT R25, RZ, 0x5410, R25 ;  /* 0x00005410ff197816 */ /* 0x020fca0000000019 */
[----:B------:R0:W-:Y:S01]  /*6170*/  STG.E [R2.64], R25 ;  /* 0x0000001902007986 */ /* 0x0001e2000c101924 */
[----:B------:R-:W-:Y:S05]  /*6180*/  BRA `(.L_x_452) ;  /* 0x00000c9000007947 */ /* 0x000fea0003800000 */
.L_x_456:
[----:B-----5:R-:W-:-:S04]  /*6190*/  PRMT R0, RZ, 0x5410, R25 ;  /* 0x00005410ff007816 */ /* 0x020fc80000000019 */
[----:B------:R-:W-:-:S05]  /*61a0*/  F2FP.PACK_AB R0, RZ, R0 ;  /* 0x00000000ff00723e */ /* 0x000fca00000000ff */
[----:B------:R0:W-:Y:S01]  /*61b0*/  STG.E.U16 [R2.64], R0 ;  /* 0x0000000002007986 */ /* 0x0001e2000c101524 */
[----:B------:R-:W-:Y:S05]  /*61c0*/  BRA `(.L_x_452) ;  /* 0x00000c5000007947 */ /* 0x000fea0003800000 */
.L_x_455:
[----:B------:R-:W-:-:S13]  /*61d0*/  ISETP.NE.AND P0, PT, R0, 0x7, PT ;  /* 0x000000070000780c */ /* 0x000fda0003f05270 */
[----:B------:R-:W-:Y:S05]  /*61e0*/  @!P0 BRA `(.L_x_457) ;  /* 0x000000d000008947 */ /* 0x000fea0003800000 */
[----:B------:R-:W-:-:S13]  /*61f0*/  ISETP.NE.AND P0, PT, R0, 0x8, PT ;  /* 0x000000080000780c */ /* 0x000fda0003f05270 */
[----:B------:R-:W-:Y:S05]  /*6200*/  @!P0 BRA `(.L_x_458) ;  /* 0x0000006000008947 */ /* 0x000fea0003800000 */
[----:B------:R-:W-:-:S13]  /*6210*/  ISETP.NE.AND P0, PT, R0, 0x9, PT ;  /* 0x000000090000780c */ /* 0x000fda0003f05270 */
[----:B------:R-:W-:Y:S05]  /*6220*/  @P0 BRA `(.L_x_451) ;  /* 0x00000a4000000947 */ /* 0x000fea0003800000 */
[----:B------:R-:W-:Y:S01]  /*6230*/  IMAD.MOV.U32 R5, RZ, RZ, RZ ;  /* 0x000000ffff057224 */ /* 0x000fe200078e00ff */
[----:B-----5:R-:W-:-:S05]  /*6240*/  PRMT R4, RZ, 0x5410, R25 ;  /* 0x00005410ff047816 */ /* 0x020fca0000000019 */
[----:B------:R0:W-:Y:S01]  /*6250*/  STG.E.64 [R2.64], R4 ;  /* 0x0000000402007986 */ /* 0x0001e2000c101b24 */
[----:B------:R-:W-:Y:S05]  /*6260*/  BRA `(.L_x_452) ;  /* 0x00000bb000007947 */ /* 0x000fea0003800000 */
.L_x_458:
[----:B-----5:R-:W-:-:S04]  /*6270*/  PRMT R25, RZ, 0x5410, R25 ;  /* 0x00005410ff197816 */ /* 0x020fc80000000019 */
[----:B------:R-:W-:-:S04]  /*6280*/  F2FP.PACK_AB R5, RZ, R25 ;  /* 0x00000019ff05723e */ /* 0x000fc800000000ff */
[----:B------:R-:W-:-:S05]  /*6290*/  PRMT R5, R5, 0x5410, RZ ;  /* 0x0000541005057816 */ /* 0x000fca00000000ff */
[----:B------:R0:W-:Y:S01]  /*62a0*/  STG.E [R2.64], R5 ;  /* 0x0000000502007986 */ /* 0x0001e2000c101924 */
[----:B------:R-:W-:Y:S05]  /*62b0*/  BRA `(.L_x_452) ;  /* 0x00000b6000007947 */ /* 0x000fea0003800000 */
.L_x_457:
[----:B-----5:R-:W-:-:S05]  /*62c0*/  PRMT R4, RZ, 0x5410, R25 ;  /* 0x00005410ff047816 */ /* 0x020fca0000000019 */
[----:B------:R-:W-:-:S06]  /*62d0*/  FMUL.FTZ R4, R4, 1 ;  /* 0x3f80000004047820 */ /* 0x000fcc0000410000 */
[----:B------:R-:W0:Y:S02]  /*62e0*/  F2F.F64.F32 R4, R4 ;  /* 0x0000000400047310 */ /* 0x000e240000201800 */
[----:B0-----:R0:W-:Y:S01]  /*62f0*/  STG.E.64 [R2.64], R4 ;  /* 0x0000000402007986 */ /* 0x0011e2000c101b24 */
[----:B------:R-:W-:Y:S05]  /*6300*/  BRA `(.L_x_452) ;  /* 0x00000b1000007947 */ /* 0x000fea0003800000 */
.L_x_447:
        /* <DEDUP_REMOVED lines=8> */
[----:B-----5:R-:W-:-:S04]  /*6390*/  PRMT R25, RZ, 0x5410, R25 ;  /* 0x00005410ff197816 */ /* 0x020fc80000000019 */
[----:B------:R-:W-:-:S04]  /*63a0*/  FSETP.NEU.FTZ.AND P0, PT, R25, RZ, PT ;  /* 0x000000ff1900720b */ /* 0x000fc80003f1d000 */
[----:B------:R-:W-:-:S05]  /*63b0*/  SEL R5, RZ, 0x1, !P0 ;  /* 0x00000001ff057807 */ /* 0x000fca0004000000 */
[----:B------:R0:W-:Y:S01]  /*63c0*/  STG.E.U8 [R2.64], R5 ;  /* 0x0000000502007986 */ /* 0x0001e2000c101124 */
[----:B------:R-:W-:Y:S05]  /*63d0*/  BRA `(.L_x_452) ;  /* 0x00000a4000007947 */ /* 0x000fea0003800000 */
.L_x_461:
[----:B-----5:R-:W-:Y:S01]  /*63e0*/  PRMT R25, RZ, 0x5410, R25 ;  /* 0x00005410ff197816 */ /* 0x020fe20000000019 */
[----:B------:R-:W-:-:S04]  /*63f0*/  CS2R R6, SRZ ;  /* 0x0000000000067805 */ /* 0x000fc8000001ff00 */
[----:B------:R-:W-:-:S06]  /*6400*/  FMUL.FTZ R4, R25, 1 ;  /* 0x3f80000019047820 */ /* 0x000fcc0000410000 */
[----:B------:R-:W0:Y:S02]  /*6410*/  F2F.F64.F32 R4, R4 ;  /* 0x0000000400047310 */ /* 0x000e240000201800 */
[----:B0-----:R0:W-:Y:S01]  /*6420*/  STG.E.128 [R2.64], R4 ;  /* 0x0000000402007986 */ /* 0x0011e2000c101d24 */
[----:B------:R-:W-:Y:S05]  /*6430*/  BRA `(.L_x_452) ;  /* 0x000009e000007947 */ /* 0x000fea0003800000 */
.L_x_460:
[----:B------:R-:W-:-:S13]  /*6440*/  ISETP.NE.AND P0, PT, R0, 0xf, PT ;  /* 0x0000000f0000780c */ /* 0x000fda0003f05270 */
[----:B------:R-:W-:Y:S05]  /*6450*/  @!P0 BRA `(.L_x_462) ;  /* 0x000002d000008947 */ /* 0x000fea0003800000 */
[----:B------:R-:W-:-:S13]  /*6460*/  ISETP.NE.AND P0, PT, R0, 0x17, PT ;  /* 0x000000170000780c */ /* 0x000fda0003f05270 */
[----:B------:R-:W-:Y:S05]  /*6470*/  @!P0 BRA `(.L_x_463) ;  /* 0x0000015000008947 */ /* 0x000fea0003800000 */
[----:B------:R-:W-:-:S13]  /*6480*/  ISETP.NE.AND P0, PT, R0, 0x18, PT ;  /* 0x000000180000780c */ /* 0x000fda0003f05270 */
[----:B------:R-:W-:Y:S05]  /*6490*/  @P0 BRA `(.L_x_451) ;  /* 0x000007d000000947 */ /* 0x000fea0003800000 */
[----:B-----5:R-:W-:Y:S01]  /*64a0*/  PRMT R25, RZ, 0x5410, R25 ;  /* 0x00005410ff197816 */ /* 0x020fe20000000019 */
        /* <DEDUP_REMOVED lines=14> */
.L_x_465:
[----:B------:R-:W-:Y:S05]  /*6590*/  BSYNC B0 ;  /* 0x0000000000007941 */ /* 0x000fea0003800000 */
.L_x_464:
[----:B------:R-:W-:-:S05]  /*65a0*/  LOP3.LUT R5, R0, R5, RZ, 0xfc, !PT ;  /* 0x0000000500057212 */ /* 0x000fca00078efcff */
[----:B------:R0:W-:Y:S01]  /*65b0*/  STG.E.U8 [R2.64], R5 ;  /* 0x0000000502007986 */ /* 0x0001e2000c101124 */
[----:B------:R-:W-:Y:S05]  /*65c0*/  BRA `(.L_x_452) ;  /* 0x0000085000007947 */ /* 0x000fea0003800000 */
.L_x_463:
[----:B-----5:R-:W-:Y:S01]  /*65d0*/  PRMT R25, RZ, 0x5410, R25 ;  /* 0x00005410ff197816 */ /* 0x020fe20000000019 */
        /* <DEDUP_REMOVED lines=12> */
.L_x_467:
[----:B------:R-:W-:Y:S01]  /*66a0*/  IMAD.MOV.U32 R0, RZ, RZ, 0x7f ;  /* 0x0000007fff007424 */ /* 0x000fe200078e00ff */
[----:B------:R-:W-:-:S04]  /*66b0*/  ISETP.GT.U32.AND P0, PT, R4, 0x7f800000, PT ;  /* 0x7f8000000400780c */ /* 0x000fc80003f04070 */
[----:B------:R-:W-:-:S04]  /*66c0*/  SEL R0, R0, 0x7c, P0 ;  /* 0x0000007c00007807 */ /* 0x000fc80000000000 */
.L_x_468:
[----:B------:R-:W-:Y:S05]  /*66d0*/  BSYNC B0 ;  /* 0x0000000000007941 */ /* 0x000fea0003800000 */
.L_x_466:
[----:B------:R-:W-:-:S04]  /*66e0*/  LOP3.LUT R4, R25, 0x80000000, RZ, 0xc0, !PT ;  /* 0x8000000019047812 */ /* 0x000fc800078ec0ff */
[----:B------:R-:W-:-:S04]  /*66f0*/  SHF.R.U32.HI R5, RZ, 0x18, R4 ;  /* 0x00000018ff057819 */ /* 0x000fc80000011604 */
[----:B------:R-:W-:-:S05]  /*6700*/  LOP3.LUT R5, R0, R5, RZ, 0xfc, !PT ;  /* 0x0000000500057212 */ /* 0x000fca00078efcff */
[----:B------:R0:W-:Y:S01]  /*6710*/  STG.E.U8 [R2.64], R5 ;  /* 0x0000000502007986 */ /* 0x0001e2000c101124 */
[----:B------:R-:W-:Y:S05]  /*6720*/  BRA `(.L_x_452) ;  /* 0x000006f000007947 */ /* 0x000fea0003800000 */
.L_x_462:
[----:B-----5:R0:W-:Y:S01]  /*6730*/  STG.E.U16 [R2.64], R25 ;  /* 0x0000001902007986 */ /* 0x0201e2000c101524 */
[----:B------:R-:W-:Y:S05]  /*6740*/  BRA `(.L_x_452) ;  /* 0x000006d000007947 */ /* 0x000fea0003800000 */
.L_x_459:
        /* <DEDUP_REMOVED lines=8> */
[----:B-----5:R-:W-:-:S06]  /*67d0*/  PRMT R5, RZ, 0x5410, R25 ;  /* 0x00005410ff057816 */ /* 0x020fcc0000000019 */
[----:B------:R-:W0:Y:S02]  /*67e0*/  F2I.FTZ.U32.TRUNC.NTZ R5, R5 ;  /* 0x0000000500057305 */ /* 0x000e24000021f000 */
[----:B0-----:R0:W-:Y:S01]  /*67f0*/  STG.E.U16 [R2.64], R5 ;  /* 0x0000000502007986 */ /* 0x0011e2000c101524 */
[----:B------:R-:W-:Y:S05]  /*6800*/  BRA `(.L_x_452) ;  /* 0x0000061000007947 */ /* 0x000fea0003800000 */
.L_x_471:
[----:B-----5:R-:W-:Y:S01]  /*6810*/  PRMT R25, RZ, 0x5410, R25 ;  /* 0x00005410ff197816 */ /* 0x020fe20000000019 */
        /* <DEDUP_REMOVED lines=16> */
.L_x_474:
[----:B------:R-:W-:-:S04]  /*6920*/  LOP3.LUT R0, R25, 0x80000000, RZ, 0xc0, !PT ;  /* 0x8000000019007812 */ /* 0x000fc800078ec0ff */
[----:B------:R-:W-:-:S04]  /*6930*/  SHF.R.U32.HI R5, RZ, 0x18, R0 ;  /* 0x00000018ff057819 */ /* 0x000fc80000011600 */
[----:B------:R-:W-:-:S04]  /*6940*/  LOP3.LUT R4, R4, R5, RZ, 0xfc, !PT ;  /* 0x0000000504047212 */ /* 0x000fc800078efcff */
[----:B------:R-:W-:Y:S02]  /*6950*/  PRMT R0, R4, 0x7610, R0 ;  /* 0x0000761004007816 */ /* 0x000fe40000000000 */
.L_x_473:
[----:B------:R-:W-:Y:S05]  /*6960*/  BSYNC B0 ;  /* 0x0000000000007941 */ /* 0x000fea0003800000 */
.L_x_472:
[----:B------:R0:W-:Y:S01]  /*6970*/  STG.E.U8 [R2.64], R0 ;  /* 0x0000000002007986 */ /* 0x0001e2000c101124 */
[----:B------:R-:W-:Y:S05]  /*6980*/  BRA `(.L_x_452) ;  /* 0x0000049000007947 */ /* 0x000fea0003800000 */
.L_x_470:
        /* <DEDUP_REMOVED lines=17> */
.L_x_477:
[----:B------:R-:W-:-:S04]  /*6aa0*/  LOP3.LUT R0, R25, 0x80000000, RZ, 0xc0, !PT ;  /* 0x8000000019007812 */ /* 0x000fc800078ec0ff */
[----:B------:R-:W-:-:S04]  /*6ab0*/  SHF.R.U32.HI R5, RZ, 0x18, R0 ;  /* 0x00000018ff057819 */ /* 0x000fc80000011600 */
[----:B------:R-:W-:-:S04]  /*6ac0*/  LOP3.LUT R4, R4, R5, RZ, 0xfc, !PT ;  /* 0x0000000504047212 */ /* 0x000fc800078efcff */
[----:B------:R-:W-:Y:S02]  /*6ad0*/  PRMT R0, R4, 0x7610, R0 ;  /* 0x0000761004007816 */ /* 0x000fe40000000000 */
.L_x_476:
[----:B------:R-:W-:Y:S05]  /*6ae0*/  BSYNC B0 ;  /* 0x0000000000007941 */ /* 0x000fea0003800000 */
.L_x_475:
[----:B------:R0:W-:Y:S01]  /*6af0*/  STG.E.U8 [R2.64], R0 ;  /* 0x0000000002007986 */ /* 0x0001e2000c101124 */
[----:B------:R-:W-:Y:S05]  /*6b00*/  BRA `(.L_x_452) ;  /* 0x0000031000007947 */ /* 0x000fea0003800000 */
.L_x_469:
[----:B------:R-:W-:-:S13]  /*6b10*/  ISETP.NE.AND P0, PT, R0, 0x1c, PT ;  /* 0x0000001c0000780c */ /* 0x000fda0003f05270 */
[----:B------:R-:W-:Y:S05]  /*6b20*/  @!P0 BRA `(.L_x_478) ;  /* 0x000002c000008947 */ /* 0x000fea0003800000 */
[----:B------:R-:W-:-:S13]  /*6b30*/  ISETP.NE.AND P0, PT, R0, 0x1d, PT ;  /* 0x0000001d0000780c */ /* 0x000fda0003f05270 */
[----:B------:R-:W-:Y:S05]  /*6b40*/  @!P0 BRA `(.L_x_479) ;  /* 0x0000026000008947 */ /* 0x000fea0003800000 */
[----:B------:R-:W-:-:S13]  /*6b50*/  ISETP.NE.AND P0, PT, R0, 0x2c, PT ;  /* 0x0000002c0000780c */ /* 0x000fda0003f05270 */
[----:B------:R-:W-:Y:S05]  /*6b60*/  @P0 BRA `(.L_x_451) ;  /* 0x0000010000000947 */ /* 0x000fea0003800000 */
[----:B-----5:R-:W-:Y:S01]  /*6b70*/  PRMT R25, RZ, 0x5410, R25 ;  /* 0x00005410ff197816 */ /* 0x020fe20000000019 */
[----:B------:R-:W-:Y:S01]  /*6b80*/  IMAD.MOV.U32 R5, RZ, RZ, 0xff ;  /* 0x000000ffff057424 */ /* 0x000fe200078e00ff */
[----:B------:R-:W-:Y:S02]  /*6b90*/  PLOP3.LUT P0, PT, PT, PT, PT, 0x80, 0x0 ;  /* 0x000000000000781c */ /* 0x000fe40003f0f070 */
[----:B------:R-:W-:-:S04]  /*6ba0*/  SHF.R.U32.HI R6, RZ, 0x17, R25 ;  /* 0x00000017ff067819 */ /* 0x000fc80000011619 */
[----:B------:R-:W-:-:S04]  /*6bb0*/  LOP3.LUT R4, R6, 0xff, RZ, 0xc0, !PT ;  /* 0x000000ff06047812 */ /* 0x000fc800078ec0ff */
[----:B------:R-:W-:-:S13]  /*6bc0*/  ISETP.NE.AND P2, PT, R4, 0xff, PT ;  /* 0x000000ff0400780c */ /* 0x000fda0003f45270 */
[--C-:B------:R-:W-:Y:S02]  /*6bd0*/  @P2 SHF.R.U32.HI R0, RZ, 0x16, R25.reuse ;  /* 0x00000016ff002819 */ /* 0x100fe40000011619 */
[----:B------:R-:W-:Y:S02]  /*6be0*/  @P2 LOP3.LUT P1, RZ, R4, 0x3fffff, R25, 0xf8, !PT ;  /* 0x003fffff04ff2812 */ /* 0x000fe4000782f819 */
        /* <DEDUP_REMOVED lines=8> */
.L_x_451:
        /* <DEDUP_REMOVED lines=19> */
[----:B------:R-:W-:Y:S05]  /*6da0*/  BRA `(.L_x_452) ;  /* 0x0000007000007947 */ /* 0x000fea0003800000 */
.L_x_479:
[----:B-----5:R-:W-:-:S06]  /*6db0*/  PRMT R4, RZ, 0x5410, R25 ;  /* 0x00005410ff047816 */ /* 0x020fcc0000000019 */
[----:B------:R-:W0:Y:S02]  /*6dc0*/  F2I.U64.TRUNC R4, R4 ;  /* 0x0000000400047311 */ /* 0x000e24000020d800 */
[----:B0-----:R0:W-:Y:S01]  /*6dd0*/  STG.E.64 [R2.64], R4 ;  /* 0x0000000402007986 */ /* 0x0011e2000c101b24 */
[----:B------:R-:W-:Y:S05]  /*6de0*/  BRA `(.L_x_452) ;  /* 0x0000003000007947 */ /* 0x000fea0003800000 */
.L_x_478:
[----:B-----5:R-:W-:-:S06]  /*6df0*/  PRMT R25, RZ, 0x5410, R25 ;  /* 0x00005410ff197816 */ /* 0x020fcc0000000019 */
[----:B------:R-:W0:Y:S02]  /*6e00*/  F2I.FTZ.U32.TRUNC.NTZ R25, R25 ;  /* 0x0000001900197305 */ /* 0x000e24000021f000 */
[----:B0-----:R0:W-:Y:S02]  /*6e10*/  STG.E [R2.64], R25 ;  /* 0x0000001902007986 */ /* 0x0011e4000c101924 */
.L_x_452:
[----:B------:R-:W-:-:S04]  /*6e20*/  IADD3 R19, R19, 0x80, RZ ;  /* 0x0000008013137810 */ /* 0x000fc80007ffe0ff */
[----:B------:R-:W-:-:S13]  /*6e30*/  ISETP.GE.AND P0, PT, R19, R17, PT ;  /* 0x000000111300720c */ /* 0x000fda0003f06270 */
        /* <DEDUP_REMOVED lines=21> */
.L_x_483:
[----:B------:R-:W-:-:S06]  /*6f90*/  PRMT R5, RZ, 0x5410, R22 ;  /* 0x00005410ff057816 */ /* 0x000fcc0000000016 */
[----:B------:R-:W0:Y:S02]  /*6fa0*/  F2I.S64.TRUNC R4, R5 ;  /* 0x0000000500047311 */ /* 0x000e24000020d900 */
[----:B0-----:R0:W-:Y:S01]  /*6fb0*/  STG.E.U8 [R2.64], R4 ;  /* 0x0000000402007986 */ /* 0x0011e2000c101124 */
[----:B------:R-:W-:Y:S05]  /*6fc0*/  BRA `(.L_x_485) ;  /* 0x00000e4000007947 */ /* 0x000fea0003800000 */
.L_x_482:
        /* <DEDUP_REMOVED lines=10> */
.L_x_487:
[----:B------:R-:W-:-:S04]  /*7070*/  PRMT R22, RZ, 0x5410, R22 ;  /* 0x00005410ff167816 */ /* 0x000fc80000000016 */
[----:B------:R-:W0:Y:S02]  /*7080*/  F2I.FTZ.TRUNC.NTZ R5, R22 ;  /* 0x0000001600057305 */ /* 0x000e24000021f100 */
[----:B0-----:R0:W-:Y:S01]  /*7090*/  STG.E [R2.64], R5 ;  /* 0x0000000502007986 */ /* 0x0011e2000c101924 */
[----:B------:R-:W-:Y:S05]  /*70a0*/  BRA `(.L_x_485) ;  /* 0x00000d6000007947 */ /* 0x000fea0003800000 */
.L_x_486:
[----:B------:R-:W-:-:S04]  /*70b0*/  PRMT R22, RZ, 0x5410, R22 ;  /* 0x00005410ff167816 */ /* 0x000fc80000000016 */
[----:B------:R-:W0:Y:S02]  /*70c0*/  F2I.FTZ.TRUNC.NTZ R5, R22 ;  /* 0x0000001600057305 */ /* 0x000e24000021f100 */
[----:B0-----:R0:W-:Y:S01]  /*70d0*/  STG.E.U16 [R2.64], R5 ;  /* 0x0000000502007986 */ /* 0x0011e2000c101524 */
[----:B------:R-:W-:Y:S05]  /*70e0*/  BRA `(.L_x_485) ;  /* 0x00000d2000007947 */ /* 0x000fea0003800000 */
.L_x_481:
        /* <DEDUP_REMOVED lines=9> */
.L_x_489:
[----:B------:R-:W-:-:S04]  /*7180*/  PRMT R0, RZ, 0x5410, R22 ;  /* 0x00005410ff007816 */ /* 0x000fc80000000016 */
[----:B------:R-:W-:-:S05]  /*7190*/  F2FP.PACK_AB R0, RZ, R0 ;  /* 0x00000000ff00723e */ /* 0x000fca00000000ff */
[----:B------:R0:W-:Y:S01]  /*71a0*/  STG.E.U16 [R2.64], R0 ;  /* 0x0000000002007986 */ /* 0x0001e2000c101524 */
[----:B------:R-:W-:Y:S05]  /*71b0*/  BRA `(.L_x_485) ;  /* 0x00000c5000007947 */ /* 0x000fea0003800000 */
.L_x_488:
        /* <DEDUP_REMOVED lines=10> */
.L_x_491:
[----:B------:R-:W-:-:S04]  /*7260*/  PRMT R22, RZ, 0x5410, R22 ;  /* 0x00005410ff167816 */ /* 0x000fc80000000016 */
[----:B------:R-:W-:-:S04]  /*7270*/  F2FP.PACK_AB R5, RZ, R22 ;  /* 0x00000016ff05723e */ /* 0x000fc800000000ff */
[----:B------:R-:W-:-:S05]  /*7280*/  PRMT R5, R5, 0x5410, RZ ;  /* 0x0000541005057816 */ /* 0x000fca00000000ff */
[----:B------:R0:W-:Y:S01]  /*7290*/  STG.E [R2.64], R5 ;  /* 0x0000000502007986 */ /* 0x0001e2000c101924 */
[----:B------:R-:W-:Y:S05]  /*72a0*/  BRA `(.L_x_485) ;  /* 0x00000b6000007947 */ /* 0x000fea0003800000 */
.L_x_490:
[----:B------:R-:W-:-:S05]  /*72b0*/  PRMT R4, RZ, 0x5410, R22 ;  /* 0x00005410ff047816 */ /* 0x000fca0000000016 */
[----:B------:R-:W-:-:S06]  /*72c0*/  FMUL.FTZ R4, R4, 1 ;  /* 0x3f80000004047820 */ /* 0x000fcc0000410000 */
[----:B------:R-:W0:Y:S02]  /*72d0*/  F2F.F64.F32 R4, R4 ;  /* 0x0000000400047310 */ /* 0x000e240000201800 */
[----:B0-----:R0:W-:Y:S01]  /*72e0*/  STG.E.64 [R2.64], R4 ;  /* 0x0000000402007986 */ /* 0x0011e2000c101b24 */
[----:B------:R-:W-:Y:S05]  /*72f0*/  BRA `(.L_x_485) ;  /* 0x00000b1000007947 */ /* 0x000fea0003800000 */
.L_x_480:
        /* <DEDUP_REMOVED lines=13> */
.L_x_494:
[----:B------:R-:W-:Y:S01]  /*73d0*/  PRMT R22, RZ, 0x5410, R22 ;  /* 0x00005410ff167816 */ /* 0x000fe20000000016 */
[----:B------:R-:W-:-:S04]  /*73e0*/  CS2R R6, SRZ ;  /* 0x0000000000067805 */ /* 0x000fc8000001ff00 */
[----:B------:R-:W-:-:S06]  /*73f0*/  FMUL.FTZ R4, R22, 1 ;  /* 0x3f80000016047820 */ /* 0x000fcc0000410000 */
[----:B------:R-:W0:Y:S02]  /*7400*/  F2F.F64.F32 R4, R4 ;  /* 0x0000000400047310 */ /* 0x000e240000201800 */
[----:B0-----:R0:W-:Y:S01]  /*7410*/  STG.E.128 [R2.64], R4 ;  /* 0x0000000402007986 */ /* 0x0011e2000c101d24 */
[----:B------:R-:W-:Y:S05]  /*7420*/  BRA `(.L_x_485) ;  /* 0x000009e000007947 */ /* 0x000fea0003800000 */
.L_x_493:
        /* <DEDUP_REMOVED lines=21> */
.L_x_498:
[----:B------:R-:W-:Y:S05]  /*7580*/  BSYNC B0 ;  /* 0x0000000000007941 */ /* 0x000fea0003800000 */
.L_x_497:
[----:B------:R-:W-:-:S05]  /*7590*/  LOP3.LUT R5, R0, R5, RZ, 0xfc, !PT ;  /* 0x0000000500057212 */ /* 0x000fca00078efcff */
[----:B------:R0:W-:Y:S01]  /*75a0*/  STG.E.U8 [R2.64], R5 ;  /* 0x0000000502007986 */ /* 0x0001e2000c101124 */
[----:B------:R-:W-:Y:S05]  /*75b0*/  BRA `(.L_x_485) ;  /* 0x0000085000007947 */ /* 0x000fea0003800000 */
.L_x_496:
        /* <DEDUP_REMOVED lines=13> */
.L_x_500:
[----:B------:R-:W-:Y:S01]  /*7690*/  IMAD.MOV.U32 R0, RZ, RZ, 0x7f ;  /* 0x0000007fff007424 */ /* 0x000fe200078e00ff */
[----:B------:R-:W-:-:S04]  /*76a0*/  ISETP.GT.U32.AND P0, PT, R4, 0x7f800000, PT ;  /* 0x7f8000000400780c */ /* 0x000fc80003f04070 */
[----:B------:R-:W-:-:S04]  /*76b0*/  SEL R0, R0, 0x7c, P0 ;  /* 0x0000007c00007807 */ /* 0x000fc80000000000 */
.L_x_501:
[----:B------:R-:W-:Y:S05]  /*76c0*/  BSYNC B0 ;  /* 0x0000000000007941 */ /* 0x000fea0003800000 */
.L_x_499:
[----:B------:R-:W-:-:S04]  /*76d0*/  LOP3.LUT R4, R5, 0x80000000, RZ, 0xc0, !PT ;  /* 0x8000000005047812 */ /* 0x000fc800078ec0ff */
[----:B------:R-:W-:-:S04]  /*76e0*/  SHF.R.U32.HI R5, RZ, 0x18, R4 ;  /* 0x00000018ff057819 */ /* 0x000fc80000011604 */
[----:B------:R-:W-:-:S05]  /*76f0*/  LOP3.LUT R5, R0, R5, RZ, 0xfc, !PT ;  /* 0x0000000500057212 */ /* 0x000fca00078efcff */
[----:B------:R0:W-:Y:S01]  /*7700*/  STG.E.U8 [R2.64], R5 ;  /* 0x0000000502007986 */ /* 0x0001e2000c101124 */
[----:B------:R-:W-:Y:S05]  /*7710*/  BRA `(.L_x_485) ;  /* 0x000006f000007947 */ /* 0x000fea0003800000 */
.L_x_495:
[----:B------:R0:W-:Y:S01]  /*7720*/  STG.E.U16 [R2.64], R22 ;  /* 0x0000001602007986 */ /* 0x0001e2000c101524 */
[----:B------:R-:W-:Y:S05]  /*7730*/  BRA `(.L_x_485) ;  /* 0x000006d000007947 */ /* 0x000fea0003800000 */
.L_x_492:
        /* <DEDUP_REMOVED lines=12> */
.L_x_504:
        /* <DEDUP_REMOVED lines=17> */
.L_x_507:
[----:B------:R-:W-:-:S04]  /*7910*/  LOP3.LUT R0, R7, 0x80000000, RZ, 0xc0, !PT ;  /* 0x8000000007007812 */ /* 0x000fc800078ec0ff */
[----:B------:R-:W-:-:S04]  /*7920*/  SHF.R.U32.HI R5, RZ, 0x18, R0 ;  /* 0x00000018ff057819 */ /* 0x000fc80000011600 */
[----:B------:R-:W-:-:S04]  /*7930*/  LOP3.LUT R4, R4, R5, RZ, 0xfc, !PT ;  /* 0x0000000504047212 */ /* 0x000fc800078efcff */
[----:B------:R-:W-:Y:S02]  /*7940*/  PRMT R0, R4, 0x7610, R0 ;  /* 0x0000761004007816 */ /* 0x000fe40000000000 */
.L_x_506:
[----:B------:R-:W-:Y:S05]  /*7950*/  BSYNC B0 ;  /* 0x0000000000007941 */ /* 0x000fea0003800000 */
.L_x_505:
[----:B------:R0:W-:Y:S01]  /*7960*/  STG.E.U8 [R2.64], R0 ;  /* 0x0000000002007986 */ /* 0x0001e2000c101124 */
[----:B------:R-:W-:Y:S05]  /*7970*/  BRA `(.L_x_485) ;  /* 0x0000049000007947 */ /* 0x000fea0003800000 */
.L_x_503:
        /* <DEDUP_REMOVED lines=17> */
.L_x_510:
[----:B------:R-:W-:-:S04]  /*7a90*/  LOP3.LUT R0, R7, 0x80000000, RZ, 0xc0, !PT ;  /* 0x8000000007007812 */ /* 0x000fc800078ec0ff */
[----:B------:R-:W-:-:S04]  /*7aa0*/  SHF.R.U32.HI R5, RZ, 0x18, R0 ;  /* 0x00000018ff057819 */ /* 0x000fc80000011600 */
[----:B------:R-:W-:-:S04]  /*7ab0*/  LOP3.LUT R4, R4, R5, RZ, 0xfc, !PT ;  /* 0x0000000504047212 */ /* 0x000fc800078efcff */
[----:B------:R-:W-:Y:S02]  /*7ac0*/  PRMT R0, R4, 0x7610, R0 ;  /* 0x0000761004007816 */ /* 0x000fe40000000000 */
.L_x_509:
[----:B------:R-:W-:Y:S05]  /*7ad0*/  BSYNC B0 ;  /* 0x0000000000007941 */ /* 0x000fea0003800000 */
.L_x_508:
[----:B------:R0:W-:Y:S01]  /*7ae0*/  STG.E.U8 [R2.64], R0 ;  /* 0x0000000002007986 */ /* 0x0001e2000c101124 */
[----:B------:R-:W-:Y:S05]  /*7af0*/  BRA `(.L_x_485) ;  /* 0x0000031000007947 */ /* 0x000fea0003800000 */
.L_x_502:
        /* <DEDUP_REMOVED lines=22> */
.L_x_484:
        /* <DEDUP_REMOVED lines=20> */
.L_x_512:
[----:B------:R-:W-:-:S06]  /*7da0*/  PRMT R4, RZ, 0x5410, R22 ;  /* 0x00005410ff047816 */ /* 0x000fcc0000000016 */
[----:B------:R-:W0:Y:S02]  /*7db0*/  F2I.U64.TRUNC R4, R4 ;  /* 0x0000000400047311 */ /* 0x000e24000020d800 */
[----:B0-----:R0:W-:Y:S01]  /*7dc0*/  STG.E.64 [R2.64], R4 ;  /* 0x0000000402007986 */ /* 0x0011e2000c101b24 */
[----:B------:R-:W-:Y:S05]  /*7dd0*/  BRA `(.L_x_485) ;  /* 0x0000003000007947 */ /* 0x000fea0003800000 */
.L_x_511:
[----:B------:R-:W-:-:S04]  /*7de0*/  PRMT R22, RZ, 0x5410, R22 ;  /* 0x00005410ff167816 */ /* 0x000fc80000000016 */
[----:B------:R-:W0:Y:S02]  /*7df0*/  F2I.FTZ.U32.TRUNC.NTZ R5, R22 ;  /* 0x0000001600057305 */ /* 0x000e24000021f000 */
[----:B0-----:R0:W-:Y:S02]  /*7e00*/  STG.E [R2.64], R5 ;  /* 0x0000000502007986 */ /* 0x0011e4000c101924 */
.L_x_485:
[----:B------:R-:W-:Y:S02]  /*7e10*/  IADD3 R19, R19, 0x80, RZ ;  /* 0x0000008013137810 */ /* 0x000fe40007ffe0ff */
.L_x_446:
[----:B------:R-:W-:Y:S05]  /*7e20*/  BSYNC B6 ;  /* 0x0000000000067941 */ /* 0x000fea0003800000 */
.L_x_445:
[----:B------:R-:W-:-:S13]  /*7e30*/  ISETP.GE.AND P0, PT, R19, R17, PT ;  /* 0x000000111300720c */ /* 0x000fda0003f06270 */
[----:B------:R-:W-:Y:S05]  /*7e40*/  @P0 EXIT ;  /* 0x000000000000094d */ /* 0x000fea0003800000 */
[----:B0-----:R-:W-:Y:S01]  /*7e50*/  PRMT R0, R18, 0x9910, RZ ;  /* 0x0000991012007816 */ /* 0x001fe200000000ff */
        /* <DEDUP_REMOVED lines=16> */
[----:B0-----:R-:W-:Y:S01]  /*7f60*/  STG.E.U8 [R2.64], R23 ;  /* 0x0000001702007986 */ /* 0x001fe2000c101124 */
[----:B------:R-:W-:Y:S05]  /*7f70*/  EXIT ;  /* 0x000000000000794d */ /* 0x000fea0003800000 */
.L_x_516:
[----:B-----5:R-:W-:-:S06]  /*7f80*/  PRMT R5, RZ, 0x5410, R23 ;  /* 0x00005410ff057816 */ /* 0x020fcc0000000017 */
[----:B------:R-:W0:Y:S02]  /*7f90*/  F2I.S64.TRUNC R4, R5 ;  /* 0x0000000500047311 */ /* 0x000e24000020d900 */
[----:B0-----:R-:W-:Y:S01]  /*7fa0*/  STG.E.U8 [R2.64], R4 ;  /* 0x0000000402007986 */ /* 0x001fe2000c101124 */
[----:B------:R-:W-:Y:S05]  /*7fb0*/  EXIT ;  /* 0x000000000000794d */ /* 0x000fea0003800000 */
.L_x_515:
        /* <DEDUP_REMOVED lines=8> */
[----:B0-----:R-:W-:Y:S01]  /*8040*/  STG.E.64 [R2.64], R4 ;  /* 0x0000000402007986 */ /* 0x001fe2000c101b24 */
[----:B------:R-:W-:Y:S05]  /*8050*/  EXIT ;  /* 0x000000000000794d */ /* 0x000fea0003800000 */
.L_x_519:
[----:B-----5:R-:W-:-:S06]  /*8060*/  PRMT R23, RZ, 0x5410, R23 ;  /* 0x00005410ff177816 */ /* 0x020fcc0000000017 */
[----:B------:R-:W0:Y:S02]  /*8070*/  F2I.FTZ.TRUNC.NTZ R23, R23 ;  /* 0x0000001700177305 */ /* 0x000e24000021f100 */
[----:B0-----:R-:W-:Y:S01]  /*8080*/  STG.E [R2.64], R23 ;  /* 0x0000001702007986 */ /* 0x001fe2000c101924 */
[----:B------:R-:W-:Y:S05]  /*8090*/  EXIT ;  /* 0x000000000000794d */ /* 0x000fea0003800000 */
.L_x_518:
[----:B-----5:R-:W-:-:S06]  /*80a0*/  PRMT R23, RZ, 0x5410, R23 ;  /* 0x00005410ff177816 */ /* 0x020fcc0000000017 */
[----:B------:R-:W0:Y:S02]  /*80b0*/  F2I.FTZ.TRUNC.NTZ R23, R23 ;  /* 0x0000001700177305 */ /* 0x000e24000021f100 */
[----:B0-----:R-:W-:Y:S01]  /*80c0*/  STG.E.U16 [R2.64], R23 ;  /* 0x0000001702007986 */ /* 0x001fe2000c101524 */
[----:B------:R-:W-:Y:S05]  /*80d0*/  EXIT ;  /* 0x000000000000794d */ /* 0x000fea0003800000 */
.L_x_514:
[----:B------:R-:W-:-:S13]  /*80e0*/  ISETP.GT.AND P0, PT, R0, 0x6, PT ;  /* 0x000000060000780c */ /* 0x000fda0003f04270 */
[----:B------:R-:W-:Y:S05]  /*80f0*/  @P0 BRA `(.L_x_520) ;  /* 0x000000b000000947 */ /* 0x000fea0003800000 */
[----:B------:R-:W-:-:S13]  /*8100*/  ISETP.NE.AND P0, PT, R0, 0x5, PT ;  /* 0x000000050000780c */ /* 0x000fda0003f05270 */
[----:B------:R-:W-:Y:S05]  /*8110*/  @!P0 BRA `(.L_x_521) ;  /* 0x0000005000008947 */ /* 0x000fea0003800000 */
[----:B------:R-:W-:-:S13]  /*8120*/  ISETP.NE.AND P0, PT, R0, 0x6, PT ;  /* 0x000000060000780c */ /* 0x000fda0003f05270 */
[----:B------:R-:W-:Y:S05]  /*8130*/  @P0 BRA `(.L_x_517) ;  /* 0x00000b1000000947 */ /* 0x000fea0003800000 */
[----:B-----5:R-:W-:-:S05]  /*8140*/  PRMT R23, RZ, 0x5410, R23 ;  /* 0x00005410ff177816 */ /* 0x020fca0000000017 */
[----:B------:R-:W-:Y:S01]  /*8150*/  STG.E [R2.64], R23 ;  /* 0x0000001702007986 */ /* 0x000fe2000c101924 */
[----:B------:R-:W-:Y:S05]  /*8160*/  EXIT ;  /* 0x000000000000794d */ /* 0x000fea0003800000 */
.L_x_521:
[----:B-----5:R-:W-:-:S04]  /*8170*/  PRMT R0, RZ, 0x5410, R23 ;  /* 0x00005410ff007816 */ /* 0x020fc80000000017 */
[----:B------:R-:W-:-:S05]  /*8180*/  F2FP.PACK_AB R0, RZ, R0 ;  /* 0x00000000ff00723e */ /* 0x000fca00000000ff */
[----:B------:R-:W-:Y:S01]  /*8190*/  STG.E.U16 [R2.64], R0 ;  /* 0x0000000002007986 */ /* 0x000fe2000c101524 */
[----:B------:R-:W-:Y:S05]  /*81a0*/  EXIT ;  /* 0x000000000000794d */ /* 0x000fea0003800000 */
.L_x_520:
        /* <DEDUP_REMOVED lines=8> */
[----:B------:R-:W-:Y:S01]  /*8230*/  STG.E.64 [R2.64], R4 ;  /* 0x0000000402007986 */ /* 0x000fe2000c101b24 */
[----:B------:R-:W-:Y:S05]  /*8240*/  EXIT ;  /* 0x000000000000794d */ /* 0x000fea0003800000 */
.L_x_523:
[----:B-----5:R-:W-:-:S04]  /*8250*/  PRMT R23, RZ, 0x5410, R23 ;  /* 0x00005410ff177816 */ /* 0x020fc80000000017 */
[----:B------:R-:W-:-:S04]  /*8260*/  F2FP.PACK_AB R5, RZ, R23 ;  /* 0x00000017ff05723e */ /* 0x000fc800000000ff */
[----:B------:R-:W-:-:S05]  /*8270*/  PRMT R5, R5, 0x5410, RZ ;  /* 0x0000541005057816 */ /* 0x000fca00000000ff */
[----:B------:R-:W-:Y:S01]  /*8280*/  STG.E [R2.64], R5 ;  /* 0x0000000502007986 */ /* 0x000fe2000c101924 */
[----:B------:R-:W-:Y:S05]  /*8290*/  EXIT ;  /* 0x000000000000794d */ /* 0x000fea0003800000 */
.L_x_522:
[----:B-----5:R-:W-:-:S05]  /*82a0*/  PRMT R4, RZ, 0x5410, R23 ;  /* 0x00005410ff047816 */ /* 0x020fca0000000017 */
[----:B------:R-:W-:-:S06]  /*82b0*/  FMUL.FTZ R4, R4, 1 ;  /* 0x3f80000004047820 */ /* 0x000fcc0000410000 */
[----:B------:R-:W0:Y:S02]  /*82c0*/  F2F.F64.F32 R4, R4 ;  /* 0x0000000400047310 */ /* 0x000e240000201800 */
[----:B0-----:R-:W-:Y:S01]  /*82d0*/  STG.E.64 [R2.64], R4 ;  /* 0x0000000402007986 */ /* 0x001fe2000c101b24 */
[----:B------:R-:W-:Y:S05]  /*82e0*/  EXIT ;  /* 0x000000000000794d */ /* 0x000fea0003800000 */
.L_x_513:
        /* <DEDUP_REMOVED lines=11> */
[----:B------:R-:W-:Y:S01]  /*83a0*/  STG.E.U8 [R2.64], R5 ;  /* 0x0000000502007986 */ /* 0x000fe2000c101124 */
[----:B------:R-:W-:Y:S05]  /*83b0*/  EXIT ;  /* 0x000000000000794d */ /* 0x000fea0003800000 */
.L_x_526:
[----:B-----5:R-:W-:Y:S01]  /*83c0*/  PRMT R23, RZ, 0x5410, R23 ;  /* 0x00005410ff177816 */ /* 0x020fe20000000017 */
[----:B------:R-:W-:-:S04]  /*83d0*/  CS2R R6, SRZ ;  /* 0x0000000000067805 */ /* 0x000fc8000001ff00 */
[----:B------:R-:W-:-:S06]  /*83e0*/  FMUL.FTZ R4, R23, 1 ;  /* 0x3f80000017047820 */ /* 0x000fcc0000410000 */
[----:B------:R-:W0:Y:S02]  /*83f0*/  F2F.F64.F32 R4, R4 ;  /* 0x0000000400047310 */ /* 0x000e240000201800 */
[----:B0-----:R-:W-:Y:S01]  /*8400*/  STG.E.128 [R2.64], R4 ;  /* 0x0000000402007986 */ /* 0x001fe2000c101d24 */
[----:B------:R-:W-:Y:S05]  /*8410*/  EXIT ;  /* 0x000000000000794d */ /* 0x000fea0003800000 */
.L_x_525:
        /* <DEDUP_REMOVED lines=21> */
.L_x_530:
[----:B------:R-:W-:Y:S05]  /*8570*/  BSYNC B0 ;  /* 0x0000000000007941 */ /* 0x000fea0003800000 */
.L_x_529:
[----:B------:R-:W-:-:S05]  /*8580*/  LOP3.LUT R5, R0, R5, RZ, 0xfc, !PT ;  /* 0x0000000500057212 */ /* 0x000fca00078efcff */
[----:B------:R-:W-:Y:S01]  /*8590*/  STG.E.U8 [R2.64], R5 ;  /* 0x0000000502007986 */ /* 0x000fe2000c101124 */
[----:B------:R-:W-:Y:S05]  /*85a0*/  EXIT ;  /* 0x000000000000794d */ /* 0x000fea0003800000 */
.L_x_528:
        /* <DEDUP_REMOVED lines=13> */
.L_x_532:
[----:B------:R-:W-:Y:S01]  /*8680*/  IMAD.MOV.U32 R0, RZ, RZ, 0x7f ;  /* 0x0000007fff007424 */ /* 0x000fe200078e00ff */
[----:B------:R-:W-:-:S04]  /*8690*/  ISETP.GT.U32.AND P0, PT, R4, 0x7f800000, PT ;  /* 0x7f8000000400780c */ /* 0x000fc80003f04070 */
[----:B------:R-:W-:-:S04]  /*86a0*/  SEL R0, R0, 0x7c, P0 ;  /* 0x0000007c00007807 */ /* 0x000fc80000000000 */
.L_x_533:
[----:B------:R-:W-:Y:S05]  /*86b0*/  BSYNC B0 ;  /* 0x0000000000007941 */ /* 0x000fea0003800000 */
.L_x_531:
[----:B------:R-:W-:-:S04]  /*86c0*/  LOP3.LUT R4, R23, 0x80000000, RZ, 0xc0, !PT ;  /* 0x8000000017047812 */ /* 0x000fc800078ec0ff */
[----:B------:R-:W-:-:S04]  /*86d0*/  SHF.R.U32.HI R5, RZ, 0x18, R4 ;  /* 0x00000018ff057819 */ /* 0x000fc80000011604 */
[----:B------:R-:W-:-:S05]  /*86e0*/  LOP3.LUT R5, R0, R5, RZ, 0xfc, !PT ;  /* 0x0000000500057212 */ /* 0x000fca00078efcff */
[----:B------:R-:W-:Y:S01]  /*86f0*/  STG.E.U8 [R2.64], R5 ;  /* 0x0000000502007986 */ /* 0x000fe2000c101124 */
[----:B------:R-:W-:Y:S05]  /*8700*/  EXIT ;  /* 0x000000000000794d */ /* 0x000fea0003800000 */
.L_x_527:
[----:B-----5:R-:W-:Y:S01]  /*8710*/  STG.E.U16 [R2.64], R23 ;  /* 0x0000001702007986 */ /* 0x020fe2000c101524 */
[----:B------:R-:W-:Y:S05]  /*8720*/  EXIT ;  /* 0x000000000000794d */ /* 0x000fea0003800000 */
.L_x_524:
        /* <DEDUP_REMOVED lines=10> */
[----:B0-----:R-:W-:Y:S01]  /*87d0*/  STG.E.U16 [R2.64], R5 ;  /* 0x0000000502007986 */ /* 0x001fe2000c101524 */
[----:B------:R-:W-:Y:S05]  /*87e0*/  EXIT ;  /* 0x000000000000794d */ /* 0x000fea0003800000 */
.L_x_536:
        /* <DEDUP_REMOVED lines=17> */
.L_x_539:
[----:B------:R-:W-:-:S04]  /*8900*/  LOP3.LUT R0, R23, 0x80000000, RZ, 0xc0, !PT ;  /* 0x8000000017007812 */ /* 0x000fc800078ec0ff */
[----:B------:R-:W-:-:S04]  /*8910*/  SHF.R.U32.HI R5, RZ, 0x18, R0 ;  /* 0x00000018ff057819 */ /* 0x000fc80000011600 */
[----:B------:R-:W-:-:S04]  /*8920*/  LOP3.LUT R4, R4, R5, RZ, 0xfc, !PT ;  /* 0x0000000504047212 */ /* 0x000fc800078efcff */
[----:B------:R-:W-:Y:S02]  /*8930*/  PRMT R0, R4, 0x7610, R0 ;  /* 0x0000761004007816 */ /* 0x000fe40000000000 */
.L_x_538:
[----:B------:R-:W-:Y:S05]  /*8940*/  BSYNC B0 ;  /* 0x0000000000007941 */ /* 0x000fea0003800000 */
.L_x_537:
[----:B------:R-:W-:Y:S01]  /*8950*/  STG.E.U8 [R2.64], R0 ;  /* 0x0000000002007986 */ /* 0x000fe2000c101124 */
[----:B------:R-:W-:Y:S05]  /*8960*/  EXIT ;  /* 0x000000000000794d */ /* 0x000fea0003800000 */
.L_x_535:
        /* <DEDUP_REMOVED lines=17> */
.L_x_542:
[----:B------:R-:W-:-:S04]  /*8a80*/  LOP3.LUT R0, R23, 0x80000000, RZ, 0xc0, !PT ;  /* 0x8000000017007812 */ /* 0x000fc800078ec0ff */
[----:B------:R-:W-:-:S04]  /*8a90*/  SHF.R.U32.HI R5, RZ, 0x18, R0 ;  /* 0x00000018ff057819 */ /* 0x000fc80000011600 */
[----:B------:R-:W-:-:S04]  /*8aa0*/  LOP3.LUT R4, R4, R5, RZ, 0xfc, !PT ;  /* 0x0000000504047212 */ /* 0x000fc800078efcff */
[----:B------:R-:W-:Y:S02]  /*8ab0*/  PRMT R0, R4, 0x7610, R0 ;  /* 0x0000761004007816 */ /* 0x000fe40000000000 */
.L_x_541:
[----:B------:R-:W-:Y:S05]  /*8ac0*/  BSYNC B0 ;  /* 0x0000000000007941 */ /* 0x000fea0003800000 */
.L_x_540:
[----:B------:R-:W-:Y:S01]  /*8ad0*/  STG.E.U8 [R2.64], R0 ;  /* 0x0000000002007986 */ /* 0x000fe2000c101124 */
[----:B------:R-:W-:Y:S05]  /*8ae0*/  EXIT ;  /* 0x000000000000794d */ /* 0x000fea0003800000 */
.L_x_534:
        /* <DEDUP_REMOVED lines=22> */
.L_x_517:
        /* <DEDUP_REMOVED lines=19> */
[----:B------:R-:W-:Y:S05]  /*8d80*/  EXIT ;  /* 0x000000000000794d */ /* 0x000fea0003800000 */
.L_x_544:
[----:B-----5:R-:W-:-:S06]  /*8d90*/  PRMT R4, RZ, 0x5410, R23 ;  /* 0x00005410ff047816 */ /* 0x020fcc0000000017 */
[----:B------:R-:W0:Y:S02]  /*8da0*/  F2I.U64.TRUNC R4, R4 ;  /* 0x0000000400047311 */ /* 0x000e24000020d800 */
[----:B0-----:R-:W-:Y:S01]  /*8db0*/  STG.E.64 [R2.64], R4 ;  /* 0x0000000402007986 */ /* 0x001fe2000c101b24 */
[----:B------:R-:W-:Y:S05]  /*8dc0*/  EXIT ;  /* 0x000000000000794d */ /* 0x000fea0003800000 */
.L_x_543:
[----:B-----5:R-:W-:-:S06]  /*8dd0*/  PRMT R23, RZ, 0x5410, R23 ;  /* 0x00005410ff177816 */ /* 0x020fcc0000000017 */
[----:B------:R-:W0:Y:S02]  /*8de0*/  F2I.FTZ.U32.TRUNC.NTZ R23, R23 ;  /* 0x0000001700177305 */ /* 0x000e24000021f000 */
[----:B0-----:R-:W-:Y:S01]  /*8df0*/  STG.E [R2.64], R23 ;  /* 0x0000001702007986 */ /* 0x001fe2000c101924 */
[----:B------:R-:W-:Y:S05]  /*8e00*/  EXIT ;  /* 0x000000000000794d */ /* 0x000fea0003800000 */
.L_x_545:
        /* <DEDUP_REMOVED lines=15> */
.L_x_15814:


//--------------------- .text._ZN2at6native18elementwise_kernelILi128ELi4EZNS0_22gpu_kernel_impl_nocastIZZZNS0_16acos_kernel_cudaERNS_18TensorIteratorBaseEENKUlvE0_clEvENKUlvE2_clEvEUlN3c108BFloat16EE_EEvS4_RKT_EUliE_EEviT1_ --------------------------
	.section	.text._ZN2at6native18elementwise_kernelILi128ELi4EZNS0_22gpu_kernel_impl_nocastIZZZNS0_16acos_kernel_cudaERNS_18TensorIteratorBaseEENKUlvE0_clEvENKUlvE2_clEvEUlN3c108BFloat16EE_EEvS4_RKT_EUliE_EEviT1_,"ax",@progbits
	.sectioninfo	@"SHI_REGISTERS=12"
	.align	128
        .global         _ZN2at6native18elementwise_kernelILi128ELi4EZNS0_22gpu_kernel_impl_nocastIZZZNS0_16acos_kernel_cudaERNS_18TensorIteratorBaseEENKUlvE0_clEvENKUlvE2_clEvEUlN3c108BFloat16EE_EEvS4_RKT_EUliE_EEviT1_
        .type           _ZN2at6native18elementwise_kernelILi128ELi4EZNS0_22gpu_kernel_impl_nocastIZZZNS0_16acos_kernel_cudaERNS_18TensorIteratorBaseEENKUlvE0_clEvENKUlvE2_clEvEUlN3c108BFloat16EE_EEvS4_RKT_EUliE_EEviT1_,@function
        .size           _ZN2at6native18elementwise_kernelILi128ELi4EZNS0_22gpu_kernel_impl_nocastIZZZNS0_16acos_kernel_cudaERNS_18TensorIteratorBaseEENKUlvE0_clEvENKUlvE2_clEvEUlN3c108BFloat16EE_EEvS4_RKT_EUliE_EEviT1_,(.L_x_15815 - _ZN2at6native18elementwise_kernelILi128ELi4EZNS0_22gpu_kernel_impl_nocastIZZZNS0_16acos_kernel_cudaERNS_18TensorIteratorBaseEENKUlvE0_clEvENKUlvE2_clEvEUlN3c108BFloat16EE_EEvS4_RKT_EUliE_EEviT1_)
        .other          _ZN2at6native18elementwise_kernelILi128ELi4EZNS0_22gpu_kernel_impl_nocastIZZZNS0_16acos_kernel_cudaERNS_18TensorIteratorBaseEENKUlvE0_clEvENKUlvE2_clEvEUlN3c108BFloat16EE_EEvS4_RKT_EUliE_EEviT1_,@"STO_CUDA_ENTRY STV_DEFAULT"
_ZN2at6native18elementwise_kernelILi128ELi4EZNS0_22gpu_kernel_impl_nocastIZZZNS0_16acos_kernel_cudaERNS_18TensorIteratorBaseEENKUlvE0_clEvENKUlvE2_clEvEUlN3c108BFloat16EE_EEvS4_RKT_EUliE_EEviT1_:
.text._ZN2at6native18elementwise_kernelILi128ELi4EZNS0_22gpu_kernel_impl_nocastIZZZNS0_16acos_kernel_cudaERNS_18TensorIteratorBaseEENKUlvE0_clEvENKUlvE2_clEvEUlN3c108BFloat16EE_EEvS4_RKT_EUliE_EEviT1_:
[----:B------:R-:W-:Y:S02]  /*0000*/  MOV R1, c[0x0][0x28] ;  /* 0x00000a0000017a02 */ /* 0x000fe40000000f00 */
[----:B------:R-:W0:Y:S01]  /*0010*/  S2R R0, SR_CTAID.X ;  /* 0x0000000000007919 */ /* 0x000e220000002500 */
[----:B------:R-:W-:Y:S01]  /*0020*/  ULDC.64 UR4, c[0x0][0x118] ;  /* 0x0000460000047ab9 */ /* 0x000fe20000000a00 */
[----:B------:R-:W-:Y:S02]  /*0030*/  BSSY B0, `(.L_x_546) ;  /* 0x000010c000007945 */ /* 0x000fe40003800000 */
[----:B------:R-:W0:Y:S02]  /*0040*/  S2R R3, SR_TID.X ;  /* 0x0000000000037919 */ /* 0x000e240000002100 */
[----:B0-----:R-:W-:-:S04]  /*0050*/  LEA R0, R0, R3, 0x9 ;  /* 0x0000000300007211 */ /* 0x001fc800078e48ff */
[----:B------:R-:W-:-:S13]  /*0060*/  ISETP.GE.AND P0, PT, R0, c[0x0][0x160], PT ;  /* 0x0000580000007a0c */ /* 0x000fda0003f06270 */
[----:B------:R-:W-:Y:S05]  /*0070*/  @P0 BRA `(.L_x_547) ;  /* 0x0000107000000947 */ /* 0x000fea0003800000 */
[----:B------:R-:W-:Y:S01]  /*0080*/  ISETP.NE.AND P0, PT, RZ, c[0x0][0x168], PT ;  /* 0x00005a00ff007a0c */ /* 0x000fe20003f05270 */
[----:B------:R-:W-:-:S12]  /*0090*/  CS2R R2, SRZ ;  /* 0x0000000000027805 */ /* 0x000fd8000001ff00 */
[----:B------:R-:W-:Y:S05]  /*00a0*/  @!P0 BRA `(.L_x_548) ;  /* 0x00000e0000008947 */ /* 0x000fea0003800000 */
[----:B------:R-:W-:Y:S01]  /*00b0*/  HFMA2.MMA R2, -RZ, RZ, 0, 0 ;  /* 0x00000000ff027435 */ /* 0x000fe200000001ff */
[----:B------:R-:W-:Y:S02]  /*00c0*/  MOV R3, R0 ;  /* 0x0000000000037202 */ /* 0x000fe40000000f00 */
[----:B------:R-:W-:-:S04]  /*00d0*/  MOV R8, c[0x0][0x168] ;  /* 0x00005a0000087a02 */ /* 0x000fc80000000f00 */
[----:B------:R-:W-:-:S03]  /*00e0*/  ISETP.NE.AND P0, PT, R8, 0x1, PT ;  /* 0x000000010800780c */ /* 0x000fc60003f05270 */
[----:B------:R-:W-:-:S05]  /*00f0*/  IMAD.HI.U32 R4, R0, c[0x0][0x170], R2 ;  /* 0x00005c0000047a27 */ /* 0x000fca00078e0002 */
[----:B------:R-:W-:-:S04]  /*0100*/  SHF.R.U32.HI R5, RZ, c[0x0][0x174], R4 ;  /* 0x00005d00ff057a19 */ /* 0x000fc80000011604 */
[----:B------:R-:W-:-:S05]  /*0110*/  IADD3 R3, -R5, RZ, RZ ;  /* 0x000000ff05037210 */ /* 0x000fca0007ffe1ff */
[----:B------:R-:W-:-:S04]  /*0120*/  IMAD R3, R3, c[0x0][0x16c], R0 ;  /* 0x00005b0003037a24 */ /* 0x000fc800078e0200 */
[C---:B------:R-:W-:Y:S02]  /*0130*/  IMAD R2, R3.reuse, c[0x0][0x298], RZ ;  /* 0x0000a60003027a24 */ /* 0x040fe400078e02ff */
[----:B------:R-:W-:Y:S01]  /*0140*/  IMAD R3, R3, c[0x0][0x29c], RZ ;  /* 0x0000a70003037a24 */ /* 0x000fe200078e02ff */
[----:B------:R-:W-:Y:S05]  /*0150*/  @!P0 BRA `(.L_x_548) ;  /* 0x00000d5000008947 */ /* 0x000fea0003800000 */
[----:B------:R-:W-:Y:S02]  /*0160*/  MOV R4, RZ ;  /* 0x000000ff00047202 */ /* 0x000fe40000000f00 */
[----:B------:R-:W-:-:S03]  /*0170*/  ISETP.NE.AND P0, PT, R8, 0x2, PT ;  /* 0x000000020800780c */ /* 0x000fc60003f05270 */
[----:B------:R-:W-:-:S05]  /*0180*/  IMAD.HI.U32 R6, R5, c[0x0][0x17c], R4 ;  /* 0x00005f0005067a27 */ /* 0x000fca00078e0004 */
[----:B------:R-:W-:-:S04]  /*0190*/  SHF.R.U32.HI R7, RZ, c[0x0][0x180], R6 ;  /* 0x00006000ff077a19 */ /* 0x000fc80000011606 */
[----:B------:R-:W-:-:S05]  /*01a0*/  IADD3 R4, -R7, RZ, RZ ;  /* 0x000000ff07047210 */ /* 0x000fca0007ffe1ff */
[----:B------:R-:W-:-:S04]  /*01b0*/  IMAD R4, R4, c[0x0][0x178], R5 ;  /* 0x00005e0004047a24 */ /* 0x000fc800078e0205 */
[C---:B------:R-:W-:Y:S02]  /*01c0*/  IMAD R2, R4.reuse, c[0x0][0x2a0], R2 ;  /* 0x0000a80004027a24 */ /* 0x040fe400078e0202 */
[----:B------:R-:W-:Y:S01]  /*01d0*/  IMAD R3, R4, c[0x0][0x2a4], R3 ;  /* 0x0000a90004037a24 */ /* 0x000fe200078e0203 */
[----:B------:R-:W-:Y:S05]  /*01e0*/  @!P0 BRA `(.L_x_548) ;  /* 0x00000cc000008947 */ /* 0x000fea0003800000 */
[----:B------:R-:W-:Y:S01]  /*01f0*/  HFMA2.MMA R6, -RZ, RZ, 0, 0 ;  /* 0x00000000ff067435 */ /* 0x000fe200000001ff */
[----:B------:R-:W-:-:S09]  /*0200*/  ISETP.NE.AND P0, PT, R8, 0x3, PT ;  /* 0x000000030800780c */ /* 0x000fd20003f05270 */
[----:B------:R-:W-:-:S05]  /*0210*/  IMAD.HI.U32 R4, R7, c[0x0][0x188], R6 ;  /* 0x0000620007047a27 */ /* 0x000fca00078e0006 */
[----:B------:R-:W-:-:S04]  /*0220*/  SHF.R.U32.HI R5, RZ, c[0x0][0x18c], R4 ;  /* 0x00006300ff057a19 */ /* 0x000fc80000011604 */
[----:B------:R-:W-:-:S05]  /*0230*/  IADD3 R6, -R5, RZ, RZ ;  /* 0x000000ff05067210 */ /* 0x000fca0007ffe1ff */
[----:B------:R-:W-:-:S04]  /*0240*/  IMAD R6, R6, c[0x0][0x184], R7 ;  /* 0x0000610006067a24 */ /* 0x000fc800078e0207 */
[C---:B------:R-:W-:Y:S02]  /*0250*/  IMAD R2, R6.reuse, c[0x0][0x2a8], R2 ;  /* 0x0000aa0006027a24 */ /* 0x040fe400078e0202 */
[----:B------:R-:W-:Y:S01]  /*0260*/  IMAD R3, R6, c[0x0][0x2ac], R3 ;  /* 0x0000ab0006037a24 */ /* 0x000fe200078e0203 */
        /* <DEDUP_REMOVED lines=184> */
[----:B------:R-:W-:Y:S02]  /*0df0*/  SHF.R.U32.HI R7, RZ, c[0x0][0x288], R6 ;  /* 0x0000a200ff077a19 */ /* 0x000fe40000011606 */
[----:B------:R-:W-:Y:S02]  /*0e00*/  @P0 MOV R6, RZ ;  /* 0x000000ff00060202 */ /* 0x000fe40000000f00 */
[----:B------:R-:W-:-:S03]  /*0e10*/  IADD3 R9, -R7, RZ, RZ ;  /* 0x000000ff07097210 */ /* 0x000fc60007ffe1ff */
[----:B------:R-:W-:-:S05]  /*0e20*/  @P0 IMAD.HI.U32 R4, R7, c[0x0][0x290], R6 ;  /* 0x0000a40007040a27 */ /* 0x000fca00078e0006 */
[----:B------:R-:W-:Y:S01]  /*0e30*/  @P0 SHF.R.U32.HI R6, RZ, c[0x0][0x294], R4 ;  /* 0x0000a500ff060a19 */ /* 0x000fe20000011604 */
[----:B------:R-:W-:-:S03]  /*0e40*/  IMAD R4, R9, c[0x0][0x280], R5 ;  /* 0x0000a00009047a24 */ /* 0x000fc600078e0205 */
[----:B------:R-:W-:Y:S01]  /*0e50*/  @P0 IADD3 R6, -R6, RZ, RZ ;  /* 0x000000ff06060210 */ /* 0x000fe20007ffe1ff */
[C---:B------:R-:W-:Y:S02]  /*0e60*/  IMAD R2, R4.reuse, c[0x0][0x350], R2 ;  /* 0x0000d40004027a24 */ /* 0x040fe400078e0202 */
[----:B------:R-:W-:Y:S02]  /*0e70*/  IMAD R3, R4, c[0x0][0x354], R3 ;  /* 0x0000d50004037a24 */ /* 0x000fe400078e0203 */
[----:B------:R-:W-:-:S04]  /*0e80*/  @P0 IMAD R6, R6, c[0x0][0x28c], R7 ;  /* 0x0000a30006060a24 */ /* 0x000fc800078e0207 */
[C---:B------:R-:W-:Y:S02]  /*0e90*/  @P0 IMAD R2, R6.reuse, c[0x0][0x358], R2 ;  /* 0x0000d60006020a24 */ /* 0x040fe400078e0202 */
[----:B------:R-:W-:-:S05]  /*0ea0*/  @P0 IMAD R3, R6, c[0x0][0x35c], R3 ;  /* 0x0000d70006030a24 */ /* 0x000fca00078e0203 */
.L_x_548:
[----:B------:R-:W-:-:S04]  /*0eb0*/  IADD3 R4, P0, R3, c[0x0][0x368], RZ ;  /* 0x0000da0003047a10 */ /* 0x000fc80007f1e0ff */
[----:B------:R-:W-:-:S05]  /*0ec0*/  IADD3.X R5, RZ, c[0x0][0x36c], RZ, P0, !PT ;  /* 0x0000db00ff057a10 */ /* 0x000fca00007fe4ff */
[----:B------:R-:W2:Y:S01]  /*0ed0*/  LDG.E.U16 R4, [R4.64] ;  /* 0x0000000404047981 */ /* 0x000ea2000c1e1500 */
[----:B------:R-:W-:Y:S02]  /*0ee0*/  MOV R6, 0x3f000000 ;  /* 0x3f00000000067802 */ /* 0x000fe40000000f00 */
[----:B------:R-:W-:Y:S02]  /*0ef0*/  IADD3 R0, R0, 0x80, RZ ;  /* 0x0000008000007810 */ /* 0x000fe40007ffe0ff */
[----:B--2---:R-:W-:-:S04]  /*0f00*/  PRMT R4, RZ, 0x5410, R4 ;  /* 0x00005410ff047816 */ /* 0x004fc80000000004 */
        /* <DEDUP_REMOVED lines=19> */
[----:B------:R-:W-:Y:S01]  /*1040*/  FMUL.FTZ R6, R5, R6 ;  /* 0x0000000605067220 */ /* 0x000fe20000410000 */
[----:B------:R-:W-:-:S03]  /*1050*/  MOV R5, 0x3fd774eb ;  /* 0x3fd774eb00057802 */ /* 0x000fc60000000f00 */
[----:B------:R-:W-:-:S04]  /*1060*/  FFMA.FTZ R3, R3, R6, R3 ;  /* 0x0000000603037223 */ /* 0x000fc80000010003 */
[----:B------:R-:W-:-:S05]  /*1070*/  FADD.FTZ R4, -R3, -RZ ;  /* 0x800000ff03047221 */ /* 0x000fca0000010100 */
[----:B------:R-:W-:-:S05]  /*1080*/  FSEL R4, R3, R4, P0 ;  /* 0x0000000403047208 */ /* 0x000fca0000000000 */
[----:B------:R-:W-:-:S04]  /*1090*/  @!P1 FFMA.FTZ R3, R5, 0.93318945169448852539, R4 ;  /* 0x3f6ee58105039823 */ /* 0x000fc80000010004 */
[----:B------:R-:W-:Y:S01]  /*10a0*/  @P0 FADD.FTZ R3, R3, R3 ;  /* 0x0000000303030221 */ /* 0x000fe20000010000 */
[----:B------:R-:W-:-:S04]  /*10b0*/  IADD3 R2, P0, R2, c[0x0][0x360], RZ ;  /* 0x0000d80002027a10 */ /* 0x000fc80007f1e0ff */
[----:B------:R-:W-:Y:S02]  /*10c0*/  F2FP.BF16.PACK_AB R4, RZ, R3 ;  /* 0x00000003ff04723e */ /* 0x000fe400000010ff */
[----:B------:R-:W-:-:S05]  /*10d0*/  IADD3.X R3, RZ, c[0x0][0x364], RZ, P0, !PT ;  /* 0x0000d900ff037a10 */ /* 0x000fca00007fe4ff */
[----:B------:R0:W-:Y:S02]  /*10e0*/  STG.E.U16 [R2.64], R4 ;  /* 0x0000000402007986 */ /* 0x0001e4000c101504 */
.L_x_547:
[----:B------:R-:W-:Y:S05]  /*10f0*/  BSYNC B0 ;  /* 0x0000000000007941 */ /* 0x000fea0003800000 */
.L_x_546:
[----:B------:R-:W-:Y:S01]  /*1100*/  ISETP.GE.AND P0, PT, R0, c[0x0][0x160], PT ;  /* 0x0000580000007a0c */ /* 0x000fe20003f06270 */
[----:B------:R-:W-:-:S12]  /*1110*/  BSSY B0, `(.L_x_549) ;  /* 0x0000212000007945 */ /* 0x000fd80003800000 */
[----:B------:R-:W-:Y:S05]  /*1120*/  @P0 BRA `(.L_x_550) ;  /* 0x0000210000000947 */ /* 0x000fea0003800000 */
[----:B------:R-:W-:Y:S01]  /*1130*/  ISETP.NE.AND P0, PT, RZ, c[0x0][0x168], PT ;  /* 0x00005a00ff007a0c */ /* 0x000fe20003f05270 */
[----:B0-----:R-:W-:-:S12]  /*1140*/  CS2R R2, SRZ ;  /* 0x0000000000027805 */ /* 0x001fd8000001ff00 */
        /* <DEDUP_REMOVED lines=174> */
[----:B------:R-:W-:Y:S01]  /*1c30*/  IMAD.MOV.U32 R4, RZ, RZ, RZ ;  /* 0x000000ffff047224 */ /* 0x000fe200078e00ff */
        /* <DEDUP_REMOVED lines=35> */
[----:B------:R-:W-:Y:S02]  /*1e70*/  ISETP.NE.AND P0, PT, R8, 0x18, PT ;  /* 0x000000180800780c */ /* 0x000fe40003f05270 */
[----:B------:R-:W-:-:S05]  /*1e80*/  MOV R4, RZ ;  /* 0x000000ff00047202 */ /* 0x000fca0000000f00 */
        /* <DEDUP_REMOVED lines=13> */
.L_x_551:
        /* <DEDUP_REMOVED lines=14> */
[----:B------:R-:W-:Y:S01]  /*2040*/  FFMA.FTZ R7, R8, R7, R8 ;  /* 0x0000000708077223 */ /* 0x000fe20000010008 */
[----:B------:R-:W-:-:S04]  /*2050*/  MOV R8, 0x3d10ecef ;  /* 0x3d10ecef00087802 */ /* 0x000fc80000000f00 */
        /* <DEDUP_REMOVED lines=18> */
[----:B------:R-:W-:Y:S02]  /*2180*/  IADD3.X R3, RZ, c[0x0][0x364], RZ, P0, !PT ;  /* 0x0000d900ff037a10 */ /* 0x000fe400007fe4ff */
[----:B------:R-:W-:-:S03]  /*2190*/  ISETP.GE.AND P0, PT, R0, c[0x0][0x160], PT ;  /* 0x0000580000007a0c */ /* 0x000fc60003f06270 */
[----:B------:R0:W-:Y:S10]  /*21a0*/  STG.E.U16 [R2.64], R4 ;  /* 0x0000000402007986 */ /* 0x0001f4000c101504 */
        /* <DEDUP_REMOVED lines=228> */
.L_x_552:
        /* <DEDUP_REMOVED lines=36> */
.L_x_550:
[----:B------:R-:W-:Y:S05]  /*3230*/  BSYNC B0 ;  /* 0x0000000000007941 */ /* 0x000fea0003800000 */
.L_x_549:
[----:B------:R-:W-:-:S13]  /*3240*/  ISETP.GE.AND P0, PT, R0, c[0x0][0x160], PT ;  /* 0x0000580000007a0c */ /* 0x000fda0003f06270 */
[----:B------:R-:W-:Y:S05]  /*3250*/  @P0 EXIT ;  /* 0x000000000000094d */ /* 0x000fea0003800000 */
        /* <DEDUP_REMOVED lines=53> */
[----:B------:R-:W-:-:S05]  /*35b0*/  SHF.R.U32.HI R7, RZ, c[0x0][0x1b0], R6 ;  /* 0x00006c00ff077a19 */ /* 0x000fca0000011606 */
[----:B------:R-:W-:-:S04]  /*35c0*/  IMAD.MOV R4, RZ, RZ, -R7 ;  /* 0x000000ffff047224 */ /* 0x000fc800078e0a07 */
        /* <DEDUP_REMOVED lines=163> */
[----:B------:R-:W-:-:S04]  /*4000*/  @P0 IMAD.HI.U32 R0, R7, c[0x0][0x290], R6 ;  /* 0x0000a40007000a27 */ /* 0x000fc800078e0006 */
[----:B------:R-:W-:Y:S01]  /*4010*/  IMAD R4, R4, c[0x0][0x280], R5 ;  /* 0x0000a00004047a24 */ /* 0x000fe200078e0205 */
[----:B------:R-:W-:-:S03]  /*4020*/  @P0 SHF.R.U32.HI R0, RZ, c[0x0][0x294], R0 ;  /* 0x0000a500ff000a19 */ /* 0x000fc60000011600 */
[----:B------:R-:W-:Y:S01]  /*4030*/  IMAD R2, R4, c[0x0][0x350], R2 ;  /* 0x0000d40004027a24 */ /* 0x000fe200078e0202 */
[----:B------:R-:W-:Y:S01]  /*4040*/  @P0 IADD3 R6, -R0, RZ, RZ ;  /* 0x000000ff00060210 */ /* 0x000fe20007ffe1ff */
[----:B------:R-:W-:-:S04]  /*4050*/  IMAD R3, R4, c[0x0][0x354], R3 ;  /* 0x0000d50004037a24 */ /* 0x000fc800078e0203 */
[----:B------:R-:W-:-:S04]  /*4060*/  @P0 IMAD R6, R6, c[0x0][0x28c], R7 ;  /* 0x0000a30006060a24 */ /* 0x000fc800078e0207 */
[C---:B------:R-:W-:Y:S02]  /*4070*/  @P0 IMAD R2, R6.reuse, c[0x0][0x358], R2 ;  /* 0x0000d60006020a24 */ /* 0x040fe400078e0202 */
[----:B------:R-:W-:-:S05]  /*4080*/  @P0 IMAD R3, R6, c[0x0][0x35c], R3 ;  /* 0x0000d70006030a24 */ /* 0x000fca00078e0203 */
.L_x_553:
[----:B------:R-:W-:-:S04]  /*4090*/  IADD3 R4, P0, R3, c[0x0][0x368], RZ ;  /* 0x0000da0003047a10 */ /* 0x000fc80007f1e0ff */
[----:B------:R-:W-:-:S05]  /*40a0*/  IADD3.X R5, RZ, c[0x0][0x36c], RZ, P0, !PT ;  /* 0x0000db00ff057a10 */ /* 0x000fca00007fe4ff */
[----:B------:R-:W2:Y:S01]  /*40b0*/  LDG.E.U16 R4, [R4.64] ;  /* 0x0000000404047981 */ /* 0x000ea2000c1e1500 */
[----:B------:R-:W-:Y:S02]  /*40c0*/  MOV R0, 0x3f000000 ;  /* 0x3f00000000007802 */ /* 0x000fe40000000f00 */
        /* <DEDUP_REMOVED lines=13> */
[----:B------:R-:W-:Y:S02]  /*41a0*/  LOP3.LUT R3, R3, 0x80000000, R4, 0xb8, !PT ;  /* 0x8000000003037812 */ /* 0x000fe400078eb804 */
[----:B------:R-:W-:-:S03]  /*41b0*/  MOV R4, 0x3fd774eb ;  /* 0x3fd774eb00047802 */ /* 0x000fc60000000f00 */
        /* <DEDUP_REMOVED lines=15> */
[----:B------:R-:W-:Y:S01]  /*42b0*/  STG.E.U16 [R2.64], R0 ;  /* 0x0000000002007986 */ /* 0x000fe2000c101504 */
[----:B------:R-:W-:Y:S05]  /*42c0*/  EXIT ;  /* 0x000000000000794d */ /* 0x000fea0003800000 */
.L_x_554:
        /* <DEDUP_REMOVED lines=11> */
.L_x_15815:


//--------------------- .text._ZN2at6native27unrolled_elementwise_kernelIZZZNS0_16acos_kernel_cudaERNS_18TensorIteratorBaseEENKUlvE0_clEvENKUlvE2_clEvEUlN3c108BFloat16EE_St5arrayIPcLm2EELi4E23TrivialOffsetCalculatorILi1EjESD_NS0_6memory15LoadWithoutCastENSE_16StoreWithoutCastEEEviT_T0_T2_T3_T4_T5_ --------------------------
	.section	.text._ZN2at6native27unrolled_elementwise_kernelIZZZNS0_16acos_kernel_cudaERNS_18TensorIteratorBaseEENKUlvE0_clEvENKUlvE2_clEvEUlN3c108BFloat16EE_St5arrayIPcLm2EELi4E23TrivialOffsetCalculatorILi1EjESD_NS0_6memory15LoadWithoutCastENSE_16StoreWithoutCastEEEviT_T0_T2_T3_T4_T5_,"ax",@progbits
	.sectioninfo	@"SHI_REGISTERS=26"
	.align	128
        .global         _ZN2at6native27unrolled_elementwise_kernelIZZZNS0_16acos_kernel_cudaERNS_18TensorIteratorBaseEENKUlvE0_clEvENKUlvE2_clEvEUlN3c108BFloat16EE_St5arrayIPcLm2EELi4E23TrivialOffsetCalculatorILi1EjESD_NS0_6memory15LoadWithoutCastENSE_16StoreWithoutCastEEEviT_T0_T2_T3_T4_T5_
        .type           _ZN2at6native27unrolled_elementwise_kernelIZZZNS0_16acos_kernel_cudaERNS_18TensorIteratorBaseEENKUlvE0_clEvENKUlvE2_clEvEUlN3c108BFloat16EE_St5arrayIPcLm2EELi4E23TrivialOffsetCalculatorILi1EjESD_NS0_6memory15LoadWithoutCastENSE_16StoreWithoutCastEEEviT_T0_T2_T3_T4_T5_,@function
        .size           _ZN2at6native27unrolled_elementwise_kernelIZZZNS0_16acos_kernel_cudaERNS_18TensorIteratorBaseEENKUlvE0_clEvENKUlvE2_clEvEUlN3c108BFloat16EE_St5arrayIPcLm2EELi4E23TrivialOffsetCalculatorILi1EjESD_NS0_6memory15LoadWithoutCastENSE_16StoreWithoutCastEEEviT_T0_T2_T3_T4_T5_,(.L_x_15816 - _ZN2at6native27unrolled_elementwise_kernelIZZZNS0_16acos_kernel_cudaERNS_18TensorIteratorBaseEENKUlvE0_clEvENKUlvE2_clEvEUlN3c108BFloat16EE_St5arrayIPcLm2EELi4E23TrivialOffsetCalculatorILi1EjESD_NS0_6memory15LoadWithoutCastENSE_16StoreWithoutCastEEEviT_T0_T2_T3_T4_T5_)
        .other          _ZN2at6native27unrolled_elementwise_kernelIZZZNS0_16acos_kernel_cudaERNS_18TensorIteratorBaseEENKUlvE0_clEvENKUlvE2_clEvEUlN3c108BFloat16EE_St5arrayIPcLm2EELi4E23TrivialOffsetCalculatorILi1EjESD_NS0_6memory15LoadWithoutCastENSE_16StoreWithoutCastEEEviT_T0_T2_T3_T4_T5_,@"STO_CUDA_ENTRY STV_DEFAULT"
_ZN2at6native27unrolled_elementwise_kernelIZZZNS0_16acos_kernel_cudaERNS_18TensorIteratorBaseEENKUlvE0_clEvENKUlvE2_clEvEUlN3c108BFloat16EE_St5arrayIPcLm2EELi4E23TrivialOffsetCalculatorILi1EjESD_NS0_6memory15LoadWithoutCastENSE_16StoreWithoutCastEEEviT_T0_T2_T3_T4_T5_:
.text._ZN2at6native27unrolled_elementwise_kernelIZZZNS0_16acos_kernel_cudaERNS_18TensorIteratorBaseEENKUlvE0_clEvENKUlvE2_clEvEUlN3c108BFloat16EE_St5arrayIPcLm2EELi4E23TrivialOffsetCalculatorILi1EjESD_NS0_6memory15LoadWithoutCastENSE_16StoreWithoutCastEEEviT_T0_T2_T3_T4_T5_:
[----:B------:R-:W-:Y:S02]  /*0000*/  MOV R1, c[0x0][0x28] ;  /* 0x00000a0000017a02 */ /* 0x000fe40000000f00 */
[----:B------:R-:W0:Y:S01]  /*0010*/  S2R R0, SR_CTAID.X ;  /* 0x0000000000007919 */ /* 0x000e220000002500 */
[----:B------:R-:W-:Y:S01]  /*0020*/  MOV R3, 0xfffffe00 ;  /* 0xfffffe0000037802 */ /* 0x000fe20000000f00 */
[----:B------:R-:W-:Y:S01]  /*0030*/  ULDC.64 UR4, c[0x0][0x118] ;  /* 0x0000460000047ab9 */ /* 0x000fe20000000a00 */
[----:B------:R-:W-:Y:S01]  /*0040*/  PRMT R6, RZ, 0x7610, R6 ;  /* 0x00007610ff067816 */ /* 0x000fe20000000006 */
[----:B------:R-:W1:Y:S01]  /*0050*/  S2R R21, SR_TID.X ;  /* 0x0000000000157919 */ /* 0x000e620000002100 */
[----:B------:R-:W-:Y:S01]  /*0060*/  PRMT R7, RZ, 0x7610, R7 ;  /* 0x00007610ff077816 */ /* 0x000fe20000000007 */
[----:B0-----:R-:W-:Y:S01]  /*0070*/  IMAD R2, R0, R3, c[0x0][0x160] ;  /* 0x0000580000027624 */ /* 0x001fe200078e0203 */
[----:B-1----:R-:W-:-:S04]  /*0080*/  MOV R3, R21 ;  /* 0x0000001500037202 */ /* 0x002fc80000000f00 */
[----:B------:R-:W-:-:S13]  /*0090*/  ISETP.GE.AND P0, PT, R21, R2, PT ;  /* 0x000000021500720c */ /* 0x000fda0003f06270 */
[----:B------:R-:W-:Y:S02]  /*00a0*/  @!P0 LEA R4, R0, R3, 0x9 ;  /* 0x0000000300048211 */ /* 0x000fe400078e48ff */
[----:B------:R-:W-:-:S04]  /*00b0*/  @!P0 IADD3 R3, R3, 0x80, RZ ;  /* 0x0000008003038810 */ /* 0x000fc80007ffe0ff */
[----:B------:R-:W-:-:S13]  /*00c0*/  ISETP.GE.AND P1, PT, R3, R2, PT ;  /* 0x000000020300720c */ /* 0x000fda0003f26270 */
[----:B------:R-:W-:Y:S02]  /*00d0*/  @!P1 LEA R12, R0, R3, 0x9 ;  /* 0x00000003000c9211 */ /* 0x000fe400078e48ff */
[----:B------:R-:W-:Y:S01]  /*00e0*/  @!P1 IADD3 R3, R3, 0x80, RZ ;  /* 0x0000008003039810 */ /* 0x000fe20007ffe0ff */
[----:B------:R-:W-:Y:S01]  /*00f0*/  @!P0 IMAD.MOV.U32 R5, RZ, RZ, 0x2 ;  /* 0x00000002ff058424 */ /* 0x000fe200078e00ff */
[----:B------:R-:W-:Y:S02]  /*0100*/  PRMT R8, RZ, 0x7610, R8 ;  /* 0x00007610ff087816 */ /* 0x000fe40000000008 */
[----:B------:R-:W-:Y:S02]  /*0110*/  ISETP.GE.AND P3, PT, R3, R2, PT ;  /* 0x000000020300720c */ /* 0x000fe40003f66270 */
[----:B------:R-:W-:Y:S02]  /*0120*/  MOV R9, R21 ;  /* 0x0000001500097202 */ /* 0x000fe40000000f00 */
[----:B------:R-:W-:-:S09]  /*0130*/  @!P1 MOV R13, 0x2 ;  /* 0x00000002000d9802 */ /* 0x000fd20000000f00 */
[----:B------:R-:W-:Y:S01]  /*0140*/  @!P3 IMAD R14, R0, 0x200, R3 ;  /* 0x00000200000eb824 */ /* 0x000fe200078e0203 */
[----:B------:R-:W-:Y:S01]  /*0150*/  @!P3 IADD3 R3, R3, 0x80, RZ ;  /* 0x000000800303b810 */ /* 0x000fe20007ffe0ff */
[----:B------:R-:W-:Y:S01]  /*0160*/  @!P0 IMAD.WIDE.U32 R4, R4, R5, c[0x0][0x170] ;  /* 0x00005c0004048625 */ /* 0x000fe200078e0005 */
[----:B------:R-:W-:Y:S02]  /*0170*/  @!P3 MOV R15, 0x2 ;  /* 0x00000002000fb802 */ /* 0x000fe40000000f00 */
[----:B------:R-:W-:Y:S01]  /*0180*/  ISETP.GE.AND P2, PT, R3, R2, PT ;  /* 0x000000020300720c */ /* 0x000fe20003f46270 */
[----:B------:R-:W-:Y:S01]  /*0190*/  @!P1 IMAD.WIDE.U32 R12, R12, R13, c[0x0][0x170] ;  /* 0x00005c000c0c9625 */ /* 0x000fe200078e000d */
[C---:B------:R-:W-:Y:S01]  /*01a0*/  IADD3 R23, R9.reuse, 0x80, RZ ;  /* 0x0000008009177810 */ /* 0x040fe20007ffe0ff */
[----:B------:R0:W5:Y:S01]  /*01b0*/  @!P0 LDG.E.U16 R8, [R4.64] ;  /* 0x0000000404088981 */ /* 0x000162000c1e1500 */
[----:B------:R-:W-:Y:S01]  /*01c0*/  IADD3 R17, R9, 0x100, RZ ;  /* 0x0000010009117810 */ /* 0x000fe20007ffe0ff */
[----:B------:R-:W-:-:S08]  /*01d0*/  @!P3 IMAD.WIDE.U32 R14, R14, R15, c[0x0][0x170] ;  /* 0x00005c000e0eb625 */ /* 0x000fd000078e000f */
[----:B------:R-:W-:Y:S01]  /*01e0*/  @!P2 LEA R10, R0, R3, 0x9 ;  /* 0x00000003000aa211 */ /* 0x000fe200078e48ff */
[----:B------:R-:W-:Y:S01]  /*01f0*/  BSSY B0, `(.L_x_555) ;  /* 0x000002e000007945 */ /* 0x000fe20003800000 */
[----:B------:R-:W-:Y:S01]  /*0200*/  @!P2 MOV R11, 0x2 ;  /* 0x00000002000ba802 */ /* 0x000fe20000000f00 */
[----:B------:R1:W5:Y:S01]  /*0210*/  @!P1 LDG.E.U16 R6, [R12.64] ;  /* 0x000000040c069981 */ /* 0x000362000c1e1500 */
[----:B------:R-:W-:-:S03]  /*0220*/  PRMT R3, RZ, 0x7610, R3 ;  /* 0x00007610ff037816 */ /* 0x000fc60000000003 */
[----:B------:R-:W-:Y:S01]  /*0230*/  @!P2 IMAD.WIDE.U32 R10, R10, R11, c[0x0][0x170] ;  /* 0x00005c000a0aa625 */ /* 0x000fe200078e000b */
[----:B------:R-:W-:Y:S01]  /*0240*/  IADD3 R19, R9, 0x180, RZ ;  /* 0x0000018009137810 */ /* 0x000fe20007ffe0ff */
[----:B------:R1:W5:Y:S01]  /*0250*/  @!P3 LDG.E.U16 R7, [R14.64] ;  /* 0x000000040e07b981 */ /* 0x000362000c1e1500 */
[----:B0-----:R-:W-:-:S03]  /*0260*/  @!P0 MOV R5, 0x2 ;  /* 0x0000000200058802 */ /* 0x001fc60000000f00 */
[----:B------:R0:W5:Y:S01]  /*0270*/  @!P2 LDG.E.U16 R3, [R10.64] ;  /* 0x000000040a03a981 */ /* 0x000162000c1e1500 */
[----:B------:R-:W-:Y:S02]  /*0280*/  @!P0 MOV R9, R23 ;  /* 0x0000001700098202 */ /* 0x000fe40000000f00 */
[-C--:B------:R-:W-:Y:S02]  /*0290*/  ISETP.GE.AND P4, PT, R23, R2.reuse, PT ;  /* 0x000000021700720c */ /* 0x080fe40003f86270 */
[-C--:B------:R-:W-:Y:S02]  /*02a0*/  ISETP.GE.AND P1, PT, R17, R2.reuse, PT ;  /* 0x000000021100720c */ /* 0x080fe40003f26270 */
[----:B0-----:R-:W-:Y:S02]  /*02b0*/  @!P0 LEA R10, R0, R21, 0x9 ;  /* 0x00000015000a8211 */ /* 0x001fe400078e48ff */
[-C--:B------:R-:W-:Y:S02]  /*02c0*/  ISETP.GE.AND P2, PT, R19, R2.reuse, PT ;  /* 0x000000021300720c */ /* 0x080fe40003f46270 */
[----:B------:R-:W-:Y:S01]  /*02d0*/  ISETP.GE.AND P3, PT, R9, R2, PT ;  /* 0x000000020900720c */ /* 0x000fe20003f66270 */
[----:B------:R-:W-:Y:S01]  /*02e0*/  @!P0 IMAD.WIDE.U32 R4, R10, R5, c[0x0][0x168] ;  /* 0x00005a000a048625 */ /* 0x000fe200078e0005 */
[----:B------:R-:W-:Y:S06]  /*02f0*/  @P0 BRA `(.L_x_556) ;  /* 0x000001d000000947 */ /* 0x000fec0003800000 */
[----:B-1---5:R-:W-:Y:S01]  /*0300*/  PRMT R8, RZ, 0x5410, R8 ;  /* 0x00005410ff087816 */ /* 0x022fe20000000008 */
        /* <DEDUP_REMOVED lines=11> */
[----:B------:R-:W-:Y:S01]  /*03c0*/  HFMA2.MMA R13, -RZ, RZ, 1.265625, -5052 ;  /* 0x3d10ecefff0d7435 */ /* 0x000fe200000001ff */
        /* <DEDUP_REMOVED lines=14> */
[----:B------:R-:W-:-:S05]  /*04b0*/  @P5 FADD.FTZ R11, R11, R11 ;  /* 0x0000000b0b0b5221 */ /* 0x000fca0000010000 */
[----:B------:R-:W-:Y:S02]  /*04c0*/  F2FP.BF16.PACK_AB R8, RZ, R11 ;  /* 0x0000000bff08723e */ /* 0x000fe400000010ff */
.L_x_556:
[----:B-1----:R-:W-:Y:S05]  /*04d0*/  BSYNC B0 ;  /* 0x0000000000007941 */ /* 0x002fea0003800000 */
.L_x_555:
[----:B------:R-:W-:Y:S01]  /*04e0*/  BSSY B0, `(.L_x_557) ;  /* 0x000001f000007945 */ /* 0x000fe20003800000 */
[----:B------:R-:W-:Y:S05]  /*04f0*/  @P4 BRA `(.L_x_558) ;  /* 0x000001d000004947 */ /* 0x000fea0003800000 */
[----:B------:R-:W-:Y:S01]  /*0500*/  HFMA2.MMA R10, -RZ, RZ, 1.75, 0 ;  /* 0x3f000000ff0a7435 */ /* 0x000fe200000001ff */
[----:B-----5:R-:W-:-:S04]  /*0510*/  PRMT R6, RZ, 0x5410, R6 ;  /* 0x00005410ff067816 */ /* 0x020fc80000000006 */
        /* <DEDUP_REMOVED lines=9> */
[----:B------:R-:W-:Y:S02]  /*05b0*/  @P4 FSEL R11, R13, RZ, P5 ;  /* 0x000000ff0d0b4208 */ /* 0x000fe40002800000 */
[----:B------:R-:W-:Y:S02]  /*05c0*/  MOV R13, 0x3d10ecef ;  /* 0x3d10ecef000d7802 */ /* 0x000fe40000000f00 */
[----:B------:R-:W-:Y:S02]  /*05d0*/  LOP3.LUT R11, R11, 0x80000000, R6, 0xb8, !PT ;  /* 0x800000000b0b7812 */ /* 0x000fe400078eb806 */
[----:B------:R-:W-:-:S03]  /*05e0*/  FSETP.GT.FTZ.AND P5, PT, R6, 0.56000000238418579102, PT ;  /* 0x3f0f5c290600780b */ /* 0x000fc60003fb4000 */
        /* <DEDUP_REMOVED lines=14> */
.L_x_558:
[----:B------:R-:W-:Y:S05]  /*06d0*/  BSYNC B0 ;  /* 0x0000000000007941 */ /* 0x000fea0003800000 */
.L_x_557:
        /* <DEDUP_REMOVED lines=24> */
[----:B------:R-:W-:-:S03]  /*0860*/  HFMA2.MMA R12, -RZ, RZ, 1.9599609375, 20144 ;  /* 0x3fd774ebff0c7435 */ /* 0x000fc600000001ff */
[----:B------:R-:W-:-:S04]  /*0870*/  FFMA.FTZ R10, R10, R11, R10 ;  /* 0x0000000b0a0a7223 */ /* 0x000fc8000001000a */
[----:B------:R-:W-:-:S05]  /*0880*/  FADD.FTZ R7, -R10, -RZ ;  /* 0x800000ff0a077221 */ /* 0x000fca0000010100 */
[----:B------:R-:W-:-:S05]  /*0890*/  FSEL R7, R10, R7, P1 ;  /* 0x000000070a077208 */ /* 0x000fca0000800000 */
[----:B------:R-:W-:-:S04]  /*08a0*/  @!P4 FFMA.FTZ R10, R12, 0.93318945169448852539, R7 ;  /* 0x3f6ee5810c0ac823 */ /* 0x000fc80000010007 */
[----:B------:R-:W-:-:S05]  /*08b0*/  @P1 FADD.FTZ R10, R10, R10 ;  /* 0x0000000a0a0a1221 */ /* 0x000fca0000010000 */
[----:B------:R-:W-:Y:S02]  /*08c0*/  F2FP.BF16.PACK_AB R7, RZ, R10 ;  /* 0x0000000aff07723e */ /* 0x000fe400000010ff */
.L_x_560:
[----:B------:R-:W-:Y:S05]  /*08d0*/  BSYNC B0 ;  /* 0x0000000000007941 */ /* 0x000fea0003800000 */
.L_x_559:
[----:B------:R-:W-:Y:S01]  /*08e0*/  BSSY B0, `(.L_x_561) ;  /* 0x000001f000007945 */ /* 0x000fe20003800000 */
[----:B------:R-:W-:Y:S05]  /*08f0*/  @P2 BRA `(.L_x_562) ;  /* 0x000001d000002947 */ /* 0x000fea0003800000 */
[----:B-----5:R-:W-:Y:S02]  /*0900*/  PRMT R3, RZ, 0x5410, R3 ;  /* 0x00005410ff037816 */ /* 0x020fe40000000003 */
[----:B------:R-:W-:Y:S02]  /*0910*/  MOV R11, 0x3f000000 ;  /* 0x3f000000000b7802 */ /* 0x000fe40000000f00 */
        /* <DEDUP_REMOVED lines=9> */
[----:B------:R-:W-:-:S04]  /*09b0*/  HFMA2.MMA R13, -RZ, RZ, 1.265625, -5052 ;  /* 0x3d10ecefff0d7435 */ /* 0x000fc800000001ff */
        /* <DEDUP_REMOVED lines=17> */
.L_x_562:
[----:B------:R-:W-:Y:S05]  /*0ad0*/  BSYNC B0 ;  /* 0x0000000000007941 */ /* 0x000fea0003800000 */
.L_x_561:
[----:B-----5:R0:W-:Y:S01]  /*0ae0*/  @!P0 STG.E.U16 [R4.64], R8 ;  /* 0x0000000804008986 */ /* 0x0201e2000c101504 */
[----:B------:R-:W-:Y:S01]  /*0af0*/  BSSY B0, `(.L_x_563) ;  /* 0x000000e000007945 */ /* 0x000fe20003800000 */
[----:B------:R-:W-:Y:S05]  /*0b00*/  @P3 BRA `(.L_x_564) ;  /* 0x000000c000003947 */ /* 0x000fea0003800000 */
[----:B0-----:R-:W-:Y:S02]  /*0b10*/  LEA R4, R0, R9, 0x9 ;  /* 0x0000000900047211 */ /* 0x001fe400078e48ff */
[----:B------:R-:W-:Y:S02]  /*0b20*/  IADD3 R9, R9, 0x80, RZ ;  /* 0x0000008009097810 */ /* 0x000fe40007ffe0ff */
[----:B------:R-:W-:Y:S02]  /*0b30*/  MOV R3, 0x2 ;  /* 0x0000000200037802 */ /* 0x000fe40000000f00 */
[----:B------:R-:W-:Y:S02]  /*0b40*/  ISETP.GE.AND P0, PT, R9, R2, PT ;  /* 0x000000020900720c */ /* 0x000fe40003f06270 */
[----:B------:R-:W-:Y:S01]  /*0b50*/  PRMT R11, R6, 0x7610, R11 ;  /* 0x00007610060b7816 */ /* 0x000fe2000000000b */
[----:B------:R-:W-:Y:S01]  /*0b60*/  IMAD.WIDE.U32 R4, R4, R3, c[0x0][0x168] ;  /* 0x00005a0004047625 */ /* 0x000fe200078e0003 */
[----:B------:R-:W-:-:S04]  /*0b70*/  PRMT R12, R7, 0x7610, R12 ;  /* 0x00007610070c7816 */ /* 0x000fc8000000000c */
[----:B------:R0:W-:Y:S05]  /*0b80*/  STG.E.U16 [R4.64], R11 ;  /* 0x0000000b04007986 */ /* 0x0001ea000c101504 */
[----:B------:R-:W-:Y:S02]  /*0b90*/  @!P0 LEA R8, R0, R9, 0x9 ;  /* 0x0000000900088211 */ /* 0x000fe400078e48ff */
[----:B------:R-:W-:-:S03]  /*0ba0*/  @!P0 IADD3 R9, R9, 0x80, RZ ;  /* 0x0000008009098810 */ /* 0x000fc60007ffe0ff */
[----:B------:R-:W-:-:S05]  /*0bb0*/  @!P0 IMAD.WIDE.U32 R6, R8, R3, c[0x0][0x168] ;  /* 0x00005a0008068625 */ /* 0x000fca00078e0003 */
[----:B------:R0:W-:Y:S02]  /*0bc0*/  @!P0 STG.E.U16 [R6.64], R12 ;  /* 0x0000000c06008986 */ /* 0x0001e4000c101504 */
.L_x_564:
[----:B------:R-:W-:Y:S05]  /*0bd0*/  BSYNC B0 ;  /* 0x0000000000007941 */ /* 0x000fea0003800000 */
.L_x_563:
[----:B------:R-:W-:-:S13]  /*0be0*/  ISETP.GE.AND P0, PT, R9, R2, PT ;  /* 0x000000020900720c */ /* 0x000fda0003f06270 */
[----:B------:R-:W-:Y:S05]  /*0bf0*/  @P0 EXIT ;  /* 0x000000000000094d */ /* 0x000fea0003800000 */
[----:B------:R-:W-:Y:S01]  /*0c00*/  HFMA2.MMA R3, -RZ, RZ, 0, 1.1920928955078125e-07 ;  /* 0x00000002ff037435 */ /* 0x000fe200000001ff */
[----:B------:R-:W-:-:S09]  /*0c10*/  LEA R2, R0, R9, 0x9 ;  /* 0x0000000900027211 */ /* 0x000fd200078e48ff */
[----:B------:R-:W-:-:S05]  /*0c20*/  IMAD.WIDE.U32 R2, R2, R3, c[0x0][0x168] ;  /* 0x00005a0002027625 */ /* 0x000fca00078e0003 */
[----:B------:R-:W-:Y:S01]  /*0c30*/  STG.E.U16 [R2.64], R10 ;  /* 0x0000000a02007986 */ /* 0x000fe2000c101504 */
[----:B------:R-:W-:Y:S05]  /*0c40*/  EXIT ;  /* 0x000000000000794d */ /* 0x000fea0003800000 */
.L_x_565:
        /* <DEDUP_REMOVED lines=11> */
.L_x_15816:


//--------------------- .text._ZN2at6native29vectorized_elementwise_kernelILi2EZZZNS0_16acos_kernel_cudaERNS_18TensorIteratorBaseEENKUlvE0_clEvENKUlvE2_clEvEUlN3c108BFloat16EE_St5arrayIPcLm2EEEEviT0_T1_ --------------------------
	.section	.text._ZN2at6native29vectorized_elementwise_kernelILi2EZZZNS0_16acos_kernel_cudaERNS_18TensorIteratorBaseEENKUlvE0_clEvENKUlvE2_clEvEUlN3c108BFloat16EE_St5arrayIPcLm2EEEEviT0_T1_,"ax",@progbits
	.sectioninfo	@"SHI_REGISTERS=29"
	.align	128
        .global         _ZN2at6native29vectorized_elementwise_kernelILi2EZZZNS0_16acos_kernel_cudaERNS_18TensorIteratorBaseEENKUlvE0_clEvENKUlvE2_clEvEUlN3c108BFloat16EE_St5arrayIPcLm2EEEEviT0_T1_
        .type           _ZN2at6native29vectorized_elementwise_kernelILi2EZZZNS0_16acos_kernel_cudaERNS_18TensorIteratorBaseEENKUlvE0_clEvENKUlvE2_clEvEUlN3c108BFloat16EE_St5arrayIPcLm2EEEEviT0_T1_,@function
        .size           _ZN2at6native29vectorized_elementwise_kernelILi2EZZZNS0_16acos_kernel_cudaERNS_18TensorIteratorBaseEENKUlvE0_clEvENKUlvE2_clEvEUlN3c108BFloat16EE_St5arrayIPcLm2EEEEviT0_T1_,(.L_x_15817 - _ZN2at6native29vectorized_elementwise_kernelILi2EZZZNS0_16acos_kernel_cudaERNS_18TensorIteratorBaseEENKUlvE0_clEvENKUlvE2_clEvEUlN3c108BFloat16EE_St5arrayIPcLm2EEEEviT0_T1_)
        .other          _ZN2at6native29vectorized_elementwise_kernelILi2EZZZNS0_16acos_kernel_cudaERNS_18TensorIteratorBaseEENKUlvE0_clEvENKUlvE2_clEvEUlN3c108BFloat16EE_St5arrayIPcLm2EEEEviT0_T1_,@"STO_CUDA_ENTRY STV_DEFAULT"
_ZN2at6native29vectorized_elementwise_kernelILi2EZZZNS0_16acos_kernel_cudaERNS_18TensorIteratorBaseEENKUlvE0_clEvENKUlvE2_clEvEUlN3c108BFloat16EE_St5arrayIPcLm2EEEEviT0_T1_:
.text._ZN2at6native29vectorized_elementwise_kernelILi2EZZZNS0_16acos_kernel_cudaERNS_18TensorIteratorBaseEENKUlvE0_clEvENKUlvE2_clEvEUlN3c108BFloat16EE_St5arrayIPcLm2EEEEviT0_T1_:
[----:B------:R-:W-:Y:S02]  /*0000*/  MOV R1, c[0x0][0x28] ;  /* 0x00000a0000017a02 */ /* 0x000fe40000000f00 */
[----:B------:R-:W0:Y:S01]  /*0010*/  S2R R0, SR_CTAID.X ;  /* 0x0000000000007919 */ /* 0x000e220000002500 */
[----:B------:R-:W-:Y:S01]  /*0020*/  ULDC.64 UR4, c[0x0][0x118] ;  /* 0x0000460000047ab9 */ /* 0x000fe20000000a00 */
[----:B0-----:R-:W-:-:S04]  /*0030*/  SHF.L.U32 R0, R0, 0xa, RZ ;  /* 0x0000000a00007819 */ /* 0x001fc800000006ff */
[----:B------:R-:W-:-:S04]  /*0040*/  IADD3 R15, -R0, c[0x0][0x160], RZ ;  /* 0x00005800000f7a10 */ /* 0x000fc80007ffe1ff */
[----:B------:R-:W-:-:S13]  /*0050*/  ISETP.GE.U32.AND P0, PT, R15, 0x400, PT ;  /* 0x000004000f00780c */ /* 0x000fda0003f06070 */
[----:B------:R-:W-:Y:S05]  /*0060*/  @!P0 BRA `(.L_x_566) ;  /* 0x00000de000008947 */ /* 0x000fea0003800000 */
[----:B------:R-:W0:Y:S01]  /*0070*/  S2R R3, SR_TID.X ;  /* 0x0000000000037919 */ /* 0x000e220000002100 */
[----:B------:R-:W-:-:S10]  /*0080*/  HFMA2.MMA R5, -RZ, RZ, 0, 1.1920928955078125e-07 ;  /* 0x00000002ff057435 */ /* 0x000fd400000001ff */
[----:B------:R-:W-:-:S06]  /*0090*/  IMAD.WIDE R6, R0, R5, c[0x0][0x170] ;  /* 0x00005c0000067625 */ /* 0x000fcc00078e0205 */
[----:B0-----:R-:W-:-:S05]  /*00a0*/  IMAD.WIDE.U32 R6, R3, 0x4, R6 ;  /* 0x0000000403067825 */ /* 0x001fca00078e0006 */
[----:B------:R-:W2:Y:S04]  /*00b0*/  LDG.E R10, [R6.64] ;  /* 0x00000004060a7981 */ /* 0x000ea8000c1e1900 */
[----:B------:R2:W3:Y:S04]  /*00c0*/  LDG.E R14, [R6.64+0x200] ;  /* 0x00020004060e7981 */ /* 0x0004e8000c1e1900 */
[----:B------:R2:W4:Y:S04]  /*00d0*/  LDG.E R9, [R6.64+0x400] ;  /* 0x0004000406097981 */ /* 0x000528000c1e1900 */
[----:B------:R2:W5:Y:S01]  /*00e0*/  LDG.E R4, [R6.64+0x600] ;  /* 0x0006000406047981 */ /* 0x000562000c1e1900 */
[----:B------:R-:W-:-:S02]  /*00f0*/  MOV R2, 0x3f000000 ;  /* 0x3f00000000027802 */ /* 0x000fc40000000f00 */
[--C-:B--2---:R-:W-:Y:S02]  /*0100*/  PRMT R6, RZ, 0x5410, R10.reuse ;  /* 0x00005410ff067816 */ /* 0x104fe4000000000a */
[----:B------:R-:W-:Y:S02]  /*0110*/  PRMT R10, RZ, 0x7610, R10 ;  /* 0x00007610ff0a7816 */ /* 0x000fe4000000000a */
[--C-:B---3--:R-:W-:Y:S01]  /*0120*/  PRMT R8, RZ, 0x5410, R14.reuse ;  /* 0x00005410ff087816 */ /* 0x108fe2000000000e */
[----:B------:R-:W-:Y:S01]  /*0130*/  FADD.FTZ R15, |R6|, -RZ ;  /* 0x800000ff060f7221 */ /* 0x000fe20000010200 */
[----:B------:R-:W-:Y:S01]  /*0140*/  PRMT R7, RZ, 0x7610, R14 ;  /* 0x00007610ff077816 */ /* 0x000fe2000000000e */
[----:B------:R-:W-:Y:S01]  /*0150*/  FADD.FTZ R13, |R10|, -RZ ;  /* 0x800000ff0a0d7221 */ /* 0x000fe20000010200 */
[----:B------:R-:W-:Y:S01]  /*0160*/  FSETP.GT.FTZ.AND P5, PT, |R6|, 0.56000000238418579102, PT ;  /* 0x3f0f5c290600780b */ /* 0x000fe20003fb4200 */
[-C--:B------:R-:W-:Y:S01]  /*0170*/  FFMA.FTZ R12, -R15, R2.reuse, 0.5 ;  /* 0x3f0000000f0c7423 */ /* 0x080fe20000010102 */
[----:B------:R-:W-:Y:S01]  /*0180*/  FSETP.GT.FTZ.AND P4, PT, |R10|, 0.56000000238418579102, PT ;  /* 0x3f0f5c290a00780b */ /* 0x000fe20003f94200 */
[----:B------:R-:W-:Y:S01]  /*0190*/  FFMA.FTZ R18, -R13, R2, 0.5 ;  /* 0x3f0000000d127423 */ /* 0x000fe20000010102 */
[----:B------:R-:W-:Y:S01]  /*01a0*/  FSETP.NEU.FTZ.AND P0, PT, |R6|, 1, PT ;  /* 0x3f8000000600780b */ /* 0x000fe20003f1d200 */
[----:B------:R-:W0:Y:S01]  /*01b0*/  MUFU.RSQ R19, R12 ;  /* 0x0000000c00137308 */ /* 0x000e220000001400 */
[----:B------:R-:W-:Y:S01]  /*01c0*/  FADD.FTZ R11, |R8|, -RZ ;  /* 0x800000ff080b7221 */ /* 0x000fe20000010200 */
[----:B------:R-:W-:-:S02]  /*01d0*/  FSETP.NEU.FTZ.AND P1, PT, |R10|, 1, PT ;  /* 0x3f8000000a00780b */ /* 0x000fc40003f3d200 */
[----:B------:R-:W-:Y:S01]  /*01e0*/  FSETP.NEU.FTZ.AND P2, PT, |R8|, 1, PT ;  /* 0x3f8000000800780b */ /* 0x000fe20003f5d200 */
[----:B------:R-:W-:Y:S01]  /*01f0*/  FFMA.FTZ R17, -R11, R2, 0.5 ;  /* 0x3f0000000b117423 */ /* 0x000fe20000010102 */
[C---:B------:R-:W-:Y:S02]  /*0200*/  FSETP.GT.FTZ.AND P3, PT, |R7|.reuse, 0.56000000238418579102, PT ;  /* 0x3f0f5c290700780b */ /* 0x040fe40003f74200 */
[----:B------:R-:W1:Y:S01]  /*0210*/  MUFU.RSQ R21, R18 ;  /* 0x0000001200157308 */ /* 0x000e620000001400 */
[----:B------:R-:W-:Y:S01]  /*0220*/  FSETP.NEU.FTZ.AND P6, PT, |R7|, 1, PT ;  /* 0x3f8000000700780b */ /* 0x000fe20003fdd200 */
[----:B0-----:R-:W-:-:S06]  /*0230*/  FMUL.FTZ R16, R12, R19 ;  /* 0x000000130c107220 */ /* 0x001fcc0000410000 */
[----:B------:R-:W0:Y:S01]  /*0240*/  MUFU.RSQ R14, R17 ;  /* 0x00000011000e7308 */ /* 0x000e220000001400 */
[----:B------:R-:W-:Y:S02]  /*0250*/  FMUL.FTZ R19, R19, 0.5 ;  /* 0x3f00000013137820 */ /* 0x000fe40000410000 */
[----:B------:R-:W-:Y:S02]  /*0260*/  FADD.FTZ R12, |R7|, -RZ ;  /* 0x800000ff070c7221 */ /* 0x000fe40000010200 */
[----:B------:R-:W-:Y:S02]  /*0270*/  FFMA.FTZ R19, -R16, R19, 0.5 ;  /* 0x3f00000010137423 */ /* 0x000fe40000010113 */
[----:B-1----:R-:W-:Y:S02]  /*0280*/  FMUL.FTZ R20, R18, R21 ;  /* 0x0000001512147220 */ /* 0x002fe40000410000 */
[----:B------:R-:W-:Y:S02]  /*0290*/  FMUL.FTZ R21, R21, 0.5 ;  /* 0x3f00000015157820 */ /* 0x000fe40000410000 */
[----:B------:R-:W-:-:S02]  /*02a0*/  FFMA.FTZ R19, R16, R19, R16 ;  /* 0x0000001310137223 */ /* 0x000fc40000010010 */
[----:B------:R-:W-:Y:S02]  /*02b0*/  FFMA.FTZ R21, -R20, R21, 0.5 ;  /* 0x3f00000014157423 */ /* 0x000fe40000010115 */
[----:B------:R-:W-:Y:S01]  /*02c0*/  FFMA.FTZ R16, -R12, R2, 0.5 ;  /* 0x3f0000000c107423 */ /* 0x000fe20000010102 */
[----:B------:R-:W-:Y:S01]  /*02d0*/  @P5 FSEL R15, R19, RZ, P0 ;  /* 0x000000ff130f5208 */ /* 0x000fe20000000000 */
[----:B------:R-:W-:Y:S01]  /*02e0*/  FFMA.FTZ R20, R20, R21, R20 ;  /* 0x0000001514147223 */ /* 0x000fe20000010014 */
[----:B------:R-:W-:Y:S01]  /*02f0*/  FSETP.GT.FTZ.AND P0, PT, |R8|, 0.56000000238418579102, PT ;  /* 0x3f0f5c290800780b */ /* 0x000fe20003f14200 */
[----:B------:R-:W1:Y:S01]  /*0300*/  MUFU.RSQ R21, R16 ;  /* 0x0000001000157308 */ /* 0x000e620000001400 */
[----:B0-----:R-:W-:Y:S02]  /*0310*/  FMUL.FTZ R17, R17, R14 ;  /* 0x0000000e11117220 */ /* 0x001fe40000410000 */
[----:B------:R-:W-:Y:S01]  /*0320*/  FMUL.FTZ R18, R14, 0.5 ;  /* 0x3f0000000e127820 */ /* 0x000fe20000410000 */
[----:B------:R-:W-:-:S02]  /*0330*/  @P4 FSEL R13, R20, RZ, P1 ;  /* 0x000000ff140d4208 */ /* 0x000fc40000800000 */
[----:B------:R-:W-:Y:S01]  /*0340*/  LOP3.LUT R14, R15, 0x80000000, R6, 0xb8, !PT ;  /* 0x800000000f0e7812 */ /* 0x000fe200078eb806 */
[----:B------:R-:W-:Y:S01]  /*0350*/  FFMA.FTZ R18, -R17, R18, 0.5 ;  /* 0x3f00000011127423 */ /* 0x000fe20000010112 */
[----:B------:R-:W-:Y:S01]  /*0360*/  FSETP.GT.FTZ.AND P1, PT, R6, 0.56000000238418579102, PT ;  /* 0x3f0f5c290600780b */ /* 0x000fe20003f34000 */
[----:B------:R-:W-:Y:S01]  /*0370*/  HFMA2.MMA R6, -RZ, RZ, 1.265625, -5052 ;  /* 0x3d10ecefff067435 */ /* 0x000fe200000001ff */
[----:B------:R-:W-:Y:S01]  /*0380*/  LOP3.LUT R13, R13, 0x80000000, R10, 0xb8, !PT ;  /* 0x800000000d0d7812 */ /* 0x000fe200078eb80a */
[----:B------:R-:W-:Y:S02]  /*0390*/  FFMA.FTZ R15, R17, R18, R17 ;  /* 0x00000012110f7223 */ /* 0x000fe40000010011 */
[----:B------:R-:W-:Y:S02]  /*03a0*/  FMUL.FTZ R19, R14, R14 ;  /* 0x0000000e0e137220 */ /* 0x000fe40000410000 */
[----:B------:R-:W-:Y:S01]  /*03b0*/  FMUL.FTZ R17, R13, R13 ;  /* 0x0000000d0d117220 */ /* 0x000fe20000410000 */
[----:B------:R-:W-:Y:S01]  /*03c0*/  @P0 FSEL R11, R15, RZ, P2 ;  /* 0x000000ff0f0b0208 */ /* 0x000fe20001000000 */
[----:B-1----:R-:W-:Y:S01]  /*03d0*/  FMUL.FTZ R20, R16, R21 ;  /* 0x0000001510147220 */ /* 0x002fe20000410000 */
[----:B------:R-:W-:Y:S01]  /*03e0*/  FSETP.GT.FTZ.AND P2, PT, R10, 0.56000000238418579102, PT ;  /* 0x3f0f5c290a00780b */ /* 0x000fe20003f54000 */
[-C--:B------:R-:W-:Y:S01]  /*03f0*/  FFMA.FTZ R16, R17, R6.reuse, 0.016980519518256187439 ;  /* 0x3c8b1abb11107423 */ /* 0x080fe20000010006 */
[----:B------:R-:W-:Y:S01]  /*0400*/  LOP3.LUT R15, R11, 0x80000000, R8, 0xb8, !PT ;  /* 0x800000000b0f7812 */ /* 0x000fe200078eb808 */
[----:B------:R-:W-:-:S02]  /*0410*/  FFMA.FTZ R18, R19, R6, 0.016980519518256187439 ;  /* 0x3c8b1abb13127423 */ /* 0x000fc40000010006 */
[----:B------:R-:W-:Y:S02]  /*0420*/  FFMA.FTZ R16, R17, R16, 0.030762933194637298584 ;  /* 0x3cfc028c11107423 */ /* 0x000fe40000010010 */
[----:B------:R-:W-:Y:S02]  /*0430*/  FFMA.FTZ R18, R19, R18, 0.030762933194637298584 ;  /* 0x3cfc028c13127423 */ /* 0x000fe40000010012 */
[----:B------:R-:W-:Y:S02]  /*0440*/  FFMA.FTZ R16, R17, R16, 0.044709417968988418579 ;  /* 0x3d37213911107423 */ /* 0x000fe40000010010 */
[----:B------:R-:W-:Y:S02]  /*0450*/  FFMA.FTZ R18, R19, R18, 0.044709417968988418579 ;  /* 0x3d37213913127423 */ /* 0x000fe40000010012 */
[----:B------:R-:W-:Y:S02]  /*0460*/  FMUL.FTZ R21, R21, 0.5 ;  /* 0x3f00000015157820 */ /* 0x000fe40000410000 */
[----:B------:R-:W-:-:S02]  /*0470*/  FFMA.FTZ R16, R17, R16, 0.074989043176174163818 ;  /* 0x3d9993db11107423 */ /* 0x000fc40000010010 */
[----:B------:R-:W-:Y:S02]  /*0480*/  FFMA.FTZ R18, R19, R18, 0.074989043176174163818 ;  /* 0x3d9993db13127423 */ /* 0x000fe40000010012 */
[C---:B------:R-:W-:Y:S02]  /*0490*/  FFMA.FTZ R21, -R20.reuse, R21, 0.5 ;  /* 0x3f00000014157423 */ /* 0x040fe40000010115 */
[----:B------:R-:W-:Y:S02]  /*04a0*/  FFMA.FTZ R16, R17, R16, 0.16666707396507263184 ;  /* 0x3e2aaac611107423 */ /* 0x000fe40000010010 */
[----:B------:R-:W-:Y:S02]  /*04b0*/  FFMA.FTZ R18, R19, R18, 0.16666707396507263184 ;  /* 0x3e2aaac613127423 */ /* 0x000fe40000010012 */
[----:B------:R-:W-:Y:S02]  /*04c0*/  FFMA.FTZ R21, R20, R21, R20 ;  /* 0x0000001514157223 */ /* 0x000fe40000010014 */
[----:B------:R-:W-:-:S02]  /*04d0*/  FMUL.FTZ R16, R17, R16 ;  /* 0x0000001011107220 */ /* 0x000fc40000410000 */
[----:B------:R-:W-:Y:S01]  /*04e0*/  FMUL.FTZ R19, R19, R18 ;  /* 0x0000001213137220 */ /* 0x000fe20000410000 */
[----:B------:R-:W-:Y:S01]  /*04f0*/  @P3 FSEL R12, R21, RZ, P6 ;  /* 0x000000ff150c3208 */ /* 0x000fe20003000000 */
[----:B------:R-:W-:Y:S01]  /*0500*/  FMUL.FTZ R17, R15, R15 ;  /* 0x0000000f0f117220 */ /* 0x000fe20000410000 */
[----:B------:R-:W-:Y:S01]  /*0510*/  FSETP.GT.FTZ.AND P6, PT, R7, 0.56000000238418579102, PT ;  /* 0x3f0f5c290700780b */ /* 0x000fe20003fd4000 */
[----:B------:R-:W-:Y:S01]  /*0520*/  FFMA.FTZ R13, R13, R16, R13 ;  /* 0x000000100d0d7223 */ /* 0x000fe2000001000d */
[----:B------:R-:W-:Y:S01]  /*0530*/  LOP3.LUT R18, R12, 0x80000000, R7, 0xb8, !PT ;  /* 0x800000000c127812 */ /* 0x000fe200078eb807 */
[----:B------:R-:W-:Y:S01]  /*0540*/  FFMA.FTZ R10, R14, R19, R14 ;  /* 0x000000130e0a7223 */ /* 0x000fe2000001000e */
[----:B----4-:R-:W-:Y:S01]  /*0550*/  PRMT R14, RZ, 0x5410, R9 ;  /* 0x00005410ff0e7816 */ /* 0x010fe20000000009 */
[C---:B------:R-:W-:Y:S01]  /*0560*/  FFMA.FTZ R16, R17.reuse, R6, 0.016980519518256187439 ;  /* 0x3c8b1abb11107423 */ /* 0x040fe20000010006 */
[----:B------:R-:W-:Y:S01]  /*0570*/  MOV R12, 0x3fd774eb ;  /* 0x3fd774eb000c7802 */ /* 0x000fe20000000f00 */
[----:B------:R-:W-:Y:S01]  /*0580*/  FADD.FTZ R21, -R10, -RZ ;  /* 0x800000ff0a157221 */ /* 0x000fe20000010100 */
[--C-:B-----5:R-:W-:Y:S01]  /*0590*/  PRMT R7, RZ, 0x5410, R4.reuse ;  /* 0x00005410ff077816 */ /* 0x120fe20000000004 */
[----:B------:R-:W-:Y:S01]  /*05a0*/  FFMA.FTZ R16, R17, R16, 0.030762933194637298584 ;  /* 0x3cfc028c11107423 */ /* 0x000fe20000010010 */
[----:B------:R-:W-:Y:S01]  /*05b0*/  PRMT R4, RZ, 0x7610, R4 ;  /* 0x00007610ff047816 */ /* 0x000fe20000000004 */
[----:B------:R-:W-:Y:S01]  /*05c0*/  FMUL.FTZ R19, R18, R18 ;  /* 0x0000001212137220 */ /* 0x000fe20000410000 */
[----:B------:R-:W-:Y:S01]  /*05d0*/  FSEL R21, R10, R21, P5 ;  /* 0x000000150a157208 */ /* 0x000fe20002800000 */
[----:B------:R-:W-:-:S02]  /*05e0*/  FADD.FTZ R11, |R14|, -RZ ;  /* 0x800000ff0e0b7221 */ /* 0x000fc40000010200 */
[----:B------:R-:W-:Y:S02]  /*05f0*/  FFMA.FTZ R22, R17, R16, 0.044709417968988418579 ;  /* 0x3d37213911167423 */ /* 0x000fe40000010010 */
[----:B------:R-:W-:Y:S02]  /*0600*/  FFMA.FTZ R24, R19, R6, 0.016980519518256187439 ;  /* 0x3c8b1abb13187423 */ /* 0x000fe40000010006 */
[----:B------:R-:W-:Y:S02]  /*0610*/  FFMA.FTZ R16, -R11, R2, 0.5 ;  /* 0x3f0000000b107423 */ /* 0x000fe40000010102 */
[----:B------:R-:W-:Y:S02]  /*0620*/  FFMA.FTZ R22, R17, R22, 0.074989043176174163818 ;  /* 0x3d9993db11167423 */ /* 0x000fe40000010016 */
[----:B------:R-:W-:Y:S01]  /*0630*/  @!P1 FFMA.FTZ R10, R12, 0.93318945169448852539, R21 ;  /* 0x3f6ee5810c0a9823 */ /* 0x000fe20000010015 */
[----:B------:R-:W-:Y:S01]  /*0640*/  FSETP.GT.FTZ.AND P1, PT, R8, 0.56000000238418579102, PT ;  /* 0x3f0f5c290800780b */ /* 0x000fe20003f34000 */
[----:B------:R-:W-:Y:S01]  /*0650*/  FFMA.FTZ R24, R19, R24, 0.030762933194637298584 ;  /* 0x3cfc028c13187423 */ /* 0x000fe20000010018 */
[----:B------:R-:W0:Y:S01]  /*0660*/  MUFU.RSQ R21, R16 ;  /* 0x0000001000157308 */ /* 0x000e220000001400 */
[----:B------:R-:W-:Y:S01]  /*0670*/  FFMA.FTZ R22, R17, R22, 0.16666707396507263184 ;  /* 0x3e2aaac611167423 */ /* 0x000fe20000010016 */
[----:B------:R-:W-:Y:S01]  /*0680*/  PRMT R8, RZ, 0x7610, R9 ;  /* 0x00007610ff087816 */ /* 0x000fe20000000009 */
[----:B------:R-:W-:-:S02]  /*0690*/  FFMA.FTZ R24, R19, R24, 0.044709417968988418579 ;  /* 0x3d37213913187423 */ /* 0x000fc40000010018 */
[----:B------:R-:W-:Y:S02]  /*06a0*/  FADD.FTZ R20, -R13, -RZ ;  /* 0x800000ff0d147221 */ /* 0x000fe40000010100 */
[----:B------:R-:W-:Y:S02]  /*06b0*/  FMUL.FTZ R22, R17, R22 ;  /* 0x0000001611167220 */ /* 0x000fe40000410000 */
[----:B------:R-:W-:Y:S01]  /*06c0*/  FADD.FTZ R9, |R8|, -RZ ;  /* 0x800000ff08097221 */ /* 0x000fe20000010200 */
[----:B------:R-:W-:Y:S01]  /*06d0*/  FSEL R23, R13, R20, P4 ;  /* 0x000000140d177208 */ /* 0x000fe20002000000 */
[----:B------:R-:W-:Y:S02]  /*06e0*/  FFMA.FTZ R24, R19, R24, 0.074989043176174163818 ;  /* 0x3d9993db13187423 */ /* 0x000fe40000010018 */
[----:B------:R-:W-:Y:S02]  /*06f0*/  FFMA.FTZ R15, R15, R22, R15 ;  /* 0x000000160f0f7223 */ /* 0x000fe4000001000f */
[----:B------:R-:W-:-:S02]  /*0700*/  FFMA.FTZ R17, -R9, R2, 0.5 ;  /* 0x3f00000009117423 */ /* 0x000fc40000010102 */
[----:B------:R-:W-:Y:S02]  /*0710*/  FFMA.FTZ R24, R19, R24, 0.16666707396507263184 ;  /* 0x3e2aaac613187423 */ /* 0x000fe40000010018 */
[----:B------:R-:W-:Y:S01]  /*0720*/  FADD.FTZ R22, -R15, -RZ ;  /* 0x800000ff0f167221 */ /* 0x000fe20000010100 */
[----:B------:R-:W1:Y:S01]  /*0730*/  MUFU.RSQ R20, R17 ;  /* 0x0000001100147308 */ /* 0x000e620000001400 */
[----:B------:R-:W-:Y:S01]  /*0740*/  @!P2 FFMA.FTZ R13, R12, 0.93318945169448852539, R23 ;  /* 0x3f6ee5810c0da823 */ /* 0x000fe20000010017 */
[----:B------:R-:W-:Y:S01]  /*0750*/  FSETP.GT.FTZ.AND P2, PT, |R14|, 0.56000000238418579102, PT ;  /* 0x3f0f5c290e00780b */ /* 0x000fe20003f54200 */
[----:B------:R-:W-:Y:S01]  /*0760*/  FMUL.FTZ R23, R19, R24 ;  /* 0x0000001813177220 */ /* 0x000fe20000410000 */
[----:B------:R-:W-:Y:S01]  /*0770*/  FSEL R19, R15, R22, P0 ;  /* 0x000000160f137208 */ /* 0x000fe20000000000 */
[----:B0-----:R-:W-:Y:S02]  /*0780*/  FMUL.FTZ R24, R16, R21 ;  /* 0x0000001510187220 */ /* 0x001fe40000410000 */
[----:B------:R-:W-:-:S02]  /*0790*/  FMUL.FTZ R21, R21, 0.5 ;  /* 0x3f00000015157820 */ /* 0x000fc40000410000 */
[----:B------:R-:W-:Y:S02]  /*07a0*/  FADD.FTZ R16, |R7|, -RZ ;  /* 0x800000ff07107221 */ /* 0x000fe40000010200 */
[----:B------:R-:W-:Y:S02]  /*07b0*/  FFMA.FTZ R21, -R24, R21, 0.5 ;  /* 0x3f00000018157423 */ /* 0x000fe40000010115 */
[----:B------:R-:W-:Y:S01]  /*07c0*/  @!P1 FFMA.FTZ R15, R12, 0.93318945169448852539, R19 ;  /* 0x3f6ee5810c0f9823 */ /* 0x000fe20000010013 */
[----:B------:R-:W-:Y:S01]  /*07d0*/  FSETP.NEU.FTZ.AND P1, PT, |R14|, 1, PT ;  /* 0x3f8000000e00780b */ /* 0x000fe20003f3d200 */
[----:B------:R-:W-:Y:S02]  /*07e0*/  FFMA.FTZ R19, -R16, R2, 0.5 ;  /* 0x3f00000010137423 */ /* 0x000fe40000010102 */
[----:B------:R-:W-:Y:S02]  /*07f0*/  FFMA.FTZ R18, R18, R23, R18 ;  /* 0x0000001712127223 */ /* 0x000fe40000010012 */
[----:B------:R-:W-:Y:S01]  /*0800*/  FFMA.FTZ R24, R24, R21, R24 ;  /* 0x0000001518187223 */ /* 0x000fe20000010018 */
[----:B------:R-:W0:Y:S01]  /*0810*/  MUFU.RSQ R22, R19 ;  /* 0x0000001300167308 */ /* 0x000e220000001400 */
[----:B------:R-:W-:-:S02]  /*0820*/  FADD.FTZ R21, -R18, -RZ ;  /* 0x800000ff12157221 */ /* 0x000fc40000010100 */
[----:B-1----:R-:W-:Y:S01]  /*0830*/  FMUL.FTZ R23, R17, R20 ;  /* 0x0000001411177220 */ /* 0x002fe20000410000 */
[----:B------:R-:W-:Y:S01]  /*0840*/  @P2 FSEL R11, R24, RZ, P1 ;  /* 0x000000ff180b2208 */ /* 0x000fe20000800000 */
[----:B------:R-:W-:Y:S01]  /*0850*/  FMUL.FTZ R20, R20, 0.5 ;  /* 0x3f00000014147820 */ /* 0x000fe20000410000 */
[----:B------:R-:W-:Y:S01]  /*0860*/  FSETP.GT.FTZ.AND P1, PT, |R8|, 0.56000000238418579102, PT ;  /* 0x3f0f5c290800780b */ /* 0x000fe20003f34200 */
[----:B------:R-:W-:Y:S01]  /*0870*/  FADD.FTZ R17, |R4|, -RZ ;  /* 0x800000ff04117221 */ /* 0x000fe20000010200 */
[----:B------:R-:W-:Y:S01]  /*0880*/  FSEL R21, R18, R21, P3 ;  /* 0x0000001512157208 */ /* 0x000fe20001800000 */
[----:B------:R-:W-:Y:S01]  /*0890*/  FFMA.FTZ R20, -R23, R20, 0.5 ;  /* 0x3f00000017147423 */ /* 0x000fe20000010114 */
[----:B------:R-:W-:Y:S01]  /*08a0*/  LOP3.LUT R11, R11, 0x80000000, R14, 0xb8, !PT ;  /* 0x800000000b0b7812 */ /* 0x000fe200078eb80e */
[----:B------:R-:W-:Y:S02]  /*08b0*/  FFMA.FTZ R2, -R17, R2, 0.5 ;  /* 0x3f00000011027423 */ /* 0x000fe40000010102 */
[----:B------:R-:W-:-:S02]  /*08c0*/  FFMA.FTZ R24, R23, R20, R23 ;  /* 0x0000001417187223 */ /* 0x000fc40000010017 */
[----:B------:R-:W-:Y:S01]  /*08d0*/  @!P6 FFMA.FTZ R18, R12, 0.93318945169448852539, R21 ;  /* 0x3f6ee5810c12e823 */ /* 0x000fe20000010015 */
[----:B------:R-:W1:Y:S01]  /*08e0*/  MUFU.RSQ R23, R2 ;  /* 0x0000000200177308 */ /* 0x000e620000001400 */
[----:B------:R-:W-:Y:S01]  /*08f0*/  FSETP.NEU.FTZ.AND P6, PT, |R8|, 1, PT ;  /* 0x3f8000000800780b */ /* 0x000fe20003fdd200 */
[----:B------:R-:W-:Y:S02]  /*0900*/  FMUL.FTZ R21, R11, R11 ;  /* 0x0000000b0b157220 */ /* 0x000fe40000410000 */
[----:B0-----:R-:W-:Y:S01]  /*0910*/  FMUL.FTZ R19, R19, R22 ;  /* 0x0000001613137220 */ /* 0x001fe20000410000 */
[----:B------:R-:W-:Y:S01]  /*0920*/  @P1 FSEL R9, R24, RZ, P6 ;  /* 0x000000ff18091208 */ /* 0x000fe20003000000 */
[----:B------:R-:W-:Y:S01]  /*0930*/  FMUL.FTZ R22, R22, 0.5 ;  /* 0x3f00000016167820 */ /* 0x000fe20000410000 */
[----:B------:R-:W-:Y:S01]  /*0940*/  FSETP.NEU.FTZ.AND P6, PT, |R7|, 1, PT ;  /* 0x3f8000000700780b */ /* 0x000fe20003fdd200 */
[----:B------:R-:W-:Y:S01]  /*0950*/  FFMA.FTZ R20, R21, R6, 0.016980519518256187439 ;  /* 0x3c8b1abb15147423 */ /* 0x000fe20000010006 */
[----:B------:R-:W-:Y:S01]  /*0960*/  LOP3.LUT R9, R9, 0x80000000, R8, 0xb8, !PT ;  /* 0x8000000009097812 */ /* 0x000fe200078eb808 */
[----:B------:R-:W-:Y:S01]  /*0970*/  @P5 FADD.FTZ R10, R10, R10 ;  /* 0x0000000a0a0a5221 */ /* 0x000fe20000010000 */
[----:B------:R-:W-:Y:S01]  /*0980*/  FSETP.GT.FTZ.AND P5, PT, |R7|, 0.56000000238418579102, PT ;  /* 0x3f0f5c290700780b */ /* 0x000fe20003fb4200 */
[----:B------:R-:W-:-:S02]  /*0990*/  FFMA.FTZ R22, -R19, R22, 0.5 ;  /* 0x3f00000013167423 */ /* 0x000fc40000010116 */
[----:B------:R-:W-:Y:S02]  /*09a0*/  FFMA.FTZ R20, R21, R20, 0.030762933194637298584 ;  /* 0x3cfc028c15147423 */ /* 0x000fe40000010014 */
[----:B------:R-:W-:Y:S02]  /*09b0*/  FFMA.FTZ R24, R19, R22, R19 ;  /* 0x0000001613187223 */ /* 0x000fe40000010013 */
[----:B------:R-:W-:Y:S02]  /*09c0*/  FFMA.FTZ R20, R21, R20, 0.044709417968988418579 ;  /* 0x3d37213915147423 */ /* 0x000fe40000010014 */
[----:B------:R-:W-:Y:S02]  /*09d0*/  FMUL.FTZ R19, R9, R9 ;  /* 0x0000000909137220 */ /* 0x000fe40000410000 */
[----:B------:R-:W-:Y:S01]  /*09e0*/  @P4 FADD.FTZ R13, R13, R13 ;  /* 0x0000000d0d0d4221 */ /* 0x000fe20000010000 */
[----:B------:R-:W-:Y:S01]  /*09f0*/  FSETP.GT.FTZ.AND P4, PT, |R4|, 0.56000000238418579102, PT ;  /* 0x3f0f5c290400780b */ /* 0x000fe20003f94200 */
[----:B-1----:R-:W-:Y:S01]  /*0a00*/  FMUL.FTZ R2, R2, R23 ;  /* 0x0000001702027220 */ /* 0x002fe20000410000 */
[----:B------:R-:W-:Y:S01]  /*0a10*/  @P5 FSEL R16, R24, RZ, P6 ;  /* 0x000000ff18105208 */ /* 0x000fe20003000000 */
[----:B------:R-:W-:Y:S01]  /*0a20*/  FMUL.FTZ R23, R23, 0.5 ;  /* 0x3f00000017177820 */ /* 0x000fe20000410000 */
[----:B------:R-:W-:Y:S01]  /*0a30*/  FSETP.NEU.FTZ.AND P6, PT, |R4|, 1, PT ;  /* 0x3f8000000400780b */ /* 0x000fe20003fdd200 */
[----:B------:R-:W-:Y:S01]  /*0a40*/  FFMA.FTZ R20, R21, R20, 0.074989043176174163818 ;  /* 0x3d9993db15147423 */ /* 0x000fe20000010014 */
[----:B------:R-:W-:Y:S01]  /*0a50*/  LOP3.LUT R16, R16, 0x80000000, R7, 0xb8, !PT ;  /* 0x8000000010107812 */ /* 0x000fe200078eb807 */
[----:B------:R-:W-:Y:S01]  /*0a60*/  FFMA.FTZ R22, R19, R6, 0.016980519518256187439 ;  /* 0x3c8b1abb13167423 */ /* 0x000fe20000010006 */
[----:B------:R-:W-:Y:S01]  /*0a70*/  F2FP.BF16.PACK_AB R13, R13, R10 ;  /* 0x0000000a0d0d723e */ /* 0x000fe200000010ff */
[----:B------:R-:W-:-:S02]  /*0a80*/  FFMA.FTZ R23, -R2, R23, 0.5 ;  /* 0x3f00000002177423 */ /* 0x000fc40000010117 */
[----:B------:R-:W-:Y:S02]  /*0a90*/  FFMA.FTZ R20, R21, R20, 0.16666707396507263184 ;  /* 0x3e2aaac615147423 */ /* 0x000fe40000010014 */
[----:B------:R-:W-:Y:S02]  /*0aa0*/  FFMA.FTZ R22, R19, R22, 0.030762933194637298584 ;  /* 0x3cfc028c13167423 */ /* 0x000fe40000010016 */
[----:B------:R-:W-:Y:S02]  /*0ab0*/  FFMA.FTZ R23, R2, R23, R2 ;  /* 0x0000001702177223 */ /* 0x000fe40000010002 */
[----:B------:R-:W-:Y:S02]  /*0ac0*/  FMUL.FTZ R20, R21, R20 ;  /* 0x0000001415147220 */ /* 0x000fe40000410000 */
[----:B------:R-:W-:Y:S01]  /*0ad0*/  FFMA.FTZ R22, R19, R22, 0.044709417968988418579 ;  /* 0x3d37213913167423 */ /* 0x000fe20000010016 */
[----:B------:R-:W-:Y:S01]  /*0ae0*/  @P4 FSEL R17, R23, RZ, P6 ;  /* 0x000000ff17114208 */ /* 0x000fe20003000000 */
[----:B------:R-:W-:Y:S01]  /*0af0*/  FFMA.FTZ R11, R11, R20, R11 ;  /* 0x000000140b0b7223 */ /* 0x000fe2000001000b */
[----:B------:R-:W-:Y:S01]  /*0b00*/  FSETP.GT.FTZ.AND P6, PT, R14, 0.56000000238418579102, PT ;  /* 0x3f0f5c290e00780b */ /* 0x000fe20003fd4000 */
[----:B------:R-:W-:Y:S01]  /*0b10*/  FFMA.FTZ R22, R19, R22, 0.074989043176174163818 ;  /* 0x3d9993db13167423 */ /* 0x000fe20000010016 */
[----:B------:R-:W-:Y:S01]  /*0b20*/  LOP3.LUT R17, R17, 0x80000000, R4, 0xb8, !PT ;  /* 0x8000000011117812 */ /* 0x000fe200078eb804 */
[----:B------:R-:W-:-:S02]  /*0b30*/  FMUL.FTZ R21, R16, R16 ;  /* 0x0000001010157220 */ /* 0x000fc40000410000 */
[----:B------:R-:W-:Y:S02]  /*0b40*/  FFMA.FTZ R22, R19, R22, 0.16666707396507263184 ;  /* 0x3e2aaac613167423 */ /* 0x000fe40000010016 */
[----:B------:R-:W-:Y:S02]  /*0b50*/  FFMA.FTZ R14, R21, R6, 0.016980519518256187439 ;  /* 0x3c8b1abb150e7423 */ /* 0x000fe40000010006 */
[----:B------:R-:W-:Y:S02]  /*0b60*/  FADD.FTZ R2, -R11, -RZ ;  /* 0x800000ff0b027221 */ /* 0x000fe40000010100 */
[----:B------:R-:W-:Y:S02]  /*0b70*/  FMUL.FTZ R22, R19, R22 ;  /* 0x0000001613167220 */ /* 0x000fe40000410000 */
[----:B------:R-:W-:Y:S01]  /*0b80*/  FFMA.FTZ R14, R21, R14, 0.030762933194637298584 ;  /* 0x3cfc028c150e7423 */ /* 0x000fe2000001000e */
[----:B------:R-:W-:Y:S01]  /*0b90*/  FSEL R19, R11, R2, P2 ;  /* 0x000000020b137208 */ /* 0x000fe20001000000 */
[----:B------:R-:W-:-:S02]  /*0ba0*/  FFMA.FTZ R2, R9, R22, R9 ;  /* 0x0000001609027223 */ /* 0x000fc40000010009 */
[----:B------:R-:W-:Y:S02]  /*0bb0*/  FFMA.FTZ R14, R21, R14, 0.044709417968988418579 ;  /* 0x3d372139150e7423 */ /* 0x000fe4000001000e */
[----:B------:R-:W-:Y:S02]  /*0bc0*/  FMUL.FTZ R9, R17, R17 ;  /* 0x0000001111097220 */ /* 0x000fe40000410000 */
[----:B------:R-:W-:Y:S01]  /*0bd0*/  @!P6 FFMA.FTZ R11, R12, 0.93318945169448852539, R19 ;  /* 0x3f6ee5810c0be823 */ /* 0x000fe20000010013 */
[----:B------:R-:W-:Y:S01]  /*0be0*/  FSETP.GT.FTZ.AND P6, PT, R8, 0.56000000238418579102, PT ;  /* 0x3f0f5c290800780b */ /* 0x000fe20003fd4000 */
[----:B------:R-:W-:Y:S02]  /*0bf0*/  FFMA.FTZ R14, R21, R14, 0.074989043176174163818 ;  /* 0x3d9993db150e7423 */ /* 0x000fe4000001000e */
[----:B------:R-:W-:Y:S02]  /*0c00*/  FFMA.FTZ R6, R9, R6, 0.016980519518256187439 ;  /* 0x3c8b1abb09067423 */ /* 0x000fe40000010006 */
[----:B------:R-:W-:-:S02]  /*0c10*/  FADD.FTZ R19, -R2, -RZ ;  /* 0x800000ff02137221 */ /* 0x000fc40000010100 */
[----:B------:R-:W-:Y:S02]  /*0c20*/  FFMA.FTZ R14, R21, R14, 0.16666707396507263184 ;  /* 0x3e2aaac6150e7423 */ /* 0x000fe4000001000e */
[----:B------:R-:W-:Y:S01]  /*0c30*/  FFMA.FTZ R6, R9, R6, 0.030762933194637298584 ;  /* 0x3cfc028c09067423 */ /* 0x000fe20000010006 */
[----:B------:R-:W-:Y:S01]  /*0c40*/  FSEL R19, R2, R19, P1 ;  /* 0x0000001302137208 */ /* 0x000fe20000800000 */
[----:B------:R-:W-:Y:S02]  /*0c50*/  FMUL.FTZ R21, R21, R14 ;  /* 0x0000000e15157220 */ /* 0x000fe40000410000 */
[----:B------:R-:W-:Y:S02]  /*0c60*/  FFMA.FTZ R6, R9, R6, 0.044709417968988418579 ;  /* 0x3d37213909067423 */ /* 0x000fe40000010006 */
[----:B------:R-:W-:Y:S01]  /*0c70*/  @!P6 FFMA.FTZ R2, R12, 0.93318945169448852539, R19 ;  /* 0x3f6ee5810c02e823 */ /* 0x000fe20000010013 */
[----:B------:R-:W-:Y:S01]  /*0c80*/  FSETP.GT.FTZ.AND P6, PT, R7, 0.56000000238418579102, PT ;  /* 0x3f0f5c290700780b */ /* 0x000fe20003fd4000 */
[----:B------:R-:W-:-:S02]  /*0c90*/  FFMA.FTZ R16, R16, R21, R16 ;  /* 0x0000001510107223 */ /* 0x000fc40000010010 */
[C---:B------:R-:W-:Y:S02]  /*0ca0*/  FFMA.FTZ R6, R9.reuse, R6, 0.074989043176174163818 ;  /* 0x3d9993db09067423 */ /* 0x040fe40000010006 */
[C---:B------:R-:W-:Y:S02]  /*0cb0*/  FADD.FTZ R7, -R16.reuse, -RZ ;  /* 0x800000ff10077221 */ /* 0x040fe40000010100 */
[----:B------:R-:W-:Y:S02]  /*0cc0*/  FFMA.FTZ R6, R9, R6, 0.16666707396507263184 ;  /* 0x3e2aaac609067423 */ /* 0x000fe40000010006 */
[----:B------:R-:W-:Y:S01]  /*0cd0*/  @P0 FADD.FTZ R15, R15, R15 ;  /* 0x0000000f0f0f0221 */ /* 0x000fe20000010000 */
[----:B------:R-:W-:Y:S01]  /*0ce0*/  FSEL R7, R16, R7, P5 ;  /* 0x0000000710077208 */ /* 0x000fe20002800000 */
[----:B------:R-:W-:Y:S02]  /*0cf0*/  FMUL.FTZ R6, R9, R6 ;  /* 0x0000000609067220 */ /* 0x000fe40000410000 */
[----:B------:R-:W-:-:S02]  /*0d00*/  @P3 FADD.FTZ R18, R18, R18 ;  /* 0x0000001212123221 */ /* 0x000fc40000010000 */
[----:B------:R-:W-:Y:S02]  /*0d10*/  FFMA.FTZ R17, R17, R6, R17 ;  /* 0x0000000611117223 */ /* 0x000fe40000010011 */
[----:B------:R-:W-:Y:S01]  /*0d20*/  @!P6 FFMA.FTZ R16, R12, 0.93318945169448852539, R7 ;  /* 0x3f6ee5810c10e823 */ /* 0x000fe20000010007 */
[----:B------:R-:W-:Y:S01]  /*0d30*/  FSETP.GT.FTZ.AND P6, PT, R4, 0.56000000238418579102, PT ;  /* 0x3f0f5c290400780b */ /* 0x000fe20003fd4000 */
[----:B------:R-:W-:Y:S01]  /*0d40*/  FADD.FTZ R4, -R17, -RZ ;  /* 0x800000ff11047221 */ /* 0x000fe20000010100 */
[----:B------:R-:W-:Y:S01]  /*0d50*/  F2FP.BF16.PACK_AB R15, R18, R15 ;  /* 0x0000000f120f723e */ /* 0x000fe200000010ff */
[----:B------:R-:W-:Y:S02]  /*0d60*/  @P2 FADD.FTZ R11, R11, R11 ;  /* 0x0000000b0b0b2221 */ /* 0x000fe40000010000 */
[----:B------:R-:W-:Y:S01]  /*0d70*/  @P1 FADD.FTZ R2, R2, R2 ;  /* 0x0000000202021221 */ /* 0x000fe20000010000 */
[----:B------:R-:W-:Y:S01]  /*0d80*/  FSEL R7, R17, R4, P4 ;  /* 0x0000000411077208 */ /* 0x000fe20002000000 */
[----:B------:R-:W-:-:S03]  /*0d90*/  IMAD.WIDE.U32 R4, R0, R5, c[0x0][0x168] ;  /* 0x00005a0000047625 */ /* 0x000fc600078e0005 */
[----:B------:R-:W-:Y:S01]  /*0da0*/  F2FP.BF16.PACK_AB R11, R2, R11 ;  /* 0x0000000b020b723e */ /* 0x000fe200000010ff */
[----:B------:R-:W-:Y:S02]  /*0db0*/  @P5 FADD.FTZ R16, R16, R16 ;  /* 0x0000001010105221 */ /* 0x000fe40000010000 */
[----:B------:R-:W-:Y:S02]  /*0dc0*/  @!P6 FFMA.FTZ R17, R12, 0.93318945169448852539, R7 ;  /* 0x3f6ee5810c11e823 */ /* 0x000fe40000010007 */
[----:B------:R-:W-:-:S04]  /*0dd0*/  IMAD.WIDE R4, R3, 0x4, R4 ;  /* 0x0000000403047825 */ /* 0x000fc800078e0204 */
[----:B------:R-:W-:Y:S01]  /*0de0*/  @P4 FADD.FTZ R17, R17, R17 ;  /* 0x0000001111114221 */ /* 0x000fe20000010000 */
[----:B------:R-:W-:Y:S04]  /*0df0*/  STG.E [R4.64], R13 ;  /* 0x0000000d04007986 */ /* 0x000fe8000c101904 */
[----:B------:R-:W-:Y:S01]  /*0e00*/  F2FP.BF16.PACK_AB R17, R17, R16 ;  /* 0x000000101111723e */ /* 0x000fe200000010ff */
[----:B------:R-:W-:Y:S04]  /*0e10*/  STG.E [R4.64+0x200], R15 ;  /* 0x0002000f04007986 */ /* 0x000fe8000c101904 */
[----:B------:R-:W-:Y:S04]  /*0e20*/  STG.E [R4.64+0x400], R11 ;  /* 0x0004000b04007986 */ /* 0x000fe8000c101904 */
[----:B------:R-:W-:Y:S01]  /*0e30*/  STG.E [R4.64+0x600], R17 ;  /* 0x0006001104007986 */ /* 0x000fe2000c101904 */
[----:B------:R-:W-:Y:S05]  /*0e40*/  EXIT ;  /* 0x000000000000794d */ /* 0x000fea0003800000 */
.L_x_566:
[----:B------:R-:W0:Y:S01]  /*0e50*/  S2R R16, SR_TID.X ;  /* 0x0000000000107919 */ /* 0x000e220000002100 */
[----:B------:R-:W-:-:S02]  /*0e60*/  PRMT R18, RZ, 0x7610, R18 ;  /* 0x00007610ff127816 */ /* 0x000fc40000000012 */
[----:B0-----:R-:W-:Y:S02]  /*0e70*/  ISETP.GE.AND P0, PT, R16, R15, PT ;  /* 0x0000000f1000720c */ /* 0x001fe40003f06270 */
[----:B------:R-:W-:-:S11]  /*0e80*/  MOV R7, R16 ;  /* 0x0000001000077202 */ /* 0x000fd60000000f00 */
[----:B------:R-:W-:Y:S02]  /*0e90*/  @!P0 IADD3 R19, R0, R7, RZ ;  /* 0x0000000700138210 */ /* 0x000fe40007ffe0ff */
[----:B------:R-:W-:-:S04]  /*0ea0*/  @!P0 IADD3 R7, R7, 0x80, RZ ;  /* 0x0000008007078810 */ /* 0x000fc80007ffe0ff */
[----:B------:R-:W-:-:S13]  /*0eb0*/  ISETP.GE.AND P6, PT, R7, R15, PT ;  /* 0x0000000f0700720c */ /* 0x000fda0003fc6270 */
[----:B------:R-:W-:Y:S02]  /*0ec0*/  @!P6 IADD3 R8, R0, R7, RZ ;  /* 0x000000070008e210 */ /* 0x000fe40007ffe0ff */
[----:B------:R-:W-:Y:S02]  /*0ed0*/  @!P6 IADD3 R7, R7, 0x80, RZ ;  /* 0x000000800707e810 */ /* 0x000fe40007ffe0ff */
[----:B------:R-:W-:Y:S02]  /*0ee0*/  @!P6 MOV R9, 0x2 ;  /* 0x000000020009e802 */ /* 0x000fe40000000f00 */
[----:B------:R-:W-:-:S03]  /*0ef0*/  ISETP.GE.AND P5, PT, R7, R15, PT ;  /* 0x0000000f0700720c */ /* 0x000fc60003fa6270 */
[----:B------:R-:W-:-:S05]  /*0f00*/  @!P6 IMAD.WIDE.U32 R8, R8, R9, c[0x0][0x170] ;  /* 0x00005c000808e625 */ /* 0x000fca00078e0009 */
[----:B------:R0:W5:Y:S05]  /*0f10*/  @!P6 LDG.E.U16 R18, [R8.64] ;  /* 0x000000040812e981 */ /* 0x00016a000c1e1500 */
[----:B------:R-:W-:Y:S02]  /*0f20*/  @!P5 IADD3 R2, R0, R7, RZ ;  /* 0x000000070002d210 */ /* 0x000fe40007ffe0ff */
[----:B------:R-:W-:-:S04]  /*0f30*/  @!P5 IADD3 R7, R7, 0x80, RZ ;  /* 0x000000800707d810 */ /* 0x000fc80007ffe0ff */
[----:B------:R-:W-:-:S13]  /*0f40*/  ISETP.GE.AND P4, PT, R7, R15, PT ;  /* 0x0000000f0700720c */ /* 0x000fda0003f86270 */
        /* <DEDUP_REMOVED lines=8> */
[----:B------:R-:W-:Y:S02]  /*0fd0*/  ISETP.GE.AND P1, PT, R7, R15, PT ;  /* 0x0000000f0700720c */ /* 0x000fe40003f26270 */
[----:B------:R-:W-:-:S11]  /*0fe0*/  @!P4 MOV R21, 0x2 ;  /* 0x000000020015c802 */ /* 0x000fd60000000f00 */
[----:B------:R-:W-:Y:S02]  /*0ff0*/  @!P1 IADD3 R6, R0, R7, RZ ;  /* 0x0000000700069210 */ /* 0x000fe40007ffe0ff */
[----:B------:R-:W-:-:S04]  /*1000*/  @!P1 IADD3 R7, R7, 0x80, RZ ;  /* 0x0000008007079810 */ /* 0x000fc80007ffe0ff */
[----:B------:R-:W-:Y:S02]  /*1010*/  ISETP.GE.AND P6, PT, R7, R15, PT ;  /* 0x0000000f0700720c */ /* 0x000fe40003fc6270 */
[----:B------:R-:W-:Y:S01]  /*1020*/  @!P5 MOV R3, 0x2 ;  /* 0x000000020003d802 */ /* 0x000fe20000000f00 */
[----:B------:R-:W-:Y:S01]  /*1030*/  @!P4 IMAD.WIDE.U32 R20, R20, R21, c[0x0][0x170] ;  /* 0x00005c001414c625 */ /* 0x000fe200078e0015 */
[----:B------:R-:W-:Y:S02]  /*1040*/  PRMT R14, RZ, 0x7610, R14 ;  /* 0x00007610ff0e7816 */ /* 0x000fe4000000000e */
[----:B------:R-:W-:Y:S01]  /*1050*/  PRMT R17, RZ, 0x7610, R17 ;  /* 0x00007610ff117816 */ /* 0x000fe20000000011 */
[----:B------:R-:W-:Y:S01]  /*1060*/  @!P5 IMAD.WIDE.U32 R2, R2, R3, c[0x0][0x170] ;  /* 0x00005c000202d625 */ /* 0x000fe200078e0003 */
[----:B------:R-:W-:Y:S02]  /*1070*/  @!P3 MOV R22, 0x2 ;  /* 0x000000020016b802 */ /* 0x000fe40000000f00 */
[----:B------:R1:W5:Y:S01]  /*1080*/  @!P4 LDG.E.U16 R14, [R20.64] ;  /* 0x00000004140ec981 */ /* 0x000362000c1e1500 */
[----:B0-----:R-:W-:-:S02]  /*1090*/  @!P2 MOV R9, 0x2 ;  /* 0x000000020009a802 */ /* 0x001fc40000000f00 */
[----:B------:R-:W-:Y:S01]  /*10a0*/  @!P6 IADD3 R8, R0, R7, RZ ;  /* 0x000000070008e210 */ /* 0x000fe20007ffe0ff */
[----:B------:R0:W5:Y:S01]  /*10b0*/  @!P5 LDG.E.U16 R17, [R2.64] ;  /* 0x000000040211d981 */ /* 0x000162000c1e1500 */
[----:B------:R-:W-:Y:S02]  /*10c0*/  @!P6 MOV R25, 0x2 ;  /* 0x000000020019e802 */ /* 0x000fe40000000f00 */
[----:B-1----:R-:W-:Y:S02]  /*10d0*/  @!P0 MOV R20, 0x2 ;  /* 0x0000000200148802 */ /* 0x002fe40000000f00 */
[----:B------:R-:W-:Y:S01]  /*10e0*/  PRMT R10, RZ, 0x7610, R10 ;  /* 0x00007610ff0a7816 */ /* 0x000fe2000000000a */
[----:B0-----:R-:W-:Y:S01]  /*10f0*/  @!P3 IMAD.WIDE.U32 R2, R5, R22, c[0x0][0x170] ;  /* 0x00005c000502b625 */ /* 0x001fe200078e0016 */
[----:B------:R-:W-:-:S03]  /*1100*/  PRMT R22, RZ, 0x7610, R22 ;  /* 0x00007610ff167816 */ /* 0x000fc60000000016 */
[----:B------:R-:W-:-:S04]  /*1110*/  @!P2 IMAD.WIDE.U32 R4, R4, R9, c[0x0][0x170] ;  /* 0x00005c000404a625 */ /* 0x000fc800078e0009 */
[----:B------:R-:W-:-:S04]  /*1120*/  @!P6 IMAD.WIDE.U32 R8, R8, R25, c[0x0][0x170] ;  /* 0x00005c000808e625 */ /* 0x000fc800078e0019 */
[----:B------:R-:W-:Y:S01]  /*1130*/  @!P0 IMAD.WIDE.U32 R20, R19, R20, c[0x0][0x170] ;  /* 0x00005c0013148625 */ /* 0x000fe200078e0014 */
[----:B------:R0:W5:Y:S04]  /*1140*/  @!P6 LDG.E.U16 R10, [R8.64] ;  /* 0x00000004080ae981 */ /* 0x000168000c1e1500 */
[----:B------:R0:W5:Y:S01]  /*1150*/  @!P0 LDG.E.U16 R22, [R20.64] ;  /* 0x0000000414168981 */ /* 0x000162000c1e1500 */
[----:B------:R-:W-:Y:S02]  /*1160*/  PRMT R13, RZ, 0x7610, R13 ;  /* 0x00007610ff0d7816 */ /* 0x000fe4000000000d */
[----:B------:R-:W-:Y:S02]  /*1170*/  @!P1 MOV R23, 0x2 ;  /* 0x0000000200179802 */ /* 0x000fe40000000f00 */
[----:B------:R-:W-:-:S02]  /*1180*/  PRMT R12, RZ, 0x7610, R12 ;  /* 0x00007610ff0c7816 */ /* 0x000fc4000000000c */
[----:B------:R-:W-:Y:S01]  /*1190*/  PRMT R11, RZ, 0x7610, R11 ;  /* 0x00007610ff0b7816 */ /* 0x000fe2000000000b */
[----:B------:R-:W-:Y:S01]  /*11a0*/  @!P1 IMAD.WIDE.U32 R6, R6, R23, c[0x0][0x170] ;  /* 0x00005c0006069625 */ /* 0x000fe200078e0017 */
[----:B------:R1:W5:Y:S01]  /*11b0*/  @!P3 LDG.E.U16 R13, [R2.64] ;  /* 0x00000004020db981 */ /* 0x000362000c1e1500 */
[C---:B------:R-:W-:Y:S01]  /*11c0*/  IADD3 R24, R16.reuse, 0x100, RZ ;  /* 0x0000010010187810 */ /* 0x040fe20007ffe0ff */
[----:B------:R-:W-:Y:S01]  /*11d0*/  BSSY B0, `(.L_x_567) ;  /* 0x0000028000007945 */ /* 0x000fe20003800000 */
[----:B------:R-:W-:Y:S01]  /*11e0*/  IADD3 R26, R16, 0x180, RZ ;  /* 0x00000180101a7810 */ /* 0x000fe20007ffe0ff */
[----:B------:R2:W5:Y:S01]  /*11f0*/  @!P2 LDG.E.U16 R12, [R4.64] ;  /* 0x00000004040ca981 */ /* 0x000562000c1e1500 */
[----:B------:R-:W-:-:S03]  /*1200*/  ISETP.GE.AND P5, PT, R24, R15, PT ;  /* 0x0000000f1800720c */ /* 0x000fc60003fa6270 */
[----:B------:R0:W5:Y:S01]  /*1210*/  @!P1 LDG.E.U16 R11, [R6.64] ;  /* 0x00000004060b9981 */ /* 0x000162000c1e1500 */
[----:B-1----:R-:W-:Y:S02]  /*1220*/  IADD3 R2, R16, 0x200, RZ ;  /* 0x0000020010027810 */ /* 0x002fe40007ffe0ff */
[-C--:B------:R-:W-:Y:S02]  /*1230*/  ISETP.GE.AND P1, PT, R26, R15.reuse, PT ;  /* 0x0000000f1a00720c */ /* 0x080fe40003f26270 */
[----:B------:R-:W-:Y:S02]  /*1240*/  ISETP.GE.AND P2, PT, R2, R15, PT ;  /* 0x0000000f0200720c */ /* 0x000fe40003f46270 */
[C---:B--2---:R-:W-:Y:S02]  /*1250*/  IADD3 R4, R16.reuse, 0x80, RZ ;  /* 0x0000008010047810 */ /* 0x044fe40007ffe0ff */
[----:B------:R-:W-:Y:S01]  /*1260*/  IADD3 R2, R16, 0x280, RZ ;  /* 0x0000028010027810 */ /* 0x000fe20007ffe0ff */
[----:B------:R-:W-:Y:S05]  /*1270*/  @P0 BRA `(.L_x_568) ;  /* 0x000001d000000947 */ /* 0x000fea0003800000 */
[----:B0-----:R-:W-:Y:S01]  /*1280*/  HFMA2.MMA R5, -RZ, RZ, 1.75, 0 ;  /* 0x3f000000ff057435 */ /* 0x001fe200000001ff */
        /* <DEDUP_REMOVED lines=13> */
[----:B------:R-:W-:Y:S01]  /*1360*/  FSETP.GT.FTZ.AND P4, PT, R3, 0.56000000238418579102, PT ;  /* 0x3f0f5c290300780b */ /* 0x000fe20003f94000 */
[----:B------:R-:W-:Y:S02]  /*1370*/  HFMA2.MMA R3, -RZ, RZ, 1.9599609375, 20144 ;  /* 0x3fd774ebff037435 */ /* 0x000fe400000001ff */
        /* <DEDUP_REMOVED lines=13> */
.L_x_568:
[----:B0-----:R-:W-:Y:S05]  /*1450*/  BSYNC B0 ;  /* 0x0000000000007941 */ /* 0x001fea0003800000 */
.L_x_567:
[-C--:B------:R-:W-:Y:S01]  /*1460*/  ISETP.GE.AND P4, PT, R4, R15.reuse, PT ;  /* 0x0000000f0400720c */ /* 0x080fe20003f86270 */
[----:B------:R-:W-:Y:S01]  /*1470*/  BSSY B0, `(.L_x_569) ;  /* 0x0000021000007945 */ /* 0x000fe20003800000 */
[----:B------:R-:W-:Y:S02]  /*1480*/  ISETP.GE.AND P3, PT, R2, R15, PT ;  /* 0x0000000f0200720c */ /* 0x000fe40003f66270 */
[----:B------:R-:W-:-:S09]  /*1490*/  IADD3 R2, R16, 0x300, RZ ;  /* 0x0000030010027810 */ /* 0x000fd20007ffe0ff */
        /* <DEDUP_REMOVED lines=17> */
[----:B------:R-:W-:Y:S01]  /*15b0*/  FFMA.FTZ R6, R7, R8, 0.016980519518256187439 ;  /* 0x3c8b1abb07067423 */ /* 0x000fe20000010008 */
[----:B------:R-:W-:-:S03]  /*15c0*/  MOV R8, 0x3fd774eb ;  /* 0x3fd774eb00087802 */ /* 0x000fc60000000f00 */
        /* <DEDUP_REMOVED lines=11> */
.L_x_570:
[----:B------:R-:W-:Y:S05]  /*1680*/  BSYNC B0 ;  /* 0x0000000000007941 */ /* 0x000fea0003800000 */
.L_x_569:
[----:B------:R-:W-:Y:S01]  /*1690*/  BSSY B0, `(.L_x_571) ;  /* 0x0000021000007945 */ /* 0x000fe20003800000 */
[----:B------:R-:W-:Y:S02]  /*16a0*/  ISETP.GE.AND P4, PT, R2, R15, PT ;  /* 0x0000000f0200720c */ /* 0x000fe40003f86270 */
[----:B------:R-:W-:Y:S01]  /*16b0*/  IADD3 R2, R16, 0x380, RZ ;  /* 0x0000038010027810 */ /* 0x000fe20007ffe0ff */
        /* <DEDUP_REMOVED lines=8> */
[----:B0-----:R-:W-:Y:S01]  /*1740*/  FMUL.FTZ R7, R3, R18 ;  /* 0x0000001203077220 */ /* 0x001fe20000410000 */
[----:B------:R-:W-:Y:S01]  /*1750*/  HFMA2.MMA R3, -RZ, RZ, 1.9599609375, 20144 ;  /* 0x3fd774ebff037435 */ /* 0x000fe200000001ff */
        /* <DEDUP_REMOVED lines=20> */
.L_x_572:
[----:B------:R-:W-:Y:S05]  /*18a0*/  BSYNC B0 ;  /* 0x0000000000007941 */ /* 0x000fea0003800000 */
.L_x_571:
[----:B------:R-:W-:Y:S01]  /*18b0*/  ISETP.GE.AND P5, PT, R2, R15, PT ;  /* 0x0000000f0200720c */ /* 0x000fe20003fa6270 */
[----:B------:R-:W-:Y:S01]  /*18c0*/  BSSY B0, `(.L_x_573) ;  /* 0x0000022000007945 */ /* 0x000fe20003800000 */
[----:B------:R-:W-:Y:S02]  /*18d0*/  @!P0 IADD3 R2, R0, R16, RZ ;  /* 0x0000001000028210 */ /* 0x000fe40007ffe0ff */
[----:B------:R-:W-:-:S05]  /*18e0*/  @!P0 MOV R3, 0x2 ;  /* 0x0000000200038802 */ /* 0x000fca0000000f00 */
[----:B------:R-:W-:Y:S01]  /*18f0*/  @!P0 IMAD.WIDE.U32 R2, R2, R3, c[0x0][0x168] ;  /* 0x00005a0002028625 */ /* 0x000fe200078e0003 */
        /* <DEDUP_REMOVED lines=15> */
[----:B------:R-:W-:Y:S01]  /*19f0*/  LOP3.LUT R9, R9, 0x80000000, R14, 0xb8, !PT ;  /* 0x8000000009097812 */ /* 0x000fe200078eb80e */
[----:B------:R-:W-:-:S04]  /*1a00*/  HFMA2.MMA R14, -RZ, RZ, 1.9599609375, 20144 ;  /* 0x3fd774ebff0e7435 */ /* 0x000fc800000001ff */
        /* <DEDUP_REMOVED lines=13> */
.L_x_574:
[----:B------:R-:W-:Y:S05]  /*1ae0*/  BSYNC B0 ;  /* 0x0000000000007941 */ /* 0x000fea0003800000 */
.L_x_573:
        /* <DEDUP_REMOVED lines=31> */
.L_x_576:
[----:B------:R-:W-:Y:S05]  /*1ce0*/  BSYNC B0 ;  /* 0x0000000000007941 */ /* 0x000fea0003800000 */
.L_x_575:
[----:B------:R-:W-:Y:S01]  /*1cf0*/  BSSY B0, `(.L_x_577) ;  /* 0x000001f000007945 */ /* 0x000fe20003800000 */
[----:B------:R-:W-:Y:S05]  /*1d00*/  @P3 BRA `(.L_x_578) ;  /* 0x000001d000003947 */ /* 0x000fea0003800000 */
[----:B-----5:R-:W-:Y:S01]  /*1d10*/  HFMA2.MMA R14, -RZ, RZ, 1.75, 0 ;  /* 0x3f000000ff0e7435 */ /* 0x020fe200000001ff */
[----:B------:R-:W-:-:S04]  /*1d20*/  PRMT R12, RZ, 0x5410, R12 ;  /* 0x00005410ff0c7816 */ /* 0x000fc8000000000c */
        /* <DEDUP_REMOVED lines=27> */
.L_x_578:
[----:B------:R-:W-:Y:S05]  /*1ee0*/  BSYNC B0 ;  /* 0x0000000000007941 */ /* 0x000fea0003800000 */
.L_x_577:
        /* <DEDUP_REMOVED lines=31> */
.L_x_580:
[----:B------:R-:W-:Y:S05]  /*20e0*/  BSYNC B0 ;  /* 0x0000000000007941 */ /* 0x000fea0003800000 */
.L_x_579:
        /* <DEDUP_REMOVED lines=31> */
.L_x_582:
[----:B------:R-:W-:Y:S05]  /*22e0*/  BSYNC B0 ;  /* 0x0000000000007941 */ /* 0x000fea0003800000 */
.L_x_581:
[----:B------:R-:W-:Y:S01]  /*22f0*/  @!P0 MOV R16, R4 ;  /* 0x0000000400108202 */ /* 0x000fe20000000f00 */
[----:B------:R0:W-:Y:S01]  /*2300*/  @!P0 STG.E.U16 [R2.64], R5 ;  /* 0x0000000502008986 */ /* 0x0001e2000c101504 */
[----:B------:R-:W-:Y:S01]  /*2310*/  BSSY B0, `(.L_x_583) ;  /* 0x000002d000007945 */ /* 0x000fe20003800000 */
[----:B------:R-:W-:Y:S01]  /*2320*/  BSSY B1, `(.L_x_584) ;  /* 0x0000025000017945 */ /* 0x000fe20003800000 */
[----:B------:R-:W-:-:S13]  /*2330*/  ISETP.GE.AND P0, PT, R16, R15, PT ;  /* 0x0000000f1000720c */ /* 0x000fda0003f06270 */
[----:B------:R-:W-:Y:S05]  /*2340*/  @P0 BRA `(.L_x_585) ;  /* 0x000000c000000947 */ /* 0x000fea0003800000 */
[----:B0-----:R-:W-:Y:S01]  /*2350*/  HFMA2.MMA R3, -RZ, RZ, 0, 1.1920928955078125e-07 ;  /* 0x00000002ff037435 */ /* 0x001fe200000001ff */
[----:B------:R-:W-:Y:S02]  /*2360*/  IADD3 R2, R0, R16, RZ ;  /* 0x0000001000027210 */ /* 0x000fe40007ffe0ff */
[----:B------:R-:W-:-:S04]  /*2370*/  IADD3 R16, R16, 0x80, RZ ;  /* 0x0000008010107810 */ /* 0x000fc80007ffe0ff */
[----:B------:R-:W-:-:S03]  /*2380*/  ISETP.GE.AND P0, PT, R16, R15, PT ;  /* 0x0000000f1000720c */ /* 0x000fc60003f06270 */
[----:B------:R-:W-:-:S05]  /*2390*/  IMAD.WIDE.U32 R2, R2, R3, c[0x0][0x168] ;  /* 0x00005a0002027625 */ /* 0x000fca00078e0003 */
[----:B------:R0:W-:Y:S05]  /*23a0*/  STG.E.U16 [R2.64], R6 ;  /* 0x0000000602007986 */ /* 0x0001ea000c101504 */
[----:B------:R-:W-:Y:S05]  /*23b0*/  @P0 BRA `(.L_x_586) ;  /* 0x000000c000000947 */ /* 0x000fea0003800000 */
[----:B0-----:R-:W-:Y:S02]  /*23c0*/  IADD3 R2, R0, R16, RZ ;  /* 0x0000001000027210 */ /* 0x001fe40007ffe0ff */
[----:B------:R-:W-:Y:S02]  /*23d0*/  MOV R3, 0x2 ;  /* 0x0000000200037802 */ /* 0x000fe40000000f00 */
[----:B------:R-:W-:-:S03]  /*23e0*/  IADD3 R16, R16, 0x80, RZ ;  /* 0x0000008010107810 */ /* 0x000fc60007ffe0ff */
[----:B------:R-:W-:-:S05]  /*23f0*/  IMAD.WIDE.U32 R2, R2, R3, c[0x0][0x168] ;  /* 0x00005a0002027625 */ /* 0x000fca00078e0003 */
[----:B------:R0:W-:Y:S02]  /*2400*/  STG.E.U16 [R2.64], R7 ;  /* 0x0000000702007986 */ /* 0x0001e4000c101504 */
.L_x_585:
[----:B0-----:R-:W-:-:S13]  /*2410*/  ISETP.GE.AND P0, PT, R16, R15, PT ;  /* 0x0000000f1000720c */ /* 0x001fda0003f06270 */
[----:B------:R-:W-:Y:S05]  /*2420*/  @P0 BRA `(.L_x_587) ;  /* 0x000000c000000947 */ /* 0x000fea0003800000 */
[----:B------:R-:W-:Y:S02]  /*2430*/  IADD3 R2, R0, R16, RZ ;  /* 0x0000001000027210 */ /* 0x000fe40007ffe0ff */
[----:B------:R-:W-:Y:S02]  /*2440*/  MOV R3, 0x2 ;  /* 0x0000000200037802 */ /* 0x000fe40000000f00 */
[----:B------:R-:W-:-:S03]  /*2450*/  IADD3 R16, R16, 0x80, RZ ;  /* 0x0000008010107810 */ /* 0x000fc60007ffe0ff */
[----:B------:R-:W-:-:S05]  /*2460*/  IMAD.WIDE.U32 R2, R2, R3, c[0x0][0x168] ;  /* 0x00005a0002027625 */ /* 0x000fca00078e0003 */
[----:B------:R0:W-:Y:S02]  /*2470*/  STG.E.U16 [R2.64], R8 ;  /* 0x0000000802007986 */ /* 0x0001e4000c101504 */
.L_x_586:
[----:B------:R-:W-:-:S13]  /*2480*/  ISETP.GE.AND P0, PT, R16, R15, PT ;  /* 0x0000000f1000720c */ /* 0x000fda0003f06270 */
[----:B------:R-:W-:Y:S05]  /*2490*/  @P0 BRA `(.L_x_588) ;  /* 0x000000d000000947 */ /* 0x000fea0003800000 */
[----:B0-----:R-:W-:Y:S01]  /*24a0*/  HFMA2.MMA R3, -RZ, RZ, 0, 1.1920928955078125e-07 ;  /* 0x00000002ff037435 */ /* 0x001fe200000001ff */
[----:B------:R-:W-:Y:S02]  /*24b0*/  IADD3 R2, R0, R16, RZ ;  /* 0x0000001000027210 */ /* 0x000fe40007ffe0ff */
[----:B------:R-:W-:-:S07]  /*24c0*/  IADD3 R16, R16, 0x80, RZ ;  /* 0x0000008010107810 */ /* 0x000fce0007ffe0ff */
[----:B------:R-:W-:-:S05]  /*24d0*/  IMAD.WIDE.U32 R2, R2, R3, c[0x0][0x168] ;  /* 0x00005a0002027625 */ /* 0x000fca00078e0003 */
[----:B------:R0:W-:Y:S02]  /*24e0*/  STG.E.U16 [R2.64], R9 ;  /* 0x0000000902007986 */ /* 0x0001e4000c101504 */
.L_x_587:
[----:B------:R-:W-:-:S13]  /*24f0*/  ISETP.GE.AND P0, PT, R16, R15, PT ;  /* 0x0000000f1000720c */ /* 0x000fda0003f06270 */
[----:B------:R-:W-:Y:S01]  /*2500*/  @P0 BREAK B1 ;  /* 0x0000000000010942 */ /* 0x000fe20003800000 */
[----:B------:R-:W-:Y:S05]  /*2510*/  @P0 BRA `(.L_x_589) ;  /* 0x000000c000000947 */ /* 0x000fea0003800000 */
[----:B0-----:R-:W-:Y:S02]  /*2520*/  IADD3 R2, R0, R16, RZ ;  /* 0x0000001000027210 */ /* 0x001fe40007ffe0ff */
[----:B------:R-:W-:Y:S02]  /*2530*/  MOV R3, 0x2 ;  /* 0x0000000200037802 */ /* 0x000fe40000000f00 */
[----:B------:R-:W-:-:S03]  /*2540*/  IADD3 R16, R16, 0x80, RZ ;  /* 0x0000008010107810 */ /* 0x000fc60007ffe0ff */
[----:B------:R-:W-:-:S05]  /*2550*/  IMAD.WIDE.U32 R2, R2, R3, c[0x0][0x168] ;  /* 0x00005a0002027625 */ /* 0x000fca00078e0003 */
[----:B-----5:R0:W-:Y:S02]  /*2560*/  STG.E.U16 [R2.64], R12 ;  /* 0x0000000c02007986 */ /* 0x0201e4000c101504 */
.L_x_588:
[----:B------:R-:W-:Y:S05]  /*2570*/  BSYNC B1 ;  /* 0x0000000000017941 */ /* 0x000fea0003800000 */
.L_x_584:
[----:B------:R-:W-:-:S13]  /*2580*/  ISETP.GE.AND P0, PT, R16, R15, PT ;  /* 0x0000000f1000720c */ /* 0x000fda0003f06270 */
[----:B0-----:R-:W-:Y:S02]  /*2590*/  @!P0 IADD3 R2, R0, R16, RZ ;  /* 0x0000001000028210 */ /* 0x001fe40007ffe0ff */
[----:B------:R-:W-:Y:S02]  /*25a0*/  @!P0 MOV R3, 0x2 ;  /* 0x0000000200038802 */ /* 0x000fe40000000f00 */
[----:B------:R-:W-:-:S03]  /*25b0*/  @!P0 IADD3 R16, R16, 0x80, RZ ;  /* 0x0000008010108810 */ /* 0x000fc60007ffe0ff */
[----:B------:R-:W-:-:S05]  /*25c0*/  @!P0 IMAD.WIDE.U32 R2, R2, R3, c[0x0][0x168] ;  /* 0x00005a0002028625 */ /* 0x000fca00078e0003 */
[----:B-----5:R0:W-:Y:S02]  /*25d0*/  @!P0 STG.E.U16 [R2.64], R11 ;  /* 0x0000000b02008986 */ /* 0x0201e4000c101504 */
.L_x_589:
[----:B------:R-:W-:Y:S05]  /*25e0*/  BSYNC B0 ;  /* 0x0000000000007941 */ /* 0x000fea0003800000 */
.L_x_583:
[----:B------:R-:W-:Y:S01]  /*25f0*/  WARPSYNC 0xffffffff ;  /* 0xffffffff00007948 */ /* 0x000fe20003800000 */
[----:B------:R-:W-:-:S13]  /*2600*/  ISETP.GE.AND P0, PT, R16, R15, PT ;  /* 0x0000000f1000720c */ /* 0x000fda0003f06270 */
[----:B------:R-:W-:Y:S05]  /*2610*/  @P0 EXIT ;  /* 0x000000000000094d */ /* 0x000fea0003800000 */
[----:B0-----:R-:W-:Y:S01]  /*2620*/  HFMA2.MMA R3, -RZ, RZ, 0, 1.1920928955078125e-07 ;  /* 0x00000002ff037435 */ /* 0x001fe200000001ff */
[----:B------:R-:W-:-:S09]  /*2630*/  IADD3 R2, R0, R16, RZ ;  /* 0x0000001000027210 */ /* 0x000fd20007ffe0ff */
[----:B------:R-:W-:-:S05]  /*2640*/  IMAD.WIDE.U32 R2, R2, R3, c[0x0][0x168] ;  /* 0x00005a0002027625 */ /* 0x000fca00078e0003 */
[----:B-----5:R-:W-:Y:S01]  /*2650*/  STG.E.U16 [R2.64], R10 ;  /* 0x0000000a02007986 */ /* 0x020fe2000c101504 */
[----:B------:R-:W-:Y:S05]  /*2660*/  EXIT ;  /* 0x000000000000794d */ /* 0x000fea0003800000 */
.L_x_590:
        /* <DEDUP_REMOVED lines=9> */
.L_x_15817:


//--------------------- .text._ZN2at6native29vectorized_elementwise_kernelILi4EZZZNS0_16acos_kernel_cudaERNS_18TensorIteratorBaseEENKUlvE0_clEvENKUlvE2_clEvEUlN3c108BFloat16EE_St5arrayIPcLm2EEEEviT0_T1_ --------------------------
	.section	.text._ZN2at6native29vectorized_elementwise_kernelILi4EZZZNS0_16acos_kernel_cudaERNS_18TensorIteratorBaseEENKUlvE0_clEvENKUlvE2_clEvEUlN3c108BFloat16EE_St5arrayIPcLm2EEEEviT0_T1_,"ax",@progbits
	.sectioninfo	@"SHI_REGISTERS=30"
	.align	128
        .global         _ZN2at6native29vectorized_elementwise_kernelILi4EZZZNS0_16acos_kernel_cudaERNS_18TensorIteratorBaseEENKUlvE0_clEvENKUlvE2_clEvEUlN3c108BFloat16EE_St5arrayIPcLm2EEEEviT0_T1_
        .type           _ZN2at6native29vectorized_elementwise_kernelILi4EZZZNS0_16acos_kernel_cudaERNS_18TensorIteratorBaseEENKUlvE0_clEvENKUlvE2_clEvEUlN3c108BFloat16EE_St5arrayIPcLm2EEEEviT0_T1_,@function
        .size           _ZN2at6native29vectorized_elementwise_kernelILi4EZZZNS0_16acos_kernel_cudaERNS_18TensorIteratorBaseEENKUlvE0_clEvENKUlvE2_clEvEUlN3c108BFloat16EE_St5arrayIPcLm2EEEEviT0_T1_,(.L_x_15818 - _ZN2at6native29vectorized_elementwise_kernelILi4EZZZNS0_16acos_kernel_cudaERNS_18TensorIteratorBaseEENKUlvE0_clEvENKUlvE2_clEvEUlN3c108BFloat16EE_St5arrayIPcLm2EEEEviT0_T1_)
        .other          _ZN2at6native29vectorized_elementwise_kernelILi4EZZZNS0_16acos_kernel_cudaERNS_18TensorIteratorBaseEENKUlvE0_clEvENKUlvE2_clEvEUlN3c108BFloat16EE_St5arrayIPcLm2EEEEviT0_T1_,@"STO_CUDA_ENTRY STV_DEFAULT"
_ZN2at6native29vectorized_elementwise_kernelILi4EZZZNS0_16acos_kernel_cudaERNS_18TensorIteratorBaseEENKUlvE0_clEvENKUlvE2_clEvEUlN3c108BFloat16EE_St5arrayIPcLm2EEEEviT0_T1_:
.text._ZN2at6native29vectorized_elementwise_kernelILi4EZZZNS0_16acos_kernel_cudaERNS_18TensorIteratorBaseEENKUlvE0_clEvENKUlvE2_clEvEUlN3c108BFloat16EE_St5arrayIPcLm2EEEEviT0_T1_:
        /* <DEDUP_REMOVED lines=11> */
[----:B------:R-:W2:Y:S04]  /*00b0*/  LDG.E.64 R10, [R12.64] ;  /* 0x000000040c0a7981 */ /* 0x000ea8000c1e1b00 */
[----:B------:R2:W3:Y:S01]  /*00c0*/  LDG.E.64 R2, [R12.64+0x400] ;  /* 0x000400040c027981 */ /* 0x0004e2000c1e1b00 */
[----:B------:R-:W-:Y:S02]  /*00d0*/  MOV R4, 0x3f000000 ;  /* 0x3f00000000047802 */ /* 0x000fe40000000f00 */
[--C-:B--2---:R-:W-:Y:S02]  /*00e0*/  PRMT R13, RZ, 0x5410, R10.reuse ;  /* 0x00005410ff0d7816 */ /* 0x104fe4000000000a */
[----:B------:R-:W-:Y:S02]  /*00f0*/  PRMT R10, RZ, 0x7610, R10 ;  /* 0x00007610ff0a7816 */ /* 0x000fe4000000000a */
[--C-:B------:R-:W-:Y:S01]  /*0100*/  PRMT R8, RZ, 0x5410, R11.reuse ;  /* 0x00005410ff087816 */ /* 0x100fe2000000000b */
[C---:B------:R-:W-:Y:S01]  /*0110*/  FADD.FTZ R14, |R13|.reuse, -RZ ;  /* 0x800000ff0d0e7221 */ /* 0x040fe20000010200 */
[----:B------:R-:W-:Y:S01]  /*0120*/  PRMT R11, RZ, 0x7610, R11 ;  /* 0x00007610ff0b7816 */ /* 0x000fe2000000000b */
[----:B------:R-:W-:Y:S01]  /*0130*/  FADD.FTZ R15, |R10|, -RZ ;  /* 0x800000ff0a0f7221 */ /* 0x000fe20000010200 */
[C---:B------:R-:W-:Y:S01]  /*0140*/  FSETP.GT.FTZ.AND P2, PT, |R13|.reuse, 0.56000000238418579102, PT ;  /* 0x3f0f5c290d00780b */ /* 0x040fe20003f54200 */
[-C--:B------:R-:W-:Y:S01]  /*0150*/  FFMA.FTZ R6, -R14, R4.reuse, 0.5 ;  /* 0x3f0000000e067423 */ /* 0x080fe20000010104 */
[----:B------:R-:W-:Y:S01]  /*0160*/  FSETP.NEU.FTZ.AND P0, PT, |R13|, 1, PT ;  /* 0x3f8000000d00780b */ /* 0x000fe20003f1d200 */
[----:B------:R-:W-:Y:S01]  /*0170*/  FADD.FTZ R9, |R8|, -RZ ;  /* 0x800000ff08097221 */ /* 0x000fe20000010200 */
[C---:B------:R-:W-:Y:S01]  /*0180*/  FSETP.GT.FTZ.AND P1, PT, |R10|.reuse, 0.56000000238418579102, PT ;  /* 0x3f0f5c290a00780b */ /* 0x040fe20003f34200 */
[----:B------:R-:W0:Y:S01]  /*0190*/  MUFU.RSQ R19, R6 ;  /* 0x0000000600137308 */ /* 0x000e220000001400 */
[-C--:B------:R-:W-:Y:S01]  /*01a0*/  FFMA.FTZ R20, -R15, R4.reuse, 0.5 ;  /* 0x3f0000000f147423 */ /* 0x080fe20000010104 */
[----:B------:R-:W-:Y:S01]  /*01b0*/  FSETP.GT.FTZ.AND P3, PT, |R11|, 0.56000000238418579102, PT ;  /* 0x3f0f5c290b00780b */ /* 0x000fe20003f74200 */
[----:B------:R-:W-:Y:S01]  /*01c0*/  FFMA.FTZ R16, -R9, R4, 0.5 ;  /* 0x3f00000009107423 */ /* 0x000fe20000010104 */
[----:B------:R-:W-:Y:S01]  /*01d0*/  FSETP.NEU.FTZ.AND P4, PT, |R10|, 1, PT ;  /* 0x3f8000000a00780b */ /* 0x000fe20003f9d200 */
[C---:B------:R-:W-:Y:S01]  /*01e0*/  FADD.FTZ R12, |R11|.reuse, -RZ ;  /* 0x800000ff0b0c7221 */ /* 0x040fe20000010200 */
[----:B------:R-:W-:-:S02]  /*01f0*/  FSETP.NEU.FTZ.AND P5, PT, |R11|, 1, PT ;  /* 0x3f8000000b00780b */ /* 0x000fc40003fbd200 */
[----:B------:R-:W1:Y:S01]  /*0200*/  MUFU.RSQ R23, R20 ;  /* 0x0000001400177308 */ /* 0x000e620000001400 */
[----:B------:R-:W-:Y:S01]  /*0210*/  FFMA.FTZ R18, -R12, R4, 0.5 ;  /* 0x3f0000000c127423 */ /* 0x000fe20000010104 */
[----:B------:R-:W-:Y:S01]  /*0220*/  FSETP.GT.FTZ.AND P6, PT, R13, 0.56000000238418579102, PT ;  /* 0x3f0f5c290d00780b */ /* 0x000fe20003fd4000 */
[----:B0-----:R-:W-:-:S05]  /*0230*/  FMUL.FTZ R6, R6, R19 ;  /* 0x0000001306067220 */ /* 0x001fca0000410000 */
[----:B------:R-:W0:Y:S01]  /*0240*/  MUFU.RSQ R17, R16 ;  /* 0x0000001000117308 */ /* 0x000e220000001400 */
[----:B------:R-:W-:-:S04]  /*0250*/  FMUL.FTZ R21, R19, 0.5 ;  /* 0x3f00000013157820 */ /* 0x000fc80000410000 */
[----:B------:R-:W-:Y:S02]  /*0260*/  FFMA.FTZ R21, -R6, R21, 0.5 ;  /* 0x3f00000006157423 */ /* 0x000fe40000010115 */
[----:B-1----:R-:W-:Y:S01]  /*0270*/  FMUL.FTZ R20, R20, R23 ;  /* 0x0000001714147220 */ /* 0x002fe20000410000 */
[----:B------:R-:W1:Y:S01]  /*0280*/  MUFU.RSQ R19, R18 ;  /* 0x0000001200137308 */ /* 0x000e620000001400 */
[----:B------:R-:W-:Y:S01]  /*0290*/  FFMA.FTZ R21, R6, R21, R6 ;  /* 0x0000001506157223 */ /* 0x000fe20000010006 */
[----:B------:R-:W-:Y:S01]  /*02a0*/  HFMA2.MMA R6, -RZ, RZ, 1.265625, -5052 ;  /* 0x3d10ecefff067435 */ /* 0x000fe200000001ff */
[----:B------:R-:W-:-:S03]  /*02b0*/  FMUL.FTZ R23, R23, 0.5 ;  /* 0x3f00000017177820 */ /* 0x000fc60000410000 */
[----:B------:R-:W-:Y:S01]  /*02c0*/  @P2 FSEL R14, R21, RZ, P0 ;  /* 0x000000ff150e2208 */ /* 0x000fe20000000000 */
[----:B------:R-:W-:Y:S01]  /*02d0*/  FFMA.FTZ R23, -R20, R23, 0.5 ;  /* 0x3f00000014177423 */ /* 0x000fe20000010117 */
[----:B------:R-:W-:Y:S01]  /*02e0*/  FSETP.GT.FTZ.AND P0, PT, |R8|, 0.56000000238418579102, PT ;  /* 0x3f0f5c290800780b */ /* 0x000fe20003f14200 */
[----:B0-----:R-:W-:Y:S01]  /*02f0*/  FMUL.FTZ R21, R16, R17 ;  /* 0x0000001110157220 */ /* 0x001fe20000410000 */
[----:B------:R-:W-:Y:S01]  /*0300*/  LOP3.LUT R14, R14, 0x80000000, R13, 0xb8, !PT ;  /* 0x800000000e0e7812 */ /* 0x000fe200078eb80d */
[----:B------:R-:W-:Y:S02]  /*0310*/  FMUL.FTZ R16, R17, 0.5 ;  /* 0x3f00000011107820 */ /* 0x000fe40000410000 */
[----:B------:R-:W-:Y:S02]  /*0320*/  FFMA.FTZ R20, R20, R23, R20 ;  /* 0x0000001714147223 */ /* 0x000fe40000010014 */
[----:B------:R-:W-:Y:S02]  /*0330*/  FMUL.FTZ R17, R14, R14 ;  /* 0x0000000e0e117220 */ /* 0x000fe40000410000 */
[----:B-1----:R-:W-:Y:S01]  /*0340*/  FMUL.FTZ R22, R18, R19 ;  /* 0x0000001312167220 */ /* 0x002fe20000410000 */
[----:B------:R-:W-:Y:S01]  /*0350*/  @P1 FSEL R15, R20, RZ, P4 ;  /* 0x000000ff140f1208 */ /* 0x000fe20002000000 */
[----:B------:R-:W-:Y:S01]  /*0360*/  FFMA.FTZ R18, -R21, R16, 0.5 ;  /* 0x3f00000015127423 */ /* 0x000fe20000010110 */
[----:B------:R-:W-:Y:S01]  /*0370*/  FSETP.NEU.FTZ.AND P4, PT, |R8|, 1, PT ;  /* 0x3f8000000800780b */ /* 0x000fe20003f9d200 */
[----:B------:R-:W-:-:S02]  /*0380*/  FFMA.FTZ R16, R17, R6, 0.016980519518256187439 ;  /* 0x3c8b1abb11107423 */ /* 0x000fc40000010006 */
[----:B------:R-:W-:Y:S02]  /*0390*/  FMUL.FTZ R19, R19, 0.5 ;  /* 0x3f00000013137820 */ /* 0x000fe40000410000 */
[----:B------:R-:W-:Y:S02]  /*03a0*/  FFMA.FTZ R16, R17, R16, 0.030762933194637298584 ;  /* 0x3cfc028c11107423 */ /* 0x000fe40000010010 */
[C---:B------:R-:W-:Y:S02]  /*03b0*/  FFMA.FTZ R19, -R22.reuse, R19, 0.5 ;  /* 0x3f00000016137423 */ /* 0x040fe40000010113 */
[----:B------:R-:W-:Y:S02]  /*03c0*/  FFMA.FTZ R18, R21, R18, R21 ;  /* 0x0000001215127223 */ /* 0x000fe40000010015 */
[C---:B------:R-:W-:Y:S02]  /*03d0*/  FFMA.FTZ R16, R17.reuse, R16, 0.044709417968988418579 ;  /* 0x3d37213911107423 */ /* 0x040fe40000010010 */
[----:B------:R-:W-:Y:S01]  /*03e0*/  FFMA.FTZ R19, R22, R19, R22 ;  /* 0x0000001316137223 */ /* 0x000fe20000010016 */
[----:B------:R-:W-:Y:S01]  /*03f0*/  @P0 FSEL R9, R18, RZ, P4 ;  /* 0x000000ff12090208 */ /* 0x000fe20002000000 */
[----:B------:R-:W-:Y:S01]  /*0400*/  FFMA.FTZ R18, R17, R16, 0.074989043176174163818 ;  /* 0x3d9993db11127423 */ /* 0x000fe20000010010 */
[----:B------:R-:W-:-:S02]  /*0410*/  LOP3.LUT R16, R15, 0x80000000, R10, 0xb8, !PT ;  /* 0x800000000f107812 */ /* 0x000fc400078eb80a */
[----:B------:R-:W-:Y:S01]  /*0420*/  @P3 FSEL R12, R19, RZ, P5 ;  /* 0x000000ff130c3208 */ /* 0x000fe20002800000 */
[----:B------:R-:W-:Y:S01]  /*0430*/  FFMA.FTZ R18, R17, R18, 0.16666707396507263184 ;  /* 0x3e2aaac611127423 */ /* 0x000fe20000010012 */
[----:B------:R-:W-:Y:S01]  /*0440*/  LOP3.LUT R13, R9, 0x80000000, R8, 0xb8, !PT ;  /* 0x80000000090d7812 */ /* 0x000fe200078eb808 */
[----:B------:R-:W-:Y:S01]  /*0450*/  FMUL.FTZ R21, R16, R16 ;  /* 0x0000001010157220 */ /* 0x000fe20000410000 */
[----:B------:R-:W-:Y:S01]  /*0460*/  LOP3.LUT R15, R12, 0x80000000, R11, 0xb8, !PT ;  /* 0x800000000c0f7812 */ /* 0x000fe200078eb80b */
[----:B------:R-:W-:Y:S01]  /*0470*/  FMUL.FTZ R9, R17, R18 ;  /* 0x0000001211097220 */ /* 0x000fe20000410000 */
[----:B------:R-:W-:Y:S01]  /*0480*/  FSETP.GT.FTZ.AND P5, PT, R10, 0.56000000238418579102, PT ;  /* 0x3f0f5c290a00780b */ /* 0x000fe20003fb4000 */
[----:B------:R-:W-:Y:S01]  /*0490*/  FMUL.FTZ R17, R13, R13 ;  /* 0x0000000d0d117220 */ /* 0x000fe20000410000 */
[----:B------:R-:W-:Y:S01]  /*04a0*/  FSETP.GT.FTZ.AND P4, PT, R8, 0.56000000238418579102, PT ;  /* 0x3f0f5c290800780b */ /* 0x000fe20003f94000 */
[----:B------:R-:W-:Y:S01]  /*04b0*/  FMUL.FTZ R19, R15, R15 ;  /* 0x0000000f0f137220 */ /* 0x000fe20000410000 */
[--C-:B---3--:R-:W-:Y:S01]  /*04c0*/  PRMT R8, RZ, 0x5410, R2.reuse ;  /* 0x00005410ff087816 */ /* 0x108fe20000000002 */
[----:B------:R-:W-:Y:S01]  /*04d0*/  FFMA.FTZ R18, R17, R6, 0.016980519518256187439 ;  /* 0x3c8b1abb11127423 */ /* 0x000fe20000010006 */
[----:B------:R-:W-:Y:S01]  /*04e0*/  PRMT R2, RZ, 0x7610, R2 ;  /* 0x00007610ff027816 */ /* 0x000fe20000000002 */
[----:B------:R-:W-:-:S02]  /*04f0*/  FFMA.FTZ R9, R14, R9, R14 ;  /* 0x000000090e097223 */ /* 0x000fc4000001000e */
[-C--:B------:R-:W-:Y:S02]  /*0500*/  FFMA.FTZ R10, R21, R6.reuse, 0.016980519518256187439 ;  /* 0x3c8b1abb150a7423 */ /* 0x080fe40000010006 */
[----:B------:R-:W-:Y:S02]  /*0510*/  FFMA.FTZ R20, R19, R6, 0.016980519518256187439 ;  /* 0x3c8b1abb13147423 */ /* 0x000fe40000010006 */
[----:B------:R-:W-:Y:S02]  /*0520*/  FFMA.FTZ R18, R17, R18, 0.030762933194637298584 ;  /* 0x3cfc028c11127423 */ /* 0x000fe40000010012 */
[----:B------:R-:W-:Y:S02]  /*0530*/  FADD.FTZ R12, -R9, -RZ ;  /* 0x800000ff090c7221 */ /* 0x000fe40000010100 */
[----:B------:R-:W-:Y:S01]  /*0540*/  FFMA.FTZ R14, R21, R10, 0.030762933194637298584 ;  /* 0x3cfc028c150e7423 */ /* 0x000fe2000001000a */
[----:B------:R-:W-:Y:S01]  /*0550*/  MOV R10, 0x3fd774eb ;  /* 0x3fd774eb000a7802 */ /* 0x000fe20000000f00 */
[----:B------:R-:W-:Y:S01]  /*0560*/  FFMA.FTZ R20, R19, R20, 0.030762933194637298584 ;  /* 0x3cfc028c13147423 */ /* 0x000fe20000010014 */
[----:B------:R-:W-:Y:S01]  /*0570*/  FSEL R23, R9, R12, P2 ;  /* 0x0000000c09177208 */ /* 0x000fe20001000000 */
[----:B------:R-:W-:-:S02]  /*0580*/  FFMA.FTZ R18, R17, R18, 0.044709417968988418579 ;  /* 0x3d37213911127423 */ /* 0x000fc40000010012 */
[----:B------:R-:W-:Y:S02]  /*0590*/  FFMA.FTZ R14, R21, R14, 0.044709417968988418579 ;  /* 0x3d372139150e7423 */ /* 0x000fe4000001000e */
[----:B------:R-:W-:Y:S02]  /*05a0*/  FFMA.FTZ R20, R19, R20, 0.044709417968988418579 ;  /* 0x3d37213913147423 */ /* 0x000fe40000010014 */
[----:B------:R-:W-:Y:S02]  /*05b0*/  FFMA.FTZ R18, R17, R18, 0.074989043176174163818 ;  /* 0x3d9993db11127423 */ /* 0x000fe40000010012 */
[----:B------:R-:W-:Y:S02]  /*05c0*/  FFMA.FTZ R14, R21, R14, 0.074989043176174163818 ;  /* 0x3d9993db150e7423 */ /* 0x000fe4000001000e */
[----:B------:R-:W-:Y:S01]  /*05d0*/  @!P6 FFMA.FTZ R9, R10, 0.93318945169448852539, R23 ;  /* 0x3f6ee5810a09e823 */ /* 0x000fe20000010017 */
[----:B------:R-:W-:Y:S01]  /*05e0*/  FSETP.GT.FTZ.AND P6, PT, R11, 0.56000000238418579102, PT ;  /* 0x3f0f5c290b00780b */ /* 0x000fe20003fd4000 */
[----:B------:R-:W-:-:S02]  /*05f0*/  FFMA.FTZ R20, R19, R20, 0.074989043176174163818 ;  /* 0x3d9993db13147423 */ /* 0x000fc40000010014 */
[----:B------:R-:W-:Y:S02]  /*0600*/  FFMA.FTZ R18, R17, R18, 0.16666707396507263184 ;  /* 0x3e2aaac611127423 */ /* 0x000fe40000010012 */
[----:B------:R-:W-:Y:S02]  /*0610*/  FADD.FTZ R11, |R8|, -RZ ;  /* 0x800000ff080b7221 */ /* 0x000fe40000010200 */
[----:B------:R-:W-:Y:S02]  /*0620*/  FFMA.FTZ R14, R21, R14, 0.16666707396507263184 ;  /* 0x3e2aaac6150e7423 */ /* 0x000fe4000001000e */
[----:B------:R-:W-:Y:S02]  /*0630*/  FFMA.FTZ R20, R19, R20, 0.16666707396507263184 ;  /* 0x3e2aaac613147423 */ /* 0x000fe40000010014 */
[----:B------:R-:W-:Y:S02]  /*0640*/  FMUL.FTZ R18, R17, R18 ;  /* 0x0000001211127220 */ /* 0x000fe40000410000 */
[----:B------:R-:W-:-:S02]  /*0650*/  FFMA.FTZ R17, -R11, R4, 0.5 ;  /* 0x3f0000000b117423 */ /* 0x000fc40000010104 */
[----:B------:R-:W-:Y:S02]  /*0660*/  FMUL.FTZ R21, R21, R14 ;  /* 0x0000000e15157220 */ /* 0x000fe40000410000 */
[----:B------:R-:W-:Y:S02]  /*0670*/  FMUL.FTZ R14, R19, R20 ;  /* 0x00000014130e7220 */ /* 0x000fe40000410000 */
[----:B------:R-:W0:Y:S01]  /*0680*/  MUFU.RSQ R20, R17 ;  /* 0x0000001100147308 */ /* 0x000e220000001400 */
[----:B------:R-:W-:Y:S01]  /*0690*/  FFMA.FTZ R12, R16, R21, R16 ;  /* 0x00000015100c7223 */ /* 0x000fe20000010010 */
[--C-:B------:R-:W-:Y:S01]  /*06a0*/  PRMT R16, RZ, 0x5410, R3.reuse ;  /* 0x00005410ff107816 */ /* 0x100fe20000000003 */
[----:B------:R-:W-:Y:S01]  /*06b0*/  FADD.FTZ R19, |R2|, -RZ ;  /* 0x800000ff02137221 */ /* 0x000fe20000010200 */
[----:B------:R-:W-:Y:S01]  /*06c0*/  PRMT R3, RZ, 0x7610, R3 ;  /* 0x00007610ff037816 */ /* 0x000fe20000000003 */
[----:B------:R-:W-:Y:S02]  /*06d0*/  FFMA.FTZ R13, R13, R18, R13 ;  /* 0x000000120d0d7223 */ /* 0x000fe4000001000d */
[----:B------:R-:W-:-:S02]  /*06e0*/  FADD.FTZ R21, -R12, -RZ ;  /* 0x800000ff0c157221 */ /* 0x000fc40000010100 */
[----:B------:R-:W-:Y:S02]  /*06f0*/  FFMA.FTZ R18, -R19, R4, 0.5 ;  /* 0x3f00000013127423 */ /* 0x000fe40000010104 */
[----:B------:R-:W-:Y:S01]  /*0700*/  FADD.FTZ R22, -R13, -RZ ;  /* 0x800000ff0d167221 */ /* 0x000fe20000010100 */
[----:B------:R-:W-:Y:S01]  /*0710*/  FSEL R23, R12, R21, P1 ;  /* 0x000000150c177208 */ /* 0x000fe20000800000 */
[----:B------:R-:W-:Y:S01]  /*0720*/  FFMA.FTZ R14, R15, R14, R15 ;  /* 0x0000000e0f0e7223 */ /* 0x000fe2000001000f */
[----:B------:R-:W1:Y:S01]  /*0730*/  MUFU.RSQ R21, R18 ;  /* 0x0000001200157308 */ /* 0x000e620000001400 */
[----:B------:R-:W-:Y:S01]  /*0740*/  FADD.FTZ R15, |R16|, -RZ ;  /* 0x800000ff100f7221 */ /* 0x000fe20000010200 */
[----:B------:R-:W-:Y:S01]  /*0750*/  FSEL R25, R13, R22, P0 ;  /* 0x000000160d197208 */ /* 0x000fe20000000000 */
[----:B0-----:R-:W-:Y:S02]  /*0760*/  FMUL.FTZ R24, R17, R20 ;  /* 0x0000001411187220 */ /* 0x001fe40000410000 */
[----:B------:R-:W-:-:S02]  /*0770*/  FMUL.FTZ R17, R20, 0.5 ;  /* 0x3f00000014117820 */ /* 0x000fc40000410000 */
[----:B------:R-:W-:Y:S02]  /*0780*/  FADD.FTZ R27, -R14, -RZ ;  /* 0x800000ff0e1b7221 */ /* 0x000fe40000010100 */
[----:B------:R-:W-:Y:S01]  /*0790*/  @!P5 FFMA.FTZ R12, R10, 0.93318945169448852539, R23 ;  /* 0x3f6ee5810a0cd823 */ /* 0x000fe20000010017 */
[----:B------:R-:W-:Y:S01]  /*07a0*/  FSETP.GT.FTZ.AND P5, PT, |R8|, 0.56000000238418579102, PT ;  /* 0x3f0f5c290800780b */ /* 0x000fe20003fb4200 */
[----:B------:R-:W-:Y:S01]  /*07b0*/  @!P4 FFMA.FTZ R13, R10, 0.93318945169448852539, R25 ;  /* 0x3f6ee5810a0dc823 */ /* 0x000fe20000010019 */
[----:B------:R-:W-:Y:S01]  /*07c0*/  FSEL R27, R14, R27, P3 ;  /* 0x0000001b0e1b7208 */ /* 0x000fe20001800000 */
[----:B------:R-:W-:Y:S01]  /*07d0*/  FFMA.FTZ R25, -R24, R17, 0.5 ;  /* 0x3f00000018197423 */ /* 0x000fe20000010111 */
[----:B------:R-:W-:Y:S01]  /*07e0*/  FSETP.GT.FTZ.AND P4, PT, |R2|, 0.56000000238418579102, PT ;  /* 0x3f0f5c290200780b */ /* 0x000fe20003f94200 */
[----:B------:R-:W-:Y:S02]  /*07f0*/  FADD.FTZ R17, |R3|, -RZ ;  /* 0x800000ff03117221 */ /* 0x000fe40000010200 */
[----:B------:R-:W-:-:S02]  /*0800*/  FFMA.FTZ R22, -R15, R4, 0.5 ;  /* 0x3f0000000f167423 */ /* 0x000fc40000010104 */
[----:B------:R-:W-:Y:S02]  /*0810*/  FFMA.FTZ R4, -R17, R4, 0.5 ;  /* 0x3f00000011047423 */ /* 0x000fe40000010104 */
[----:B------:R-:W0:Y:S01]  /*0820*/  MUFU.RSQ R23, R22 ;  /* 0x0000001600177308 */ /* 0x000e220000001400 */
[----:B-1----:R-:W-:Y:S02]  /*0830*/  FMUL.FTZ R18, R18, R21 ;  /* 0x0000001512127220 */ /* 0x002fe40000410000 */
[----:B------:R-:W-:Y:S01]  /*0840*/  @!P6 FFMA.FTZ R14, R10, 0.93318945169448852539, R27 ;  /* 0x3f6ee5810a0ee823 */ /* 0x000fe2000001001b */
[----:B------:R-:W-:Y:S01]  /*0850*/  FSETP.NEU.FTZ.AND P6, PT, |R8|, 1, PT ;  /* 0x3f8000000800780b */ /* 0x000fe20003fdd200 */
[----:B------:R-:W-:Y:S02]  /*0860*/  FFMA.FTZ R20, R24, R25, R24 ;  /* 0x0000001918147223 */ /* 0x000fe40000010018 */
[----:B------:R-:W-:Y:S01]  /*0870*/  FMUL.FTZ R21, R21, 0.5 ;  /* 0x3f00000015157820 */ /* 0x000fe20000410000 */
[----:B------:R-:W1:Y:S01]  /*0880*/  MUFU.RSQ R25, R4 ;  /* 0x0000000400197308 */ /* 0x000e620000001400 */
[----:B------:R-:W-:Y:S01]  /*0890*/  @P2 FADD.FTZ R9, R9, R9 ;  /* 0x0000000909092221 */ /* 0x000fe20000010000 */
[----:B------:R-:W-:Y:S01]  /*08a0*/  @P5 FSEL R11, R20, RZ, P6 ;  /* 0x000000ff140b5208 */ /* 0x000fe20003000000 */
[----:B------:R-:W-:Y:S01]  /*08b0*/  FFMA.FTZ R21, -R18, R21, 0.5 ;  /* 0x3f00000012157423 */ /* 0x000fe20000010115 */
[----:B------:R-:W-:Y:S01]  /*08c0*/  FSETP.NEU.FTZ.AND P6, PT, |R2|, 1, PT ;  /* 0x3f8000000200780b */ /* 0x000fe20003fdd200 */
[----:B------:R-:W-:Y:S01]  /*08d0*/  @P1 FADD.FTZ R12, R12, R12 ;  /* 0x0000000c0c0c1221 */ /* 0x000fe20000010000 */
[----:B------:R-:W-:Y:S01]  /*08e0*/  LOP3.LUT R11, R11, 0x80000000, R8, 0xb8, !PT ;  /* 0x800000000b0b7812 */ /* 0x000fe200078eb808 */
[----:B------:R-:W-:Y:S01]  /*08f0*/  FFMA.FTZ R21, R18, R21, R18 ;  /* 0x0000001512157223 */ /* 0x000fe20000010012 */
[----:B------:R-:W-:Y:S01]  /*0900*/  FSETP.GT.FTZ.AND P2, PT, |R16|, 0.56000000238418579102, PT ;  /* 0x3f0f5c291000780b */ /* 0x000fe20003f54200 */
[----:B0-----:R-:W-:Y:S01]  /*0910*/  FMUL.FTZ R22, R22, R23 ;  /* 0x0000001716167220 */ /* 0x001fe20000410000 */
[----:B------:R-:W-:Y:S01]  /*0920*/  FSETP.GT.FTZ.AND P1, PT, |R3|, 0.56000000238418579102, PT ;  /* 0x3f0f5c290300780b */ /* 0x000fe20003f34200 */
[----:B------:R-:W-:Y:S01]  /*0930*/  FMUL.FTZ R23, R23, 0.5 ;  /* 0x3f00000017177820 */ /* 0x000fe20000410000 */
[----:B------:R-:W-:Y:S01]  /*0940*/  @P4 FSEL R19, R21, RZ, P6 ;  /* 0x000000ff15134208 */ /* 0x000fe20003000000 */
[----:B------:R-:W-:Y:S01]  /*0950*/  FMUL.FTZ R21, R11, R11 ;  /* 0x0000000b0b157220 */ /* 0x000fe20000410000 */
[----:B------:R-:W-:Y:S01]  /*0960*/  FSETP.NEU.FTZ.AND P6, PT, |R16|, 1, PT ;  /* 0x3f8000001000780b */ /* 0x000fe20003fdd200 */
[----:B------:R-:W-:Y:S01]  /*0970*/  FFMA.FTZ R23, -R22, R23, 0.5 ;  /* 0x3f00000016177423 */ /* 0x000fe20000010117 */
[----:B------:R-:W-:Y:S01]  /*0980*/  LOP3.LUT R19, R19, 0x80000000, R2, 0xb8, !PT ;  /* 0x8000000013137812 */ /* 0x000fe200078eb802 */
[----:B-1----:R-:W-:Y:S01]  /*0990*/  FMUL.FTZ R20, R4, R25 ;  /* 0x0000001904147220 */ /* 0x002fe20000410000 */
[----:B------:R-:W-:Y:S01]  /*09a0*/  F2FP.BF16.PACK_AB R12, R12, R9 ;  /* 0x000000090c0c723e */ /* 0x000fe200000010ff */
[----:B------:R-:W-:-:S02]  /*09b0*/  FFMA.FTZ R4, R21, R6, 0.016980519518256187439 ;  /* 0x3c8b1abb15047423 */ /* 0x000fc40000010006 */
[----:B------:R-:W-:Y:S02]  /*09c0*/  FFMA.FTZ R18, R22, R23, R22 ;  /* 0x0000001716127223 */ /* 0x000fe40000010016 */
[----:B------:R-:W-:Y:S02]  /*09d0*/  FFMA.FTZ R4, R21, R4, 0.030762933194637298584 ;  /* 0x3cfc028c15047423 */ /* 0x000fe40000010004 */
[----:B------:R-:W-:Y:S01]  /*09e0*/  FMUL.FTZ R23, R19, R19 ;  /* 0x0000001313177220 */ /* 0x000fe20000410000 */
[----:B------:R-:W-:Y:S01]  /*09f0*/  @P2 FSEL R15, R18, RZ, P6 ;  /* 0x000000ff120f2208 */ /* 0x000fe20003000000 */
[----:B------:R-:W-:Y:S01]  /*0a00*/  FFMA.FTZ R4, R21, R4, 0.044709417968988418579 ;  /* 0x3d37213915047423 */ /* 0x000fe20000010004 */
[----:B------:R-:W-:Y:S01]  /*0a10*/  FSETP.NEU.FTZ.AND P6, PT, |R3|, 1, PT ;  /* 0x3f8000000300780b */ /* 0x000fe20003fdd200 */
[----:B------:R-:W-:Y:S01]  /*0a20*/  FMUL.FTZ R25, R25, 0.5 ;  /* 0x3f00000019197820 */ /* 0x000fe20000410000 */
[----:B------:R-:W-:Y:S01]  /*0a30*/  LOP3.LUT R15, R15, 0x80000000, R16, 0xb8, !PT ;  /* 0x800000000f0f7812 */ /* 0x000fe200078eb810 */
[----:B------:R-:W-:-:S02]  /*0a40*/  FFMA.FTZ R18, R23, R6, 0.016980519518256187439 ;  /* 0x3c8b1abb17127423 */ /* 0x000fc40000010006 */
[----:B------:R-:W-:Y:S02]  /*0a50*/  FFMA.FTZ R4, R21, R4, 0.074989043176174163818 ;  /* 0x3d9993db15047423 */ /* 0x000fe40000010004 */
[C---:B------:R-:W-:Y:S02]  /*0a60*/  FFMA.FTZ R25, -R20.reuse, R25, 0.5 ;  /* 0x3f00000014197423 */ /* 0x040fe40000010119 */
[----:B------:R-:W-:Y:S02]  /*0a70*/  FFMA.FTZ R18, R23, R18, 0.030762933194637298584 ;  /* 0x3cfc028c17127423 */ /* 0x000fe40000010012 */
[----:B------:R-:W-:Y:S02]  /*0a80*/  FFMA.FTZ R4, R21, R4, 0.16666707396507263184 ;  /* 0x3e2aaac615047423 */ /* 0x000fe40000010004 */
[----:B------:R-:W-:Y:S02]  /*0a90*/  FFMA.FTZ R25, R20, R25, R20 ;  /* 0x0000001914197223 */ /* 0x000fe40000010014 */
[----:B------:R-:W-:-:S02]  /*0aa0*/  FFMA.FTZ R18, R23, R18, 0.044709417968988418579 ;  /* 0x3d37213917127423 */ /* 0x000fc40000010012 */
[----:B------:R-:W-:Y:S01]  /*0ab0*/  FMUL.FTZ R4, R21, R4 ;  /* 0x0000000415047220 */ /* 0x000fe20000410000 */
[----:B------:R-:W-:Y:S01]  /*0ac0*/  @P1 FSEL R17, R25, RZ, P6 ;  /* 0x000000ff19111208 */ /* 0x000fe20003000000 */
[----:B------:R-:W-:Y:S01]  /*0ad0*/  FMUL.FTZ R25, R15, R15 ;  /* 0x0000000f0f197220 */ /* 0x000fe20000410000 */
[----:B------:R-:W-:Y:S01]  /*0ae0*/  FSETP.GT.FTZ.AND P6, PT, R8, 0.56000000238418579102, PT ;  /* 0x3f0f5c290800780b */ /* 0x000fe20003fd4000 */
[----:B------:R-:W-:Y:S01]  /*0af0*/  FFMA.FTZ R18, R23, R18, 0.074989043176174163818 ;  /* 0x3d9993db17127423 */ /* 0x000fe20000010012 */
[----:B------:R-:W-:Y:S01]  /*0b00*/  LOP3.LUT R17, R17, 0x80000000, R3, 0xb8, !PT ;  /* 0x8000000011117812 */ /* 0x000fe200078eb803 */
[----:B------:R-:W-:Y:S02]  /*0b10*/  FFMA.FTZ R11, R11, R4, R11 ;  /* 0x000000040b0b7223 */ /* 0x000fe4000001000b */
[----:B------:R-:W-:Y:S02]  /*0b20*/  FFMA.FTZ R8, R25, R6, 0.016980519518256187439 ;  /* 0x3c8b1abb19087423 */ /* 0x000fe40000010006 */
[----:B------:R-:W-:-:S02]  /*0b30*/  FFMA.FTZ R18, R23, R18, 0.16666707396507263184 ;  /* 0x3e2aaac617127423 */ /* 0x000fc40000010012 */
[----:B------:R-:W-:Y:S02]  /*0b40*/  FADD.FTZ R4, -R11, -RZ ;  /* 0x800000ff0b047221 */ /* 0x000fe40000010100 */
[----:B------:R-:W-:Y:S02]  /*0b50*/  FFMA.FTZ R8, R25, R8, 0.030762933194637298584 ;  /* 0x3cfc028c19087423 */ /* 0x000fe40000010008 */
[----:B------:R-:W-:Y:S01]  /*0b60*/  FMUL.FTZ R18, R23, R18 ;  /* 0x0000001217127220 */ /* 0x000fe20000410000 */
[----:B------:R-:W-:Y:S01]  /*0b70*/  FSEL R23, R11, R4, P5 ;  /* 0x000000040b177208 */ /* 0x000fe20002800000 */
[----:B------:R-:W-:Y:S02]  /*0b80*/  FFMA.FTZ R8, R25, R8, 0.044709417968988418579 ;  /* 0x3d37213919087423 */ /* 0x000fe40000010008 */
[----:B------:R-:W-:Y:S02]  /*0b90*/  FMUL.FTZ R21, R17, R17 ;  /* 0x0000001111157220 */ /* 0x000fe40000410000 */
[----:B------:R-:W-:-:S02]  /*0ba0*/  FFMA.FTZ R4, R19, R18, R19 ;  /* 0x0000001213047223 */ /* 0x000fc40000010013 */
[----:B------:R-:W-:Y:S01]  /*0bb0*/  @!P6 FFMA.FTZ R11, R10, 0.93318945169448852539, R23 ;  /* 0x3f6ee5810a0be823 */ /* 0x000fe20000010017 */
[----:B------:R-:W-:Y:S01]  /*0bc0*/  FSETP.GT.FTZ.AND P6, PT, R2, 0.56000000238418579102, PT ;  /* 0x3f0f5c290200780b */ /* 0x000fe20003fd4000 */
[----:B------:R-:W-:Y:S02]  /*0bd0*/  FFMA.FTZ R8, R25, R8, 0.074989043176174163818 ;  /* 0x3d9993db19087423 */ /* 0x000fe40000010008 */
[----:B------:R-:W-:Y:S02]  /*0be0*/  FFMA.FTZ R6, R21, R6, 0.016980519518256187439 ;  /* 0x3c8b1abb15067423 */ /* 0x000fe40000010006 */
[C---:B------:R-:W-:Y:S02]  /*0bf0*/  FADD.FTZ R19, -R4.reuse, -RZ ;  /* 0x800000ff04137221 */ /* 0x040fe40000010100 */
[----:B------:R-:W-:Y:S02]  /*0c00*/  FFMA.FTZ R8, R25, R8, 0.16666707396507263184 ;  /* 0x3e2aaac619087423 */ /* 0x000fe40000010008 */
[----:B------:R-:W-:Y:S01]  /*0c10*/  FFMA.FTZ R6, R21, R6, 0.030762933194637298584 ;  /* 0x3cfc028c15067423 */ /* 0x000fe20000010006 */
[----:B------:R-:W-:Y:S01]  /*0c20*/  FSEL R19, R4, R19, P4 ;  /* 0x0000001304137208 */ /* 0x000fe20002000000 */
[----:B------:R-:W-:-:S02]  /*0c30*/  FMUL.FTZ R8, R25, R8 ;  /* 0x0000000819087220 */ /* 0x000fc40000410000 */
[----:B------:R-:W-:Y:S02]  /*0c40*/  FFMA.FTZ R6, R21, R6, 0.044709417968988418579 ;  /* 0x3d37213915067423 */ /* 0x000fe40000010006 */
[----:B------:R-:W-:Y:S02]  /*0c50*/  FFMA.FTZ R15, R15, R8, R15 ;  /* 0x000000080f0f7223 */ /* 0x000fe4000001000f */
[----:B------:R-:W-:Y:S01]  /*0c60*/  @!P6 FFMA.FTZ R4, R10, 0.93318945169448852539, R19 ;  /* 0x3f6ee5810a04e823 */ /* 0x000fe20000010013 */
[----:B------:R-:W-:Y:S01]  /*0c70*/  FSETP.GT.FTZ.AND P6, PT, R16, 0.56000000238418579102, PT ;  /* 0x3f0f5c291000780b */ /* 0x000fe20003fd4000 */
[----:B------:R-:W-:Y:S02]  /*0c80*/  FFMA.FTZ R6, R21, R6, 0.074989043176174163818 ;  /* 0x3d9993db15067423 */ /* 0x000fe40000010006 */
[----:B------:R-:W-:Y:S02]  /*0c90*/  FADD.FTZ R2, -R15, -RZ ;  /* 0x800000ff0f027221 */ /* 0x000fe40000010100 */
[----:B------:R-:W-:-:S02]  /*0ca0*/  FFMA.FTZ R6, R21, R6, 0.16666707396507263184 ;  /* 0x3e2aaac615067423 */ /* 0x000fc40000010006 */
[----:B------:R-:W-:Y:S01]  /*0cb0*/  @P0 FADD.FTZ R13, R13, R13 ;  /* 0x0000000d0d0d0221 */ /* 0x000fe20000010000 */
[----:B------:R-:W-:Y:S01]  /*0cc0*/  FSEL R19, R15, R2, P2 ;  /* 0x000000020f137208 */ /* 0x000fe20001000000 */
[----:B------:R-:W-:Y:S02]  /*0cd0*/  FMUL.FTZ R6, R21, R6 ;  /* 0x0000000615067220 */ /* 0x000fe40000410000 */
[----:B------:R-:W-:Y:S02]  /*0ce0*/  @P3 FADD.FTZ R14, R14, R14 ;  /* 0x0000000e0e0e3221 */ /* 0x000fe40000010000 */
[----:B------:R-:W-:Y:S02]  /*0cf0*/  FFMA.FTZ R6, R17, R6, R17 ;  /* 0x0000000611067223 */ /* 0x000fe40000010011 */
[----:B------:R-:W-:Y:S01]  /*0d00*/  @!P6 FFMA.FTZ R15, R10, 0.93318945169448852539, R19 ;  /* 0x3f6ee5810a0fe823 */ /* 0x000fe20000010013 */
[----:B------:R-:W-:Y:S01]  /*0d10*/  FSETP.GT.FTZ.AND P6, PT, R3, 0.56000000238418579102, PT ;  /* 0x3f0f5c290300780b */ /* 0x000fe20003fd4000 */
[----:B------:R-:W-:Y:S01]  /*0d20*/  FADD.FTZ R3, -R6, -RZ ;  /* 0x800000ff06037221 */ /* 0x000fe20000010100 */
[----:B------:R-:W-:Y:S01]  /*0d30*/  F2FP.BF16.PACK_AB R13, R14, R13 ;  /* 0x0000000d0e0d723e */ /* 0x000fe200000010ff */
[----:B------:R-:W-:-:S02]  /*0d40*/  @P5 FADD.FTZ R11, R11, R11 ;  /* 0x0000000b0b0b5221 */ /* 0x000fc40000010000 */
[----:B------:R-:W-:Y:S01]  /*0d50*/  @P4 FADD.FTZ R4, R4, R4 ;  /* 0x0000000404044221 */ /* 0x000fe20000010000 */
[----:B------:R-:W-:Y:S01]  /*0d60*/  FSEL R3, R6, R3, P1 ;  /* 0x0000000306037208 */ /* 0x000fe20000800000 */
[----:B------:R-:W-:-:S03]  /*0d70*/  @P2 FADD.FTZ R15, R15, R15 ;  /* 0x0000000f0f0f2221 */ /* 0x000fc60000010000 */
[----:B------:R-:W-:-:S03]  /*0d80*/  F2FP.BF16.PACK_AB R4, R4, R11 ;  /* 0x0000000b0404723e */ /* 0x000fc600000010ff */
[----:B------:R-:W-:Y:S02]  /*0d90*/  @!P6 FFMA.FTZ R6, R10, 0.93318945169448852539, R3 ;  /* 0x3f6ee5810a06e823 */ /* 0x000fe40000010003 */
[----:B------:R-:W-:-:S04]  /*0da0*/  IMAD.WIDE.U32 R2, R0, R7, c[0x0][0x168] ;  /* 0x00005a0000027625 */ /* 0x000fc800078e0007 */
[----:B------:R-:W-:Y:S02]  /*0db0*/  @P1 FADD.FTZ R6, R6, R6 ;  /* 0x0000000606061221 */ /* 0x000fe40000010000 */
[----:B------:R-:W-:-:S03]  /*0dc0*/  IMAD.WIDE R2, R5, 0x8, R2 ;  /* 0x0000000805027825 */ /* 0x000fc600078e0202 */
[----:B------:R-:W-:Y:S02]  /*0dd0*/  F2FP.BF16.PACK_AB R5, R6, R15 ;  /* 0x0000000f0605723e */ /* 0x000fe400000010ff */
[----:B------:R-:W-:Y:S04]  /*0de0*/  STG.E.64 [R2.64], R12 ;  /* 0x0000000c02007986 */ /* 0x000fe8000c101b04 */
[----:B------:R-:W-:Y:S01]  /*0df0*/  STG.E.64 [R2.64+0x400], R4 ;  /* 0x0004000402007986 */ /* 0x000fe2000c101b04 */
[----:B------:R-:W-:Y:S05]  /*0e00*/  EXIT ;  /* 0x000000000000794d */ /* 0x000fea0003800000 */
.L_x_591:
[----:B------:R-:W0:Y:S01]  /*0e10*/  S2R R16, SR_TID.X ;  /* 0x0000000000107919 */ /* 0x000e220000002100 */
[----:B------:R-:W-:Y:S02]  /*0e20*/  PRMT R18, RZ, 0x7610, R18 ;  /* 0x00007610ff127816 */ /* 0x000fe40000000012 */
[----:B0-----:R-:W-:-:S02]  /*0e30*/  ISETP.GE.AND P0, PT, R16, R15, PT ;  /* 0x0000000f1000720c */ /* 0x001fc40003f06270 */
        /* <DEDUP_REMOVED lines=93> */
.L_x_593:
[----:B0-----:R-:W-:Y:S05]  /*1410*/  BSYNC B0 ;  /* 0x0000000000007941 */ /* 0x001fea0003800000 */
.L_x_592:
        /* <DEDUP_REMOVED lines=34> */
.L_x_595:
[----:B------:R-:W-:Y:S05]  /*1640*/  BSYNC B0 ;  /* 0x0000000000007941 */ /* 0x000fea0003800000 */
.L_x_594:
        /* <DEDUP_REMOVED lines=33> */
.L_x_597:
[----:B------:R-:W-:Y:S05]  /*1860*/  BSYNC B0 ;  /* 0x0000000000007941 */ /* 0x000fea0003800000 */
.L_x_596:
        /* <DEDUP_REMOVED lines=35> */
.L_x_599:
[----:B------:R-:W-:Y:S05]  /*1aa0*/  BSYNC B0 ;  /* 0x0000000000007941 */ /* 0x000fea0003800000 */
.L_x_598:
        /* <DEDUP_REMOVED lines=31> */
.L_x_601:
[----:B------:R-:W-:Y:S05]  /*1ca0*/  BSYNC B0 ;  /* 0x0000000000007941 */ /* 0x000fea0003800000 */
.L_x_600:
        /* <DEDUP_REMOVED lines=31> */
.L_x_603:
[----:B------:R-:W-:Y:S05]  /*1ea0*/  BSYNC B0 ;  /* 0x0000000000007941 */ /* 0x000fea0003800000 */
.L_x_602:
        /* <DEDUP_REMOVED lines=31> */
.L_x_605:
[----:B------:R-:W-:Y:S05]  /*20a0*/  BSYNC B0 ;  /* 0x0000000000007941 */ /* 0x000fea0003800000 */
.L_x_604:
        /* <DEDUP_REMOVED lines=31> */
.L_x_607:
[----:B------:R-:W-:Y:S05]  /*22a0*/  BSYNC B0 ;  /* 0x0000000000007941 */ /* 0x000fea0003800000 */
.L_x_606:
        /* <DEDUP_REMOVED lines=18> */
.L_x_610:
[----:B0-----:R-:W-:-:S13]  /*23d0*/  ISETP.GE.AND P0, PT, R16, R15, PT ;  /* 0x0000000f1000720c */ /* 0x001fda0003f06270 */
[----:B------:R-:W-:Y:S05]  /*23e0*/  @P0 BRA `(.L_x_612) ;  /* 0x000000c000000947 */ /* 0x000fea0003800000 */
[----:B------:R-:W-:Y:S02]  /*23f0*/  IADD3 R2, R0, R16, RZ ;  /* 0x0000001000027210 */ /* 0x000fe40007ffe0ff */
[----:B------:R-:W-:Y:S02]  /*2400*/  MOV R3, 0x2 ;  /* 0x0000000200037802 */ /* 0x000fe40000000f00 */
[----:B------:R-:W-:-:S03]  /*2410*/  IADD3 R16, R16, 0x80, RZ ;  /* 0x0000008010107810 */ /* 0x000fc60007ffe0ff */
[----:B------:R-:W-:-:S05]  /*2420*/  IMAD.WIDE.U32 R2, R2, R3, c[0x0][0x168] ;  /* 0x00005a0002027625 */ /* 0x000fca00078e0003 */
[----:B------:R0:W-:Y:S02]  /*2430*/  STG.E.U16 [R2.64], R8 ;  /* 0x0000000802007986 */ /* 0x0001e4000c101504 */
.L_x_611:
[----:B------:R-:W-:-:S13]  /*2440*/  ISETP.GE.AND P0, PT, R16, R15, PT ;  /* 0x0000000f1000720c */ /* 0x000fda0003f06270 */
[----:B------:R-:W-:Y:S05]  /*2450*/  @P0 BRA `(.L_x_613) ;  /* 0x000000d000000947 */ /* 0x000fea0003800000 */
[----:B0-----:R-:W-:Y:S01]  /*2460*/  HFMA2.MMA R3, -RZ, RZ, 0, 1.1920928955078125e-07 ;  /* 0x00000002ff037435 */ /* 0x001fe200000001ff */
[----:B------:R-:W-:Y:S02]  /*2470*/  IADD3 R2, R0, R16, RZ ;  /* 0x0000001000027210 */ /* 0x000fe40007ffe0ff */
[----:B------:R-:W-:-:S07]  /*2480*/  IADD3 R16, R16, 0x80, RZ ;  /* 0x0000008010107810 */ /* 0x000fce0007ffe0ff */
[----:B------:R-:W-:-:S05]  /*2490*/  IMAD.WIDE.U32 R2, R2, R3, c[0x0][0x168] ;  /* 0x00005a0002027625 */ /* 0x000fca00078e0003 */
[----:B------:R0:W-:Y:S02]  /*24a0*/  STG.E.U16 [R2.64], R9 ;  /* 0x0000000902007986 */ /* 0x0001e4000c101504 */
.L_x_612:
        /* <DEDUP_REMOVED lines=8> */
.L_x_613:
[----:B------:R-:W-:Y:S05]  /*2530*/  BSYNC B1 ;  /* 0x0000000000017941 */ /* 0x000fea0003800000 */
.L_x_609:
[----:B------:R-:W-:-:S13]  /*2540*/  ISETP.GE.AND P0, PT, R16, R15, PT ;  /* 0x0000000f1000720c */ /* 0x000fda0003f06270 */
[----:B0-----:R-:W-:Y:S02]  /*2550*/  @!P0 IADD3 R2, R0, R16, RZ ;  /* 0x0000001000028210 */ /* 0x001fe40007ffe0ff */
[----:B------:R-:W-:Y:S02]  /*2560*/  @!P0 MOV R3, 0x2 ;  /* 0x0000000200038802 */ /* 0x000fe40000000f00 */
[----:B------:R-:W-:-:S03]  /*2570*/  @!P0 IADD3 R16, R16, 0x80, RZ ;  /* 0x0000008010108810 */ /* 0x000fc60007ffe0ff */
[----:B------:R-:W-:-:S05]  /*2580*/  @!P0 IMAD.WIDE.U32 R2, R2, R3, c[0x0][0x168] ;  /* 0x00005a0002028625 */ /* 0x000fca00078e0003 */
[----:B-----5:R0:W-:Y:S02]  /*2590*/  @!P0 STG.E.U16 [R2.64], R11 ;  /* 0x0000000b02008986 */ /* 0x0201e4000c101504 */
.L_x_614:
[----:B------:R-:W-:Y:S05]  /*25a0*/  BSYNC B0 ;  /* 0x0000000000007941 */ /* 0x000fea0003800000 */
.L_x_608:
        /* <DEDUP_REMOVED lines=8> */
.L_x_615:
        /* <DEDUP_REMOVED lines=13> */
.L_x_15818:


//--------------------- .text._ZN2at6native29vectorized_elementwise_kernelILi8EZZZNS0_16acos_kernel_cudaERNS_18TensorIteratorBaseEENKUlvE0_clEvENKUlvE2_clEvEUlN3c108BFloat16EE_St5arrayIPcLm2EEEEviT0_T1_ --------------------------
	.section	.text._ZN2at6native29vectorized_elementwise_kernelILi8EZZZNS0_16acos_kernel_cudaERNS_18TensorIteratorBaseEENKUlvE0_clEvENKUlvE2_clEvEUlN3c108BFloat16EE_St5arrayIPcLm2EEEEviT0_T1_,"ax",@progbits
	.sectioninfo	@"SHI_REGISTERS=4"
	.align	128
        .global         _ZN2at6native29vectorized_elementwise_kernelILi8EZZZNS0_16acos_kernel_cudaERNS_18TensorIteratorBaseEENKUlvE0_clEvENKUlvE2_clEvEUlN3c108BFloat16EE_St5arrayIPcLm2EEEEviT0_T1_
        .type           _ZN2at6native29vectorized_elementwise_kernelILi8EZZZNS0_16acos_kernel_cudaERNS_18TensorIteratorBaseEENKUlvE0_clEvENKUlvE2_clEvEUlN3c108BFloat16EE_St5arrayIPcLm2EEEEviT0_T1_,@function
        .size           _ZN2at6native29vectorized_elementwise_kernelILi8EZZZNS0_16acos_kernel_cudaERNS_18TensorIteratorBaseEENKUlvE0_clEvENKUlvE2_clEvEUlN3c108BFloat16EE_St5arrayIPcLm2EEEEviT0_T1_,(.L_x_15819 - _ZN2at6native29vectorized_elementwise_kernelILi8EZZZNS0_16acos_kernel_cudaERNS_18TensorIteratorBaseEENKUlvE0_clEvENKUlvE2_clEvEUlN3c108BFloat16EE_St5arrayIPcLm2EEEEviT0_T1_)
        .other          _ZN2at6native29vectorized_elementwise_kernelILi8EZZZNS0_16acos_kernel_cudaERNS_18TensorIteratorBaseEENKUlvE0_clEvENKUlvE2_clEvEUlN3c108BFloat16EE_St5arrayIPcLm2EEEEviT0_T1_,@"STO_CUDA_ENTRY STV_DEFAULT"
_ZN2at6native29vectorized_elementwise_kernelILi8EZZZNS0_16acos_kernel_cudaERNS_18TensorIteratorBaseEENKUlvE0_clEvENKUlvE2_clEvEUlN3c108BFloat16EE_St5arrayIPcLm2EEEEviT0_T1_:
.text._ZN2at6native29vectorized_elementwise_kernelILi8EZZZNS0_16acos_kernel_cudaERNS_18TensorIteratorBaseEENKUlvE0_clEvENKUlvE2_clEvEUlN3c108BFloat16EE_St5arrayIPcLm2EEEEviT0_T1_:
[----:B------:R-:W-:Y:S02]  /*0000*/  MOV R1, c[0x0][0x28] ;  /* 0x00000a0000017a02 */ /* 0x000fe40000000f00 */
[----:B------:R-:W-:Y:S05]  /*0010*/  EXIT ;  /* 0x000000000000794d */ /* 0x000fea0003800000 */
.L_x_616:
        /* <DEDUP_REMOVED lines=14> */
.L_x_15819:


//--------------------- .text._ZN2at6native18elementwise_kernelILi128ELi4EZNS0_15gpu_kernel_implIZZZNS0_16acos_kernel_cudaERNS_18TensorIteratorBaseEENKUlvE0_clEvENKUlvE1_clEvEUlN3c104HalfEE_EEvS4_RKT_EUliE_EEviT1_ --------------------------
	.section	.text._ZN2at6native18elementwise_kernelILi128ELi4EZNS0_15gpu_kernel_implIZZZNS0_16acos_kernel_cudaERNS_18TensorIteratorBaseEENKUlvE0_clEvENKUlvE1_clEvEUlN3c104HalfEE_EEvS4_RKT_EUliE_EEviT1_,"ax",@progbits
	.sectioninfo	@"SHI_REGISTERS=26"
	.align	128
        .global         _ZN2at6native18elementwise_kernelILi128ELi4EZNS0_15gpu_kernel_implIZZZNS0_16acos_kernel_cudaERNS_18TensorIteratorBaseEENKUlvE0_clEvENKUlvE1_clEvEUlN3c104HalfEE_EEvS4_RKT_EUliE_EEviT1_
        .type           _ZN2at6native18elementwise_kernelILi128ELi4EZNS0_15gpu_kernel_implIZZZNS0_16acos_kernel_cudaERNS_18TensorIteratorBaseEENKUlvE0_clEvENKUlvE1_clEvEUlN3c104HalfEE_EEvS4_RKT_EUliE_EEviT1_,@function
        .size           _ZN2at6native18elementwise_kernelILi128ELi4EZNS0_15gpu_kernel_implIZZZNS0_16acos_kernel_cudaERNS_18TensorIteratorBaseEENKUlvE0_clEvENKUlvE1_clEvEUlN3c104HalfEE_EEvS4_RKT_EUliE_EEviT1_,(.L_x_15820 - _ZN2at6native18elementwise_kernelILi128ELi4EZNS0_15gpu_kernel_implIZZZNS0_16acos_kernel_cudaERNS_18TensorIteratorBaseEENKUlvE0_clEvENKUlvE1_clEvEUlN3c104HalfEE_EEvS4_RKT_EUliE_EEviT1_)
        .other          _ZN2at6native18elementwise_kernelILi128ELi4EZNS0_15gpu_kernel_implIZZZNS0_16acos_kernel_cudaERNS_18TensorIteratorBaseEENKUlvE0_clEvENKUlvE1_clEvEUlN3c104HalfEE_EEvS4_RKT_EUliE_EEviT1_,@"STO_CUDA_ENTRY STV_DEFAULT"
_ZN2at6native18elementwise_kernelILi128ELi4EZNS0_15gpu_kernel_implIZZZNS0_16acos_kernel_cudaERNS_18TensorIteratorBaseEENKUlvE0_clEvENKUlvE1_clEvEUlN3c104HalfEE_EEvS4_RKT_EUliE_EEviT1_:
.text._ZN2at6native18elementwise_kernelILi128ELi4EZNS0_15gpu_kernel_implIZZZNS0_16acos_kernel_cudaERNS_18TensorIteratorBaseEENKUlvE0_clEvENKUlvE1_clEvEUlN3c104HalfEE_EEvS4_RKT_EUliE_EEviT1_:
        /* <DEDUP_REMOVED lines=238> */
.L_x_619:
        /* <DEDUP_REMOVED lines=18> */
[----:B0-----:R-:W-:Y:S01]  /*1000*/  F2FP.PACK_AB R0, RZ, R0 ;  /* 0x00000000ff00723e */ /* 0x001fe200000000ff */
[----:B------:R-:W-:Y:S05]  /*1010*/  BRA `(.L_x_625) ;  /* 0x00000e5000007947 */ /* 0x000fea0003800000 */
.L_x_623:
[----:B------:R-:W2:Y:S02]  /*1020*/  LDG.E.U8 R2, [R2.64] ;  /* 0x0000002402027981 */ /* 0x000ea4000c1e1100 */
[----:B--2---:R-:W0:Y:S02]  /*1030*/  I2F.U16 R0, R2 ;  /* 0x0000000200007306 */ /* 0x004e240000101000 */
[----:B0-----:R-:W-:Y:S01]  /*1040*/  F2FP.PACK_AB R0, RZ, R0 ;  /* 0x00000000ff00723e */ /* 0x001fe200000000ff */
[----:B------:R-:W-:Y:S05]  /*1050*/  BRA `(.L_x_625) ;  /* 0x00000e1000007947 */ /* 0x000fea0003800000 */
.L_x_622:
        /* <DEDUP_REMOVED lines=8> */
[----:B0-----:R-:W-:Y:S01]  /*10e0*/  F2FP.PACK_AB R0, RZ, R0 ;  /* 0x00000000ff00723e */ /* 0x001fe200000000ff */
[----:B------:R-:W-:Y:S05]  /*10f0*/  BRA `(.L_x_625) ;  /* 0x00000d7000007947 */ /* 0x000fea0003800000 */
.L_x_627:
[----:B------:R-:W2:Y:S02]  /*1100*/  LDG.E R2, [R2.64] ;  /* 0x0000002402027981 */ /* 0x000ea4000c1e1900 */
[----:B--2---:R-:W0:Y:S02]  /*1110*/  I2F R0, R2 ;  /* 0x0000000200007306 */ /* 0x004e240000201400 */
[----:B0-----:R-:W-:Y:S01]  /*1120*/  F2FP.PACK_AB R0, RZ, R0 ;  /* 0x00000000ff00723e */ /* 0x001fe200000000ff */
[----:B------:R-:W-:Y:S05]  /*1130*/  BRA `(.L_x_625) ;  /* 0x00000d3000007947 */ /* 0x000fea0003800000 */
.L_x_626:
[----:B------:R-:W2:Y:S02]  /*1140*/  LDG.E.U16 R2, [R2.64] ;  /* 0x0000002402027981 */ /* 0x000ea4000c1e1500 */
[----:B--2---:R-:W0:Y:S02]  /*1150*/  I2F.S16 R0, R2 ;  /* 0x0000000200007306 */ /* 0x004e240000101400 */
[----:B0-----:R-:W-:Y:S01]  /*1160*/  F2FP.PACK_AB R0, RZ, R0 ;  /* 0x00000000ff00723e */ /* 0x001fe200000000ff */
[----:B------:R-:W-:Y:S05]  /*1170*/  BRA `(.L_x_625) ;  /* 0x00000cf000007947 */ /* 0x000fea0003800000 */
.L_x_621:
[----:B------:R-:W-:-:S13]  /*1180*/  ISETP.GT.AND P0, PT, R4, 0x6, PT ;  /* 0x000000060400780c */ /* 0x000fda0003f04270 */
[----:B------:R-:W-:Y:S05]  /*1190*/  @P0 BRA `(.L_x_628) ;  /* 0x0000009000000947 */ /* 0x000fea0003800000 */
[----:B------:R-:W-:-:S13]  /*11a0*/  ISETP.NE.AND P0, PT, R4, 0x5, PT ;  /* 0x000000050400780c */ /* 0x000fda0003f05270 */
[----:B------:R-:W-:Y:S05]  /*11b0*/  @!P0 BRA `(.L_x_629) ;  /* 0x0000005000008947 */ /* 0x000fea0003800000 */
[----:B------:R-:W-:-:S13]  /*11c0*/  ISETP.NE.AND P0, PT, R4, 0x6, PT ;  /* 0x000000060400780c */ /* 0x000fda0003f05270 */
[----:B------:R-:W-:Y:S05]  /*11d0*/  @P0 BRA `(.L_x_624) ;  /* 0x00000ad000000947 */ /* 0x000fea0003800000 */
[----:B------:R-:W2:Y:S02]  /*11e0*/  LDG.E R2, [R2.64] ;  /* 0x0000002402027981 */ /* 0x000ea4000c1e1900 */
[----:B--2---:R-:W-:Y:S01]  /*11f0*/  F2FP.PACK_AB R0, RZ, R2 ;  /* 0x00000002ff00723e */ /* 0x004fe200000000ff */
[----:B------:R-:W-:Y:S05]  /*1200*/  BRA `(.L_x_625) ;  /* 0x00000c6000007947 */ /* 0x000fea0003800000 */
.L_x_629:
[----:B------:R0:W5:Y:S01]  /*1210*/  LDG.E.U16 R0, [R2.64] ;  /* 0x0000002402007981 */ /* 0x000162000c1e1500 */
[----:B------:R-:W-:Y:S05]  /*1220*/  BRA `(.L_x_625) ;  /* 0x00000c4000007947 */ /* 0x000fea0003800000 */
.L_x_628:
[----:B------:R-:W-:-:S13]  /*1230*/  ISETP.NE.AND P0, PT, R4, 0x7, PT ;  /* 0x000000070400780c */ /* 0x000fda0003f05270 */
[----:B------:R-:W-:Y:S05]  /*1240*/  @!P0 BRA `(.L_x_630) ;  /* 0x0000009000008947 */ /* 0x000fea0003800000 */
[----:B------:R-:W-:-:S13]  /*1250*/  ISETP.NE.AND P0, PT, R4, 0x8, PT ;  /* 0x000000080400780c */ /* 0x000fda0003f05270 */
[----:B------:R-:W-:Y:S05]  /*1260*/  @!P0 BRA `(.L_x_631) ;  /* 0x0000005000008947 */ /* 0x000fea0003800000 */
[----:B------:R-:W-:-:S13]  /*1270*/  ISETP.NE.AND P0, PT, R4, 0x9, PT ;  /* 0x000000090400780c */ /* 0x000fda0003f05270 */
[----:B------:R-:W-:Y:S05]  /*1280*/  @P0 BRA `(.L_x_624) ;  /* 0x00000a2000000947 */ /* 0x000fea0003800000 */
[----:B------:R-:W2:Y:S02]  /*1290*/  LDG.E R2, [R2.64] ;  /* 0x0000002402027981 */ /* 0x000ea4000c1e1900 */
[----:B--2---:R-:W-:Y:S01]  /*12a0*/  F2FP.PACK_AB R0, RZ, R2 ;  /* 0x00000002ff00723e */ /* 0x004fe200000000ff */
[----:B------:R-:W-:Y:S05]  /*12b0*/  BRA `(.L_x_625) ;  /* 0x00000bb000007947 */ /* 0x000fea0003800000 */
.L_x_631:
[----:B------:R0:W5:Y:S01]  /*12c0*/  LDG.E.U16 R0, [R2.64] ;  /* 0x0000002402007981 */ /* 0x000162000c1e1500 */
[----:B------:R-:W-:Y:S05]  /*12d0*/  BRA `(.L_x_625) ;  /* 0x00000b9000007947 */ /* 0x000fea0003800000 */
.L_x_630:
[----:B------:R-:W2:Y:S02]  /*12e0*/  LDG.E.64 R2, [R2.64] ;  /* 0x0000002402027981 */ /* 0x000ea4000c1e1b00 */
[----:B--2---:R-:W0:Y:S01]  /*12f0*/  F2F.F32.F64 R0, R2 ;  /* 0x0000000200007310 */ /* 0x004e220000301000 */
[----:B------:R-:W0:-:S14]  /*1300*/  DSETP.GEU.AND P0, PT, |R2|, c[0x2][0x0], PT ;  /* 0x008000000200762a */ /* 0x000e1c0003f0e200 */
[----:B0-----:R-:W-:-:S05]  /*1310*/  @!P0 FMUL R0, R0, 1.175494350822287508e-38 ;  /* 0x0080000000008820 */ /* 0x001fca0000400000 */
[----:B------:R-:W-:Y:S01]  /*1320*/  F2FP.PACK_AB R0, RZ, R0 ;  /* 0x00000000ff00723e */ /* 0x000fe200000000ff */
[----:B------:R-:W-:Y:S05]  /*1330*/  BRA `(.L_x_625) ;  /* 0x00000b3000007947 */ /* 0x000fea0003800000 */
.L_x_620:
        /* <DEDUP_REMOVED lines=11> */
[----:B------:R-:W-:Y:S01]  /*13f0*/  F2FP.PACK_AB R0, RZ, R0 ;  /* 0x00000000ff00723e */ /* 0x000fe200000000ff */
[----:B------:R-:W-:Y:S05]  /*1400*/  BRA `(.L_x_625) ;  /* 0x00000a6000007947 */ /* 0x000fea0003800000 */
.L_x_634:
[----:B------:R-:W2:Y:S02]  /*1410*/  LDG.E.64 R2, [R2.64] ;  /* 0x0000002402027981 */ /* 0x000ea4000c1e1b00 */
[----:B--2---:R-:W0:Y:S01]  /*1420*/  F2F.F32.F64 R0, R2 ;  /* 0x0000000200007310 */ /* 0x004e220000301000 */
[----:B------:R-:W0:-:S14]  /*1430*/  DSETP.GEU.AND P0, PT, |R2|, c[0x2][0x0], PT ;  /* 0x008000000200762a */ /* 0x000e1c0003f0e200 */
[----:B0-----:R-:W-:-:S05]  /*1440*/  @!P0 FMUL R0, R0, 1.175494350822287508e-38 ;  /* 0x0080000000008820 */ /* 0x001fca0000400000 */
[----:B------:R-:W-:Y:S01]  /*1450*/  F2FP.PACK_AB R0, RZ, R0 ;  /* 0x00000000ff00723e */ /* 0x000fe200000000ff */
[----:B------:R-:W-:Y:S05]  /*1460*/  BRA `(.L_x_625) ;  /* 0x00000a0000007947 */ /* 0x000fea0003800000 */
.L_x_633:
        /* <DEDUP_REMOVED lines=25> */
[----:B------:R-:W-:-:S04]  /*1600*/  F2FP.PACK_AB R5, RZ, R5 ;  /* 0x00000005ff05723e */ /* 0x000fc800000000ff */
[----:B------:R-:W-:Y:S01]  /*1610*/  PRMT R0, R5, 0x7610, R0 ;  /* 0x0000761005007816 */ /* 0x000fe20000000000 */
[----:B------:R-:W-:Y:S05]  /*1620*/  BRA `(.L_x_625) ;  /* 0x0000084000007947 */ /* 0x000fea0003800000 */
.L_x_636:
        /* <DEDUP_REMOVED lines=12> */
[----:B------:R-:W-:-:S04]  /*16f0*/  F2FP.PACK_AB R4, RZ, R4 ;  /* 0x00000004ff04723e */ /* 0x000fc800000000ff */
[----:B------:R-:W-:Y:S01]  /*1700*/  PRMT R0, R4, 0x7610, R0 ;  /* 0x0000761004007816 */ /* 0x000fe20000000000 */
[----:B------:R-:W-:Y:S05]  /*1710*/  BRA `(.L_x_625) ;  /* 0x0000075000007947 */ /* 0x000fea0003800000 */
.L_x_635:
[----:B------:R-:W2:Y:S02]  /*1720*/  LDG.E.U16 R0, [R2.64] ;  /* 0x0000002402007981 */ /* 0x000ea4000c1e1500 */
[----:B--2---:R-:W-:-:S04]  /*1730*/  PRMT R0, RZ, 0x5410, R0 ;  /* 0x00005410ff007816 */ /* 0x004fc80000000000 */
[----:B------:R-:W-:Y:S01]  /*1740*/  F2FP.PACK_AB R0, RZ, R0 ;  /* 0x00000000ff00723e */ /* 0x000fe200000000ff */
[----:B------:R-:W-:Y:S05]  /*1750*/  BRA `(.L_x_625) ;  /* 0x0000071000007947 */ /* 0x000fea0003800000 */
.L_x_632:
        /* <DEDUP_REMOVED lines=10> */
[----:B0-----:R-:W-:Y:S01]  /*1800*/  F2FP.PACK_AB R0, RZ, R0 ;  /* 0x00000000ff00723e */ /* 0x001fe200000000ff */
[----:B------:R-:W-:Y:S05]  /*1810*/  BRA `(.L_x_625) ;  /* 0x0000065000007947 */ /* 0x000fea0003800000 */
.L_x_639:
        /* <DEDUP_REMOVED lines=21> */
.L_x_643:
[----:B------:R-:W-:Y:S05]  /*1970*/  BSYNC B1 ;  /* 0x0000000000017941 */ /* 0x000fea0003800000 */
.L_x_642:
[----:B------:R-:W-:Y:S01]  /*1980*/  LEA R3, R0, 0x3b800000, 0x17 ;  /* 0x3b80000000037811 */ /* 0x000fe200078eb8ff */
[----:B------:R-:W-:-:S05]  /*1990*/  IMAD.SHL.U32 R0, R2, 0x100000, RZ ;  /* 0x0010000002007824 */ /* 0x000fca00078e00ff */
[----:B------:R-:W-:Y:S02]  /*19a0*/  LOP3.LUT R0, R3, R0, R4, 0xfe, !PT ;  /* 0x0000000003007212 */ /* 0x000fe400078efe04 */
.L_x_641:
[----:B------:R-:W-:Y:S05]  /*19b0*/  BSYNC B0 ;  /* 0x0000000000007941 */ /* 0x000fea0003800000 */
.L_x_640:
[----:B------:R-:W-:Y:S01]  /*19c0*/  F2FP.PACK_AB R0, RZ, R0 ;  /* 0x00000000ff00723e */ /* 0x000fe200000000ff */
[----:B------:R-:W-:Y:S05]  /*19d0*/  BRA `(.L_x_625) ;  /* 0x0000049000007947 */ /* 0x000fea0003800000 */
.L_x_638:
        /* <DEDUP_REMOVED lines=21> */
.L_x_647:
[----:B------:R-:W-:Y:S05]  /*1b30*/  BSYNC B1 ;  /* 0x0000000000017941 */ /* 0x000fea0003800000 */
.L_x_646:
[----:B------:R-:W-:Y:S01]  /*1b40*/  LEA R3, R0, 0x37800000, 0x17 ;  /* 0x3780000000037811 */ /* 0x000fe200078eb8ff */
[----:B------:R-:W-:-:S05]  /*1b50*/  IMAD.SHL.U32 R0, R2, 0x200000, RZ ;  /* 0x0020000002007824 */ /* 0x000fca00078e00ff */
[----:B------:R-:W-:Y:S02]  /*1b60*/  LOP3.LUT R0, R3, R0, R4, 0xfe, !PT ;  /* 0x0000000003007212 */ /* 0x000fe400078efe04 */
.L_x_645:
[----:B------:R-:W-:Y:S05]  /*1b70*/  BSYNC B0 ;  /* 0x0000000000007941 */ /* 0x000fea0003800000 */
.L_x_644:
[----:B------:R-:W-:Y:S01]  /*1b80*/  F2FP.PACK_AB R0, RZ, R0 ;  /* 0x00000000ff00723e */ /* 0x000fe200000000ff */
[----:B------:R-:W-:Y:S05]  /*1b90*/  BRA `(.L_x_625) ;  /* 0x000002d000007947 */ /* 0x000fea0003800000 */
.L_x_637:
        /* <DEDUP_REMOVED lines=14> */
.L_x_651:
[----:B------:R-:W-:Y:S05]  /*1c80*/  BSYNC B0 ;  /* 0x0000000000007941 */ /* 0x000fea0003800000 */
.L_x_650:
[----:B------:R-:W-:Y:S01]  /*1c90*/  F2FP.PACK_AB R0, RZ, R0 ;  /* 0x00000000ff00723e */ /* 0x000fe200000000ff */
[----:B------:R-:W-:Y:S05]  /*1ca0*/  BRA `(.L_x_625) ;  /* 0x000001c000007947 */ /* 0x000fea0003800000 */
.L_x_624:
        /* <DEDUP_REMOVED lines=21> */
.L_x_649:
[----:B------:R-:W2:Y:S02]  /*1e00*/  LDG.E.64 R2, [R2.64] ;  /* 0x0000002402027981 */ /* 0x000ea4000c1e1b00 */
[----:B--2---:R-:W0:Y:S02]  /*1e10*/  I2F.U64 R0, R2 ;  /* 0x0000000200007312 */ /* 0x004e240000301000 */
[----:B0-----:R-:W-:Y:S01]  /*1e20*/  F2FP.PACK_AB R0, RZ, R0 ;  /* 0x00000000ff00723e */ /* 0x001fe200000000ff */
[----:B------:R-:W-:Y:S05]  /*1e30*/  BRA `(.L_x_625) ;  /* 0x0000003000007947 */ /* 0x000fea0003800000 */
.L_x_648:
[----:B------:R-:W2:Y:S02]  /*1e40*/  LDG.E R2, [R2.64] ;  /* 0x0000002402027981 */ /* 0x000ea4000c1e1900 */
[----:B--2---:R-:W0:Y:S02]  /*1e50*/  I2F.U32 R0, R2 ;  /* 0x0000000200007306 */ /* 0x004e240000201000 */
[----:B0-----:R-:W-:-:S06]  /*1e60*/  F2FP.PACK_AB R0, RZ, R0 ;  /* 0x00000000ff00723e */ /* 0x001fcc00000000ff */
.L_x_625:
[----:B-----5:R-:W-:Y:S01]  /*1e70*/  HADD2.F32 R0, -RZ, R0.H0_H0 ;  /* 0x20000000ff007230 */ /* 0x020fe20000004100 */
[----:B0-----:R-:W-:Y:S01]  /*1e80*/  IMAD.MOV.U32 R2, RZ, RZ, 0x3f000000 ;  /* 0x3f000000ff027424 */ /* 0x001fe200078e00ff */
[----:B------:R-:W0:Y:S03]  /*1e90*/  LDC.U8 R6, c[0x0][0x371] ;  /* 0x0000dc40ff067b82 */ /* 0x000e260000000000 */
[C---:B------:R-:W-:Y:S01]  /*1ea0*/  FADD.FTZ R3, |R0|.reuse, -RZ ;  /* 0x800000ff00037221 */ /* 0x040fe20000010200 */
[----:B------:R-:W-:-:S02]  /*1eb0*/  FSETP.GT.FTZ.AND P0, PT, |R0|, 0.56000000238418579102, PT ;  /* 0x3f0f5c290000780b */ /* 0x000fc40003f14200 */
[----:B------:R-:W-:Y:S01]  /*1ec0*/  FSETP.NEU.FTZ.AND P1, PT, |R0|, 1, PT ;  /* 0x3f8000000000780b */ /* 0x000fe20003f3d200 */
        /* <DEDUP_REMOVED lines=25> */
[----:B------:R-:W-:-:S05]  /*2060*/  F2FP.PACK_AB R0, RZ, R3 ;  /* 0x00000003ff00723e */ /* 0x000fca00000000ff */
        /* <DEDUP_REMOVED lines=9> */
[----:B------:R-:W-:-:S04]  /*2100*/  HADD2.F32 R0, -RZ, R0.H0_H0 ;  /* 0x20000000ff007230 */ /* 0x000fc80000004100 */
[----:B------:R-:W0:Y:S02]  /*2110*/  F2I.FTZ.TRUNC.NTZ R3, R0 ;  /* 0x0000000000037305 */ /* 0x000e24000021f100 */
[----:B0-----:R0:W-:Y:S01]  /*2120*/  STG.E.U8 [R16.64], R3 ;  /* 0x0000000310007986 */ /* 0x0011e2000c101124 */
[----:B------:R-:W-:Y:S05]  /*2130*/  BRA `(.L_x_657) ;  /* 0x00000e8000007947 */ /* 0x000fea0003800000 */
.L_x_655:
[----:B------:R-:W-:-:S06]  /*2140*/  HADD2.F32 R3, -RZ, R0.H0_H0 ;  /* 0x20000000ff037230 */ /* 0x000fcc0000004100 */
[----:B------:R-:W0:Y:S02]  /*2150*/  F2I.S64.TRUNC R2, R3 ;  /* 0x0000000300027311 */ /* 0x000e24000020d900 */
[----:B0-----:R0:W-:Y:S01]  /*2160*/  STG.E.U8 [R16.64], R2 ;  /* 0x0000000210007986 */ /* 0x0011e2000c101124 */
[----:B------:R-:W-:Y:S05]  /*2170*/  BRA `(.L_x_657) ;  /* 0x00000e4000007947 */ /* 0x000fea0003800000 */
.L_x_654:
[----:B------:R-:W-:-:S13]  /*2180*/  ISETP.NE.AND P0, PT, R2, 0x2, PT ;  /* 0x000000020200780c */ /* 0x000fda0003f05270 */
[----:B------:R-:W-:Y:S05]  /*2190*/  @!P0 BRA `(.L_x_658) ;  /* 0x000000c000008947 */ /* 0x000fea0003800000 */
[----:B------:R-:W-:-:S13]  /*21a0*/  ISETP.NE.AND P0, PT, R2, 0x3, PT ;  /* 0x000000030200780c */ /* 0x000fda0003f05270 */
[----:B------:R-:W-:Y:S05]  /*21b0*/  @!P0 BRA `(.L_x_659) ;  /* 0x0000006000008947 */ /* 0x000fea0003800000 */
[----:B------:R-:W-:-:S13]  /*21c0*/  ISETP.NE.AND P0, PT, R2, 0x4, PT ;  /* 0x000000040200780c */ /* 0x000fda0003f05270 */
[----:B------:R-:W-:Y:S05]  /*21d0*/  @P0 BRA `(.L_x_656) ;  /* 0x00000c3000000947 */ /* 0x000fea0003800000 */
[----:B------:R-:W-:-:S06]  /*21e0*/  HADD2.F32 R2, -RZ, R0.H0_H0 ;  /* 0x20000000ff027230 */ /* 0x000fcc0000004100 */
[----:B------:R-:W0:Y:S02]  /*21f0*/  F2I.S64.TRUNC R2, R2 ;  /* 0x0000000200027311 */ /* 0x000e24000020d900 */
[----:B0-----:R0:W-:Y:S01]  /*2200*/  STG.E.64 [R16.64], R2 ;  /* 0x0000000210007986 */ /* 0x0011e2000c101b24 */
[----:B------:R-:W-:Y:S05]  /*2210*/  BRA `(.L_x_657) ;  /* 0x00000da000007947 */ /* 0x000fea0003800000 */
.L_x_659:
[----:B------:R-:W-:-:S04]  /*2220*/  HADD2.F32 R0, -RZ, R0.H0_H0 ;  /* 0x20000000ff007230 */ /* 0x000fc80000004100 */
[----:B------:R-:W0:Y:S02]  /*2230*/  F2I.FTZ.TRUNC.NTZ R3, R0 ;  /* 0x0000000000037305 */ /* 0x000e24000021f100 */
[----:B0-----:R0:W-:Y:S01]  /*2240*/  STG.E [R16.64], R3 ;  /* 0x0000000310007986 */ /* 0x0011e2000c101924 */
[----:B------:R-:W-:Y:S05]  /*2250*/  BRA `(.L_x_657) ;  /* 0x00000d6000007947 */ /* 0x000fea0003800000 */
.L_x_658:
[----:B------:R-:W-:-:S04]  /*2260*/  HADD2.F32 R0, -RZ, R0.H0_H0 ;  /* 0x20000000ff007230 */ /* 0x000fc80000004100 */
[----:B------:R-:W0:Y:S02]  /*2270*/  F2I.FTZ.TRUNC.NTZ R3, R0 ;  /* 0x0000000000037305 */ /* 0x000e24000021f100 */
[----:B0-----:R0:W-:Y:S01]  /*2280*/  STG.E.U16 [R16.64], R3 ;  /* 0x0000000310007986 */ /* 0x0011e2000c101524 */
[----:B------:R-:W-:Y:S05]  /*2290*/  BRA `(.L_x_657) ;  /* 0x00000d2000007947 */ /* 0x000fea0003800000 */
.L_x_653:
[----:B------:R-:W-:-:S13]  /*22a0*/  ISETP.GT.AND P0, PT, R2, 0x6, PT ;  /* 0x000000060200780c */ /* 0x000fda0003f04270 */
[----:B------:R-:W-:Y:S05]  /*22b0*/  @P0 BRA `(.L_x_660) ;  /* 0x0000009000000947 */ /* 0x000fea0003800000 */
[----:B------:R-:W-:-:S13]  /*22c0*/  ISETP.NE.AND P0, PT, R2, 0x5, PT ;  /* 0x000000050200780c */ /* 0x000fda0003f05270 */
[----:B------:R-:W-:Y:S05]  /*22d0*/  @!P0 BRA `(.L_x_661) ;  /* 0x0000005000008947 */ /* 0x000fea0003800000 */
[----:B------:R-:W-:-:S13]  /*22e0*/  ISETP.NE.AND P0, PT, R2, 0x6, PT ;  /* 0x000000060200780c */ /* 0x000fda0003f05270 */
[----:B------:R-:W-:Y:S05]  /*22f0*/  @P0 BRA `(.L_x_656) ;  /* 0x00000b1000000947 */ /* 0x000fea0003800000 */
[----:B------:R-:W-:-:S05]  /*2300*/  HADD2.F32 R3, -RZ, R0.H0_H0 ;  /* 0x20000000ff037230 */ /* 0x000fca0000004100 */
[----:B------:R0:W-:Y:S01]  /*2310*/  STG.E [R16.64], R3 ;  /* 0x0000000310007986 */ /* 0x0001e2000c101924 */
[----:B------:R-:W-:Y:S05]  /*2320*/  BRA `(.L_x_657) ;  /* 0x00000c9000007947 */ /* 0x000fea0003800000 */
.L_x_661:
[----:B------:R0:W-:Y:S01]  /*2330*/  STG.E.U16 [R16.64], R0 ;  /* 0x0000000010007986 */ /* 0x0001e2000c101524 */
[----:B------:R-:W-:Y:S05]  /*2340*/  BRA `(.L_x_657) ;  /* 0x00000c7000007947 */ /* 0x000fea0003800000 */
.L_x_660:
[----:B------:R-:W-:-:S13]  /*2350*/  ISETP.NE.AND P0, PT, R2, 0x7, PT ;  /* 0x000000070200780c */ /* 0x000fda0003f05270 */
[----:B------:R-:W-:Y:S05]  /*2360*/  @!P0 BRA `(.L_x_662) ;  /* 0x000000d000008947 */ /* 0x000fea0003800000 */
[----:B------:R-:W-:-:S13]  /*2370*/  ISETP.NE.AND P0, PT, R2, 0x8, PT ;  /* 0x000000080200780c */ /* 0x000fda0003f05270 */
[----:B------:R-:W-:Y:S05]  /*2380*/  @!P0 BRA `(.L_x_663) ;  /* 0x0000006000008947 */ /* 0x000fea0003800000 */
[----:B------:R-:W-:-:S13]  /*2390*/  ISETP.NE.AND P0, PT, R2, 0x9, PT ;  /* 0x000000090200780c */ /* 0x000fda0003f05270 */
[----:B------:R-:W-:Y:S05]  /*23a0*/  @P0 BRA `(.L_x_656) ;  /* 0x00000a6000000947 */ /* 0x000fea0003800000 */
[----:B------:R-:W-:Y:S01]  /*23b0*/  HADD2.F32 R2, -RZ, R0.H0_H0 ;  /* 0x20000000ff027230 */ /* 0x000fe20000004100 */
[----:B------:R-:W-:-:S05]  /*23c0*/  IMAD.MOV.U32 R3, RZ, RZ, RZ ;  /* 0x000000ffff037224 */ /* 0x000fca00078e00ff */
[----:B------:R0:W-:Y:S01]  /*23d0*/  STG.E.64 [R16.64], R2 ;  /* 0x0000000210007986 */ /* 0x0001e2000c101b24 */
[----:B------:R-:W-:Y:S05]  /*23e0*/  BRA `(.L_x_657) ;  /* 0x00000bd000007947 */ /* 0x000fea0003800000 */
.L_x_663:
[----:B------:R-:W-:-:S05]  /*23f0*/  HADD2.F32 R0, -RZ, R0.H0_H0 ;  /* 0x20000000ff007230 */ /* 0x000fca0000004100 */
[----:B------:R-:W-:-:S04]  /*2400*/  F2FP.PACK_AB R0, RZ, R0 ;  /* 0x00000000ff00723e */ /* 0x000fc800000000ff */
[----:B------:R-:W-:-:S05]  /*2410*/  PRMT R0, R0, 0x5410, RZ ;  /* 0x0000541000007816 */ /* 0x000fca00000000ff */
[----:B------:R0:W-:Y:S01]  /*2420*/  STG.E [R16.64], R0 ;  /* 0x0000000010007986 */ /* 0x0001e2000c101924 */
[----:B------:R-:W-:Y:S05]  /*2430*/  BRA `(.L_x_657) ;  /* 0x00000b8000007947 */ /* 0x000fea0003800000 */
.L_x_662:
[----:B------:R-:W-:-:S05]  /*2440*/  HADD2.F32 R2, -RZ, R0.H0_H0 ;  /* 0x20000000ff027230 */ /* 0x000fca0000004100 */
[----:B------:R-:W-:-:S06]  /*2450*/  FMUL.FTZ R2, R2, 1 ;  /* 0x3f80000002027820 */ /* 0x000fcc0000410000 */
[----:B------:R-:W0:Y:S02]  /*2460*/  F2F.F64.F32 R2, R2 ;  /* 0x0000000200027310 */ /* 0x000e240000201800 */
[----:B0-----:R0:W-:Y:S01]  /*2470*/  STG.E.64 [R16.64], R2 ;  /* 0x0000000210007986 */ /* 0x0011e2000c101b24 */
[----:B------:R-:W-:Y:S05]  /*2480*/  BRA `(.L_x_657) ;  /* 0x00000b3000007947 */ /* 0x000fea0003800000 */
.L_x_652:
        /* <DEDUP_REMOVED lines=8> */
[----:B------:R-:W-:-:S05]  /*2510*/  HADD2.F32 R0, -RZ, R0.H0_H0 ;  /* 0x20000000ff007230 */ /* 0x000fca0000004100 */
[----:B------:R-:W-:-:S04]  /*2520*/  FSETP.NEU.FTZ.AND P0, PT, R0, RZ, PT ;  /* 0x000000ff0000720b */ /* 0x000fc80003f1d000 */
[----:B------:R-:W-:-:S05]  /*2530*/  SEL R3, RZ, 0x1, !P0 ;  /* 0x00000001ff037807 */ /* 0x000fca0004000000 */
[----:B------:R0:W-:Y:S01]  /*2540*/  STG.E.U8 [R16.64], R3 ;  /* 0x0000000310007986 */ /* 0x0001e2000c101124 */
[----:B------:R-:W-:Y:S05]  /*2550*/  BRA `(.L_x_657) ;  /* 0x00000a6000007947 */ /* 0x000fea0003800000 */
.L_x_666:
[----:B------:R-:W-:Y:S01]  /*2560*/  HADD2.F32 R0, -RZ, R0.H0_H0 ;  /* 0x20000000ff007230 */ /* 0x000fe20000004100 */
[----:B------:R-:W-:-:S04]  /*2570*/  CS2R R6, SRZ ;  /* 0x0000000000067805 */ /* 0x000fc8000001ff00 */
[----:B------:R-:W-:-:S04]  /*2580*/  FMUL.FTZ R0, R0, 1 ;  /* 0x3f80000000007820 */ /* 0x000fc80000410000 */
[----:B------:R-:W0:Y:S02]  /*2590*/  F2F.F64.F32 R4, R0 ;  /* 0x0000000000047310 */ /* 0x000e240000201800 */
[----:B0-----:R0:W-:Y:S01]  /*25a0*/  STG.E.128 [R16.64], R4 ;  /* 0x0000000410007986 */ /* 0x0011e2000c101d24 */
[----:B------:R-:W-:Y:S05]  /*25b0*/  BRA `(.L_x_657) ;  /* 0x00000a0000007947 */ /* 0x000fea0003800000 */
.L_x_665:
[----:B------:R-:W-:-:S13]  /*25c0*/  ISETP.NE.AND P0, PT, R2, 0xf, PT ;  /* 0x0000000f0200780c */ /* 0x000fda0003f05270 */
[----:B------:R-:W-:Y:S05]  /*25d0*/  @!P0 BRA `(.L_x_667) ;  /* 0x000002d000008947 */ /* 0x000fea0003800000 */
[----:B------:R-:W-:-:S13]  /*25e0*/  ISETP.NE.AND P0, PT, R2, 0x17, PT ;  /* 0x000000170200780c */ /* 0x000fda0003f05270 */
[----:B------:R-:W-:Y:S05]  /*25f0*/  @!P0 BRA `(.L_x_668) ;  /* 0x0000015000008947 */ /* 0x000fea0003800000 */
[----:B------:R-:W-:-:S13]  /*2600*/  ISETP.NE.AND P0, PT, R2, 0x18, PT ;  /* 0x000000180200780c */ /* 0x000fda0003f05270 */
[----:B------:R-:W-:Y:S05]  /*2610*/  @P0 BRA `(.L_x_656) ;  /* 0x000007f000000947 */ /* 0x000fea0003800000 */
[----:B------:R-:W-:Y:S01]  /*2620*/  HADD2.F32 R5, -RZ, R0.H0_H0 ;  /* 0x20000000ff057230 */ /* 0x000fe20000004100 */
[----:B------:R-:W-:Y:S04]  /*2630*/  BSSY B0, `(.L_x_669) ;  /* 0x000000e000007945 */ /* 0x000fe80003800000 */
        /* <DEDUP_REMOVED lines=13> */
.L_x_670:
[----:B------:R-:W-:Y:S05]  /*2710*/  BSYNC B0 ;  /* 0x0000000000007941 */ /* 0x000fea0003800000 */
.L_x_669:
[----:B------:R-:W-:-:S05]  /*2720*/  LOP3.LUT R3, R0, R3, RZ, 0xfc, !PT ;  /* 0x0000000300037212 */ /* 0x000fca00078efcff */
[----:B------:R0:W-:Y:S01]  /*2730*/  STG.E.U8 [R16.64], R3 ;  /* 0x0000000310007986 */ /* 0x0001e2000c101124 */
[----:B------:R-:W-:Y:S05]  /*2740*/  BRA `(.L_x_657) ;  /* 0x0000087000007947 */ /* 0x000fea0003800000 */
.L_x_668:
[----:B------:R-:W-:Y:S01]  /*2750*/  HADD2.F32 R3, -RZ, R0.H0_H0 ;  /* 0x20000000ff037230 */ /* 0x000fe20000004100 */
[----:B------:R-:W-:Y:S04]  /*2760*/  BSSY B0, `(.L_x_671) ;  /* 0x000000f000007945 */ /* 0x000fe80003800000 */
        /* <DEDUP_REMOVED lines=11> */
.L_x_672:
[----:B------:R-:W-:Y:S01]  /*2820*/  IMAD.MOV.U32 R0, RZ, RZ, 0x7f ;  /* 0x0000007fff007424 */ /* 0x000fe200078e00ff */
[----:B------:R-:W-:-:S04]  /*2830*/  ISETP.GT.U32.AND P0, PT, R2, 0x7f800000, PT ;  /* 0x7f8000000200780c */ /* 0x000fc80003f04070 */
[----:B------:R-:W-:-:S04]  /*2840*/  SEL R0, R0, 0x7c, P0 ;  /* 0x0000007c00007807 */ /* 0x000fc80000000000 */
.L_x_673:
[----:B------:R-:W-:Y:S05]  /*2850*/  BSYNC B0 ;  /* 0x0000000000007941 */ /* 0x000fea0003800000 */
.L_x_671:
[----:B------:R-:W-:-:S04]  /*2860*/  LOP3.LUT R2, R3, 0x80000000, RZ, 0xc0, !PT ;  /* 0x8000000003027812 */ /* 0x000fc800078ec0ff */
[----:B------:R-:W-:-:S04]  /*2870*/  SHF.R.U32.HI R3, RZ, 0x18, R2 ;  /* 0x00000018ff037819 */ /* 0x000fc80000011602 */
[----:B------:R-:W-:-:S05]  /*2880*/  LOP3.LUT R3, R0, R3, RZ, 0xfc, !PT ;  /* 0x0000000300037212 */ /* 0x000fca00078efcff */
[----:B------:R0:W-:Y:S01]  /*2890*/  STG.E.U8 [R16.64], R3 ;  /* 0x0000000310007986 */ /* 0x0001e2000c101124 */
[----:B------:R-:W-:Y:S05]  /*28a0*/  BRA `(.L_x_657) ;  /* 0x0000071000007947 */ /* 0x000fea0003800000 */
.L_x_667:
[----:B------:R-:W-:-:S05]  /*28b0*/  HADD2.F32 R0, -RZ, R0.H0_H0 ;  /* 0x20000000ff007230 */ /* 0x000fca0000004100 */
[----:B------:R-:W-:-:S05]  /*28c0*/  F2FP.BF16.PACK_AB R0, RZ, R0 ;  /* 0x00000000ff00723e */ /* 0x000fca00000010ff */
[----:B------:R0:W-:Y:S01]  /*28d0*/  STG.E.U16 [R16.64], R0 ;  /* 0x0000000010007986 */ /* 0x0001e2000c101524 */
[----:B------:R-:W-:Y:S05]  /*28e0*/  BRA `(.L_x_657) ;  /* 0x000006d000007947 */ /* 0x000fea0003800000 */
.L_x_664:
        /* <DEDUP_REMOVED lines=8> */
[----:B------:R-:W-:-:S06]  /*2970*/  HADD2.F32 R3, -RZ, R0.H0_H0 ;  /* 0x20000000ff037230 */ /* 0x000fcc0000004100 */
[----:B------:R-:W0:Y:S02]  /*2980*/  F2I.FTZ.U32.TRUNC.NTZ R3, R3 ;  /* 0x0000000300037305 */ /* 0x000e24000021f000 */
[----:B0-----:R0:W-:Y:S01]  /*2990*/  STG.E.U16 [R16.64], R3 ;  /* 0x0000000310007986 */ /* 0x0011e2000c101524 */
[----:B------:R-:W-:Y:S05]  /*29a0*/  BRA `(.L_x_657) ;  /* 0x0000061000007947 */ /* 0x000fea0003800000 */
.L_x_676:
[----:B------:R-:W-:Y:S01]  /*29b0*/  HADD2.F32 R3, -RZ, R0.H0_H0 ;  /* 0x20000000ff037230 */ /* 0x000fe20000004100 */
[----:B------:R-:W-:Y:S01]  /*29c0*/  BSSY B0, `(.L_x_677) ;  /* 0x0000014000007945 */ /* 0x000fe20003800000 */
[----:B------:R-:W-:-:S03]  /*29d0*/  IMAD.MOV.U32 R8, RZ, RZ, 0x80 ;  /* 0x00000080ff087424 */ /* 0x000fc600078e00ff */
        /* <DEDUP_REMOVED lines=14> */
.L_x_679:
[----:B------:R-:W-:-:S04]  /*2ac0*/  LOP3.LUT R2, R3, 0x80000000, RZ, 0xc0, !PT ;  /* 0x8000000003027812 */ /* 0x000fc800078ec0ff */
[----:B------:R-:W-:-:S04]  /*2ad0*/  SHF.R.U32.HI R3, RZ, 0x18, R2 ;  /* 0x00000018ff037819 */ /* 0x000fc80000011602 */
[----:B------:R-:W-:-:S04]  /*2ae0*/  LOP3.LUT R0, R0, R3, RZ, 0xfc, !PT ;  /* 0x0000000300007212 */ /* 0x000fc800078efcff */
[----:B------:R-:W-:Y:S02]  /*2af0*/  PRMT R8, R0, 0x7610, R8 ;  /* 0x0000761000087816 */ /* 0x000fe40000000008 */
.L_x_678:
[----:B------:R-:W-:Y:S05]  /*2b00*/  BSYNC B0 ;  /* 0x0000000000007941 */ /* 0x000fea0003800000 */
.L_x_677:
[----:B------:R0:W-:Y:S01]  /*2b10*/  STG.E.U8 [R16.64], R8 ;  /* 0x0000000810007986 */ /* 0x0001e2000c101124 */
[----:B------:R-:W-:Y:S05]  /*2b20*/  BRA `(.L_x_657) ;  /* 0x0000049000007947 */ /* 0x000fea0003800000 */
.L_x_675:
        /* <DEDUP_REMOVED lines=17> */
.L_x_682:
[----:B------:R-:W-:-:S04]  /*2c40*/  LOP3.LUT R2, R3, 0x80000000, RZ, 0xc0, !PT ;  /* 0x8000000003027812 */ /* 0x000fc800078ec0ff */
[----:B------:R-:W-:-:S04]  /*2c50*/  SHF.R.U32.HI R3, RZ, 0x18, R2 ;  /* 0x00000018ff037819 */ /* 0x000fc80000011602 */
[----:B------:R-:W-:-:S04]  /*2c60*/  LOP3.LUT R0, R0, R3, RZ, 0xfc, !PT ;  /* 0x0000000300007212 */ /* 0x000fc800078efcff */
[----:B------:R-:W-:Y:S02]  /*2c70*/  PRMT R8, R0, 0x7610, R8 ;  /* 0x0000761000087816 */ /* 0x000fe40000000008 */
.L_x_681:
[----:B------:R-:W-:Y:S05]  /*2c80*/  BSYNC B0 ;  /* 0x0000000000007941 */ /* 0x000fea0003800000 */
.L_x_680:
[----:B------:R0:W-:Y:S01]  /*2c90*/  STG.E.U8 [R16.64], R8 ;  /* 0x0000000810007986 */ /* 0x0001e2000c101124 */
[----:B------:R-:W-:Y:S05]  /*2ca0*/  BRA `(.L_x_657) ;  /* 0x0000031000007947 */ /* 0x000fea0003800000 */
.L_x_674:
[----:B------:R-:W-:-:S13]  /*2cb0*/  ISETP.NE.AND P0, PT, R2, 0x1c, PT ;  /* 0x0000001c0200780c */ /* 0x000fda0003f05270 */
[----:B------:R-:W-:Y:S05]  /*2cc0*/  @!P0 BRA `(.L_x_683) ;  /* 0x000002c000008947 */ /* 0x000fea0003800000 */
[----:B------:R-:W-:-:S13]  /*2cd0*/  ISETP.NE.AND P0, PT, R2, 0x1d, PT ;  /* 0x0000001d0200780c */ /* 0x000fda0003f05270 */
[----:B------:R-:W-:Y:S05]  /*2ce0*/  @!P0 BRA `(.L_x_684) ;  /* 0x0000026000008947 */ /* 0x000fea0003800000 */
[----:B------:R-:W-:-:S13]  /*2cf0*/  ISETP.NE.AND P0, PT, R2, 0x2c, PT ;  /* 0x0000002c0200780c */ /* 0x000fda0003f05270 */
[----:B------:R-:W-:Y:S05]  /*2d00*/  @P0 BRA `(.L_x_656) ;  /* 0x0000010000000947 */ /* 0x000fea0003800000 */
[----:B------:R-:W-:Y:S01]  /*2d10*/  HADD2.F32 R3, -RZ, R0.H0_H0 ;  /* 0x20000000ff037230 */ /* 0x000fe20000004100 */
[----:B------:R-:W-:-:S04]  /*2d20*/  PLOP3.LUT P0, PT, PT, PT, PT, 0x80, 0x0 ;  /* 0x000000000000781c */ /* 0x000fc80003f0f070 */
        /* <DEDUP_REMOVED lines=14> */
.L_x_656:
        /* <DEDUP_REMOVED lines=20> */
.L_x_684:
[----:B------:R-:W-:-:S06]  /*2f50*/  HADD2.F32 R2, -RZ, R0.H0_H0 ;  /* 0x20000000ff027230 */ /* 0x000fcc0000004100 */
[----:B------:R-:W0:Y:S02]  /*2f60*/  F2I.U64.TRUNC R2, R2 ;  /* 0x0000000200027311 */ /* 0x000e24000020d800 */
[----:B0-----:R0:W-:Y:S01]  /*2f70*/  STG.E.64 [R16.64], R2 ;  /* 0x0000000210007986 */ /* 0x0011e2000c101b24 */
[----:B------:R-:W-:Y:S05]  /*2f80*/  BRA `(.L_x_657) ;  /* 0x0000003000007947 */ /* 0x000fea0003800000 */
.L_x_683:
[----:B------:R-:W-:-:S04]  /*2f90*/  HADD2.F32 R0, -RZ, R0.H0_H0 ;  /* 0x20000000ff007230 */ /* 0x000fc80000004100 */
[----:B------:R-:W0:Y:S02]  /*2fa0*/  F2I.FTZ.U32.TRUNC.NTZ R3, R0 ;  /* 0x0000000000037305 */ /* 0x000e24000021f000 */
[----:B0-----:R0:W-:Y:S02]  /*2fb0*/  STG.E [R16.64], R3 ;  /* 0x0000000310007986 */ /* 0x0011e4000c101924 */
.L_x_657:
[----:B------:R-:W-:-:S05]  /*2fc0*/  IMAD R18, R18, 0x200, R23 ;  /* 0x0000020012127824 */ /* 0x000fca00078e0217 */
[----:B------:R-:W-:Y:S02]  /*2fd0*/  IADD3 R19, R18, 0x80, RZ ;  /* 0x0000008012137810 */ /* 0x000fe40007ffe0ff */
.L_x_618:
[----:B------:R-:W-:Y:S05]  /*2fe0*/  BSYNC B6 ;  /* 0x0000000000067941 */ /* 0x000fea0003800000 */
.L_x_617:
        /* <DEDUP_REMOVED lines=231> */
.L_x_687:
        /* <DEDUP_REMOVED lines=20> */
.L_x_691:
[----:B------:R-:W2:Y:S02]  /*3fa0*/  LDG.E.U8 R2, [R2.64] ;  /* 0x0000002402027981 */ /* 0x000ea4000c1e1100 */
[----:B--2---:R-:W0:Y:S02]  /*3fb0*/  I2F.U16 R0, R2 ;  /* 0x0000000200007306 */ /* 0x004e240000101000 */
[----:B0-----:R-:W-:Y:S01]  /*3fc0*/  F2FP.PACK_AB R0, RZ, R0 ;  /* 0x00000000ff00723e */ /* 0x001fe200000000ff */
[----:B------:R-:W-:Y:S05]  /*3fd0*/  BRA `(.L_x_693) ;  /* 0x00000e1000007947 */ /* 0x000fea0003800000 */
.L_x_690:
        /* <DEDUP_REMOVED lines=10> */
.L_x_695:
[----:B------:R-:W2:Y:S02]  /*4080*/  LDG.E R2, [R2.64] ;  /* 0x0000002402027981 */ /* 0x000ea4000c1e1900 */
[----:B--2---:R-:W0:Y:S02]  /*4090*/  I2F R0, R2 ;  /* 0x0000000200007306 */ /* 0x004e240000201400 */
[----:B0-----:R-:W-:Y:S01]  /*40a0*/  F2FP.PACK_AB R0, RZ, R0 ;  /* 0x00000000ff00723e */ /* 0x001fe200000000ff */
[----:B------:R-:W-:Y:S05]  /*40b0*/  BRA `(.L_x_693) ;  /* 0x00000d3000007947 */ /* 0x000fea0003800000 */
.L_x_694:
[----:B------:R-:W2:Y:S02]  /*40c0*/  LDG.E.U16 R2, [R2.64] ;  /* 0x0000002402027981 */ /* 0x000ea4000c1e1500 */
[----:B--2---:R-:W0:Y:S02]  /*40d0*/  I2F.S16 R0, R2 ;  /* 0x0000000200007306 */ /* 0x004e240000101400 */
[----:B0-----:R-:W-:Y:S01]  /*40e0*/  F2FP.PACK_AB R0, RZ, R0 ;  /* 0x00000000ff00723e */ /* 0x001fe200000000ff */
[----:B------:R-:W-:Y:S05]  /*40f0*/  BRA `(.L_x_693) ;  /* 0x00000cf000007947 */ /* 0x000fea0003800000 */
.L_x_689:
        /* <DEDUP_REMOVED lines=9> */
.L_x_697:
[----:B------:R0:W5:Y:S01]  /*4190*/  LDG.E.U16 R0, [R2.64] ;  /* 0x0000002402007981 */ /* 0x000162000c1e1500 */
[----:B------:R-:W-:Y:S05]  /*41a0*/  BRA `(.L_x_693) ;  /* 0x00000c4000007947 */ /* 0x000fea0003800000 */
.L_x_696:
        /* <DEDUP_REMOVED lines=9> */
.L_x_699:
[----:B------:R0:W5:Y:S01]  /*4240*/  LDG.E.U16 R0, [R2.64] ;  /* 0x0000002402007981 */ /* 0x000162000c1e1500 */
[----:B------:R-:W-:Y:S05]  /*4250*/  BRA `(.L_x_693) ;  /* 0x00000b9000007947 */ /* 0x000fea0003800000 */
.L_x_698:
[----:B------:R-:W2:Y:S02]  /*4260*/  LDG.E.64 R2, [R2.64] ;  /* 0x0000002402027981 */ /* 0x000ea4000c1e1b00 */
[----:B--2---:R-:W0:Y:S01]  /*4270*/  F2F.F32.F64 R0, R2 ;  /* 0x0000000200007310 */ /* 0x004e220000301000 */
[----:B------:R-:W0:-:S14]  /*4280*/  DSETP.GEU.AND P0, PT, |R2|, c[0x2][0x0], PT ;  /* 0x008000000200762a */ /* 0x000e1c0003f0e200 */
[----:B0-----:R-:W-:-:S05]  /*4290*/  @!P0 FMUL R0, R0, 1.175494350822287508e-38 ;  /* 0x0080000000008820 */ /* 0x001fca0000400000 */
[----:B------:R-:W-:Y:S01]  /*42a0*/  F2FP.PACK_AB R0, RZ, R0 ;  /* 0x00000000ff00723e */ /* 0x000fe200000000ff */
[----:B------:R-:W-:Y:S05]  /*42b0*/  BRA `(.L_x_693) ;  /* 0x00000b3000007947 */ /* 0x000fea0003800000 */
.L_x_688:
        /* <DEDUP_REMOVED lines=13> */
.L_x_702:
[----:B------:R-:W2:Y:S02]  /*4390*/  LDG.E.64 R2, [R2.64] ;  /* 0x0000002402027981 */ /* 0x000ea4000c1e1b00 */
[----:B--2---:R-:W0:Y:S01]  /*43a0*/  F2F.F32.F64 R0, R2 ;  /* 0x0000000200007310 */ /* 0x004e220000301000 */
[----:B------:R-:W0:-:S14]  /*43b0*/  DSETP.GEU.AND P0, PT, |R2|, c[0x2][0x0], PT ;  /* 0x008000000200762a */ /* 0x000e1c0003f0e200 */
[----:B0-----:R-:W-:-:S05]  /*43c0*/  @!P0 FMUL R0, R0, 1.175494350822287508e-38 ;  /* 0x0080000000008820 */ /* 0x001fca0000400000 */
[----:B------:R-:W-:Y:S01]  /*43d0*/  F2FP.PACK_AB R0, RZ, R0 ;  /* 0x00000000ff00723e */ /* 0x000fe200000000ff */
[----:B------:R-:W-:Y:S05]  /*43e0*/  BRA `(.L_x_693) ;  /* 0x00000a0000007947 */ /* 0x000fea0003800000 */
.L_x_701:
        /* <DEDUP_REMOVED lines=28> */
.L_x_704:
        /* <DEDUP_REMOVED lines=15> */
.L_x_703:
[----:B------:R-:W2:Y:S02]  /*46a0*/  LDG.E.U16 R0, [R2.64] ;  /* 0x0000002402007981 */ /* 0x000ea4000c1e1500 */
[----:B--2---:R-:W-:-:S04]  /*46b0*/  PRMT R0, RZ, 0x5410, R0 ;  /* 0x00005410ff007816 */ /* 0x004fc80000000000 */
[----:B------:R-:W-:Y:S01]  /*46c0*/  F2FP.PACK_AB R0, RZ, R0 ;  /* 0x00000000ff00723e */ /* 0x000fe200000000ff */
[----:B------:R-:W-:Y:S05]  /*46d0*/  BRA `(.L_x_693) ;  /* 0x0000071000007947 */ /* 0x000fea0003800000 */
.L_x_700:
        /* <DEDUP_REMOVED lines=12> */
.L_x_707:
        /* <DEDUP_REMOVED lines=21> */
.L_x_711:
[----:B------:R-:W-:Y:S05]  /*48f0*/  BSYNC B1 ;  /* 0x0000000000017941 */ /* 0x000fea0003800000 */
.L_x_710:
[----:B------:R-:W-:Y:S01]  /*4900*/  LEA R3, R0, 0x3b800000, 0x17 ;  /* 0x3b80000000037811 */ /* 0x000fe200078eb8ff */
[----:B------:R-:W-:-:S05]  /*4910*/  IMAD.SHL.U32 R0, R2, 0x100000, RZ ;  /* 0x0010000002007824 */ /* 0x000fca00078e00ff */
[----:B------:R-:W-:Y:S02]  /*4920*/  LOP3.LUT R0, R3, R0, R4, 0xfe, !PT ;  /* 0x0000000003007212 */ /* 0x000fe400078efe04 */
.L_x_709:
[----:B------:R-:W-:Y:S05]  /*4930*/  BSYNC B0 ;  /* 0x0000000000007941 */ /* 0x000fea0003800000 */
.L_x_708:
[----:B------:R-:W-:Y:S01]  /*4940*/  F2FP.PACK_AB R0, RZ, R0 ;  /* 0x00000000ff00723e */ /* 0x000fe200000000ff */
[----:B------:R-:W-:Y:S05]  /*4950*/  BRA `(.L_x_693) ;  /* 0x0000049000007947 */ /* 0x000fea0003800000 */
.L_x_706:
        /* <DEDUP_REMOVED lines=21> */
.L_x_715:
[----:B------:R-:W-:Y:S05]  /*4ab0*/  BSYNC B1 ;  /* 0x0000000000017941 */ /* 0x000fea0003800000 */
.L_x_714:
[----:B------:R-:W-:Y:S01]  /*4ac0*/  LEA R3, R0, 0x37800000, 0x17 ;  /* 0x3780000000037811 */ /* 0x000fe200078eb8ff */
[----:B------:R-:W-:-:S05]  /*4ad0*/  IMAD.SHL.U32 R0, R2, 0x200000, RZ ;  /* 0x0020000002007824 */ /* 0x000fca00078e00ff */
[----:B------:R-:W-:Y:S02]  /*4ae0*/  LOP3.LUT R0, R3, R0, R4, 0xfe, !PT ;  /* 0x0000000003007212 */ /* 0x000fe400078efe04 */
.L_x_713:
[----:B------:R-:W-:Y:S05]  /*4af0*/  BSYNC B0 ;  /* 0x0000000000007941 */ /* 0x000fea0003800000 */
.L_x_712:
[----:B------:R-:W-:Y:S01]  /*4b00*/  F2FP.PACK_AB R0, RZ, R0 ;  /* 0x00000000ff00723e */ /* 0x000fe200000000ff */
[----:B------:R-:W-:Y:S05]  /*4b10*/  BRA `(.L_x_693) ;  /* 0x000002d000007947 */ /* 0x000fea0003800000 */
.L_x_705:
        /* <DEDUP_REMOVED lines=14> */
.L_x_719:
[----:B------:R-:W-:Y:S05]  /*4c00*/  BSYNC B0 ;  /* 0x0000000000007941 */ /* 0x000fea0003800000 */
.L_x_718:
[----:B------:R-:W-:Y:S01]  /*4c10*/  F2FP.PACK_AB R0, RZ, R0 ;  /* 0x00000000ff00723e */ /* 0x000fe200000000ff */
[----:B------:R-:W-:Y:S05]  /*4c20*/  BRA `(.L_x_693) ;  /* 0x000001c000007947 */ /* 0x000fea0003800000 */
.L_x_692:
        /* <DEDUP_REMOVED lines=21> */
.L_x_717:
[----:B------:R-:W2:Y:S02]  /*4d80*/  LDG.E.64 R2, [R2.64] ;  /* 0x0000002402027981 */ /* 0x000ea4000c1e1b00 */
[----:B--2---:R-:W0:Y:S02]  /*4d90*/  I2F.U64 R0, R2 ;  /* 0x0000000200007312 */ /* 0x004e240000301000 */
[----:B0-----:R-:W-:Y:S01]  /*4da0*/  F2FP.PACK_AB R0, RZ, R0 ;  /* 0x00000000ff00723e */ /* 0x001fe200000000ff */
[----:B------:R-:W-:Y:S05]  /*4db0*/  BRA `(.L_x_693) ;  /* 0x0000003000007947 */ /* 0x000fea0003800000 */
.L_x_716:
[----:B------:R-:W2:Y:S02]  /*4dc0*/  LDG.E R2, [R2.64] ;  /* 0x0000002402027981 */ /* 0x000ea4000c1e1900 */
[----:B--2---:R-:W0:Y:S02]  /*4dd0*/  I2F.U32 R0, R2 ;  /* 0x0000000200007306 */ /* 0x004e240000201000 */
[----:B0-----:R-:W-:-:S06]  /*4de0*/  F2FP.PACK_AB R0, RZ, R0 ;  /* 0x00000000ff00723e */ /* 0x001fcc00000000ff */
.L_x_693:
        /* <DEDUP_REMOVED lines=45> */
.L_x_723:
[----:B------:R-:W-:-:S06]  /*50c0*/  HADD2.F32 R3, -RZ, R0.H0_H0 ;  /* 0x20000000ff037230 */ /* 0x000fcc0000004100 */
[----:B------:R-:W0:Y:S02]  /*50d0*/  F2I.S64.TRUNC R2, R3 ;  /* 0x0000000300027311 */ /* 0x000e24000020d900 */
[----:B0-----:R0:W-:Y:S01]  /*50e0*/  STG.E.U8 [R16.64], R2 ;  /* 0x0000000210007986 */ /* 0x0011e2000c101124 */
[----:B------:R-:W-:Y:S05]  /*50f0*/  BRA `(.L_x_725) ;  /* 0x00000e4000007947 */ /* 0x000fea0003800000 */
.L_x_722:
        /* <DEDUP_REMOVED lines=10> */
.L_x_727:
[----:B------:R-:W-:-:S04]  /*51a0*/  HADD2.F32 R0, -RZ, R0.H0_H0 ;  /* 0x20000000ff007230 */ /* 0x000fc80000004100 */
[----:B------:R-:W0:Y:S02]  /*51b0*/  F2I.FTZ.TRUNC.NTZ R3, R0 ;  /* 0x0000000000037305 */ /* 0x000e24000021f100 */
[----:B0-----:R0:W-:Y:S01]  /*51c0*/  STG.E [R16.64], R3 ;  /* 0x0000000310007986 */ /* 0x0011e2000c101924 */
[----:B------:R-:W-:Y:S05]  /*51d0*/  BRA `(.L_x_725) ;  /* 0x00000d6000007947 */ /* 0x000fea0003800000 */
.L_x_726:
[----:B------:R-:W-:-:S04]  /*51e0*/  HADD2.F32 R0, -RZ, R0.H0_H0 ;  /* 0x20000000ff007230 */ /* 0x000fc80000004100 */
[----:B------:R-:W0:Y:S02]  /*51f0*/  F2I.FTZ.TRUNC.NTZ R3, R0 ;  /* 0x0000000000037305 */ /* 0x000e24000021f100 */
[----:B0-----:R0:W-:Y:S01]  /*5200*/  STG.E.U16 [R16.64], R3 ;  /* 0x0000000310007986 */ /* 0x0011e2000c101524 */
[----:B------:R-:W-:Y:S05]  /*5210*/  BRA `(.L_x_725) ;  /* 0x00000d2000007947 */ /* 0x000fea0003800000 */
.L_x_721:
        /* <DEDUP_REMOVED lines=9> */
.L_x_729:
[----:B------:R0:W-:Y:S01]  /*52b0*/  STG.E.U16 [R16.64], R0 ;  /* 0x0000000010007986 */ /* 0x0001e2000c101524 */
[----:B------:R-:W-:Y:S05]  /*52c0*/  BRA `(.L_x_725) ;  /* 0x00000c7000007947 */ /* 0x000fea0003800000 */
.L_x_728:
        /* <DEDUP_REMOVED lines=10> */
.L_x_731:
[----:B------:R-:W-:-:S05]  /*5370*/  HADD2.F32 R0, -RZ, R0.H0_H0 ;  /* 0x20000000ff007230 */ /* 0x000fca0000004100 */
[----:B------:R-:W-:-:S04]  /*5380*/  F2FP.PACK_AB R0, RZ, R0 ;  /* 0x00000000ff00723e */ /* 0x000fc800000000ff */
[----:B------:R-:W-:-:S05]  /*5390*/  PRMT R0, R0, 0x5410, RZ ;  /* 0x0000541000007816 */ /* 0x000fca00000000ff */
[----:B------:R0:W-:Y:S01]  /*53a0*/  STG.E [R16.64], R0 ;  /* 0x0000000010007986 */ /* 0x0001e2000c101924 */
[----:B------:R-:W-:Y:S05]  /*53b0*/  BRA `(.L_x_725) ;  /* 0x00000b8000007947 */ /* 0x000fea0003800000 */
.L_x_730:
[----:B------:R-:W-:-:S05]  /*53c0*/  HADD2.F32 R2, -RZ, R0.H0_H0 ;  /* 0x20000000ff027230 */ /* 0x000fca0000004100 */
[----:B------:R-:W-:-:S06]  /*53d0*/  FMUL.FTZ R2, R2, 1 ;  /* 0x3f80000002027820 */ /* 0x000fcc0000410000 */
[----:B------:R-:W0:Y:S02]  /*53e0*/  F2F.F64.F32 R2, R2 ;  /* 0x0000000200027310 */ /* 0x000e240000201800 */
[----:B0-----:R0:W-:Y:S01]  /*53f0*/  STG.E.64 [R16.64], R2 ;  /* 0x0000000210007986 */ /* 0x0011e2000c101b24 */
[----:B------:R-:W-:Y:S05]  /*5400*/  BRA `(.L_x_725) ;  /* 0x00000b3000007947 */ /* 0x000fea0003800000 */
.L_x_720:
        /* <DEDUP_REMOVED lines=13> */
.L_x_734:
[----:B------:R-:W-:Y:S01]  /*54e0*/  HADD2.F32 R0, -RZ, R0.H0_H0 ;  /* 0x20000000ff007230 */ /* 0x000fe20000004100 */
[----:B------:R-:W-:-:S04]  /*54f0*/  CS2R R6, SRZ ;  /* 0x0000000000067805 */ /* 0x000fc8000001ff00 */
[----:B------:R-:W-:-:S04]  /*5500*/  FMUL.FTZ R0, R0, 1 ;  /* 0x3f80000000007820 */ /* 0x000fc80000410000 */
[----:B------:R-:W0:Y:S02]  /*5510*/  F2F.F64.F32 R4, R0 ;  /* 0x0000000000047310 */ /* 0x000e240000201800 */
[----:B0-----:R0:W-:Y:S01]  /*5520*/  STG.E.128 [R16.64], R4 ;  /* 0x0000000410007986 */ /* 0x0011e2000c101d24 */
[----:B------:R-:W-:Y:S05]  /*5530*/  BRA `(.L_x_725) ;  /* 0x00000a0000007947 */ /* 0x000fea0003800000 */
.L_x_733:
        /* <DEDUP_REMOVED lines=21> */
.L_x_738:
[----:B------:R-:W-:Y:S05]  /*5690*/  BSYNC B0 ;  /* 0x0000000000007941 */ /* 0x000fea0003800000 */
.L_x_737:
[----:B------:R-:W-:-:S05]  /*56a0*/  LOP3.LUT R3, R0, R3, RZ, 0xfc, !PT ;  /* 0x0000000300037212 */ /* 0x000fca00078efcff */
[----:B------:R0:W-:Y:S01]  /*56b0*/  STG.E.U8 [R16.64], R3 ;  /* 0x0000000310007986 */ /* 0x0001e2000c101124 */
[----:B------:R-:W-:Y:S05]  /*56c0*/  BRA `(.L_x_725) ;  /* 0x0000087000007947 */ /* 0x000fea0003800000 */
.L_x_736:
        /* <DEDUP_REMOVED lines=13> */
.L_x_740:
[----:B------:R-:W-:Y:S01]  /*57a0*/  IMAD.MOV.U32 R0, RZ, RZ, 0x7f ;  /* 0x0000007fff007424 */ /* 0x000fe200078e00ff */
[----:B------:R-:W-:-:S04]  /*57b0*/  ISETP.GT.U32.AND P0, PT, R2, 0x7f800000, PT ;  /* 0x7f8000000200780c */ /* 0x000fc80003f04070 */
[----:B------:R-:W-:-:S04]  /*57c0*/  SEL R0, R0, 0x7c, P0 ;  /* 0x0000007c00007807 */ /* 0x000fc80000000000 */
.L_x_741:
[----:B------:R-:W-:Y:S05]  /*57d0*/  BSYNC B0 ;  /* 0x0000000000007941 */ /* 0x000fea0003800000 */
.L_x_739:
[----:B------:R-:W-:-:S04]  /*57e0*/  LOP3.LUT R2, R3, 0x80000000, RZ, 0xc0, !PT ;  /* 0x8000000003027812 */ /* 0x000fc800078ec0ff */
[----:B------:R-:W-:-:S04]  /*57f0*/  SHF.R.U32.HI R3, RZ, 0x18, R2 ;  /* 0x00000018ff037819 */ /* 0x000fc80000011602 */
[----:B------:R-:W-:-:S05]  /*5800*/  LOP3.LUT R3, R0, R3, RZ, 0xfc, !PT ;  /* 0x0000000300037212 */ /* 0x000fca00078efcff */
[----:B------:R0:W-:Y:S01]  /*5810*/  STG.E.U8 [R16.64], R3 ;  /* 0x0000000310007986 */ /* 0x0001e2000c101124 */
[----:B------:R-:W-:Y:S05]  /*5820*/  BRA `(.L_x_725) ;  /* 0x0000071000007947 */ /* 0x000fea0003800000 */
.L_x_735:
[----:B------:R-:W-:-:S05]  /*5830*/  HADD2.F32 R0, -RZ, R0.H0_H0 ;  /* 0x20000000ff007230 */ /* 0x000fca0000004100 */
[----:B------:R-:W-:-:S05]  /*5840*/  F2FP.BF16.PACK_AB R0, RZ, R0 ;  /* 0x00000000ff00723e */ /* 0x000fca00000010ff */
[----:B------:R0:W-:Y:S01]  /*5850*/  STG.E.U16 [R16.64], R0 ;  /* 0x0000000010007986 */ /* 0x0001e2000c101524 */
[----:B------:R-:W-:Y:S05]  /*5860*/  BRA `(.L_x_725) ;  /* 0x000006d000007947 */ /* 0x000fea0003800000 */
.L_x_732:
        /* <DEDUP_REMOVED lines=12> */
.L_x_744:
        /* <DEDUP_REMOVED lines=17> */
.L_x_747:
[----:B------:R-:W-:-:S04]  /*5a40*/  LOP3.LUT R2, R3, 0x80000000, RZ, 0xc0, !PT ;  /* 0x8000000003027812 */ /* 0x000fc800078ec0ff */
[----:B------:R-:W-:-:S04]  /*5a50*/  SHF.R.U32.HI R3, RZ, 0x18, R2 ;  /* 0x00000018ff037819 */ /* 0x000fc80000011602 */
[----:B------:R-:W-:-:S04]  /*5a60*/  LOP3.LUT R0, R0, R3, RZ, 0xfc, !PT ;  /* 0x0000000300007212 */ /* 0x000fc800078efcff */
[----:B------:R-:W-:Y:S02]  /*5a70*/  PRMT R8, R0, 0x7610, R8 ;  /* 0x0000761000087816 */ /* 0x000fe40000000008 */
.L_x_746:
[----:B------:R-:W-:Y:S05]  /*5a80*/  BSYNC B0 ;  /* 0x0000000000007941 */ /* 0x000fea0003800000 */
.L_x_745:
[----:B------:R0:W-:Y:S01]  /*5a90*/  STG.E.U8 [R16.64], R8 ;  /* 0x0000000810007986 */ /* 0x0001e2000c101124 */
[----:B------:R-:W-:Y:S05]  /*5aa0*/  BRA `(.L_x_725) ;  /* 0x0000049000007947 */ /* 0x000fea0003800000 */
.L_x_743:
        /* <DEDUP_REMOVED lines=17> */
.L_x_750:
[----:B------:R-:W-:-:S04]  /*5bc0*/  LOP3.LUT R2, R3, 0x80000000, RZ, 0xc0, !PT ;  /* 0x8000000003027812 */ /* 0x000fc800078ec0ff */
[----:B------:R-:W-:-:S04]  /*5bd0*/  SHF.R.U32.HI R3, RZ, 0x18, R2 ;  /* 0x00000018ff037819 */ /* 0x000fc80000011602 */
[----:B------:R-:W-:-:S04]  /*5be0*/  LOP3.LUT R0, R0, R3, RZ, 0xfc, !PT ;  /* 0x0000000300007212 */ /* 0x000fc800078efcff */
[----:B------:R-:W-:Y:S02]  /*5bf0*/  PRMT R8, R0, 0x7610, R8 ;  /* 0x0000761000087816 */ /* 0x000fe40000000008 */
.L_x_749:
[----:B------:R-:W-:Y:S05]  /*5c00*/  BSYNC B0 ;  /* 0x0000000000007941 */ /* 0x000fea0003800000 */
.L_x_748:
[----:B------:R0:W-:Y:S01]  /*5c10*/  STG.E.U8 [R16.64], R8 ;  /* 0x0000000810007986 */ /* 0x0001e2000c101124 */
[----:B------:R-:W-:Y:S05]  /*5c20*/  BRA `(.L_x_725) ;  /* 0x0000031000007947 */ /* 0x000fea0003800000 */
.L_x_742:
        /* <DEDUP_REMOVED lines=22> */
.L_x_724:
        /* <DEDUP_REMOVED lines=20> */
.L_x_752:
[----:B------:R-:W-:-:S06]  /*5ed0*/  HADD2.F32 R2, -RZ, R0.H0_H0 ;  /* 0x20000000ff027230 */ /* 0x000fcc0000004100 */
[----:B------:R-:W0:Y:S02]  /*5ee0*/  F2I.U64.TRUNC R2, R2 ;  /* 0x0000000200027311 */ /* 0x000e24000020d800 */
[----:B0-----:R0:W-:Y:S01]  /*5ef0*/  STG.E.64 [R16.64], R2 ;  /* 0x0000000210007986 */ /* 0x0011e2000c101b24 */
[----:B------:R-:W-:Y:S05]  /*5f00*/  BRA `(.L_x_725) ;  /* 0x0000003000007947 */ /* 0x000fea0003800000 */
.L_x_751:
[----:B------:R-:W-:-:S04]  /*5f10*/  HADD2.F32 R0, -RZ, R0.H0_H0 ;  /* 0x20000000ff007230 */ /* 0x000fc80000004100 */
[----:B------:R-:W0:Y:S02]  /*5f20*/  F2I.FTZ.U32.TRUNC.NTZ R3, R0 ;  /* 0x0000000000037305 */ /* 0x000e24000021f000 */
[----:B0-----:R0:W-:Y:S02]  /*5f30*/  STG.E [R16.64], R3 ;  /* 0x0000000310007986 */ /* 0x0011e4000c101924 */
.L_x_725:
        /* <DEDUP_REMOVED lines=231> */
.L_x_753:
        /* <DEDUP_REMOVED lines=20> */
.L_x_757:
[----:B------:R-:W2:Y:S02]  /*6ef0*/  LDG.E.U8 R2, [R2.64] ;  /* 0x0000002402027981 */ /* 0x000ea4000c1e1100 */
[----:B--2---:R-:W0:Y:S02]  /*6f00*/  I2F.U16 R0, R2 ;  /* 0x0000000200007306 */ /* 0x004e240000101000 */
[----:B0-----:R-:W-:Y:S01]  /*6f10*/  F2FP.PACK_AB R0, RZ, R0 ;  /* 0x00000000ff00723e */ /* 0x001fe200000000ff */
[----:B------:R-:W-:Y:S05]  /*6f20*/  BRA `(.L_x_759) ;  /* 0x00000e1000007947 */ /* 0x000fea0003800000 */
.L_x_756:
        /* <DEDUP_REMOVED lines=10> */
.L_x_761:
[----:B------:R-:W2:Y:S02]  /*6fd0*/  LDG.E R2, [R2.64] ;  /* 0x0000002402027981 */ /* 0x000ea4000c1e1900 */
[----:B--2---:R-:W0:Y:S02]  /*6fe0*/  I2F R0, R2 ;  /* 0x0000000200007306 */ /* 0x004e240000201400 */
[----:B0-----:R-:W-:Y:S01]  /*6ff0*/  F2FP.PACK_AB R0, RZ, R0 ;  /* 0x00000000ff00723e */ /* 0x001fe200000000ff */
[----:B------:R-:W-:Y:S05]  /*7000*/  BRA `(.L_x_759) ;  /* 0x00000d3000007947 */ /* 0x000fea0003800000 */
.L_x_760:
[----:B------:R-:W2:Y:S02]  /*7010*/  LDG.E.U16 R2, [R2.64] ;  /* 0x0000002402027981 */ /* 0x000ea4000c1e1500 */
[----:B--2---:R-:W0:Y:S02]  /*7020*/  I2F.S16 R0, R2 ;  /* 0x0000000200007306 */ /* 0x004e240000101400 */
[----:B0-----:R-:W-:Y:S01]  /*7030*/  F2FP.PACK_AB R0, RZ, R0 ;  /* 0x00000000ff00723e */ /* 0x001fe200000000ff */
[----:B------:R-:W-:Y:S05]  /*7040*/  BRA `(.L_x_759) ;  /* 0x00000cf000007947 */ /* 0x000fea0003800000 */
.L_x_755:
        /* <DEDUP_REMOVED lines=9> */
.L_x_763:
[----:B------:R0:W5:Y:S01]  /*70e0*/  LDG.E.U16 R0, [R2.64] ;  /* 0x0000002402007981 */ /* 0x000162000c1e1500 */
[----:B------:R-:W-:Y:S05]  /*70f0*/  BRA `(.L_x_759) ;  /* 0x00000c4000007947 */ /* 0x000fea0003800000 */
.L_x_762:
        /* <DEDUP_REMOVED lines=9> */
.L_x_765:
[----:B------:R0:W5:Y:S01]  /*7190*/  LDG.E.U16 R0, [R2.64] ;  /* 0x0000002402007981 */ /* 0x000162000c1e1500 */
[----:B------:R-:W-:Y:S05]  /*71a0*/  BRA `(.L_x_759) ;  /* 0x00000b9000007947 */ /* 0x000fea0003800000 */
.L_x_764:
[----:B------:R-:W2:Y:S02]  /*71b0*/  LDG.E.64 R2, [R2.64] ;  /* 0x0000002402027981 */ /* 0x000ea4000c1e1b00 */
[----:B--2---:R-:W0:Y:S01]  /*71c0*/  F2F.F32.F64 R0, R2 ;  /* 0x0000000200007310 */ /* 0x004e220000301000 */
[----:B------:R-:W0:-:S14]  /*71d0*/  DSETP.GEU.AND P0, PT, |R2|, c[0x2][0x0], PT ;  /* 0x008000000200762a */ /* 0x000e1c0003f0e200 */
[----:B0-----:R-:W-:-:S05]  /*71e0*/  @!P0 FMUL R0, R0, 1.175494350822287508e-38 ;  /* 0x0080000000008820 */ /* 0x001fca0000400000 */
[----:B------:R-:W-:Y:S01]  /*71f0*/  F2FP.PACK_AB R0, RZ, R0 ;  /* 0x00000000ff00723e */ /* 0x000fe200000000ff */
[----:B------:R-:W-:Y:S05]  /*7200*/  BRA `(.L_x_759) ;  /* 0x00000b3000007947 */ /* 0x000fea0003800000 */
.L_x_754:
        /* <DEDUP_REMOVED lines=13> */
.L_x_768:
[----:B------:R-:W2:Y:S02]  /*72e0*/  LDG.E.64 R2, [R2.64] ;  /* 0x0000002402027981 */ /* 0x000ea4000c1e1b00 */
[----:B--2---:R-:W0:Y:S01]  /*72f0*/  F2F.F32.F64 R0, R2 ;  /* 0x0000000200007310 */ /* 0x004e220000301000 */
[----:B------:R-:W0:-:S14]  /*7300*/  DSETP.GEU.AND P0, PT, |R2|, c[0x2][0x0], PT ;  /* 0x008000000200762a */ /* 0x000e1c0003f0e200 */
[----:B0-----:R-:W-:-:S05]  /*7310*/  @!P0 FMUL R0, R0, 1.175494350822287508e-38 ;  /* 0x0080000000008820 */ /* 0x001fca0000400000 */
[----:B------:R-:W-:Y:S01]  /*7320*/  F2FP.PACK_AB R0, RZ, R0 ;  /* 0x00000000ff00723e */ /* 0x000fe200000000ff */
[----:B------:R-:W-:Y:S05]  /*7330*/  BRA `(.L_x_759) ;  /* 0x00000a0000007947 */ /* 0x000fea0003800000 */
.L_x_767:
        /* <DEDUP_REMOVED lines=28> */
.L_x_770:
        /* <DEDUP_REMOVED lines=15> */
.L_x_769:
[----:B------:R-:W2:Y:S02]  /*75f0*/  LDG.E.U16 R0, [R2.64] ;  /* 0x0000002402007981 */ /* 0x000ea4000c1e1500 */
[----:B--2---:R-:W-:-:S04]  /*7600*/  PRMT R0, RZ, 0x5410, R0 ;  /* 0x00005410ff007816 */ /* 0x004fc80000000000 */
[----:B------:R-:W-:Y:S01]  /*7610*/  F2FP.PACK_AB R0, RZ, R0 ;  /* 0x00000000ff00723e */ /* 0x000fe200000000ff */
[----:B------:R-:W-:Y:S05]  /*7620*/  BRA `(.L_x_759) ;  /* 0x0000071000007947 */ /* 0x000fea0003800000 */
.L_x_766:
        /* <DEDUP_REMOVED lines=12> */
.L_x_773:
        /* <DEDUP_REMOVED lines=21> */
.L_x_777:
[----:B------:R-:W-:Y:S05]  /*7840*/  BSYNC B1 ;  /* 0x0000000000017941 */ /* 0x000fea0003800000 */
.L_x_776:
[----:B------:R-:W-:Y:S01]  /*7850*/  LEA R3, R0, 0x3b800000, 0x17 ;  /* 0x3b80000000037811 */ /* 0x000fe200078eb8ff */
[----:B------:R-:W-:-:S05]  /*7860*/  IMAD.SHL.U32 R0, R2, 0x100000, RZ ;  /* 0x0010000002007824 */ /* 0x000fca00078e00ff */
[----:B------:R-:W-:Y:S02]  /*7870*/  LOP3.LUT R0, R3, R0, R4, 0xfe, !PT ;  /* 0x0000000003007212 */ /* 0x000fe400078efe04 */
.L_x_775:
[----:B------:R-:W-:Y:S05]  /*7880*/  BSYNC B0 ;  /* 0x0000000000007941 */ /* 0x000fea0003800000 */
.L_x_774:
[----:B------:R-:W-:Y:S01]  /*7890*/  F2FP.PACK_AB R0, RZ, R0 ;  /* 0x00000000ff00723e */ /* 0x000fe200000000ff */
[----:B------:R-:W-:Y:S05]  /*78a0*/  BRA `(.L_x_759) ;  /* 0x0000049000007947 */ /* 0x000fea0003800000 */
.L_x_772:
        /* <DEDUP_REMOVED lines=21> */
.L_x_781:
[----:B------:R-:W-:Y:S05]  /*7a00*/  BSYNC B1 ;  /* 0x0000000000017941 */ /* 0x000fea0003800000 */
.L_x_780:
[----:B------:R-:W-:Y:S01]  /*7a10*/  LEA R3, R0, 0x37800000, 0x17 ;  /* 0x3780000000037811 */ /* 0x000fe200078eb8ff */
[----:B------:R-:W-:-:S05]  /*7a20*/  IMAD.SHL.U32 R0, R2, 0x200000, RZ ;  /* 0x0020000002007824 */ /* 0x000fca00078e00ff */
[----:B------:R-:W-:Y:S02]  /*7a30*/  LOP3.LUT R0, R3, R0, R4, 0xfe, !PT ;  /* 0x0000000003007212 */ /* 0x000fe400078efe04 */
.L_x_779:
[----:B------:R-:W-:Y:S05]  /*7a40*/  BSYNC B0 ;  /* 0x0000000000007941 */ /* 0x000fea0003800000 */
.L_x_778:
[----:B------:R-:W-:Y:S01]  /*7a50*/  F2FP.PACK_AB R0, RZ, R0 ;  /* 0x00000000ff00723e */ /* 0x000fe200000000ff */
[----:B------:R-:W-:Y:S05]  /*7a60*/  BRA `(.L_x_759) ;  /* 0x000002d000007947 */ /* 0x000fea0003800000 */
.L_x_771:
        /* <DEDUP_REMOVED lines=14> */
.L_x_785:
[----:B------:R-:W-:Y:S05]  /*7b50*/  BSYNC B0 ;  /* 0x0000000000007941 */ /* 0x000fea0003800000 */
.L_x_784:
[----:B------:R-:W-:Y:S01]  /*7b60*/  F2FP.PACK_AB R0, RZ, R0 ;  /* 0x00000000ff00723e */ /* 0x000fe200000000ff */
[----:B------:R-:W-:Y:S05]  /*7b70*/  BRA `(.L_x_759) ;  /* 0x000001c000007947 */ /* 0x000fea0003800000 */
.L_x_758:
        /* <DEDUP_REMOVED lines=21> */
.L_x_783:
[----:B------:R-:W2:Y:S02]  /*7cd0*/  LDG.E.64 R2, [R2.64] ;  /* 0x0000002402027981 */ /* 0x000ea4000c1e1b00 */
[----:B--2---:R-:W0:Y:S02]  /*7ce0*/  I2F.U64 R0, R2 ;  /* 0x0000000200007312 */ /* 0x004e240000301000 */
[----:B0-----:R-:W-:Y:S01]  /*7cf0*/  F2FP.PACK_AB R0, RZ, R0 ;  /* 0x00000000ff00723e */ /* 0x001fe200000000ff */
[----:B------:R-:W-:Y:S05]  /*7d00*/  BRA `(.L_x_759) ;  /* 0x0000003000007947 */ /* 0x000fea0003800000 */
.L_x_782:
[----:B------:R-:W2:Y:S02]  /*7d10*/  LDG.E R2, [R2.64] ;  /* 0x0000002402027981 */ /* 0x000ea4000c1e1900 */
[----:B--2---:R-:W0:Y:S02]  /*7d20*/  I2F.U32 R0, R2 ;  /* 0x0000000200007306 */ /* 0x004e240000201000 */
[----:B0-----:R-:W-:-:S06]  /*7d30*/  F2FP.PACK_AB R0, RZ, R0 ;  /* 0x00000000ff00723e */ /* 0x001fcc00000000ff */
.L_x_759:
        /* <DEDUP_REMOVED lines=45> */
.L_x_789:
[----:B------:R-:W-:-:S06]  /*8010*/  HADD2.F32 R3, -RZ, R0.H0_H0 ;  /* 0x20000000ff037230 */ /* 0x000fcc0000004100 */
[----:B------:R-:W0:Y:S02]  /*8020*/  F2I.S64.TRUNC R2, R3 ;  /* 0x0000000300027311 */ /* 0x000e24000020d900 */
[----:B0-----:R0:W-:Y:S01]  /*8030*/  STG.E.U8 [R16.64], R2 ;  /* 0x0000000210007986 */ /* 0x0011e2000c101124 */
[----:B------:R-:W-:Y:S05]  /*8040*/  BRA `(.L_x_791) ;  /* 0x00000e4000007947 */ /* 0x000fea0003800000 */
.L_x_788:
        /* <DEDUP_REMOVED lines=10> */
.L_x_793:
[----:B------:R-:W-:-:S04]  /*80f0*/  HADD2.F32 R0, -RZ, R0.H0_H0 ;  /* 0x20000000ff007230 */ /* 0x000fc80000004100 */
[----:B------:R-:W0:Y:S02]  /*8100*/  F2I.FTZ.TRUNC.NTZ R3, R0 ;  /* 0x0000000000037305 */ /* 0x000e24000021f100 */
[----:B0-----:R0:W-:Y:S01]  /*8110*/  STG.E [R16.64], R3 ;  /* 0x0000000310007986 */ /* 0x0011e2000c101924 */
[----:B------:R-:W-:Y:S05]  /*8120*/  BRA `(.L_x_791) ;  /* 0x00000d6000007947 */ /* 0x000fea0003800000 */
.L_x_792:
[----:B------:R-:W-:-:S04]  /*8130*/  HADD2.F32 R0, -RZ, R0.H0_H0 ;  /* 0x20000000ff007230 */ /* 0x000fc80000004100 */
[----:B------:R-:W0:Y:S02]  /*8140*/  F2I.FTZ.TRUNC.NTZ R3, R0 ;  /* 0x0000000000037305 */ /* 0x000e24000021f100 */
[----:B0-----:R0:W-:Y:S01]  /*8150*/  STG.E.U16 [R16.64], R3 ;  /* 0x0000000310007986 */ /* 0x0011e2000c101524 */
[----:B------:R-:W-:Y:S05]  /*8160*/  BRA `(.L_x_791) ;  /* 0x00000d2000007947 */ /* 0x000fea0003800000 */
.L_x_787:
        /* <DEDUP_REMOVED lines=9> */
.L_x_795:
[----:B------:R0:W-:Y:S01]  /*8200*/  STG.E.U16 [R16.64], R0 ;  /* 0x0000000010007986 */ /* 0x0001e2000c101524 */
[----:B------:R-:W-:Y:S05]  /*8210*/  BRA `(.L_x_791) ;  /* 0x00000c7000007947 */ /* 0x000fea0003800000 */
.L_x_794:
        /* <DEDUP_REMOVED lines=10> */
.L_x_797:
[----:B------:R-:W-:-:S05]  /*82c0*/  HADD2.F32 R0, -RZ, R0.H0_H0 ;  /* 0x20000000ff007230 */ /* 0x000fca0000004100 */
[----:B------:R-:W-:-:S04]  /*82d0*/  F2FP.PACK_AB R0, RZ, R0 ;  /* 0x00000000ff00723e */ /* 0x000fc800000000ff */
[----:B------:R-:W-:-:S05]  /*82e0*/  PRMT R0, R0, 0x5410, RZ ;  /* 0x0000541000007816 */ /* 0x000fca00000000ff */
[----:B------:R0:W-:Y:S01]  /*82f0*/  STG.E [R16.64], R0 ;  /* 0x0000000010007986 */ /* 0x0001e2000c101924 */
[----:B------:R-:W-:Y:S05]  /*8300*/  BRA `(.L_x_791) ;  /* 0x00000b8000007947 */ /* 0x000fea0003800000 */
.L_x_796:
[----:B------:R-:W-:-:S05]  /*8310*/  HADD2.F32 R2, -RZ, R0.H0_H0 ;  /* 0x20000000ff027230 */ /* 0x000fca0000004100 */
[----:B------:R-:W-:-:S06]  /*8320*/  FMUL.FTZ R2, R2, 1 ;  /* 0x3f80000002027820 */ /* 0x000fcc0000410000 */
[----:B------:R-:W0:Y:S02]  /*8330*/  F2F.F64.F32 R2, R2 ;  /* 0x0000000200027310 */ /* 0x000e240000201800 */
[----:B0-----:R0:W-:Y:S01]  /*8340*/  STG.E.64 [R16.64], R2 ;  /* 0x0000000210007986 */ /* 0x0011e2000c101b24 */
[----:B------:R-:W-:Y:S05]  /*8350*/  BRA `(.L_x_791) ;  /* 0x00000b3000007947 */ /* 0x000fea0003800000 */
.L_x_786:
        /* <DEDUP_REMOVED lines=13> */
.L_x_800:
[----:B------:R-:W-:Y:S01]  /*8430*/  HADD2.F32 R0, -RZ, R0.H0_H0 ;  /* 0x20000000ff007230 */ /* 0x000fe20000004100 */
[----:B------:R-:W-:-:S04]  /*8440*/  CS2R R6, SRZ ;  /* 0x0000000000067805 */ /* 0x000fc8000001ff00 */
[----:B------:R-:W-:-:S04]  /*8450*/  FMUL.FTZ R0, R0, 1 ;  /* 0x3f80000000007820 */ /* 0x000fc80000410000 */
[----:B------:R-:W0:Y:S02]  /*8460*/  F2F.F64.F32 R4, R0 ;  /* 0x0000000000047310 */ /* 0x000e240000201800 */
[----:B0-----:R0:W-:Y:S01]  /*8470*/  STG.E.128 [R16.64], R4 ;  /* 0x0000000410007986 */ /* 0x0011e2000c101d24 */
[----:B------:R-:W-:Y:S05]  /*8480*/  BRA `(.L_x_791) ;  /* 0x00000a0000007947 */ /* 0x000fea0003800000 */
.L_x_799:
        /* <DEDUP_REMOVED lines=21> */
.L_x_804:
[----:B------:R-:W-:Y:S05]  /*85e0*/  BSYNC B0 ;  /* 0x0000000000007941 */ /* 0x000fea0003800000 */
.L_x_803:
[----:B------:R-:W-:-:S05]  /*85f0*/  LOP3.LUT R3, R0, R3, RZ, 0xfc, !PT ;  /* 0x0000000300037212 */ /* 0x000fca00078efcff */
[----:B------:R0:W-:Y:S01]  /*8600*/  STG.E.U8 [R16.64], R3 ;  /* 0x0000000310007986 */ /* 0x0001e2000c101124 */
[----:B------:R-:W-:Y:S05]  /*8610*/  BRA `(.L_x_791) ;  /* 0x0000087000007947 */ /* 0x000fea0003800000 */
.L_x_802:
        /* <DEDUP_REMOVED lines=13> */
.L_x_806:
[----:B------:R-:W-:Y:S01]  /*86f0*/  IMAD.MOV.U32 R0, RZ, RZ, 0x7f ;  /* 0x0000007fff007424 */ /* 0x000fe200078e00ff */
[----:B------:R-:W-:-:S04]  /*8700*/  ISETP.GT.U32.AND P0, PT, R2, 0x7f800000, PT ;  /* 0x7f8000000200780c */ /* 0x000fc80003f04070 */
[----:B------:R-:W-:-:S04]  /*8710*/  SEL R0, R0, 0x7c, P0 ;  /* 0x0000007c00007807 */ /* 0x000fc80000000000 */
.L_x_807:
[----:B------:R-:W-:Y:S05]  /*8720*/  BSYNC B0 ;  /* 0x0000000000007941 */ /* 0x000fea0003800000 */
.L_x_805:
[----:B------:R-:W-:-:S04]  /*8730*/  LOP3.LUT R2, R3, 0x80000000, RZ, 0xc0, !PT ;  /* 0x8000000003027812 */ /* 0x000fc800078ec0ff */
[----:B------:R-:W-:-:S04]  /*8740*/  SHF.R.U32.HI R3, RZ, 0x18, R2 ;  /* 0x00000018ff037819 */ /* 0x000fc80000011602 */
[----:B------:R-:W-:-:S05]  /*8750*/  LOP3.LUT R3, R0, R3, RZ, 0xfc, !PT ;  /* 0x0000000300037212 */ /* 0x000fca00078efcff */
[----:B------:R0:W-:Y:S01]  /*8760*/  STG.E.U8 [R16.64], R3 ;  /* 0x0000000310007986 */ /* 0x0001e2000c101124 */
[----:B------:R-:W-:Y:S05]  /*8770*/  BRA `(.L_x_791) ;  /* 0x0000071000007947 */ /* 0x000fea0003800000 */
.L_x_801:
[----:B------:R-:W-:-:S05]  /*8780*/  HADD2.F32 R0, -RZ, R0.H0_H0 ;  /* 0x20000000ff007230 */ /* 0x000fca0000004100 */
[----:B------:R-:W-:-:S05]  /*8790*/  F2FP.BF16.PACK_AB R0, RZ, R0 ;  /* 0x00000000ff00723e */ /* 0x000fca00000010ff */
[----:B------:R0:W-:Y:S01]  /*87a0*/  STG.E.U16 [R16.64], R0 ;  /* 0x0000000010007986 */ /* 0x0001e2000c101524 */
[----:B------:R-:W-:Y:S05]  /*87b0*/  BRA `(.L_x_791) ;  /* 0x000006d000007947 */ /* 0x000fea0003800000 */
.L_x_798:
        /* <DEDUP_REMOVED lines=12> */
.L_x_810:
        /* <DEDUP_REMOVED lines=17> */
.L_x_813:
[----:B------:R-:W-:-:S04]  /*8990*/  LOP3.LUT R2, R3, 0x80000000, RZ, 0xc0, !PT ;  /* 0x8000000003027812 */ /* 0x000fc800078ec0ff */
[----:B------:R-:W-:-:S04]  /*89a0*/  SHF.R.U32.HI R3, RZ, 0x18, R2 ;  /* 0x00000018ff037819 */ /* 0x000fc80000011602 */
[----:B------:R-:W-:-:S04]  /*89b0*/  LOP3.LUT R0, R0, R3, RZ, 0xfc, !PT ;  /* 0x0000000300007212 */ /* 0x000fc800078efcff */
[----:B------:R-:W-:Y:S02]  /*89c0*/  PRMT R8, R0, 0x7610, R8 ;  /* 0x0000761000087816 */ /* 0x000fe40000000008 */
.L_x_812:
[----:B------:R-:W-:Y:S05]  /*89d0*/  BSYNC B0 ;  /* 0x0000000000007941 */ /* 0x000fea0003800000 */
.L_x_811:
[----:B------:R0:W-:Y:S01]  /*89e0*/  STG.E.U8 [R16.64], R8 ;  /* 0x0000000810007986 */ /* 0x0001e2000c101124 */
[----:B------:R-:W-:Y:S05]  /*89f0*/  BRA `(.L_x_791) ;  /* 0x0000049000007947 */ /* 0x000fea0003800000 */
.L_x_809:
        /* <DEDUP_REMOVED lines=17> */
.L_x_816:
[----:B------:R-:W-:-:S04]  /*8b10*/  LOP3.LUT R2, R3, 0x80000000, RZ, 0xc0, !PT ;  /* 0x8000000003027812 */ /* 0x000fc800078ec0ff */
[----:B------:R-:W-:-:S04]  /*8b20*/  SHF.R.U32.HI R3, RZ, 0x18, R2 ;  /* 0x00000018ff037819 */ /* 0x000fc80000011602 */
[----:B------:R-:W-:-:S04]  /*8b30*/  LOP3.LUT R0, R0, R3, RZ, 0xfc, !PT ;  /* 0x0000000300007212 */ /* 0x000fc800078efcff */
[----:B------:R-:W-:Y:S02]  /*8b40*/  PRMT R8, R0, 0x7610, R8 ;  /* 0x0000761000087816 */ /* 0x000fe40000000008 */
.L_x_815:
[----:B------:R-:W-:Y:S05]  /*8b50*/  BSYNC B0 ;  /* 0x0000000000007941 */ /* 0x000fea0003800000 */
.L_x_814:
[----:B------:R0:W-:Y:S01]  /*8b60*/  STG.E.U8 [R16.64], R8 ;  /* 0x0000000810007986 */ /* 0x0001e2000c101124 */
[----:B------:R-:W-:Y:S05]  /*8b70*/  BRA `(.L_x_791) ;  /* 0x0000031000007947 */ /* 0x000fea0003800000 */
.L_x_808:
        /* <DEDUP_REMOVED lines=22> */
.L_x_790:
        /* <DEDUP_REMOVED lines=20> */
.L_x_818:
[----:B------:R-:W-:-:S06]  /*8e20*/  HADD2.F32 R2, -RZ, R0.H0_H0 ;  /* 0x20000000ff027230 */ /* 0x000fcc0000004100 */
[----:B------:R-:W0:Y:S02]  /*8e30*/  F2I.U64.TRUNC R2, R2 ;  /* 0x0000000200027311 */ /* 0x000e24000020d800 */
[----:B0-----:R0:W-:Y:S01]  /*8e40*/  STG.E.64 [R16.64], R2 ;  /* 0x0000000210007986 */ /* 0x0011e2000c101b24 */
[----:B------:R-:W-:Y:S05]  /*8e50*/  BRA `(.L_x_791) ;  /* 0x0000003000007947 */ /* 0x000fea0003800000 */
.L_x_817:
[----:B------:R-:W-:-:S04]  /*8e60*/  HADD2.F32 R0, -RZ, R0.H0_H0 ;  /* 0x20000000ff007230 */ /* 0x000fc80000004100 */
[----:B------:R-:W0:Y:S02]  /*8e70*/  F2I.FTZ.U32.TRUNC.NTZ R3, R0 ;  /* 0x0000000000037305 */ /* 0x000e24000021f000 */
[----:B0-----:R0:W-:Y:S02]  /*8e80*/  STG.E [R16.64], R3 ;  /* 0x0000000310007986 */ /* 0x0011e4000c101924 */
.L_x_791:
[----:B------:R-:W-:Y:S02]  /*8e90*/  IADD3 R19, R19, 0x80, RZ ;  /* 0x0000008013137810 */ /* 0x000fe40007ffe0ff */
.L_x_686:
[----:B------:R-:W-:Y:S05]  /*8ea0*/  BSYNC B6 ;  /* 0x0000000000067941 */ /* 0x000fea0003800000 */
.L_x_685:
        /* <DEDUP_REMOVED lines=230> */
.L_x_819:
        /* <DEDUP_REMOVED lines=20> */
.L_x_823:
[----:B------:R-:W2:Y:S02]  /*9e50*/  LDG.E.U8 R2, [R2.64] ;  /* 0x0000002402027981 */ /* 0x000ea4000c1e1100 */
[----:B--2---:R-:W0:Y:S02]  /*9e60*/  I2F.U16 R0, R2 ;  /* 0x0000000200007306 */ /* 0x004e240000101000 */
[----:B0-----:R-:W-:Y:S01]  /*9e70*/  F2FP.PACK_AB R0, RZ, R0 ;  /* 0x00000000ff00723e */ /* 0x001fe200000000ff */
[----:B------:R-:W-:Y:S05]  /*9e80*/  BRA `(.L_x_825) ;  /* 0x00000e1000007947 */ /* 0x000fea0003800000 */
.L_x_822:
        /* <DEDUP_REMOVED lines=10> */
.L_x_827:
[----:B------:R-:W2:Y:S02]  /*9f30*/  LDG.E R2, [R2.64] ;  /* 0x0000002402027981 */ /* 0x000ea4000c1e1900 */
[----:B--2---:R-:W0:Y:S02]  /*9f40*/  I2F R0, R2 ;  /* 0x0000000200007306 */ /* 0x004e240000201400 */
[----:B0-----:R-:W-:Y:S01]  /*9f50*/  F2FP.PACK_AB R0, RZ, R0 ;  /* 0x00000000ff00723e */ /* 0x001fe200000000ff */
[----:B------:R-:W-:Y:S05]  /*9f60*/  BRA `(.L_x_825) ;  /* 0x00000d3000007947 */ /* 0x000fea0003800000 */
.L_x_826:
[----:B------:R-:W2:Y:S02]  /*9f70*/  LDG.E.U16 R2, [R2.64] ;  /* 0x0000002402027981 */ /* 0x000ea4000c1e1500 */
[----:B--2---:R-:W0:Y:S02]  /*9f80*/  I2F.S16 R0, R2 ;  /* 0x0000000200007306 */ /* 0x004e240000101400 */
[----:B0-----:R-:W-:Y:S01]  /*9f90*/  F2FP.PACK_AB R0, RZ, R0 ;  /* 0x00000000ff00723e */ /* 0x001fe200000000ff */
[----:B------:R-:W-:Y:S05]  /*9fa0*/  BRA `(.L_x_825) ;  /* 0x00000cf000007947 */ /* 0x000fea0003800000 */
.L_x_821:
        /* <DEDUP_REMOVED lines=9> */
.L_x_829:
[----:B------:R0:W5:Y:S01]  /*a040*/  LDG.E.U16 R0, [R2.64] ;  /* 0x0000002402007981 */ /* 0x000162000c1e1500 */
[----:B------:R-:W-:Y:S05]  /*a050*/  BRA `(.L_x_825) ;  /* 0x00000c4000007947 */ /* 0x000fea0003800000 */
.L_x_828:
        /* <DEDUP_REMOVED lines=9> */
.L_x_831:
[----:B------:R0:W5:Y:S01]  /*a0f0*/  LDG.E.U16 R0, [R2.64] ;  /* 0x0000002402007981 */ /* 0x000162000c1e1500 */
[----:B------:R-:W-:Y:S05]  /*a100*/  BRA `(.L_x_825) ;  /* 0x00000b9000007947 */ /* 0x000fea0003800000 */
.L_x_830:
[----:B------:R-:W2:Y:S02]  /*a110*/  LDG.E.64 R2, [R2.64] ;  /* 0x0000002402027981 */ /* 0x000ea4000c1e1b00 */
[----:B--2---:R-:W0:Y:S01]  /*a120*/  F2F.F32.F64 R0, R2 ;  /* 0x0000000200007310 */ /* 0x004e220000301000 */
[----:B------:R-:W0:-:S14]  /*a130*/  DSETP.GEU.AND P0, PT, |R2|, c[0x2][0x0], PT ;  /* 0x008000000200762a */ /* 0x000e1c0003f0e200 */
[----:B0-----:R-:W-:-:S05]  /*a140*/  @!P0 FMUL R0, R0, 1.175494350822287508e-38 ;  /* 0x0080000000008820 */ /* 0x001fca0000400000 */
[----:B------:R-:W-:Y:S01]  /*a150*/  F2FP.PACK_AB R0, RZ, R0 ;  /* 0x00000000ff00723e */ /* 0x000fe200000000ff */
[----:B------:R-:W-:Y:S05]  /*a160*/  BRA `(.L_x_825) ;  /* 0x00000b3000007947 */ /* 0x000fea0003800000 */
.L_x_820:
        /* <DEDUP_REMOVED lines=13> */
.L_x_834:
[----:B------:R-:W2:Y:S02]  /*a240*/  LDG.E.64 R2, [R2.64] ;  /* 0x0000002402027981 */ /* 0x000ea4000c1e1b00 */
[----:B--2---:R-:W0:Y:S01]  /*a250*/  F2F.F32.F64 R0, R2 ;  /* 0x0000000200007310 */ /* 0x004e220000301000 */
[----:B------:R-:W0:-:S14]  /*a260*/  DSETP.GEU.AND P0, PT, |R2|, c[0x2][0x0], PT ;  /* 0x008000000200762a */ /* 0x000e1c0003f0e200 */
[----:B0-----:R-:W-:-:S05]  /*a270*/  @!P0 FMUL R0, R0, 1.175494350822287508e-38 ;  /* 0x0080000000008820 */ /* 0x001fca0000400000 */
[----:B------:R-:W-:Y:S01]  /*a280*/  F2FP.PACK_AB R0, RZ, R0 ;  /* 0x00000000ff00723e */ /* 0x000fe200000000ff */
[----:B------:R-:W-:Y:S05]  /*a290*/  BRA `(.L_x_825) ;  /* 0x00000a0000007947 */ /* 0x000fea0003800000 */
.L_x_833:
        /* <DEDUP_REMOVED lines=28> */
.L_x_836:
        /* <DEDUP_REMOVED lines=15> */
.L_x_835:
[----:B------:R-:W2:Y:S02]  /*a550*/  LDG.E.U16 R0, [R2.64] ;  /* 0x0000002402007981 */ /* 0x000ea4000c1e1500 */
[----:B--2---:R-:W-:-:S04]  /*a560*/  PRMT R0, RZ, 0x5410, R0 ;  /* 0x00005410ff007816 */ /* 0x004fc80000000000 */
[----:B------:R-:W-:Y:S01]  /*a570*/  F2FP.PACK_AB R0, RZ, R0 ;  /* 0x00000000ff00723e */ /* 0x000fe200000000ff */
[----:B------:R-:W-:Y:S05]  /*a580*/  BRA `(.L_x_825) ;  /* 0x0000071000007947 */ /* 0x000fea0003800000 */
.L_x_832:
        /* <DEDUP_REMOVED lines=12> */
.L_x_839:
        /* <DEDUP_REMOVED lines=21> */
.L_x_843:
[----:B------:R-:W-:Y:S05]  /*a7a0*/  BSYNC B1 ;  /* 0x0000000000017941 */ /* 0x000fea0003800000 */
.L_x_842:
[----:B------:R-:W-:Y:S01]  /*a7b0*/  LEA R3, R0, 0x3b800000, 0x17 ;  /* 0x3b80000000037811 */ /* 0x000fe200078eb8ff */
[----:B------:R-:W-:-:S05]  /*a7c0*/  IMAD.SHL.U32 R0, R2, 0x100000, RZ ;  /* 0x0010000002007824 */ /* 0x000fca00078e00ff */
[----:B------:R-:W-:Y:S02]  /*a7d0*/  LOP3.LUT R0, R3, R0, R4, 0xfe, !PT ;  /* 0x0000000003007212 */ /* 0x000fe400078efe04 */
.L_x_841:
[----:B------:R-:W-:Y:S05]  /*a7e0*/  BSYNC B0 ;  /* 0x0000000000007941 */ /* 0x000fea0003800000 */
.L_x_840:
[----:B------:R-:W-:Y:S01]  /*a7f0*/  F2FP.PACK_AB R0, RZ, R0 ;  /* 0x00000000ff00723e */ /* 0x000fe200000000ff */
[----:B------:R-:W-:Y:S05]  /*a800*/  BRA `(.L_x_825) ;  /* 0x0000049000007947 */ /* 0x000fea0003800000 */
.L_x_838:
        /* <DEDUP_REMOVED lines=21> */
.L_x_847:
[----:B------:R-:W-:Y:S05]  /*a960*/  BSYNC B1 ;  /* 0x0000000000017941 */ /* 0x000fea0003800000 */
.L_x_846:
[----:B------:R-:W-:Y:S01]  /*a970*/  LEA R3, R0, 0x37800000, 0x17 ;  /* 0x3780000000037811 */ /* 0x000fe200078eb8ff */
[----:B------:R-:W-:-:S05]  /*a980*/  IMAD.SHL.U32 R0, R2, 0x200000, RZ ;  /* 0x0020000002007824 */ /* 0x000fca00078e00ff */
[----:B------:R-:W-:Y:S02]  /*a990*/  LOP3.LUT R0, R3, R0, R4, 0xfe, !PT ;  /* 0x0000000003007212 */ /* 0x000fe400078efe04 */
.L_x_845:
[----:B------:R-:W-:Y:S05]  /*a9a0*/  BSYNC B0 ;  /* 0x0000000000007941 */ /* 0x000fea0003800000 */
.L_x_844:
[----:B------:R-:W-:Y:S01]  /*a9b0*/  F2FP.PACK_AB R0, RZ, R0 ;  /* 0x00000000ff00723e */ /* 0x000fe200000000ff */
[----:B------:R-:W-:Y:S05]  /*a9c0*/  BRA `(.L_x_825) ;  /* 0x000002d000007947 */ /* 0x000fea0003800000 */
.L_x_837:
        /* <DEDUP_REMOVED lines=14> */
.L_x_851:
[----:B------:R-:W-:Y:S05]  /*aab0*/  BSYNC B0 ;  /* 0x0000000000007941 */ /* 0x000fea0003800000 */
.L_x_850:
[----:B------:R-:W-:Y:S01]  /*aac0*/  F2FP.PACK_AB R0, RZ, R0 ;  /* 0x00000000ff00723e */ /* 0x000fe200000000ff */
[----:B------:R-:W-:Y:S05]  /*aad0*/  BRA `(.L_x_825) ;  /* 0x000001c000007947 */ /* 0x000fea0003800000 */
.L_x_824:
        /* <DEDUP_REMOVED lines=21> */
.L_x_849:
[----:B------:R-:W2:Y:S02]  /*ac30*/  LDG.E.64 R2, [R2.64] ;  /* 0x0000002402027981 */ /* 0x000ea4000c1e1b00 */
[----:B--2---:R-:W0:Y:S02]  /*ac40*/  I2F.U64 R0, R2 ;  /* 0x0000000200007312 */ /* 0x004e240000301000 */
[----:B0-----:R-:W-:Y:S01]  /*ac50*/  F2FP.PACK_AB R0, RZ, R0 ;  /* 0x00000000ff00723e */ /* 0x001fe200000000ff */
[----:B------:R-:W-:Y:S05]  /*ac60*/  BRA `(.L_x_825) ;  /* 0x0000003000007947 */ /* 0x000fea0003800000 */
.L_x_848:
[----:B------:R-:W2:Y:S02]  /*ac70*/  LDG.E R2, [R2.64] ;  /* 0x0000002402027981 */ /* 0x000ea4000c1e1900 */
[----:B--2---:R-:W0:Y:S02]  /*ac80*/  I2F.U32 R0, R2 ;  /* 0x0000000200007306 */ /* 0x004e240000201000 */
[----:B0-----:R-:W-:-:S06]  /*ac90*/  F2FP.PACK_AB R0, RZ, R0 ;  /* 0x00000000ff00723e */ /* 0x001fcc00000000ff */
.L_x_825:
        /* <DEDUP_REMOVED lines=43> */
[----:B0-----:R-:W-:Y:S01]  /*af50*/  STG.E.U8 [R16.64], R3 ;  /* 0x0000000310007986 */ /* 0x001fe2000c101124 */
[----:B------:R-:W-:Y:S05]  /*af60*/  EXIT ;  /* 0x000000000000794d */ /* 0x000fea0003800000 */
.L_x_855:
[----:B------:R-:W-:-:S06]  /*af70*/  HADD2.F32 R3, -RZ, R0.H0_H0 ;  /* 0x20000000ff037230 */ /* 0x000fcc0000004100 */
[----:B------:R-:W0:Y:S02]  /*af80*/  F2I.S64.TRUNC R2, R3 ;  /* 0x0000000300027311 */ /* 0x000e24000020d900 */
[----:B0-----:R-:W-:Y:S01]  /*af90*/  STG.E.U8 [R16.64], R2 ;  /* 0x0000000210007986 */ /* 0x001fe2000c101124 */
[----:B------:R-:W-:Y:S05]  /*afa0*/  EXIT ;  /* 0x000000000000794d */ /* 0x000fea0003800000 */
.L_x_854:
        /* <DEDUP_REMOVED lines=8> */
[----:B0-----:R-:W-:Y:S01]  /*b030*/  STG.E.64 [R16.64], R2 ;  /* 0x0000000210007986 */ /* 0x001fe2000c101b24 */
[----:B------:R-:W-:Y:S05]  /*b040*/  EXIT ;  /* 0x000000000000794d */ /* 0x000fea0003800000 */
.L_x_858:
[----:B------:R-:W-:-:S04]  /*b050*/  HADD2.F32 R0, -RZ, R0.H0_H0 ;  /* 0x20000000ff007230 */ /* 0x000fc80000004100 */
[----:B------:R-:W0:Y:S02]  /*b060*/  F2I.FTZ.TRUNC.NTZ R3, R0 ;  /* 0x0000000000037305 */ /* 0x000e24000021f100 */
[----:B0-----:R-:W-:Y:S01]  /*b070*/  STG.E [R16.64], R3 ;  /* 0x0000000310007986 */ /* 0x001fe2000c101924 */
[----:B------:R-:W-:Y:S05]  /*b080*/  EXIT ;  /* 0x000000000000794d */ /* 0x000fea0003800000 */
.L_x_857:
[----:B------:R-:W-:-:S04]  /*b090*/  HADD2.F32 R0, -RZ, R0.H0_H0 ;  /* 0x20000000ff007230 */ /* 0x000fc80000004100 */
[----:B------:R-:W0:Y:S02]  /*b0a0*/  F2I.FTZ.TRUNC.NTZ R3, R0 ;  /* 0x0000000000037305 */ /* 0x000e24000021f100 */
[----:B0-----:R-:W-:Y:S01]  /*b0b0*/  STG.E.U16 [R16.64], R3 ;  /* 0x0000000310007986 */ /* 0x001fe2000c101524 */
[----:B------:R-:W-:Y:S05]  /*b0c0*/  EXIT ;  /* 0x000000000000794d */ /* 0x000fea0003800000 */
.L_x_853:
[----:B------:R-:W-:-:S13]  /*b0d0*/  ISETP.GT.AND P0, PT, R2, 0x6, PT ;  /* 0x000000060200780c */ /* 0x000fda0003f04270 */
[----:B------:R-:W-:Y:S05]  /*b0e0*/  @P0 BRA `(.L_x_859) ;  /* 0x0000009000000947 */ /* 0x000fea0003800000 */
[----:B------:R-:W-:-:S13]  /*b0f0*/  ISETP.NE.AND P0, PT, R2, 0x5, PT ;  /* 0x000000050200780c */ /* 0x000fda0003f05270 */
[----:B------:R-:W-:Y:S05]  /*b100*/  @!P0 BRA `(.L_x_860) ;  /* 0x0000005000008947 */ /* 0x000fea0003800000 */
[----:B------:R-:W-:-:S13]  /*b110*/  ISETP.NE.AND P0, PT, R2, 0x6, PT ;  /* 0x000000060200780c */ /* 0x000fda0003f05270 */
[----:B------:R-:W-:Y:S05]  /*b120*/  @P0 BRA `(.L_x_856) ;  /* 0x00000b1000000947 */ /* 0x000fea0003800000 */
[----:B------:R-:W-:-:S05]  /*b130*/  HADD2.F32 R3, -RZ, R0.H0_H0 ;  /* 0x20000000ff037230 */ /* 0x000fca0000004100 */
[----:B------:R-:W-:Y:S01]  /*b140*/  STG.E [R16.64], R3 ;  /* 0x0000000310007986 */ /* 0x000fe2000c101924 */
[----:B------:R-:W-:Y:S05]  /*b150*/  EXIT ;  /* 0x000000000000794d */ /* 0x000fea0003800000 */
.L_x_860:
[----:B------:R-:W-:Y:S01]  /*b160*/  STG.E.U16 [R16.64], R0 ;  /* 0x0000000010007986 */ /* 0x000fe2000c101524 */
[----:B------:R-:W-:Y:S05]  /*b170*/  EXIT ;  /* 0x000000000000794d */ /* 0x000fea0003800000 */
.L_x_859:
        /* <DEDUP_REMOVED lines=8> */
[----:B------:R-:W-:Y:S01]  /*b200*/  STG.E.64 [R16.64], R2 ;  /* 0x0000000210007986 */ /* 0x000fe2000c101b24 */
[----:B------:R-:W-:Y:S05]  /*b210*/  EXIT ;  /* 0x000000000000794d */ /* 0x000fea0003800000 */
.L_x_862:
[----:B------:R-:W-:-:S05]  /*b220*/  HADD2.F32 R0, -RZ, R0.H0_H0 ;  /* 0x20000000ff007230 */ /* 0x000fca0000004100 */
[----:B------:R-:W-:-:S04]  /*b230*/  F2FP.PACK_AB R0, RZ, R0 ;  /* 0x00000000ff00723e */ /* 0x000fc800000000ff */
[----:B------:R-:W-:-:S05]  /*b240*/  PRMT R0, R0, 0x5410, RZ ;  /* 0x0000541000007816 */ /* 0x000fca00000000ff */
[----:B------:R-:W-:Y:S01]  /*b250*/  STG.E [R16.64], R0 ;  /* 0x0000000010007986 */ /* 0x000fe2000c101924 */
[----:B------:R-:W-:Y:S05]  /*b260*/  EXIT ;  /* 0x000000000000794d */ /* 0x000fea0003800000 */
.L_x_861:
[----:B------:R-:W-:-:S05]  /*b270*/  HADD2.F32 R2, -RZ, R0.H0_H0 ;  /* 0x20000000ff027230 */ /* 0x000fca0000004100 */
[----:B------:R-:W-:-:S06]  /*b280*/  FMUL.FTZ R2, R2, 1 ;  /* 0x3f80000002027820 */ /* 0x000fcc0000410000 */
[----:B------:R-:W0:Y:S02]  /*b290*/  F2F.F64.F32 R2, R2 ;  /* 0x0000000200027310 */ /* 0x000e240000201800 */
[----:B0-----:R-:W-:Y:S01]  /*b2a0*/  STG.E.64 [R16.64], R2 ;  /* 0x0000000210007986 */ /* 0x001fe2000c101b24 */
[----:B------:R-:W-:Y:S05]  /*b2b0*/  EXIT ;  /* 0x000000000000794d */ /* 0x000fea0003800000 */
.L_x_852:
        /* <DEDUP_REMOVED lines=11> */
[----:B------:R-:W-:Y:S01]  /*b370*/  STG.E.U8 [R16.64], R3 ;  /* 0x0000000310007986 */ /* 0x000fe2000c101124 */
[----:B------:R-:W-:Y:S05]  /*b380*/  EXIT ;  /* 0x000000000000794d */ /* 0x000fea0003800000 */
.L_x_865:
[----:B------:R-:W-:Y:S01]  /*b390*/  HADD2.F32 R0, -RZ, R0.H0_H0 ;  /* 0x20000000ff007230 */ /* 0x000fe20000004100 */
[----:B------:R-:W-:-:S04]  /*b3a0*/  CS2R R6, SRZ ;  /* 0x0000000000067805 */ /* 0x000fc8000001ff00 */
[----:B------:R-:W-:-:S04]  /*b3b0*/  FMUL.FTZ R0, R0, 1 ;  /* 0x3f80000000007820 */ /* 0x000fc80000410000 */
[----:B------:R-:W0:Y:S02]  /*b3c0*/  F2F.F64.F32 R4, R0 ;  /* 0x0000000000047310 */ /* 0x000e240000201800 */
[----:B0-----:R-:W-:Y:S01]  /*b3d0*/  STG.E.128 [R16.64], R4 ;  /* 0x0000000410007986 */ /* 0x001fe2000c101d24 */
[----:B------:R-:W-:Y:S05]  /*b3e0*/  EXIT ;  /* 0x000000000000794d */ /* 0x000fea0003800000 */
.L_x_864:
        /* <DEDUP_REMOVED lines=21> */
.L_x_869:
[----:B------:R-:W-:Y:S05]  /*b540*/  BSYNC B0 ;  /* 0x0000000000007941 */ /* 0x000fea0003800000 */
.L_x_868:
[----:B------:R-:W-:-:S05]  /*b550*/  LOP3.LUT R3, R0, R3, RZ, 0xfc, !PT ;  /* 0x0000000300037212 */ /* 0x000fca00078efcff */
[----:B------:R-:W-:Y:S01]  /*b560*/  STG.E.U8 [R16.64], R3 ;  /* 0x0000000310007986 */ /* 0x000fe2000c101124 */
[----:B------:R-:W-:Y:S05]  /*b570*/  EXIT ;  /* 0x000000000000794d */ /* 0x000fea0003800000 */
.L_x_867:
        /* <DEDUP_REMOVED lines=13> */
.L_x_871:
[----:B------:R-:W-:Y:S01]  /*b650*/  IMAD.MOV.U32 R0, RZ, RZ, 0x7f ;  /* 0x0000007fff007424 */ /* 0x000fe200078e00ff */
[----:B------:R-:W-:-:S04]  /*b660*/  ISETP.GT.U32.AND P0, PT, R2, 0x7f800000, PT ;  /* 0x7f8000000200780c */ /* 0x000fc80003f04070 */
[----:B------:R-:W-:-:S04]  /*b670*/  SEL R0, R0, 0x7c, P0 ;  /* 0x0000007c00007807 */ /* 0x000fc80000000000 */
.L_x_872:
[----:B------:R-:W-:Y:S05]  /*b680*/  BSYNC B0 ;  /* 0x0000000000007941 */ /* 0x000fea0003800000 */
.L_x_870:
[----:B------:R-:W-:-:S04]  /*b690*/  LOP3.LUT R2, R3, 0x80000000, RZ, 0xc0, !PT ;  /* 0x8000000003027812 */ /* 0x000fc800078ec0ff */
[----:B------:R-:W-:-:S04]  /*b6a0*/  SHF.R.U32.HI R3, RZ, 0x18, R2 ;  /* 0x00000018ff037819 */ /* 0x000fc80000011602 */
[----:B------:R-:W-:-:S05]  /*b6b0*/  LOP3.LUT R3, R0, R3, RZ, 0xfc, !PT ;  /* 0x0000000300037212 */ /* 0x000fca00078efcff */
[----:B------:R-:W-:Y:S01]  /*b6c0*/  STG.E.U8 [R16.64], R3 ;  /* 0x0000000310007986 */ /* 0x000fe2000c101124 */
[----:B------:R-:W-:Y:S05]  /*b6d0*/  EXIT ;  /* 0x000000000000794d */ /* 0x000fea0003800000 */
.L_x_866:
[----:B------:R-:W-:-:S05]  /*b6e0*/  HADD2.F32 R0, -RZ, R0.H0_H0 ;  /* 0x20000000ff007230 */ /* 0x000fca0000004100 */
[----:B------:R-:W-:-:S05]  /*b6f0*/  F2FP.BF16.PACK_AB R0, RZ, R0 ;  /* 0x00000000ff00723e */ /* 0x000fca00000010ff */
[----:B------:R-:W-:Y:S01]  /*b700*/  STG.E.U16 [R16.64], R0 ;  /* 0x0000000010007986 */ /* 0x000fe2000c101524 */
[----:B------:R-:W-:Y:S05]  /*b710*/  EXIT ;  /* 0x000000000000794d */ /* 0x000fea0003800000 */
.L_x_863:
        /* <DEDUP_REMOVED lines=10> */
[----:B0-----:R-:W-:Y:S01]  /*b7c0*/  STG.E.U16 [R16.64], R3 ;  /* 0x0000000310007986 */ /* 0x001fe2000c101524 */
[----:B------:R-:W-:Y:S05]  /*b7d0*/  EXIT ;  /* 0x000000000000794d */ /* 0x000fea0003800000 */
.L_x_875:
        /* <DEDUP_REMOVED lines=17> */
.L_x_878:
[----:B------:R-:W-:-:S04]  /*b8f0*/  LOP3.LUT R2, R3, 0x80000000, RZ, 0xc0, !PT ;  /* 0x8000000003027812 */ /* 0x000fc800078ec0ff */
[----:B------:R-:W-:-:S04]  /*b900*/  SHF.R.U32.HI R3, RZ, 0x18, R2 ;  /* 0x00000018ff037819 */ /* 0x000fc80000011602 */
[----:B------:R-:W-:-:S04]  /*b910*/  LOP3.LUT R0, R0, R3, RZ, 0xfc, !PT ;  /* 0x0000000300007212 */ /* 0x000fc800078efcff */
[----:B------:R-:W-:Y:S02]  /*b920*/  PRMT R8, R0, 0x7610, R8 ;  /* 0x0000761000087816 */ /* 0x000fe40000000008 */
.L_x_877:
[----:B------:R-:W-:Y:S05]  /*b930*/  BSYNC B0 ;  /* 0x0000000000007941 */ /* 0x000fea0003800000 */
.L_x_876:
[----:B------:R-:W-:Y:S01]  /*b940*/  STG.E.U8 [R16.64], R8 ;  /* 0x0000000810007986 */ /* 0x000fe2000c101124 */
[----:B------:R-:W-:Y:S05]  /*b950*/  EXIT ;  /* 0x000000000000794d */ /* 0x000fea0003800000 */
.L_x_874:
        /* <DEDUP_REMOVED lines=17> */
.L_x_881:
[----:B------:R-:W-:-:S04]  /*ba70*/  LOP3.LUT R2, R3, 0x80000000, RZ, 0xc0, !PT ;  /* 0x8000000003027812 */ /* 0x000fc800078ec0ff */
[----:B------:R-:W-:-:S04]  /*ba80*/  SHF.R.U32.HI R3, RZ, 0x18, R2 ;  /* 0x00000018ff037819 */ /* 0x000fc80000011602 */
[----:B------:R-:W-:-:S04]  /*ba90*/  LOP3.LUT R0, R0, R3, RZ, 0xfc, !PT ;  /* 0x0000000300007212 */ /* 0x000fc800078efcff */
[----:B------:R-:W-:Y:S02]  /*baa0*/  PRMT R8, R0, 0x7610, R8 ;  /* 0x0000761000087816 */ /* 0x000fe40000000008 */
.L_x_880:
[----:B------:R-:W-:Y:S05]  /*bab0*/  BSYNC B0 ;  /* 0x0000000000007941 */ /* 0x000fea0003800000 */
.L_x_879:
[----:B------:R-:W-:Y:S01]  /*bac0*/  STG.E.U8 [R16.64], R8 ;  /* 0x0000000810007986 */ /* 0x000fe2000c101124 */
[----:B------:R-:W-:Y:S05]  /*bad0*/  EXIT ;  /* 0x000000000000794d */ /* 0x000fea0003800000 */
.L_x_873:
        /* <DEDUP_REMOVED lines=22> */
.L_x_856:
        /* <DEDUP_REMOVED lines=20> */
.L_x_883:
[----:B------:R-:W-:-:S06]  /*bd80*/  HADD2.F32 R2, -RZ, R0.H0_H0 ;  /* 0x20000000ff027230 */ /* 0x000fcc0000004100 */
[----:B------:R-:W0:Y:S02]  /*bd90*/  F2I.U64.TRUNC R2, R2 ;  /* 0x0000000200027311 */ /* 0x000e24000020d800 */
[----:B0-----:R-:W-:Y:S01]  /*bda0*/  STG.E.64 [R16.64], R2 ;  /* 0x0000000210007986 */ /* 0x001fe2000c101b24 */
[----:B------:R-:W-:Y:S05]  /*bdb0*/  EXIT ;  /* 0x000000000000794d */ /* 0x000fea0003800000 */
.L_x_882:
[----:B------:R-:W-:-:S04]  /*bdc0*/  HADD2.F32 R0, -RZ, R0.H0_H0 ;  /* 0x20000000ff007230 */ /* 0x000fc80000004100 */
[----:B------:R-:W0:Y:S02]  /*bdd0*/  F2I.FTZ.U32.TRUNC.NTZ R3, R0 ;  /* 0x0000000000037305 */ /* 0x000e24000021f000 */
[----:B0-----:R-:W-:Y:S01]  /*bde0*/  STG.E [R16.64], R3 ;  /* 0x0000000310007986 */ /* 0x001fe2000c101924 */
[----:B------:R-:W-:Y:S05]  /*bdf0*/  EXIT ;  /* 0x000000000000794d */ /* 0x000fea0003800000 */
.L_x_884:
        /* <DEDUP_REMOVED lines=16> */
.L_x_15820:


//--------------------- .text._ZN2at6native27unrolled_elementwise_kernelIZZZNS0_16acos_kernel_cudaERNS_18TensorIteratorBaseEENKUlvE0_clEvENKUlvE1_clEvEUlN3c104HalfEE_St5arrayIPcLm2EELi4E23TrivialOffsetCalculatorILi1EjESD_NS0_6memory12LoadWithCastILi1EEENSE_13StoreWithCastILi1EEEEEviT_T0_T2_T3_T4_T5_ --------------------------
	.section	.text._ZN2at6native27unrolled_elementwise_kernelIZZZNS0_16acos_kernel_cudaERNS_18TensorIteratorBaseEENKUlvE0_clEvENKUlvE1_clEvEUlN3c104HalfEE_St5arrayIPcLm2EELi4E23TrivialOffsetCalculatorILi1EjESD_NS0_6memory12LoadWithCastILi1EEENSE_13StoreWithCastILi1EEEEEviT_T0_T2_T3_T4_T5_,"ax",@progbits
	.sectioninfo	@"SHI_REGISTERS=29"
	.align	128
        .global         _ZN2at6native27unrolled_elementwise_kernelIZZZNS0_16acos_kernel_cudaERNS_18TensorIteratorBaseEENKUlvE0_clEvENKUlvE1_clEvEUlN3c104HalfEE_St5arrayIPcLm2EELi4E23TrivialOffsetCalculatorILi1EjESD_NS0_6memory12LoadWithCastILi1EEENSE_13StoreWithCastILi1EEEEEviT_T0_T2_T3_T4_T5_
        .type           _ZN2at6native27unrolled_elementwise_kernelIZZZNS0_16acos_kernel_cudaERNS_18TensorIteratorBaseEENKUlvE0_clEvENKUlvE1_clEvEUlN3c104HalfEE_St5arrayIPcLm2EELi4E23TrivialOffsetCalculatorILi1EjESD_NS0_6memory12LoadWithCastILi1EEENSE_13StoreWithCastILi1EEEEEviT_T0_T2_T3_T4_T5_,@function
        .size           _ZN2at6native27unrolled_elementwise_kernelIZZZNS0_16acos_kernel_cudaERNS_18TensorIteratorBaseEENKUlvE0_clEvENKUlvE1_clEvEUlN3c104HalfEE_St5arrayIPcLm2EELi4E23TrivialOffsetCalculatorILi1EjESD_NS0_6memory12LoadWithCastILi1EEENSE_13StoreWithCastILi1EEEEEviT_T0_T2_T3_T4_T5_,(.L_x_15821 - _ZN2at6native27unrolled_elementwise_kernelIZZZNS0_16acos_kernel_cudaERNS_18TensorIteratorBaseEENKUlvE0_clEvENKUlvE1_clEvEUlN3c104HalfEE_St5arrayIPcLm2EELi4E23TrivialOffsetCalculatorILi1EjESD_NS0_6memory12LoadWithCastILi1EEENSE_13StoreWithCastILi1EEEEEviT_T0_T2_T3_T4_T5_)
        .other          _ZN2at6native27unrolled_elementwise_kernelIZZZNS0_16acos_kernel_cudaERNS_18TensorIteratorBaseEENKUlvE0_clEvENKUlvE1_clEvEUlN3c104HalfEE_St5arrayIPcLm2EELi4E23TrivialOffsetCalculatorILi1EjESD_NS0_6memory12LoadWithCastILi1EEENSE_13StoreWithCastILi1EEEEEviT_T0_T2_T3_T4_T5_,@"STO_CUDA_ENTRY STV_DEFAULT"
_ZN2at6native27unrolled_elementwise_kernelIZZZNS0_16acos_kernel_cudaERNS_18TensorIteratorBaseEENKUlvE0_clEvENKUlvE1_clEvEUlN3c104HalfEE_St5arrayIPcLm2EELi4E23TrivialOffsetCalculatorILi1EjESD_NS0_6memory12LoadWithCastILi1EEENSE_13StoreWithCastILi1EEEEEviT_T0_T2_T3_T4_T5_:
.text._ZN2at6native27unrolled_elementwise_kernelIZZZNS0_16acos_kernel_cudaERNS_18TensorIteratorBaseEENKUlvE0_clEvENKUlvE1_clEvEUlN3c104HalfEE_St5arrayIPcLm2EELi4E23TrivialOffsetCalculatorILi1EjESD_NS0_6memory12LoadWithCastILi1EEENSE_13StoreWithCastILi1EEEEEviT_T0_T2_T3_T4_T5_:
        /* <DEDUP_REMOVED lines=29> */
[----:B0-----:R-:W-:-:S04]  /*01d0*/  F2FP.PACK_AB R0, RZ, R0 ;  /* 0x00000000ff00723e */ /* 0x001fc800000000ff */
[----:B------:R-:W-:Y:S01]  /*01e0*/  PRMT R25, R0, 0x7610, R25 ;  /* 0x0000761000197816 */ /* 0x000fe20000000019 */
[----:B------:R-:W-:Y:S05]  /*01f0*/  BRA `(.L_x_892) ;  /* 0x00000f3000007947 */ /* 0x000fea0003800000 */
.L_x_890:
[----:B------:R-:W2:Y:S02]  /*0200*/  LDG.E.U8 R2, [R2.64] ;  /* 0x0000002402027981 */ /* 0x000ea4000c1e1100 */
[----:B--2---:R-:W0:Y:S02]  /*0210*/  I2F.U16 R0, R2 ;  /* 0x0000000200007306 */ /* 0x004e240000101000 */
[----:B0-----:R-:W-:-:S04]  /*0220*/  F2FP.PACK_AB R0, RZ, R0 ;  /* 0x00000000ff00723e */ /* 0x001fc800000000ff */
[----:B------:R-:W-:Y:S01]  /*0230*/  PRMT R25, R0, 0x7610, R25 ;  /* 0x0000761000197816 */ /* 0x000fe20000000019 */
[----:B------:R-:W-:Y:S05]  /*0240*/  BRA `(.L_x_892) ;  /* 0x00000ee000007947 */ /* 0x000fea0003800000 */
.L_x_889:
        /* <DEDUP_REMOVED lines=8> */
[----:B0-----:R-:W-:-:S04]  /*02d0*/  F2FP.PACK_AB R0, RZ, R0 ;  /* 0x00000000ff00723e */ /* 0x001fc800000000ff */
[----:B------:R-:W-:Y:S01]  /*02e0*/  PRMT R25, R0, 0x7610, R25 ;  /* 0x0000761000197816 */ /* 0x000fe20000000019 */
[----:B------:R-:W-:Y:S05]  /*02f0*/  BRA `(.L_x_892) ;  /* 0x00000e3000007947 */ /* 0x000fea0003800000 */
.L_x_894:
[----:B------:R-:W2:Y:S02]  /*0300*/  LDG.E R2, [R2.64] ;  /* 0x0000002402027981 */ /* 0x000ea4000c1e1900 */
[----:B--2---:R-:W0:Y:S02]  /*0310*/  I2F R0, R2 ;  /* 0x0000000200007306 */ /* 0x004e240000201400 */
[----:B0-----:R-:W-:-:S04]  /*0320*/  F2FP.PACK_AB R0, RZ, R0 ;  /* 0x00000000ff00723e */ /* 0x001fc800000000ff */
[----:B------:R-:W-:Y:S01]  /*0330*/  PRMT R25, R0, 0x7610, R25 ;  /* 0x0000761000197816 */ /* 0x000fe20000000019 */
[----:B------:R-:W-:Y:S05]  /*0340*/  BRA `(.L_x_892) ;  /* 0x00000de000007947 */ /* 0x000fea0003800000 */
.L_x_893:
[----:B------:R-:W2:Y:S02]  /*0350*/  LDG.E.U16 R2, [R2.64] ;  /* 0x0000002402027981 */ /* 0x000ea4000c1e1500 */
[----:B--2---:R-:W0:Y:S02]  /*0360*/  I2F.S16 R0, R2 ;  /* 0x0000000200007306 */ /* 0x004e240000101400 */
[----:B0-----:R-:W-:-:S04]  /*0370*/  F2FP.PACK_AB R0, RZ, R0 ;  /* 0x00000000ff00723e */ /* 0x001fc800000000ff */
[----:B------:R-:W-:Y:S01]  /*0380*/  PRMT R25, R0, 0x7610, R25 ;  /* 0x0000761000197816 */ /* 0x000fe20000000019 */
[----:B------:R-:W-:Y:S05]  /*0390*/  BRA `(.L_x_892) ;  /* 0x00000d9000007947 */ /* 0x000fea0003800000 */
.L_x_888:
        /* <DEDUP_REMOVED lines=9> */
.L_x_896:
[----:B------:R0:W5:Y:S01]  /*0430*/  LDG.E.U16 R25, [R2.64] ;  /* 0x0000002402197981 */ /* 0x000162000c1e1500 */
[----:B------:R-:W-:Y:S05]  /*0440*/  BRA `(.L_x_892) ;  /* 0x00000ce000007947 */ /* 0x000fea0003800000 */
.L_x_895:
        /* <DEDUP_REMOVED lines=9> */
.L_x_898:
[----:B------:R0:W5:Y:S01]  /*04e0*/  LDG.E.U16 R25, [R2.64] ;  /* 0x0000002402197981 */ /* 0x000162000c1e1500 */
[----:B------:R-:W-:Y:S05]  /*04f0*/  BRA `(.L_x_892) ;  /* 0x00000c3000007947 */ /* 0x000fea0003800000 */
.L_x_897:
[----:B------:R-:W2:Y:S02]  /*0500*/  LDG.E.64 R2, [R2.64] ;  /* 0x0000002402027981 */ /* 0x000ea4000c1e1b00 */
[----:B--2---:R-:W0:Y:S01]  /*0510*/  F2F.F32.F64 R0, R2 ;  /* 0x0000000200007310 */ /* 0x004e220000301000 */
[----:B------:R-:W0:-:S14]  /*0520*/  DSETP.GEU.AND P0, PT, |R2|, c[0x2][0x0], PT ;  /* 0x008000000200762a */ /* 0x000e1c0003f0e200 */
[----:B0-----:R-:W-:-:S05]  /*0530*/  @!P0 FMUL R0, R0, 1.175494350822287508e-38 ;  /* 0x0080000000008820 */ /* 0x001fca0000400000 */
[----:B------:R-:W-:-:S04]  /*0540*/  F2FP.PACK_AB R0, RZ, R0 ;  /* 0x00000000ff00723e */ /* 0x000fc800000000ff */
[----:B------:R-:W-:Y:S01]  /*0550*/  PRMT R25, R0, 0x7610, R25 ;  /* 0x0000761000197816 */ /* 0x000fe20000000019 */
[----:B------:R-:W-:Y:S05]  /*0560*/  BRA `(.L_x_892) ;  /* 0x00000bc000007947 */ /* 0x000fea0003800000 */
.L_x_887:
        /* <DEDUP_REMOVED lines=11> */
[----:B------:R-:W-:-:S04]  /*0620*/  F2FP.PACK_AB R0, RZ, R0 ;  /* 0x00000000ff00723e */ /* 0x000fc800000000ff */
[----:B------:R-:W-:Y:S01]  /*0630*/  PRMT R25, R0, 0x7610, R25 ;  /* 0x0000761000197816 */ /* 0x000fe20000000019 */
[----:B------:R-:W-:Y:S05]  /*0640*/  BRA `(.L_x_892) ;  /* 0x00000ae000007947 */ /* 0x000fea0003800000 */
.L_x_901:
[----:B------:R-:W2:Y:S02]  /*0650*/  LDG.E.64 R2, [R2.64] ;  /* 0x0000002402027981 */ /* 0x000ea4000c1e1b00 */
[----:B--2---:R-:W0:Y:S01]  /*0660*/  F2F.F32.F64 R0, R2 ;  /* 0x0000000200007310 */ /* 0x004e220000301000 */
[----:B------:R-:W0:-:S14]  /*0670*/  DSETP.GEU.AND P0, PT, |R2|, c[0x2][0x0], PT ;  /* 0x008000000200762a */ /* 0x000e1c0003f0e200 */
[----:B0-----:R-:W-:-:S05]  /*0680*/  @!P0 FMUL R0, R0, 1.175494350822287508e-38 ;  /* 0x0080000000008820 */ /* 0x001fca0000400000 */
[----:B------:R-:W-:-:S04]  /*0690*/  F2FP.PACK_AB R0, RZ, R0 ;  /* 0x00000000ff00723e */ /* 0x000fc800000000ff */
[----:B------:R-:W-:Y:S01]  /*06a0*/  PRMT R25, R0, 0x7610, R25 ;  /* 0x0000761000197816 */ /* 0x000fe20000000019 */
[----:B------:R-:W-:Y:S05]  /*06b0*/  BRA `(.L_x_892) ;  /* 0x00000a7000007947 */ /* 0x000fea0003800000 */
.L_x_900:
        /* <DEDUP_REMOVED lines=28> */
.L_x_903:
        /* <DEDUP_REMOVED lines=16> */
.L_x_902:
[----:B------:R-:W2:Y:S02]  /*0980*/  LDG.E.U16 R0, [R2.64] ;  /* 0x0000002402007981 */ /* 0x000ea4000c1e1500 */
[----:B--2---:R-:W-:-:S04]  /*0990*/  PRMT R0, RZ, 0x5410, R0 ;  /* 0x00005410ff007816 */ /* 0x004fc80000000000 */
[----:B------:R-:W-:-:S04]  /*09a0*/  F2FP.PACK_AB R0, RZ, R0 ;  /* 0x00000000ff00723e */ /* 0x000fc800000000ff */
[----:B------:R-:W-:Y:S01]  /*09b0*/  PRMT R25, R0, 0x7610, R25 ;  /* 0x0000761000197816 */ /* 0x000fe20000000019 */
[----:B------:R-:W-:Y:S05]  /*09c0*/  BRA `(.L_x_892) ;  /* 0x0000076000007947 */ /* 0x000fea0003800000 */
.L_x_899:
        /* <DEDUP_REMOVED lines=12> */
.L_x_906:
        /* <DEDUP_REMOVED lines=21> */
.L_x_910:
[----:B------:R-:W-:Y:S05]  /*0be0*/  BSYNC B1 ;  /* 0x0000000000017941 */ /* 0x000fea0003800000 */
.L_x_909:
[----:B------:R-:W-:Y:S01]  /*0bf0*/  LEA R3, R0, 0x3b800000, 0x17 ;  /* 0x3b80000000037811 */ /* 0x000fe200078eb8ff */
[----:B------:R-:W-:-:S05]  /*0c00*/  IMAD.SHL.U32 R0, R2, 0x100000, RZ ;  /* 0x0010000002007824 */ /* 0x000fca00078e00ff */
[----:B------:R-:W-:Y:S02]  /*0c10*/  LOP3.LUT R0, R3, R0, R4, 0xfe, !PT ;  /* 0x0000000003007212 */ /* 0x000fe400078efe04 */
.L_x_908:
[----:B------:R-:W-:Y:S05]  /*0c20*/  BSYNC B0 ;  /* 0x0000000000007941 */ /* 0x000fea0003800000 */
.L_x_907:
[----:B------:R-:W-:-:S04]  /*0c30*/  F2FP.PACK_AB R0, RZ, R0 ;  /* 0x00000000ff00723e */ /* 0x000fc800000000ff */
[----:B------:R-:W-:Y:S01]  /*0c40*/  PRMT R25, R0, 0x7610, R25 ;  /* 0x0000761000197816 */ /* 0x000fe20000000019 */
[----:B------:R-:W-:Y:S05]  /*0c50*/  BRA `(.L_x_892) ;  /* 0x000004d000007947 */ /* 0x000fea0003800000 */
.L_x_905:
        /* <DEDUP_REMOVED lines=21> */
.L_x_914:
[----:B------:R-:W-:Y:S05]  /*0db0*/  BSYNC B1 ;  /* 0x0000000000017941 */ /* 0x000fea0003800000 */
.L_x_913:
[----:B------:R-:W-:Y:S01]  /*0dc0*/  LEA R3, R0, 0x37800000, 0x17 ;  /* 0x3780000000037811 */ /* 0x000fe200078eb8ff */
[----:B------:R-:W-:-:S05]  /*0dd0*/  IMAD.SHL.U32 R0, R2, 0x200000, RZ ;  /* 0x0020000002007824 */ /* 0x000fca00078e00ff */
[----:B------:R-:W-:Y:S02]  /*0de0*/  LOP3.LUT R0, R3, R0, R4, 0xfe, !PT ;  /* 0x0000000003007212 */ /* 0x000fe400078efe04 */
.L_x_912:
[----:B------:R-:W-:Y:S05]  /*0df0*/  BSYNC B0 ;  /* 0x0000000000007941 */ /* 0x000fea0003800000 */
.L_x_911:
[----:B------:R-:W-:-:S04]  /*0e00*/  F2FP.PACK_AB R0, RZ, R0 ;  /* 0x00000000ff00723e */ /* 0x000fc800000000ff */
[----:B------:R-:W-:Y:S01]  /*0e10*/  PRMT R25, R0, 0x7610, R25 ;  /* 0x0000761000197816 */ /* 0x000fe20000000019 */
[----:B------:R-:W-:Y:S05]  /*0e20*/  BRA `(.L_x_892) ;  /* 0x0000030000007947 */ /* 0x000fea0003800000 */
.L_x_904:
        /* <DEDUP_REMOVED lines=14> */
.L_x_918:
[----:B------:R-:W-:Y:S05]  /*0f10*/  BSYNC B0 ;  /* 0x0000000000007941 */ /* 0x000fea0003800000 */
.L_x_917:
[----:B------:R-:W-:-:S04]  /*0f20*/  F2FP.PACK_AB R0, RZ, R0 ;  /* 0x00000000ff00723e */ /* 0x000fc800000000ff */
[----:B------:R-:W-:Y:S01]  /*0f30*/  PRMT R25, R0, 0x7610, R25 ;  /* 0x0000761000197816 */ /* 0x000fe20000000019 */
[----:B------:R-:W-:Y:S05]  /*0f40*/  BRA `(.L_x_892) ;  /* 0x000001e000007947 */ /* 0x000fea0003800000 */
.L_x_891:
        /* <DEDUP_REMOVED lines=21> */
.L_x_916:
[----:B------:R-:W2:Y:S02]  /*10a0*/  LDG.E.64 R2, [R2.64] ;  /* 0x0000002402027981 */ /* 0x000ea4000c1e1b00 */
[----:B--2---:R-:W0:Y:S02]  /*10b0*/  I2F.U64 R0, R2 ;  /* 0x0000000200007312 */ /* 0x004e240000301000 */
[----:B0-----:R-:W-:-:S04]  /*10c0*/  F2FP.PACK_AB R0, RZ, R0 ;  /* 0x00000000ff00723e */ /* 0x001fc800000000ff */
[----:B------:R-:W-:Y:S01]  /*10d0*/  PRMT R25, R0, 0x7610, R25 ;  /* 0x0000761000197816 */ /* 0x000fe20000000019 */
[----:B------:R-:W-:Y:S05]  /*10e0*/  BRA `(.L_x_892) ;  /* 0x0000004000007947 */ /* 0x000fea0003800000 */
.L_x_915:
[----:B------:R-:W2:Y:S02]  /*10f0*/  LDG.E R2, [R2.64] ;  /* 0x0000002402027981 */ /* 0x000ea4000c1e1900 */
[----:B--2---:R-:W0:Y:S02]  /*1100*/  I2F.U32 R0, R2 ;  /* 0x0000000200007306 */ /* 0x004e240000201000 */
[----:B0-----:R-:W-:-:S04]  /*1110*/  F2FP.PACK_AB R0, RZ, R0 ;  /* 0x00000000ff00723e */ /* 0x001fc800000000ff */
[----:B------:R-:W-:Y:S02]  /*1120*/  PRMT R25, R0, 0x7610, R25 ;  /* 0x0000761000197816 */ /* 0x000fe40000000019 */
.L_x_892:
[----:B------:R-:W1:Y:S02]  /*1130*/  S2R R19, SR_TID.X ;  /* 0x0000000000137919 */ /* 0x000e640000002100 */
[----:B-1----:R-:W-:-:S03]  /*1140*/  IADD3 R19, R19, 0x80, RZ ;  /* 0x0000008013137810 */ /* 0x002fc60007ffe0ff */
.L_x_886:
[----:B-1----:R-:W-:Y:S05]  /*1150*/  BSYNC B6 ;  /* 0x0000000000067941 */ /* 0x002fea0003800000 */
.L_x_885:
        /* <DEDUP_REMOVED lines=24> */
.L_x_924:
[----:B------:R-:W2:Y:S02]  /*12e0*/  LDG.E.U8 R2, [R2.64] ;  /* 0x0000002402027981 */ /* 0x000ea4000c1e1100 */
[----:B--2---:R-:W0:Y:S02]  /*12f0*/  I2F.U16 R0, R2 ;  /* 0x0000000200007306 */ /* 0x004e240000101000 */
[----:B0-----:R-:W-:-:S04]  /*1300*/  F2FP.PACK_AB R0, RZ, R0 ;  /* 0x00000000ff00723e */ /* 0x001fc800000000ff */
[----:B------:R-:W-:Y:S01]  /*1310*/  PRMT R22, R0, 0x7610, R22 ;  /* 0x0000761000167816 */ /* 0x000fe20000000016 */
[----:B------:R-:W-:Y:S05]  /*1320*/  BRA `(.L_x_926) ;  /* 0x00000ed000007947 */ /* 0x000fea0003800000 */
.L_x_923:
        /* <DEDUP_REMOVED lines=11> */
.L_x_928:
[----:B------:R-:W2:Y:S02]  /*13e0*/  LDG.E R2, [R2.64] ;  /* 0x0000002402027981 */ /* 0x000ea4000c1e1900 */
[----:B--2---:R-:W0:Y:S02]  /*13f0*/  I2F R0, R2 ;  /* 0x0000000200007306 */ /* 0x004e240000201400 */
[----:B0-----:R-:W-:-:S04]  /*1400*/  F2FP.PACK_AB R0, RZ, R0 ;  /* 0x00000000ff00723e */ /* 0x001fc800000000ff */
[----:B------:R-:W-:Y:S01]  /*1410*/  PRMT R22, R0, 0x7610, R22 ;  /* 0x0000761000167816 */ /* 0x000fe20000000016 */
[----:B------:R-:W-:Y:S05]  /*1420*/  BRA `(.L_x_926) ;  /* 0x00000dd000007947 */ /* 0x000fea0003800000 */
.L_x_927:
[----:B------:R-:W2:Y:S02]  /*1430*/  LDG.E.U16 R2, [R2.64] ;  /* 0x0000002402027981 */ /* 0x000ea4000c1e1500 */
[----:B--2---:R-:W0:Y:S02]  /*1440*/  I2F.S16 R0, R2 ;  /* 0x0000000200007306 */ /* 0x004e240000101400 */
[----:B0-----:R-:W-:-:S04]  /*1450*/  F2FP.PACK_AB R0, RZ, R0 ;  /* 0x00000000ff00723e */ /* 0x001fc800000000ff */
[----:B------:R-:W-:Y:S01]  /*1460*/  PRMT R22, R0, 0x7610, R22 ;  /* 0x0000761000167816 */ /* 0x000fe20000000016 */
[----:B------:R-:W-:Y:S05]  /*1470*/  BRA `(.L_x_926) ;  /* 0x00000d8000007947 */ /* 0x000fea0003800000 */
.L_x_922:
        /* <DEDUP_REMOVED lines=9> */
.L_x_930:
[----:B------:R0:W5:Y:S01]  /*1510*/  LDG.E.U16 R22, [R2.64] ;  /* 0x0000002402167981 */ /* 0x000162000c1e1500 */
[----:B------:R-:W-:Y:S05]  /*1520*/  BRA `(.L_x_926) ;  /* 0x00000cd000007947 */ /* 0x000fea0003800000 */
.L_x_929:
        /* <DEDUP_REMOVED lines=9> */
.L_x_932:
[----:B------:R0:W5:Y:S01]  /*15c0*/  LDG.E.U16 R22, [R2.64] ;  /* 0x0000002402167981 */ /* 0x000162000c1e1500 */
[----:B------:R-:W-:Y:S05]  /*15d0*/  BRA `(.L_x_926) ;  /* 0x00000c2000007947 */ /* 0x000fea0003800000 */
.L_x_931:
[----:B------:R-:W2:Y:S02]  /*15e0*/  LDG.E.64 R2, [R2.64] ;  /* 0x0000002402027981 */ /* 0x000ea4000c1e1b00 */
[----:B--2---:R-:W0:Y:S01]  /*15f0*/  F2F.F32.F64 R0, R2 ;  /* 0x0000000200007310 */ /* 0x004e220000301000 */
[----:B------:R-:W0:-:S14]  /*1600*/  DSETP.GEU.AND P0, PT, |R2|, c[0x2][0x0], PT ;  /* 0x008000000200762a */ /* 0x000e1c0003f0e200 */
[----:B0-----:R-:W-:-:S05]  /*1610*/  @!P0 FMUL R0, R0, 1.175494350822287508e-38 ;  /* 0x0080000000008820 */ /* 0x001fca0000400000 */
[----:B------:R-:W-:-:S04]  /*1620*/  F2FP.PACK_AB R0, RZ, R0 ;  /* 0x00000000ff00723e */ /* 0x000fc800000000ff */
[----:B------:R-:W-:Y:S01]  /*1630*/  PRMT R22, R0, 0x7610, R22 ;  /* 0x0000761000167816 */ /* 0x000fe20000000016 */
[----:B------:R-:W-:Y:S05]  /*1640*/  BRA `(.L_x_926) ;  /* 0x00000bb000007947 */ /* 0x000fea0003800000 */
.L_x_921:
        /* <DEDUP_REMOVED lines=14> */
.L_x_935:
[----:B------:R-:W2:Y:S02]  /*1730*/  LDG.E.64 R2, [R2.64] ;  /* 0x0000002402027981 */ /* 0x000ea4000c1e1b00 */
[----:B--2---:R-:W0:Y:S01]  /*1740*/  F2F.F32.F64 R0, R2 ;  /* 0x0000000200007310 */ /* 0x004e220000301000 */
[----:B------:R-:W0:-:S14]  /*1750*/  DSETP.GEU.AND P0, PT, |R2|, c[0x2][0x0], PT ;  /* 0x008000000200762a */ /* 0x000e1c0003f0e200 */
[----:B0-----:R-:W-:-:S05]  /*1760*/  @!P0 FMUL R0, R0, 1.175494350822287508e-38 ;  /* 0x0080000000008820 */ /* 0x001fca0000400000 */
[----:B------:R-:W-:-:S04]  /*1770*/  F2FP.PACK_AB R0, RZ, R0 ;  /* 0x00000000ff00723e */ /* 0x000fc800000000ff */
[----:B------:R-:W-:Y:S01]  /*1780*/  PRMT R22, R0, 0x7610, R22 ;  /* 0x0000761000167816 */ /* 0x000fe20000000016 */
[----:B------:R-:W-:Y:S05]  /*1790*/  BRA `(.L_x_926) ;  /* 0x00000a6000007947 */ /* 0x000fea0003800000 */
.L_x_934:
        /* <DEDUP_REMOVED lines=28> */
.L_x_937:
        /* <DEDUP_REMOVED lines=15> */
.L_x_936:
[----:B------:R-:W2:Y:S02]  /*1a50*/  LDG.E.U16 R0, [R2.64] ;  /* 0x0000002402007981 */ /* 0x000ea4000c1e1500 */
[----:B--2---:R-:W-:-:S04]  /*1a60*/  PRMT R0, RZ, 0x5410, R0 ;  /* 0x00005410ff007816 */ /* 0x004fc80000000000 */
[----:B------:R-:W-:-:S04]  /*1a70*/  F2FP.PACK_AB R0, RZ, R0 ;  /* 0x00000000ff00723e */ /* 0x000fc800000000ff */
[----:B------:R-:W-:Y:S01]  /*1a80*/  PRMT R22, R0, 0x7610, R22 ;  /* 0x0000761000167816 */ /* 0x000fe20000000016 */
[----:B------:R-:W-:Y:S05]  /*1a90*/  BRA `(.L_x_926) ;  /* 0x0000076000007947 */ /* 0x000fea0003800000 */
.L_x_933:
        /* <DEDUP_REMOVED lines=12> */
.L_x_940:
        /* <DEDUP_REMOVED lines=21> */
.L_x_944:
[----:B------:R-:W-:Y:S05]  /*1cb0*/  BSYNC B1 ;  /* 0x0000000000017941 */ /* 0x000fea0003800000 */
.L_x_943:
[----:B------:R-:W-:Y:S01]  /*1cc0*/  LEA R3, R0, 0x3b800000, 0x17 ;  /* 0x3b80000000037811 */ /* 0x000fe200078eb8ff */
[----:B------:R-:W-:-:S05]  /*1cd0*/  IMAD.SHL.U32 R0, R2, 0x100000, RZ ;  /* 0x0010000002007824 */ /* 0x000fca00078e00ff */
[----:B------:R-:W-:Y:S02]  /*1ce0*/  LOP3.LUT R0, R3, R0, R4, 0xfe, !PT ;  /* 0x0000000003007212 */ /* 0x000fe400078efe04 */
.L_x_942:
[----:B------:R-:W-:Y:S05]  /*1cf0*/  BSYNC B0 ;  /* 0x0000000000007941 */ /* 0x000fea0003800000 */
.L_x_941:
[----:B------:R-:W-:-:S04]  /*1d00*/  F2FP.PACK_AB R0, RZ, R0 ;  /* 0x00000000ff00723e */ /* 0x000fc800000000ff */
[----:B------:R-:W-:Y:S01]  /*1d10*/  PRMT R22, R0, 0x7610, R22 ;  /* 0x0000761000167816 */ /* 0x000fe20000000016 */
[----:B------:R-:W-:Y:S05]  /*1d20*/  BRA `(.L_x_926) ;  /* 0x000004d000007947 */ /* 0x000fea0003800000 */
.L_x_939:
        /* <DEDUP_REMOVED lines=21> */
.L_x_948:
[----:B------:R-:W-:Y:S05]  /*1e80*/  BSYNC B1 ;  /* 0x0000000000017941 */ /* 0x000fea0003800000 */
.L_x_947:
[----:B------:R-:W-:Y:S01]  /*1e90*/  LEA R3, R0, 0x37800000, 0x17 ;  /* 0x3780000000037811 */ /* 0x000fe200078eb8ff */
[----:B------:R-:W-:-:S05]  /*1ea0*/  IMAD.SHL.U32 R0, R2, 0x200000, RZ ;  /* 0x0020000002007824 */ /* 0x000fca00078e00ff */
[----:B------:R-:W-:Y:S02]  /*1eb0*/  LOP3.LUT R0, R3, R0, R4, 0xfe, !PT ;  /* 0x0000000003007212 */ /* 0x000fe400078efe04 */
.L_x_946:
[----:B------:R-:W-:Y:S05]  /*1ec0*/  BSYNC B0 ;  /* 0x0000000000007941 */ /* 0x000fea0003800000 */
.L_x_945:
[----:B------:R-:W-:-:S04]  /*1ed0*/  F2FP.PACK_AB R0, RZ, R0 ;  /* 0x00000000ff00723e */ /* 0x000fc800000000ff */
[----:B------:R-:W-:Y:S01]  /*1ee0*/  PRMT R22, R0, 0x7610, R22 ;  /* 0x0000761000167816 */ /* 0x000fe20000000016 */
[----:B------:R-:W-:Y:S05]  /*1ef0*/  BRA `(.L_x_926) ;  /* 0x0000030000007947 */ /* 0x000fea0003800000 */
.L_x_938:
        /* <DEDUP_REMOVED lines=14> */
.L_x_952:
[----:B------:R-:W-:Y:S05]  /*1fe0*/  BSYNC B0 ;  /* 0x0000000000007941 */ /* 0x000fea0003800000 */
.L_x_951:
[----:B------:R-:W-:-:S04]  /*1ff0*/  F2FP.PACK_AB R0, RZ, R0 ;  /* 0x00000000ff00723e */ /* 0x000fc800000000ff */
[----:B------:R-:W-:Y:S01]  /*2000*/  PRMT R22, R0, 0x7610, R22 ;  /* 0x0000761000167816 */ /* 0x000fe20000000016 */
[----:B------:R-:W-:Y:S05]  /*2010*/  BRA `(.L_x_926) ;  /* 0x000001e000007947 */ /* 0x000fea0003800000 */
.L_x_925:
        /* <DEDUP_REMOVED lines=21> */
.L_x_950:
[----:B------:R-:W2:Y:S02]  /*2170*/  LDG.E.64 R2, [R2.64] ;  /* 0x0000002402027981 */ /* 0x000ea4000c1e1b00 */
[----:B--2---:R-:W0:Y:S02]  /*2180*/  I2F.U64 R0, R2 ;  /* 0x0000000200007312 */ /* 0x004e240000301000 */
[----:B0-----:R-:W-:-:S04]  /*2190*/  F2FP.PACK_AB R0, RZ, R0 ;  /* 0x00000000ff00723e */ /* 0x001fc800000000ff */
[----:B------:R-:W-:Y:S01]  /*21a0*/  PRMT R22, R0, 0x7610, R22 ;  /* 0x0000761000167816 */ /* 0x000fe20000000016 */
[----:B------:R-:W-:Y:S05]  /*21b0*/  BRA `(.L_x_926) ;  /* 0x0000004000007947 */ /* 0x000fea0003800000 */
.L_x_949:
[----:B------:R-:W2:Y:S02]  /*21c0*/  LDG.E R2, [R2.64] ;  /* 0x0000002402027981 */ /* 0x000ea4000c1e1900 */
[----:B--2---:R-:W0:Y:S02]  /*21d0*/  I2F.U32 R0, R2 ;  /* 0x0000000200007306 */ /* 0x004e240000201000 */
[----:B0-----:R-:W-:-:S04]  /*21e0*/  F2FP.PACK_AB R0, RZ, R0 ;  /* 0x00000000ff00723e */ /* 0x001fc800000000ff */
[----:B------:R-:W-:Y:S02]  /*21f0*/  PRMT R22, R0, 0x7610, R22 ;  /* 0x0000761000167816 */ /* 0x000fe40000000016 */
.L_x_926:
[----:B------:R-:W-:-:S05]  /*2200*/  IADD3 R19, R19, 0x80, RZ ;  /* 0x0000008013137810 */ /* 0x000fca0007ffe0ff */
.L_x_920:
[----:B------:R-:W-:Y:S05]  /*2210*/  BSYNC B6 ;  /* 0x0000000000067941 */ /* 0x000fea0003800000 */
.L_x_919:
        /* <DEDUP_REMOVED lines=26> */
.L_x_958:
[----:B------:R-:W2:Y:S02]  /*23c0*/  LDG.E.U8 R2, [R2.64] ;  /* 0x0000002402027981 */ /* 0x000ea4000c1e1100 */
[----:B--2---:R-:W0:Y:S02]  /*23d0*/  I2F.U16 R0, R2 ;  /* 0x0000000200007306 */ /* 0x004e240000101000 */
[----:B0-----:R-:W-:-:S04]  /*23e0*/  F2FP.PACK_AB R0, RZ, R0 ;  /* 0x00000000ff00723e */ /* 0x001fc800000000ff */
[----:B------:R-:W-:Y:S01]  /*23f0*/  PRMT R26, R0, 0x7610, R26 ;  /* 0x00007610001a7816 */ /* 0x000fe2000000001a */
[----:B------:R-:W-:Y:S05]  /*2400*/  BRA `(.L_x_960) ;  /* 0x00000ed000007947 */ /* 0x000fea0003800000 */
.L_x_957:
        /* <DEDUP_REMOVED lines=11> */
.L_x_962:
[----:B------:R-:W2:Y:S02]  /*24c0*/  LDG.E R2, [R2.64] ;  /* 0x0000002402027981 */ /* 0x000ea4000c1e1900 */
[----:B--2---:R-:W0:Y:S02]  /*24d0*/  I2F R0, R2 ;  /* 0x0000000200007306 */ /* 0x004e240000201400 */
[----:B0-----:R-:W-:-:S04]  /*24e0*/  F2FP.PACK_AB R0, RZ, R0 ;  /* 0x00000000ff00723e */ /* 0x001fc800000000ff */
[----:B------:R-:W-:Y:S01]  /*24f0*/  PRMT R26, R0, 0x7610, R26 ;  /* 0x00007610001a7816 */ /* 0x000fe2000000001a */
[----:B------:R-:W-:Y:S05]  /*2500*/  BRA `(.L_x_960) ;  /* 0x00000dd000007947 */ /* 0x000fea0003800000 */
.L_x_961:
[----:B------:R-:W2:Y:S02]  /*2510*/  LDG.E.U16 R2, [R2.64] ;  /* 0x0000002402027981 */ /* 0x000ea4000c1e1500 */
[----:B--2---:R-:W0:Y:S02]  /*2520*/  I2F.S16 R0, R2 ;  /* 0x0000000200007306 */ /* 0x004e240000101400 */
[----:B0-----:R-:W-:-:S04]  /*2530*/  F2FP.PACK_AB R0, RZ, R0 ;  /* 0x00000000ff00723e */ /* 0x001fc800000000ff */
[----:B------:R-:W-:Y:S01]  /*2540*/  PRMT R26, R0, 0x7610, R26 ;  /* 0x00007610001a7816 */ /* 0x000fe2000000001a */
[----:B------:R-:W-:Y:S05]  /*2550*/  BRA `(.L_x_960) ;  /* 0x00000d8000007947 */ /* 0x000fea0003800000 */
.L_x_956:
        /* <DEDUP_REMOVED lines=9> */
.L_x_964:
[----:B------:R0:W5:Y:S01]  /*25f0*/  LDG.E.U16 R26, [R2.64] ;  /* 0x00000024021a7981 */ /* 0x000162000c1e1500 */
[----:B------:R-:W-:Y:S05]  /*2600*/  BRA `(.L_x_960) ;  /* 0x00000cd000007947 */ /* 0x000fea0003800000 */
.L_x_963:
        /* <DEDUP_REMOVED lines=9> */
.L_x_966:
[----:B------:R0:W5:Y:S01]  /*26a0*/  LDG.E.U16 R26, [R2.64] ;  /* 0x00000024021a7981 */ /* 0x000162000c1e1500 */
[----:B------:R-:W-:Y:S05]  /*26b0*/  BRA `(.L_x_960) ;  /* 0x00000c2000007947 */ /* 0x000fea0003800000 */
.L_x_965:
[----:B------:R-:W2:Y:S02]  /*26c0*/  LDG.E.64 R2, [R2.64] ;  /* 0x0000002402027981 */ /* 0x000ea4000c1e1b00 */
[----:B--2---:R-:W0:Y:S01]  /*26d0*/  F2F.F32.F64 R0, R2 ;  /* 0x0000000200007310 */ /* 0x004e220000301000 */
[----:B------:R-:W0:-:S14]  /*26e0*/  DSETP.GEU.AND P0, PT, |R2|, c[0x2][0x0], PT ;  /* 0x008000000200762a */ /* 0x000e1c0003f0e200 */
[----:B0-----:R-:W-:-:S05]  /*26f0*/  @!P0 FMUL R0, R0, 1.175494350822287508e-38 ;  /* 0x0080000000008820 */ /* 0x001fca0000400000 */
[----:B------:R-:W-:-:S04]  /*2700*/  F2FP.PACK_AB R0, RZ, R0 ;  /* 0x00000000ff00723e */ /* 0x000fc800000000ff */
[----:B------:R-:W-:Y:S01]  /*2710*/  PRMT R26, R0, 0x7610, R26 ;  /* 0x00007610001a7816 */ /* 0x000fe2000000001a */
[----:B------:R-:W-:Y:S05]  /*2720*/  BRA `(.L_x_960) ;  /* 0x00000bb000007947 */ /* 0x000fea0003800000 */
.L_x_955:
        /* <DEDUP_REMOVED lines=14> */
.L_x_969:
[----:B------:R-:W2:Y:S02]  /*2810*/  LDG.E.64 R2, [R2.64] ;  /* 0x0000002402027981 */ /* 0x000ea4000c1e1b00 */
[----:B--2---:R-:W0:Y:S01]  /*2820*/  F2F.F32.F64 R0, R2 ;  /* 0x0000000200007310 */ /* 0x004e220000301000 */
[----:B------:R-:W0:-:S14]  /*2830*/  DSETP.GEU.AND P0, PT, |R2|, c[0x2][0x0], PT ;  /* 0x008000000200762a */ /* 0x000e1c0003f0e200 */
[----:B0-----:R-:W-:-:S05]  /*2840*/  @!P0 FMUL R0, R0, 1.175494350822287508e-38 ;  /* 0x0080000000008820 */ /* 0x001fca0000400000 */
[----:B------:R-:W-:-:S04]  /*2850*/  F2FP.PACK_AB R0, RZ, R0 ;  /* 0x00000000ff00723e */ /* 0x000fc800000000ff */
[----:B------:R-:W-:Y:S01]  /*2860*/  PRMT R26, R0, 0x7610, R26 ;  /* 0x00007610001a7816 */ /* 0x000fe2000000001a */
[----:B------:R-:W-:Y:S05]  /*2870*/  BRA `(.L_x_960) ;  /* 0x00000a6000007947 */ /* 0x000fea0003800000 */
.L_x_968:
        /* <DEDUP_REMOVED lines=28> */
.L_x_971:
        /* <DEDUP_REMOVED lines=15> */
.L_x_970:
[----:B------:R-:W2:Y:S02]  /*2b30*/  LDG.E.U16 R0, [R2.64] ;  /* 0x0000002402007981 */ /* 0x000ea4000c1e1500 */
[----:B--2---:R-:W-:-:S04]  /*2b40*/  PRMT R0, RZ, 0x5410, R0 ;  /* 0x00005410ff007816 */ /* 0x004fc80000000000 */
[----:B------:R-:W-:-:S04]  /*2b50*/  F2FP.PACK_AB R0, RZ, R0 ;  /* 0x00000000ff00723e */ /* 0x000fc800000000ff */
[----:B------:R-:W-:Y:S01]  /*2b60*/  PRMT R26, R0, 0x7610, R26 ;  /* 0x00007610001a7816 */ /* 0x000fe2000000001a */
[----:B------:R-:W-:Y:S05]  /*2b70*/  BRA `(.L_x_960) ;  /* 0x0000076000007947 */ /* 0x000fea0003800000 */
.L_x_967:
        /* <DEDUP_REMOVED lines=12> */
.L_x_974:
        /* <DEDUP_REMOVED lines=21> */
.L_x_978:
[----:B------:R-:W-:Y:S05]  /*2d90*/  BSYNC B1 ;  /* 0x0000000000017941 */ /* 0x000fea0003800000 */
.L_x_977:
[----:B------:R-:W-:Y:S01]  /*2da0*/  LEA R3, R0, 0x3b800000, 0x17 ;  /* 0x3b80000000037811 */ /* 0x000fe200078eb8ff */
[----:B------:R-:W-:-:S05]  /*2db0*/  IMAD.SHL.U32 R0, R2, 0x100000, RZ ;  /* 0x0010000002007824 */ /* 0x000fca00078e00ff */
[----:B------:R-:W-:Y:S02]  /*2dc0*/  LOP3.LUT R0, R3, R0, R4, 0xfe, !PT ;  /* 0x0000000003007212 */ /* 0x000fe400078efe04 */
.L_x_976:
[----:B------:R-:W-:Y:S05]  /*2dd0*/  BSYNC B0 ;  /* 0x0000000000007941 */ /* 0x000fea0003800000 */
.L_x_975:
[----:B------:R-:W-:-:S04]  /*2de0*/  F2FP.PACK_AB R0, RZ, R0 ;  /* 0x00000000ff00723e */ /* 0x000fc800000000ff */
[----:B------:R-:W-:Y:S01]  /*2df0*/  PRMT R26, R0, 0x7610, R26 ;  /* 0x00007610001a7816 */ /* 0x000fe2000000001a */
[----:B------:R-:W-:Y:S05]  /*2e00*/  BRA `(.L_x_960) ;  /* 0x000004d000007947 */ /* 0x000fea0003800000 */
.L_x_973:
        /* <DEDUP_REMOVED lines=21> */
.L_x_982:
[----:B------:R-:W-:Y:S05]  /*2f60*/  BSYNC B1 ;  /* 0x0000000000017941 */ /* 0x000fea0003800000 */
.L_x_981:
[----:B------:R-:W-:Y:S01]  /*2f70*/  LEA R3, R0, 0x37800000, 0x17 ;  /* 0x3780000000037811 */ /* 0x000fe200078eb8ff */
[----:B------:R-:W-:-:S05]  /*2f80*/  IMAD.SHL.U32 R0, R2, 0x200000, RZ ;  /* 0x0020000002007824 */ /* 0x000fca00078e00ff */
[----:B------:R-:W-:Y:S02]  /*2f90*/  LOP3.LUT R0, R3, R0, R4, 0xfe, !PT ;  /* 0x0000000003007212 */ /* 0x000fe400078efe04 */
.L_x_980:
[----:B------:R-:W-:Y:S05]  /*2fa0*/  BSYNC B0 ;  /* 0x0000000000007941 */ /* 0x000fea0003800000 */
.L_x_979:
[----:B------:R-:W-:-:S04]  /*2fb0*/  F2FP.PACK_AB R0, RZ, R0 ;  /* 0x00000000ff00723e */ /* 0x000fc800000000ff */
[----:B------:R-:W-:Y:S01]  /*2fc0*/  PRMT R26, R0, 0x7610, R26 ;  /* 0x00007610001a7816 */ /* 0x000fe2000000001a */
[----:B------:R-:W-:Y:S05]  /*2fd0*/  BRA `(.L_x_960) ;  /* 0x0000030000007947 */ /* 0x000fea0003800000 */
.L_x_972:
        /* <DEDUP_REMOVED lines=14> */
.L_x_986:
[----:B------:R-:W-:Y:S05]  /*30c0*/  BSYNC B0 ;  /* 0x0000000000007941 */ /* 0x000fea0003800000 */
.L_x_985:
[----:B------:R-:W-:-:S04]  /*30d0*/  F2FP.PACK_AB R0, RZ, R0 ;  /* 0x00000000ff00723e */ /* 0x000fc800000000ff */
[----:B------:R-:W-:Y:S01]  /*30e0*/  PRMT R26, R0, 0x7610, R26 ;  /* 0x00007610001a7816 */ /* 0x000fe2000000001a */
[----:B------:R-:W-:Y:S05]  /*30f0*/  BRA `(.L_x_960) ;  /* 0x000001e000007947 */ /* 0x000fea0003800000 */
.L_x_959:
        /* <DEDUP_REMOVED lines=21> */
.L_x_984:
[----:B------:R-:W2:Y:S02]  /*3250*/  LDG.E.64 R2, [R2.64] ;  /* 0x0000002402027981 */ /* 0x000ea4000c1e1b00 */
[----:B--2---:R-:W0:Y:S02]  /*3260*/  I2F.U64 R0, R2 ;  /* 0x0000000200007312 */ /* 0x004e240000301000 */
[----:B0-----:R-:W-:-:S04]  /*3270*/  F2FP.PACK_AB R0, RZ, R0 ;  /* 0x00000000ff00723e */ /* 0x001fc800000000ff */
[----:B------:R-:W-:Y:S01]  /*3280*/  PRMT R26, R0, 0x7610, R26 ;  /* 0x00007610001a7816 */ /* 0x000fe2000000001a */
[----:B------:R-:W-:Y:S05]  /*3290*/  BRA `(.L_x_960) ;  /* 0x0000004000007947 */ /* 0x000fea0003800000 */
.L_x_983:
[----:B------:R-:W2:Y:S02]  /*32a0*/  LDG.E R2, [R2.64] ;  /* 0x0000002402027981 */ /* 0x000ea4000c1e1900 */
[----:B--2---:R-:W0:Y:S02]  /*32b0*/  I2F.U32 R0, R2 ;  /* 0x0000000200007306 */ /* 0x004e240000201000 */
[----:B0-----:R-:W-:-:S04]  /*32c0*/  F2FP.PACK_AB R0, RZ, R0 ;  /* 0x00000000ff00723e */ /* 0x001fc800000000ff */
[----:B------:R-:W-:Y:S02]  /*32d0*/  PRMT R26, R0, 0x7610, R26 ;  /* 0x00007610001a7816 */ /* 0x000fe4000000001a */
.L_x_960:
[----:B------:R-:W-:-:S05]  /*32e0*/  IADD3 R19, R19, 0x80, RZ ;  /* 0x0000008013137810 */ /* 0x000fca0007ffe0ff */
.L_x_954:
[----:B------:R-:W-:Y:S05]  /*32f0*/  BSYNC B6 ;  /* 0x0000000000067941 */ /* 0x000fea0003800000 */
.L_x_953:
        /* <DEDUP_REMOVED lines=23> */
.L_x_992:
[----:B------:R-:W2:Y:S02]  /*3470*/  LDG.E.U8 R2, [R2.64] ;  /* 0x0000002402027981 */ /* 0x000ea4000c1e1100 */
[----:B--2---:R-:W0:Y:S02]  /*3480*/  I2F.U16 R0, R2 ;  /* 0x0000000200007306 */ /* 0x004e240000101000 */
[----:B0-----:R-:W-:-:S04]  /*3490*/  F2FP.PACK_AB R0, RZ, R0 ;  /* 0x00000000ff00723e */ /* 0x001fc800000000ff */
[----:B------:R-:W-:Y:S01]  /*34a0*/  PRMT R23, R0, 0x7610, R23 ;  /* 0x0000761000177816 */ /* 0x000fe20000000017 */
[----:B------:R-:W-:Y:S05]  /*34b0*/  BRA `(.L_x_988) ;  /* 0x00000ed000007947 */ /* 0x000fea0003800000 */
.L_x_991:
        /* <DEDUP_REMOVED lines=11> */
.L_x_995:
[----:B------:R-:W2:Y:S02]  /*3570*/  LDG.E R2, [R2.64] ;  /* 0x0000002402027981 */ /* 0x000ea4000c1e1900 */
[----:B--2---:R-:W0:Y:S02]  /*3580*/  I2F R0, R2 ;  /* 0x0000000200007306 */ /* 0x004e240000201400 */
[----:B0-----:R-:W-:-:S04]  /*3590*/  F2FP.PACK_AB R0, RZ, R0 ;  /* 0x00000000ff00723e */ /* 0x001fc800000000ff */
[----:B------:R-:W-:Y:S01]  /*35a0*/  PRMT R23, R0, 0x7610, R23 ;  /* 0x0000761000177816 */ /* 0x000fe20000000017 */
[----:B------:R-:W-:Y:S05]  /*35b0*/  BRA `(.L_x_988) ;  /* 0x00000dd000007947 */ /* 0x000fea0003800000 */
.L_x_994:
[----:B------:R-:W2:Y:S02]  /*35c0*/  LDG.E.U16 R2, [R2.64] ;  /* 0x0000002402027981 */ /* 0x000ea4000c1e1500 */
[----:B--2---:R-:W0:Y:S02]  /*35d0*/  I2F.S16 R0, R2 ;  /* 0x0000000200007306 */ /* 0x004e240000101400 */
[----:B0-----:R-:W-:-:S04]  /*35e0*/  F2FP.PACK_AB R0, RZ, R0 ;  /* 0x00000000ff00723e */ /* 0x001fc800000000ff */
[----:B------:R-:W-:Y:S01]  /*35f0*/  PRMT R23, R0, 0x7610, R23 ;  /* 0x0000761000177816 */ /* 0x000fe20000000017 */
[----:B------:R-:W-:Y:S05]  /*3600*/  BRA `(.L_x_988) ;  /* 0x00000d8000007947 */ /* 0x000fea0003800000 */
.L_x_990:
        /* <DEDUP_REMOVED lines=9> */
.L_x_997:
[----:B------:R0:W5:Y:S01]  /*36a0*/  LDG.E.U16 R23, [R2.64] ;  /* 0x0000002402177981 */ /* 0x000162000c1e1500 */
[----:B------:R-:W-:Y:S05]  /*36b0*/  BRA `(.L_x_988) ;  /* 0x00000cd000007947 */ /* 0x000fea0003800000 */
.L_x_996:
        /* <DEDUP_REMOVED lines=9> */
.L_x_999:
[----:B------:R0:W5:Y:S01]  /*3750*/  LDG.E.U16 R23, [R2.64] ;  /* 0x0000002402177981 */ /* 0x000162000c1e1500 */
[----:B------:R-:W-:Y:S05]  /*3760*/  BRA `(.L_x_988) ;  /* 0x00000c2000007947 */ /* 0x000fea0003800000 */
.L_x_998:
[----:B------:R-:W2:Y:S02]  /*3770*/  LDG.E.64 R2, [R2.64] ;  /* 0x0000002402027981 */ /* 0x000ea4000c1e1b00 */
[----:B--2---:R-:W0:Y:S01]  /*3780*/  F2F.F32.F64 R0, R2 ;  /* 0x0000000200007310 */ /* 0x004e220000301000 */
[----:B------:R-:W0:-:S14]  /*3790*/  DSETP.GEU.AND P0, PT, |R2|, c[0x2][0x0], PT ;  /* 0x008000000200762a */ /* 0x000e1c0003f0e200 */
[----:B0-----:R-:W-:-:S05]  /*37a0*/  @!P0 FMUL R0, R0, 1.175494350822287508e-38 ;  /* 0x0080000000008820 */ /* 0x001fca0000400000 */
[----:B------:R-:W-:-:S04]  /*37b0*/  F2FP.PACK_AB R0, RZ, R0 ;  /* 0x00000000ff00723e */ /* 0x000fc800000000ff */
[----:B------:R-:W-:Y:S01]  /*37c0*/  PRMT R23, R0, 0x7610, R23 ;  /* 0x0000761000177816 */ /* 0x000fe20000000017 */
[----:B------:R-:W-:Y:S05]  /*37d0*/  BRA `(.L_x_988) ;  /* 0x00000bb000007947 */ /* 0x000fea0003800000 */
.L_x_989:
        /* <DEDUP_REMOVED lines=14> */
.L_x_1002:
[----:B------:R-:W2:Y:S02]  /*38c0*/  LDG.E.64 R2, [R2.64] ;  /* 0x0000002402027981 */ /* 0x000ea4000c1e1b00 */
[----:B--2---:R-:W0:Y:S01]  /*38d0*/  F2F.F32.F64 R0, R2 ;  /* 0x0000000200007310 */ /* 0x004e220000301000 */
[----:B------:R-:W0:-:S14]  /*38e0*/  DSETP.GEU.AND P0, PT, |R2|, c[0x2][0x0], PT ;  /* 0x008000000200762a */ /* 0x000e1c0003f0e200 */
[----:B0-----:R-:W-:-:S05]  /*38f0*/  @!P0 FMUL R0, R0, 1.175494350822287508e-38 ;  /* 0x0080000000008820 */ /* 0x001fca0000400000 */
[----:B------:R-:W-:-:S04]  /*3900*/  F2FP.PACK_AB R0, RZ, R0 ;  /* 0x00000000ff00723e */ /* 0x000fc800000000ff */
[----:B------:R-:W-:Y:S01]  /*3910*/  PRMT R23, R0, 0x7610, R23 ;  /* 0x0000761000177816 */ /* 0x000fe20000000017 */
[----:B------:R-:W-:Y:S05]  /*3920*/  BRA `(.L_x_988) ;  /* 0x00000a6000007947 */ /* 0x000fea0003800000 */
.L_x_1001:
        /* <DEDUP_REMOVED lines=28> */
.L_x_1004:
        /* <DEDUP_REMOVED lines=15> */
.L_x_1003:
[----:B------:R-:W2:Y:S02]  /*3be0*/  LDG.E.U16 R0, [R2.64] ;  /* 0x0000002402007981 */ /* 0x000ea4000c1e1500 */
[----:B--2---:R-:W-:-:S04]  /*3bf0*/  PRMT R0, RZ, 0x5410, R0 ;  /* 0x00005410ff007816 */ /* 0x004fc80000000000 */
[----:B------:R-:W-:-:S04]  /*3c00*/  F2FP.PACK_AB R0, RZ, R0 ;  /* 0x00000000ff00723e */ /* 0x000fc800000000ff */
[----:B------:R-:W-:Y:S01]  /*3c10*/  PRMT R23, R0, 0x7610, R23 ;  /* 0x0000761000177816 */ /* 0x000fe20000000017 */
[----:B------:R-:W-:Y:S05]  /*3c20*/  BRA `(.L_x_988) ;  /* 0x0000076000007947 */ /* 0x000fea0003800000 */
.L_x_1000:
        /* <DEDUP_REMOVED lines=12> */
.L_x_1007:
        /* <DEDUP_REMOVED lines=21> */
.L_x_1011:
[----:B------:R-:W-:Y:S05]  /*3e40*/  BSYNC B1 ;  /* 0x0000000000017941 */ /* 0x000fea0003800000 */
.L_x_1010:
[----:B------:R-:W-:Y:S01]  /*3e50*/  LEA R3, R0, 0x3b800000, 0x17 ;  /* 0x3b80000000037811 */ /* 0x000fe200078eb8ff */
[----:B------:R-:W-:-:S05]  /*3e60*/  IMAD.SHL.U32 R0, R2, 0x100000, RZ ;  /* 0x0010000002007824 */ /* 0x000fca00078e00ff */
[----:B------:R-:W-:Y:S02]  /*3e70*/  LOP3.LUT R0, R3, R0, R4, 0xfe, !PT ;  /* 0x0000000003007212 */ /* 0x000fe400078efe04 */
.L_x_1009:
[----:B------:R-:W-:Y:S05]  /*3e80*/  BSYNC B0 ;  /* 0x0000000000007941 */ /* 0x000fea0003800000 */
.L_x_1008:
[----:B------:R-:W-:-:S04]  /*3e90*/  F2FP.PACK_AB R0, RZ, R0 ;  /* 0x00000000ff00723e */ /* 0x000fc800000000ff */
[----:B------:R-:W-:Y:S01]  /*3ea0*/  PRMT R23, R0, 0x7610, R23 ;  /* 0x0000761000177816 */ /* 0x000fe20000000017 */
[----:B------:R-:W-:Y:S05]  /*3eb0*/  BRA `(.L_x_988) ;  /* 0x000004d000007947 */ /* 0x000fea0003800000 */
.L_x_1006:
        /* <DEDUP_REMOVED lines=21> */
.L_x_1015:
[----:B------:R-:W-:Y:S05]  /*4010*/  BSYNC B1 ;  /* 0x0000000000017941 */ /* 0x000fea0003800000 */
.L_x_1014:
[----:B------:R-:W-:Y:S01]  /*4020*/  LEA R3, R0, 0x37800000, 0x17 ;  /* 0x3780000000037811 */ /* 0x000fe200078eb8ff */
[----:B------:R-:W-:-:S05]  /*4030*/  IMAD.SHL.U32 R0, R2, 0x200000, RZ ;  /* 0x0020000002007824 */ /* 0x000fca00078e00ff */
[----:B------:R-:W-:Y:S02]  /*4040*/  LOP3.LUT R0, R3, R0, R4, 0xfe, !PT ;  /* 0x0000000003007212 */ /* 0x000fe400078efe04 */
.L_x_1013:
[----:B------:R-:W-:Y:S05]  /*4050*/  BSYNC B0 ;  /* 0x0000000000007941 */ /* 0x000fea0003800000 */
.L_x_1012:
[----:B------:R-:W-:-:S04]  /*4060*/  F2FP.PACK_AB R0, RZ, R0 ;  /* 0x00000000ff00723e */ /* 0x000fc800000000ff */
[----:B------:R-:W-:Y:S01]  /*4070*/  PRMT R23, R0, 0x7610, R23 ;  /* 0x0000761000177816 */ /* 0x000fe20000000017 */
[----:B------:R-:W-:Y:S05]  /*4080*/  BRA `(.L_x_988) ;  /* 0x0000030000007947 */ /* 0x000fea0003800000 */
.L_x_1005:
        /* <DEDUP_REMOVED lines=14> */
.L_x_1019:
[----:B------:R-:W-:Y:S05]  /*4170*/  BSYNC B0 ;  /* 0x0000000000007941 */ /* 0x000fea0003800000 */
.L_x_1018:
[----:B------:R-:W-:-:S04]  /*4180*/  F2FP.PACK_AB R0, RZ, R0 ;  /* 0x00000000ff00723e */ /* 0x000fc800000000ff */
[----:B------:R-:W-:Y:S01]  /*4190*/  PRMT R23, R0, 0x7610, R23 ;  /* 0x0000761000177816 */ /* 0x000fe20000000017 */
[----:B------:R-:W-:Y:S05]  /*41a0*/  BRA `(.L_x_988) ;  /* 0x000001e000007947 */ /* 0x000fea0003800000 */
.L_x_993:
        /* <DEDUP_REMOVED lines=21> */
.L_x_1017:
[----:B------:R-:W2:Y:S02]  /*4300*/  LDG.E.64 R2, [R2.64] ;  /* 0x0000002402027981 */ /* 0x000ea4000c1e1b00 */
[----:B--2---:R-:W0:Y:S02]  /*4310*/  I2F.U64 R0, R2 ;  /* 0x0000000200007312 */ /* 0x004e240000301000 */
[----:B0-----:R-:W-:-:S04]  /*4320*/  F2FP.PACK_AB R0, RZ, R0 ;  /* 0x00000000ff00723e */ /* 0x001fc800000000ff */
[----:B------:R-:W-:Y:S01]  /*4330*/  PRMT R23, R0, 0x7610, R23 ;  /* 0x0000761000177816 */ /* 0x000fe20000000017 */
[----:B------:R-:W-:Y:S05]  /*4340*/  BRA `(.L_x_988) ;  /* 0x0000004000007947 */ /* 0x000fea0003800000 */
.L_x_1016:
[----:B------:R-:W2:Y:S02]  /*4350*/  LDG.E R2, [R2.64] ;  /* 0x0000002402027981 */ /* 0x000ea4000c1e1900 */
[----:B--2---:R-:W0:Y:S02]  /*4360*/  I2F.U32 R0, R2 ;  /* 0x0000000200007306 */ /* 0x004e240000201000 */
[----:B0-----:R-:W-:-:S04]  /*4370*/  F2FP.PACK_AB R0, RZ, R0 ;  /* 0x00000000ff00723e */ /* 0x001fc800000000ff */
[----:B------:R-:W-:Y:S02]  /*4380*/  PRMT R23, R0, 0x7610, R23 ;  /* 0x0000761000177816 */ /* 0x000fe40000000017 */
.L_x_988:
[----:B------:R-:W-:Y:S05]  /*4390*/  BSYNC B6 ;  /* 0x0000000000067941 */ /* 0x000fea0003800000 */
.L_x_987:
        /* <DEDUP_REMOVED lines=11> */
[----:B--2--5:R-:W-:Y:S01]  /*4450*/  HADD2.F32 R25, -RZ, R25.H0_H0 ;  /* 0x20000019ff197230 */ /* 0x024fe20000004100 */
[----:B------:R-:W-:-:S04]  /*4460*/  IMAD.MOV.U32 R3, RZ, RZ, 0x3f000000 ;  /* 0x3f000000ff037424 */ /* 0x000fc800078e00ff */
[C---:B------:R-:W-:Y:S01]  /*4470*/  FADD.FTZ R0, |R25|.reuse, -RZ ;  /* 0x800000ff19007221 */ /* 0x040fe20000010200 */
[C---:B------:R-:W-:Y:S02]  /*4480*/  FSETP.GT.FTZ.AND P4, PT, |R25|.reuse, 0.56000000238418579102, PT ;  /* 0x3f0f5c291900780b */ /* 0x040fe40003f94200 */
[----:B------:R-:W-:Y:S01]  /*4490*/  FSETP.NEU.FTZ.AND P5, PT, |R25|, 1, PT ;  /* 0x3f8000001900780b */ /* 0x000fe20003fbd200 */
        /* <DEDUP_REMOVED lines=23> */
[----:B------:R-:W-:Y:S02]  /*4610*/  F2FP.PACK_AB R0, RZ, R0 ;  /* 0x00000000ff00723e */ /* 0x000fe400000000ff */
.L_x_1021:
[----:B--2---:R-:W-:Y:S05]  /*4620*/  BSYNC B0 ;  /* 0x0000000000007941 */ /* 0x004fea0003800000 */
.L_x_1020:
[----:B------:R-:W-:Y:S01]  /*4630*/  BSSY B0, `(.L_x_1022) ;  /* 0x000001f000007945 */ /* 0x000fe20003800000 */
[----:B------:R-:W-:Y:S05]  /*4640*/  @P3 BRA `(.L_x_1023) ;  /* 0x000001d000003947 */ /* 0x000fea0003800000 */
[----:B-----5:R-:W-:Y:S01]  /*4650*/  HADD2.F32 R22, -RZ, R22.H0_H0 ;  /* 0x20000016ff167230 */ /* 0x020fe20000004100 */
        /* <DEDUP_REMOVED lines=27> */
[----:B------:R-:W-:Y:S02]  /*4810*/  F2FP.PACK_AB R25, RZ, R25 ;  /* 0x00000019ff19723e */ /* 0x000fe400000000ff */
.L_x_1023:
[----:B------:R-:W-:Y:S05]  /*4820*/  BSYNC B0 ;  /* 0x0000000000007941 */ /* 0x000fea0003800000 */
.L_x_1022:
        /* <DEDUP_REMOVED lines=30> */
[----:B------:R-:W-:Y:S02]  /*4a10*/  F2FP.PACK_AB R22, RZ, R22 ;  /* 0x00000016ff16723e */ /* 0x000fe400000000ff */
.L_x_1025:
[----:B------:R-:W-:Y:S05]  /*4a20*/  BSYNC B0 ;  /* 0x0000000000007941 */ /* 0x000fea0003800000 */
.L_x_1024:
        /* <DEDUP_REMOVED lines=31> */
.L_x_1027:
[----:B------:R-:W-:Y:S05]  /*4c20*/  BSYNC B0 ;  /* 0x0000000000007941 */ /* 0x000fea0003800000 */
.L_x_1026:
        /* <DEDUP_REMOVED lines=17> */
[----:B------:R-:W-:Y:S01]  /*4d40*/  HADD2.F32 R0, -RZ, R0.H0_H0 ;  /* 0x20000000ff007230 */ /* 0x000fe20000004100 */
[----:B------:R-:W-:-:S03]  /*4d50*/  IMAD.MOV.U32 R19, RZ, RZ, R24 ;  /* 0x000000ffff137224 */ /* 0x000fc600078e0018 */
[----:B------:R-:W0:Y:S02]  /*4d60*/  F2I.FTZ.TRUNC.NTZ R5, R0 ;  /* 0x0000000000057305 */ /* 0x000e24000021f100 */
[----:B0-----:R0:W-:Y:S01]  /*4d70*/  STG.E.U8 [R2.64], R5 ;  /* 0x0000000502007986 */ /* 0x0011e2000c101124 */
[----:B------:R-:W-:Y:S05]  /*4d80*/  BRA `(.L_x_1029) ;  /* 0x00000fd000007947 */ /* 0x000fea0003800000 */
.L_x_1033:
[----:B------:R-:W-:Y:S01]  /*4d90*/  HADD2.F32 R5, -RZ, R0.H0_H0 ;  /* 0x20000000ff057230 */ /* 0x000fe20000004100 */
[----:B------:R-:W-:-:S05]  /*4da0*/  IMAD.MOV.U32 R19, RZ, RZ, R24 ;  /* 0x000000ffff137224 */ /* 0x000fca00078e0018 */
[----:B------:R-:W0:Y:S02]  /*4db0*/  F2I.S64.TRUNC R4, R5 ;  /* 0x0000000500047311 */ /* 0x000e24000020d900 */
[----:B0-----:R0:W-:Y:S01]  /*4dc0*/  STG.E.U8 [R2.64], R4 ;  /* 0x0000000402007986 */ /* 0x0011e2000c101124 */
[----:B------:R-:W-:Y:S05]  /*4dd0*/  BRA `(.L_x_1029) ;  /* 0x00000f8000007947 */ /* 0x000fea0003800000 */
.L_x_1032:
[----:B------:R-:W-:-:S13]  /*4de0*/  ISETP.NE.AND P0, PT, R4, 0x2, PT ;  /* 0x000000020400780c */ /* 0x000fda0003f05270 */
[----:B------:R-:W-:Y:S05]  /*4df0*/  @!P0 BRA `(.L_x_1035) ;  /* 0x000000e000008947 */ /* 0x000fea0003800000 */
[----:B------:R-:W-:-:S13]  /*4e00*/  ISETP.NE.AND P0, PT, R4, 0x3, PT ;  /* 0x000000030400780c */ /* 0x000fda0003f05270 */
[----:B------:R-:W-:Y:S05]  /*4e10*/  @!P0 BRA `(.L_x_1036) ;  /* 0x0000007000008947 */ /* 0x000fea0003800000 */
[----:B------:R-:W-:-:S13]  /*4e20*/  ISETP.NE.AND P0, PT, R4, 0x4, PT ;  /* 0x000000040400780c */ /* 0x000fda0003f05270 */
[----:B------:R-:W-:Y:S05]  /*4e30*/  @P0 BRA `(.L_x_1034) ;  /* 0x00000d4000000947 */ /* 0x000fea0003800000 */
[----:B------:R-:W-:Y:S01]  /*4e40*/  HADD2.F32 R4, -RZ, R0.H0_H0 ;  /* 0x20000000ff047230 */ /* 0x000fe20000004100 */
[----:B------:R-:W-:-:S05]  /*4e50*/  IMAD.MOV.U32 R19, RZ, RZ, R24 ;  /* 0x000000ffff137224 */ /* 0x000fca00078e0018 */
[----:B------:R-:W0:Y:S02]  /*4e60*/  F2I.S64.TRUNC R4, R4 ;  /* 0x0000000400047311 */ /* 0x000e24000020d900 */
[----:B0-----:R0:W-:Y:S01]  /*4e70*/  STG.E.64 [R2.64], R4 ;  /* 0x0000000402007986 */ /* 0x0011e2000c101b24 */
[----:B------:R-:W-:Y:S05]  /*4e80*/  BRA `(.L_x_1029) ;  /* 0x00000ed000007947 */ /* 0x000fea0003800000 */
.L_x_1036:
[----:B------:R-:W-:Y:S01]  /*4e90*/  HADD2.F32 R0, -RZ, R0.H0_H0 ;  /* 0x20000000ff007230 */ /* 0x000fe20000004100 */
[----:B------:R-:W-:-:S03]  /*4ea0*/  IMAD.MOV.U32 R19, RZ, RZ, R24 ;  /* 0x000000ffff137224 */ /* 0x000fc600078e0018 */
[----:B------:R-:W0:Y:S02]  /*4eb0*/  F2I.FTZ.TRUNC.NTZ R5, R0 ;  /* 0x0000000000057305 */ /* 0x000e24000021f100 */
[----:B0-----:R0:W-:Y:S01]  /*4ec0*/  STG.E [R2.64], R5 ;  /* 0x0000000502007986 */ /* 0x0011e2000c101924 */
[----:B------:R-:W-:Y:S05]  /*4ed0*/  BRA `(.L_x_1029) ;  /* 0x00000e8000007947 */ /* 0x000fea0003800000 */
.L_x_1035:
[----:B------:R-:W-:Y:S01]  /*4ee0*/  HADD2.F32 R0, -RZ, R0.H0_H0 ;  /* 0x20000000ff007230 */ /* 0x000fe20000004100 */
[----:B------:R-:W-:-:S03]  /*4ef0*/  IMAD.MOV.U32 R19, RZ, RZ, R24 ;  /* 0x000000ffff137224 */ /* 0x000fc600078e0018 */
[----:B------:R-:W0:Y:S02]  /*4f00*/  F2I.FTZ.TRUNC.NTZ R5, R0 ;  /* 0x0000000000057305 */ /* 0x000e24000021f100 */
[----:B0-----:R0:W-:Y:S01]  /*4f10*/  STG.E.U16 [R2.64], R5 ;  /* 0x0000000502007986 */ /* 0x0011e2000c101524 */
[----:B------:R-:W-:Y:S05]  /*4f20*/  BRA `(.L_x_1029) ;  /* 0x00000e3000007947 */ /* 0x000fea0003800000 */
.L_x_1031:
[----:B------:R-:W-:-:S13]  /*4f30*/  ISETP.GT.AND P0, PT, R4, 0x6, PT ;  /* 0x000000060400780c */ /* 0x000fda0003f04270 */
[----:B------:R-:W-:Y:S05]  /*4f40*/  @P0 BRA `(.L_x_1037) ;  /* 0x000000b000000947 */ /* 0x000fea0003800000 */
[----:B------:R-:W-:-:S13]  /*4f50*/  ISETP.NE.AND P0, PT, R4, 0x5, PT ;  /* 0x000000050400780c */ /* 0x000fda0003f05270 */
[----:B------:R-:W-:Y:S05]  /*4f60*/  @!P0 BRA `(.L_x_1038) ;  /* 0x0000006000008947 */ /* 0x000fea0003800000 */
[----:B------:R-:W-:-:S13]  /*4f70*/  ISETP.NE.AND P0, PT, R4, 0x6, PT ;  /* 0x000000060400780c */ /* 0x000fda0003f05270 */
[----:B------:R-:W-:Y:S05]  /*4f80*/  @P0 BRA `(.L_x_1034) ;  /* 0x00000bf000000947 */ /* 0x000fea0003800000 */
[----:B------:R-:W-:Y:S01]  /*4f90*/  HADD2.F32 R5, -RZ, R0.H0_H0 ;  /* 0x20000000ff057230 */ /* 0x000fe20000004100 */
[----:B------:R-:W-:-:S04]  /*4fa0*/  IMAD.MOV.U32 R19, RZ, RZ, R24 ;  /* 0x000000ffff137224 */ /* 0x000fc800078e0018 */
[----:B------:R0:W-:Y:S01]  /*4fb0*/  STG.E [R2.64], R5 ;  /* 0x0000000502007986 */ /* 0x0001e2000c101924 */
[----:B------:R-:W-:Y:S05]  /*4fc0*/  BRA `(.L_x_1029) ;  /* 0x00000d9000007947 */ /* 0x000fea0003800000 */
.L_x_1038:
[----:B------:R0:W-:Y:S01]  /*4fd0*/  STG.E.U16 [R2.64], R0 ;  /* 0x0000000002007986 */ /* 0x0001e2000c101524 */
[----:B------:R-:W-:Y:S01]  /*4fe0*/  IMAD.MOV.U32 R19, RZ, RZ, R24 ;  /* 0x000000ffff137224 */ /* 0x000fe200078e0018 */
[----:B------:R-:W-:Y:S05]  /*4ff0*/  BRA `(.L_x_1029) ;  /* 0x00000d6000007947 */ /* 0x000fea0003800000 */
.L_x_1037:
[----:B------:R-:W-:-:S13]  /*5000*/  ISETP.NE.AND P0, PT, R4, 0x7, PT ;  /* 0x000000070400780c */ /* 0x000fda0003f05270 */
[----:B------:R-:W-:Y:S05]  /*5010*/  @!P0 BRA `(.L_x_1039) ;  /* 0x000000f000008947 */ /* 0x000fea0003800000 */
[----:B------:R-:W-:-:S13]  /*5020*/  ISETP.NE.AND P0, PT, R4, 0x8, PT ;  /* 0x000000080400780c */ /* 0x000fda0003f05270 */
[----:B------:R-:W-:Y:S05]  /*5030*/  @!P0 BRA `(.L_x_1040) ;  /* 0x0000007000008947 */ /* 0x000fea0003800000 */
[----:B------:R-:W-:-:S13]  /*5040*/  ISETP.NE.AND P0, PT, R4, 0x9, PT ;  /* 0x000000090400780c */ /* 0x000fda0003f05270 */
[----:B------:R-:W-:Y:S05]  /*5050*/  @P0 BRA `(.L_x_1034) ;  /* 0x00000b2000000947 */ /* 0x000fea0003800000 */
[----:B------:R-:W-:Y:S01]  /*5060*/  HADD2.F32 R4, -RZ, R0.H0_H0 ;  /* 0x20000000ff047230 */ /* 0x000fe20000004100 */
[----:B------:R-:W-:Y:S02]  /*5070*/  IMAD.MOV.U32 R5, RZ, RZ, RZ ;  /* 0x000000ffff057224 */ /* 0x000fe400078e00ff */
[----:B------:R-:W-:-:S03]  /*5080*/  IMAD.MOV.U32 R19, RZ, RZ, R24 ;  /* 0x000000ffff137224 */ /* 0x000fc600078e0018 */
[----:B------:R0:W-:Y:S01]  /*5090*/  STG.E.64 [R2.64], R4 ;  /* 0x0000000402007986 */ /* 0x0001e2000c101b24 */
[----:B------:R-:W-:Y:S05]  /*50a0*/  BRA `(.L_x_1029) ;  /* 0x00000cb000007947 */ /* 0x000fea0003800000 */
.L_x_1040:
[----:B------:R-:W-:Y:S01]  /*50b0*/  HADD2.F32 R0, -RZ, R0.H0_H0 ;  /* 0x20000000ff007230 */ /* 0x000fe20000004100 */
[----:B------:R-:W-:-:S04]  /*50c0*/  IMAD.MOV.U32 R19, RZ, RZ, R24 ;  /* 0x000000ffff137224 */ /* 0x000fc800078e0018 */
[----:B------:R-:W-:-:S04]  /*50d0*/  F2FP.PACK_AB R0, RZ, R0 ;  /* 0x00000000ff00723e */ /* 0x000fc800000000ff */
[----:B------:R-:W-:-:S05]  /*50e0*/  PRMT R0, R0, 0x5410, RZ ;  /* 0x0000541000007816 */ /* 0x000fca00000000ff */
[----:B------:R0:W-:Y:S01]  /*50f0*/  STG.E [R2.64], R0 ;  /* 0x0000000002007986 */ /* 0x0001e2000c101924 */
[----:B------:R-:W-:Y:S05]  /*5100*/  BRA `(.L_x_1029) ;  /* 0x00000c5000007947 */ /* 0x000fea0003800000 */
.L_x_1039:
[----:B------:R-:W-:Y:S01]  /*5110*/  HADD2.F32 R4, -RZ, R0.H0_H0 ;  /* 0x20000000ff047230 */ /* 0x000fe20000004100 */
[----:B------:R-:W-:-:S04]  /*5120*/  IMAD.MOV.U32 R19, RZ, RZ, R24 ;  /* 0x000000ffff137224 */ /* 0x000fc800078e0018 */
[----:B------:R-:W-:-:S06]  /*5130*/  FMUL.FTZ R4, R4, 1 ;  /* 0x3f80000004047820 */ /* 0x000fcc0000410000 */
[----:B------:R-:W0:Y:S02]  /*5140*/  F2F.F64.F32 R4, R4 ;  /* 0x0000000400047310 */ /* 0x000e240000201800 */
[----:B0-----:R0:W-:Y:S01]  /*5150*/  STG.E.64 [R2.64], R4 ;  /* 0x0000000402007986 */ /* 0x0011e2000c101b24 */
[----:B------:R-:W-:Y:S05]  /*5160*/  BRA `(.L_x_1029) ;  /* 0x00000bf000007947 */ /* 0x000fea0003800000 */
.L_x_1030:
        /* <DEDUP_REMOVED lines=10> */
[----:B------:R-:W-:-:S04]  /*5210*/  FSETP.NEU.FTZ.AND P0, PT, R0, RZ, PT ;  /* 0x000000ff0000720b */ /* 0x000fc80003f1d000 */
[----:B------:R-:W-:-:S05]  /*5220*/  SEL R5, RZ, 0x1, !P0 ;  /* 0x00000001ff057807 */ /* 0x000fca0004000000 */
[----:B------:R0:W-:Y:S01]  /*5230*/  STG.E.U8 [R2.64], R5 ;  /* 0x0000000502007986 */ /* 0x0001e2000c101124 */
[----:B------:R-:W-:Y:S05]  /*5240*/  BRA `(.L_x_1029) ;  /* 0x00000b1000007947 */ /* 0x000fea0003800000 */
.L_x_1043:
[----:B------:R-:W-:Y:S01]  /*5250*/  HADD2.F32 R0, -RZ, R0.H0_H0 ;  /* 0x20000000ff007230 */ /* 0x000fe20000004100 */
[----:B------:R-:W-:Y:S01]  /*5260*/  CS2R R6, SRZ ;  /* 0x0000000000067805 */ /* 0x000fe2000001ff00 */
[----:B------:R-:W-:-:S03]  /*5270*/  IMAD.MOV.U32 R19, RZ, RZ, R24 ;  /* 0x000000ffff137224 */ /* 0x000fc600078e0018 */
[----:B------:R-:W-:-:S04]  /*5280*/  FMUL.FTZ R0, R0, 1 ;  /* 0x3f80000000007820 */ /* 0x000fc80000410000 */
[----:B------:R-:W0:Y:S02]  /*5290*/  F2F.F64.F32 R4, R0 ;  /* 0x0000000000047310 */ /* 0x000e240000201800 */
[----:B0-----:R0:W-:Y:S01]  /*52a0*/  STG.E.128 [R2.64], R4 ;  /* 0x0000000402007986 */ /* 0x0011e2000c101d24 */
[----:B------:R-:W-:Y:S05]  /*52b0*/  BRA `(.L_x_1029) ;  /* 0x00000aa000007947 */ /* 0x000fea0003800000 */
.L_x_1042:
        /* <DEDUP_REMOVED lines=21> */
.L_x_1047:
[----:B------:R-:W-:Y:S05]  /*5410*/  BSYNC B0 ;  /* 0x0000000000007941 */ /* 0x000fea0003800000 */
.L_x_1046:
[----:B------:R-:W-:Y:S01]  /*5420*/  LOP3.LUT R5, R0, R5, RZ, 0xfc, !PT ;  /* 0x0000000500057212 */ /* 0x000fe200078efcff */
[----:B------:R-:W-:-:S04]  /*5430*/  IMAD.MOV.U32 R19, RZ, RZ, R24 ;  /* 0x000000ffff137224 */ /* 0x000fc800078e0018 */
[----:B------:R0:W-:Y:S01]  /*5440*/  STG.E.U8 [R2.64], R5 ;  /* 0x0000000502007986 */ /* 0x0001e2000c101124 */
[----:B------:R-:W-:Y:S05]  /*5450*/  BRA `(.L_x_1029) ;  /* 0x0000090000007947 */ /* 0x000fea0003800000 */
.L_x_1045:
        /* <DEDUP_REMOVED lines=13> */
.L_x_1049:
[----:B------:R-:W-:Y:S01]  /*5530*/  IMAD.MOV.U32 R0, RZ, RZ, 0x7f ;  /* 0x0000007fff007424 */ /* 0x000fe200078e00ff */
[----:B------:R-:W-:-:S04]  /*5540*/  ISETP.GT.U32.AND P0, PT, R4, 0x7f800000, PT ;  /* 0x7f8000000400780c */ /* 0x000fc80003f04070 */
[----:B------:R-:W-:-:S04]  /*5550*/  SEL R0, R0, 0x7c, P0 ;  /* 0x0000007c00007807 */ /* 0x000fc80000000000 */
.L_x_1050:
[----:B------:R-:W-:Y:S05]  /*5560*/  BSYNC B0 ;  /* 0x0000000000007941 */ /* 0x000fea0003800000 */
.L_x_1048:
[----:B------:R-:W-:Y:S01]  /*5570*/  LOP3.LUT R4, R5, 0x80000000, RZ, 0xc0, !PT ;  /* 0x8000000005047812 */ /* 0x000fe200078ec0ff */
[----:B------:R-:W-:-:S03]  /*5580*/  IMAD.MOV.U32 R19, RZ, RZ, R24 ;  /* 0x000000ffff137224 */ /* 0x000fc600078e0018 */
[----:B------:R-:W-:-:S04]  /*5590*/  SHF.R.U32.HI R5, RZ, 0x18, R4 ;  /* 0x00000018ff057819 */ /* 0x000fc80000011604 */
[----:B------:R-:W-:-:S05]  /*55a0*/  LOP3.LUT R5, R0, R5, RZ, 0xfc, !PT ;  /* 0x0000000500057212 */ /* 0x000fca00078efcff */
[----:B------:R0:W-:Y:S01]  /*55b0*/  STG.E.U8 [R2.64], R5 ;  /* 0x0000000502007986 */ /* 0x0001e2000c101124 */
[----:B------:R-:W-:Y:S05]  /*55c0*/  BRA `(.L_x_1029) ;  /* 0x0000079000007947 */ /* 0x000fea0003800000 */
.L_x_1044:
[----:B------:R-:W-:Y:S01]  /*55d0*/  HADD2.F32 R0, -RZ, R0.H0_H0 ;  /* 0x20000000ff007230 */ /* 0x000fe20000004100 */
[----:B------:R-:W-:-:S04]  /*55e0*/  IMAD.MOV.U32 R19, RZ, RZ, R24 ;  /* 0x000000ffff137224 */ /* 0x000fc800078e0018 */
[----:B------:R-:W-:-:S05]  /*55f0*/  F2FP.BF16.PACK_AB R0, RZ, R0 ;  /* 0x00000000ff00723e */ /* 0x000fca00000010ff */
[----:B------:R0:W-:Y:S01]  /*5600*/  STG.E.U16 [R2.64], R0 ;  /* 0x0000000002007986 */ /* 0x0001e2000c101524 */
[----:B------:R-:W-:Y:S05]  /*5610*/  BRA `(.L_x_1029) ;  /* 0x0000074000007947 */ /* 0x000fea0003800000 */
.L_x_1041:
        /* <DEDUP_REMOVED lines=10> */
[----:B------:R-:W0:Y:S02]  /*56c0*/  F2I.FTZ.U32.TRUNC.NTZ R5, R5 ;  /* 0x0000000500057305 */ /* 0x000e24000021f000 */
[----:B0-----:R0:W-:Y:S01]  /*56d0*/  STG.E.U16 [R2.64], R5 ;  /* 0x0000000502007986 */ /* 0x0011e2000c101524 */
[----:B------:R-:W-:Y:S05]  /*56e0*/  BRA `(.L_x_1029) ;  /* 0x0000067000007947 */ /* 0x000fea0003800000 */
.L_x_1053:
        /* <DEDUP_REMOVED lines=17> */
.L_x_1056:
[----:B------:R-:W-:-:S04]  /*5800*/  LOP3.LUT R0, R7, 0x80000000, RZ, 0xc0, !PT ;  /* 0x8000000007007812 */ /* 0x000fc800078ec0ff */
[----:B------:R-:W-:-:S04]  /*5810*/  SHF.R.U32.HI R5, RZ, 0x18, R0 ;  /* 0x00000018ff057819 */ /* 0x000fc80000011600 */
[----:B------:R-:W-:-:S04]  /*5820*/  LOP3.LUT R4, R4, R5, RZ, 0xfc, !PT ;  /* 0x0000000504047212 */ /* 0x000fc800078efcff */
[----:B------:R-:W-:Y:S02]  /*5830*/  PRMT R0, R4, 0x7610, R0 ;  /* 0x0000761004007816 */ /* 0x000fe40000000000 */
.L_x_1055:
[----:B------:R-:W-:Y:S05]  /*5840*/  BSYNC B0 ;  /* 0x0000000000007941 */ /* 0x000fea0003800000 */
.L_x_1054:
[----:B------:R0:W-:Y:S01]  /*5850*/  STG.E.U8 [R2.64], R0 ;  /* 0x0000000002007986 */ /* 0x0001e2000c101124 */
[----:B------:R-:W-:Y:S01]  /*5860*/  IMAD.MOV.U32 R19, RZ, RZ, R24 ;  /* 0x000000ffff137224 */ /* 0x000fe200078e0018 */
[----:B------:R-:W-:Y:S05]  /*5870*/  BRA `(.L_x_1029) ;  /* 0x000004e000007947 */ /* 0x000fea0003800000 */
.L_x_1052:
        /* <DEDUP_REMOVED lines=17> */
.L_x_1059:
[----:B------:R-:W-:-:S04]  /*5990*/  LOP3.LUT R0, R7, 0x80000000, RZ, 0xc0, !PT ;  /* 0x8000000007007812 */ /* 0x000fc800078ec0ff */
[----:B------:R-:W-:-:S04]  /*59a0*/  SHF.R.U32.HI R5, RZ, 0x18, R0 ;  /* 0x00000018ff057819 */ /* 0x000fc80000011600 */
[----:B------:R-:W-:-:S04]  /*59b0*/  LOP3.LUT R4, R4, R5, RZ, 0xfc, !PT ;  /* 0x0000000504047212 */ /* 0x000fc800078efcff */
[----:B------:R-:W-:Y:S02]  /*59c0*/  PRMT R0, R4, 0x7610, R0 ;  /* 0x0000761004007816 */ /* 0x000fe40000000000 */
.L_x_1058:
[----:B------:R-:W-:Y:S05]  /*59d0*/  BSYNC B0 ;  /* 0x0000000000007941 */ /* 0x000fea0003800000 */
.L_x_1057:
[----:B------:R0:W-:Y:S01]  /*59e0*/  STG.E.U8 [R2.64], R0 ;  /* 0x0000000002007986 */ /* 0x0001e2000c101124 */
[----:B------:R-:W-:Y:S01]  /*59f0*/  IMAD.MOV.U32 R19, RZ, RZ, R24 ;  /* 0x000000ffff137224 */ /* 0x000fe200078e0018 */
[----:B------:R-:W-:Y:S05]  /*5a00*/  BRA `(.L_x_1029) ;  /* 0x0000035000007947 */ /* 0x000fea0003800000 */
.L_x_1051:
[----:B------:R-:W-:-:S13]  /*5a10*/  ISETP.NE.AND P0, PT, R4, 0x1c, PT ;  /* 0x0000001c0400780c */ /* 0x000fda0003f05270 */
[----:B------:R-:W-:Y:S05]  /*5a20*/  @!P0 BRA `(.L_x_1060) ;  /* 0x000002f000008947 */ /* 0x000fea0003800000 */
[----:B------:R-:W-:-:S13]  /*5a30*/  ISETP.NE.AND P0, PT, R4, 0x1d, PT ;  /* 0x0000001d0400780c */ /* 0x000fda0003f05270 */
[----:B------:R-:W-:Y:S05]  /*5a40*/  @!P0 BRA `(.L_x_1061) ;  /* 0x0000028000008947 */ /* 0x000fea0003800000 */
[----:B------:R-:W-:-:S13]  /*5a50*/  ISETP.NE.AND P0, PT, R4, 0x2c, PT ;  /* 0x0000002c0400780c */ /* 0x000fda0003f05270 */
[----:B------:R-:W-:Y:S05]  /*5a60*/  @P0 BRA `(.L_x_1034) ;  /* 0x0000011000000947 */ /* 0x000fea0003800000 */
[----:B------:R-:W-:Y:S01]  /*5a70*/  HADD2.F32 R5, -RZ, R0.H0_H0 ;  /* 0x20000000ff057230 */ /* 0x000fe20000004100 */
[----:B------:R-:W-:Y:S01]  /*5a80*/  PLOP3.LUT P0, PT, PT, PT, PT, 0x80, 0x0 ;  /* 0x000000000000781c */ /* 0x000fe20003f0f070 */
[----:B------:R-:W-:-:S03]  /*5a90*/  IMAD.MOV.U32 R19, RZ, RZ, R24 ;  /* 0x000000ffff137224 */ /* 0x000fc600078e0018 */
        /* <DEDUP_REMOVED lines=14> */
.L_x_1034:
        /* <DEDUP_REMOVED lines=21> */
.L_x_1061:
[----:B------:R-:W-:Y:S01]  /*5cd0*/  HADD2.F32 R4, -RZ, R0.H0_H0 ;  /* 0x20000000ff047230 */ /* 0x000fe20000004100 */
[----:B------:R-:W-:-:S05]  /*5ce0*/  IMAD.MOV.U32 R19, RZ, RZ, R24 ;  /* 0x000000ffff137224 */ /* 0x000fca00078e0018 */
[----:B------:R-:W0:Y:S02]  /*5cf0*/  F2I.U64.TRUNC R4, R4 ;  /* 0x0000000400047311 */ /* 0x000e24000020d800 */
[----:B0-----:R0:W-:Y:S01]  /*5d00*/  STG.E.64 [R2.64], R4 ;  /* 0x0000000402007986 */ /* 0x0011e2000c101b24 */
[----:B------:R-:W-:Y:S05]  /*5d10*/  BRA `(.L_x_1029) ;  /* 0x0000004000007947 */ /* 0x000fea0003800000 */
.L_x_1060:
[----:B------:R-:W-:Y:S01]  /*5d20*/  HADD2.F32 R0, -RZ, R0.H0_H0 ;  /* 0x20000000ff007230 */ /* 0x000fe20000004100 */
[----:B------:R-:W-:-:S03]  /*5d30*/  IMAD.MOV.U32 R19, RZ, RZ, R24 ;  /* 0x000000ffff137224 */ /* 0x000fc600078e0018 */
[----:B------:R-:W0:Y:S02]  /*5d40*/  F2I.FTZ.U32.TRUNC.NTZ R5, R0 ;  /* 0x0000000000057305 */ /* 0x000e24000021f000 */
[----:B0-----:R0:W-:Y:S02]  /*5d50*/  STG.E [R2.64], R5 ;  /* 0x0000000502007986 */ /* 0x0011e4000c101924 */
.L_x_1029:
[----:B------:R-:W-:Y:S05]  /*5d60*/  BSYNC B6 ;  /* 0x0000000000067941 */ /* 0x000fea0003800000 */
.L_x_1028:
        /* <DEDUP_REMOVED lines=19> */
[----:B-----5:R-:W-:-:S06]  /*5ea0*/  HADD2.F32 R25, -RZ, R25.H0_H0 ;  /* 0x20000019ff197230 */ /* 0x020fcc0000004100 */
[----:B------:R-:W0:Y:S02]  /*5eb0*/  F2I.FTZ.TRUNC.NTZ R25, R25 ;  /* 0x0000001900197305 */ /* 0x000e24000021f100 */
[----:B0-----:R0:W-:Y:S01]  /*5ec0*/  STG.E.U8 [R2.64], R25 ;  /* 0x0000001902007986 */ /* 0x0011e2000c101124 */
[----:B------:R-:W-:Y:S05]  /*5ed0*/  BRA `(.L_x_1069) ;  /* 0x00000e8000007947 */ /* 0x000fea0003800000 */
.L_x_1067:
[----:B-----5:R-:W-:-:S06]  /*5ee0*/  HADD2.F32 R5, -RZ, R25.H0_H0 ;  /* 0x20000019ff057230 */ /* 0x020fcc0000004100 */
[----:B------:R-:W0:Y:S02]  /*5ef0*/  F2I.S64.TRUNC R4, R5 ;  /* 0x0000000500047311 */ /* 0x000e24000020d900 */
[----:B0-----:R0:W-:Y:S01]  /*5f00*/  STG.E.U8 [R2.64], R4 ;  /* 0x0000000402007986 */ /* 0x0011e2000c101124 */
[----:B------:R-:W-:Y:S05]  /*5f10*/  BRA `(.L_x_1069) ;  /* 0x00000e4000007947 */ /* 0x000fea0003800000 */
.L_x_1066:
[----:B------:R-:W-:-:S13]  /*5f20*/  ISETP.NE.AND P0, PT, R0, 0x2, PT ;  /* 0x000000020000780c */ /* 0x000fda0003f05270 */
[----:B------:R-:W-:Y:S05]  /*5f30*/  @!P0 BRA `(.L_x_1070) ;  /* 0x000000c000008947 */ /* 0x000fea0003800000 */
[----:B------:R-:W-:-:S13]  /*5f40*/  ISETP.NE.AND P0, PT, R0, 0x3, PT ;  /* 0x000000030000780c */ /* 0x000fda0003f05270 */
[----:B------:R-:W-:Y:S05]  /*5f50*/  @!P0 BRA `(.L_x_1071) ;  /* 0x0000006000008947 */ /* 0x000fea0003800000 */
[----:B------:R-:W-:-:S13]  /*5f60*/  ISETP.NE.AND P0, PT, R0, 0x4, PT ;  /* 0x000000040000780c */ /* 0x000fda0003f05270 */
[----:B------:R-:W-:Y:S05]  /*5f70*/  @P0 BRA `(.L_x_1068) ;  /* 0x00000c3000000947 */ /* 0x000fea0003800000 */
[----:B-----5:R-:W-:-:S06]  /*5f80*/  HADD2.F32 R4, -RZ, R25.H0_H0 ;  /* 0x20000019ff047230 */ /* 0x020fcc0000004100 */
[----:B------:R-:W0:Y:S02]  /*5f90*/  F2I.S64.TRUNC R4, R4 ;  /* 0x0000000400047311 */ /* 0x000e24000020d900 */
[----:B0-----:R0:W-:Y:S01]  /*5fa0*/  STG.E.64 [R2.64], R4 ;  /* 0x0000000402007986 */ /* 0x0011e2000c101b24 */
[----:B------:R-:W-:Y:S05]  /*5fb0*/  BRA `(.L_x_1069) ;  /* 0x00000da000007947 */ /* 0x000fea0003800000 */
.L_x_1071:
[----:B-----5:R-:W-:-:S06]  /*5fc0*/  HADD2.F32 R25, -RZ, R25.H0_H0 ;  /* 0x20000019ff197230 */ /* 0x020fcc0000004100 */
[----:B------:R-:W0:Y:S02]  /*5fd0*/  F2I.FTZ.TRUNC.NTZ R25, R25 ;  /* 0x0000001900197305 */ /* 0x000e24000021f100 */
[----:B0-----:R0:W-:Y:S01]  /*5fe0*/  STG.E [R2.64], R25 ;  /* 0x0000001902007986 */ /* 0x0011e2000c101924 */
[----:B------:R-:W-:Y:S05]  /*5ff0*/  BRA `(.L_x_1069) ;  /* 0x00000d6000007947 */ /* 0x000fea0003800000 */
.L_x_1070:
[----:B-----5:R-:W-:-:S06]  /*6000*/  HADD2.F32 R25, -RZ, R25.H0_H0 ;  /* 0x20000019ff197230 */ /* 0x020fcc0000004100 */
[----:B------:R-:W0:Y:S02]  /*6010*/  F2I.FTZ.TRUNC.NTZ R25, R25 ;  /* 0x0000001900197305 */ /* 0x000e24000021f100 */
[----:B0-----:R0:W-:Y:S01]  /*6020*/  STG.E.U16 [R2.64], R25 ;  /* 0x0000001902007986 */ /* 0x0011e2000c101524 */
[----:B------:R-:W-:Y:S05]  /*6030*/  BRA `(.L_x_1069) ;  /* 0x00000d2000007947 */ /* 0x000fea0003800000 */
.L_x_1065:
[----:B------:R-:W-:-:S13]  /*6040*/  ISETP.GT.AND P0, PT, R0, 0x6, PT ;  /* 0x000000060000780c */ /* 0x000fda0003f04270 */
[----:B------:R-:W-:Y:S05]  /*6050*/  @P0 BRA `(.L_x_1072) ;  /* 0x0000009000000947 */ /* 0x000fea0003800000 */
[----:B------:R-:W-:-:S13]  /*6060*/  ISETP.NE.AND P0, PT, R0, 0x5, PT ;  /* 0x000000050000780c */ /* 0x000fda0003f05270 */
[----:B------:R-:W-:Y:S05]  /*6070*/  @!P0 BRA `(.L_x_1073) ;  /* 0x0000005000008947 */ /* 0x000fea0003800000 */
[----:B------:R-:W-:-:S13]  /*6080*/  ISETP.NE.AND P0, PT, R0, 0x6, PT ;  /* 0x000000060000780c */ /* 0x000fda0003f05270 */
[----:B------:R-:W-:Y:S05]  /*6090*/  @P0 BRA `(.L_x_1068) ;  /* 0x00000b1000000947 */ /* 0x000fea0003800000 */
[----:B-----5:R-:W-:-:S05]  /*60a0*/  HADD2.F32 R25, -RZ, R25.H0_H0 ;  /* 0x20000019ff197230 */ /* 0x020fca0000004100 */
[----:B------:R0:W-:Y:S01]  /*60b0*/  STG.E [R2.64], R25 ;  /* 0x0000001902007986 */ /* 0x0001e2000c101924 */
[----:B------:R-:W-:Y:S05]  /*60c0*/  BRA `(.L_x_1069) ;  /* 0x00000c9000007947 */ /* 0x000fea0003800000 */
.L_x_1073:
[----:B-----5:R0:W-:Y:S01]  /*60d0*/  STG.E.U16 [R2.64], R25 ;  /* 0x0000001902007986 */ /* 0x0201e2000c101524 */
[----:B------:R-:W-:Y:S05]  /*60e0*/  BRA `(.L_x_1069) ;  /* 0x00000c7000007947 */ /* 0x000fea0003800000 */
.L_x_1072:
[----:B------:R-:W-:-:S13]  /*60f0*/  ISETP.NE.AND P0, PT, R0, 0x7, PT ;  /* 0x000000070000780c */ /* 0x000fda0003f05270 */
[----:B------:R-:W-:Y:S05]  /*6100*/  @!P0 BRA `(.L_x_1074) ;  /* 0x000000d000008947 */ /* 0x000fea0003800000 */
[----:B------:R-:W-:-:S13]  /*6110*/  ISETP.NE.AND P0, PT, R0, 0x8, PT ;  /* 0x000000080000780c */ /* 0x000fda0003f05270 */
[----:B------:R-:W-:Y:S05]  /*6120*/  @!P0 BRA `(.L_x_1075) ;  /* 0x0000006000008947 */ /* 0x000fea0003800000 */
[----:B------:R-:W-:-:S13]  /*6130*/  ISETP.NE.AND P0, PT, R0, 0x9, PT ;  /* 0x000000090000780c */ /* 0x000fda0003f05270 */
[----:B------:R-:W-:Y:S05]  /*6140*/  @P0 BRA `(.L_x_1068) ;  /* 0x00000a6000000947 */ /* 0x000fea0003800000 */
[----:B-----5:R-:W-:Y:S01]  /*6150*/  HADD2.F32 R4, -RZ, R25.H0_H0 ;  /* 0x20000019ff047230 */ /* 0x020fe20000004100 */
[----:B------:R-:W-:-:S05]  /*6160*/  IMAD.MOV.U32 R5, RZ, RZ, RZ ;  /* 0x000000ffff057224 */ /* 0x000fca00078e00ff */
[----:B------:R0:W-:Y:S01]  /*6170*/  STG.E.64 [R2.64], R4 ;  /* 0x0000000402007986 */ /* 0x0001e2000c101b24 */
[----:B------:R-:W-:Y:S05]  /*6180*/  BRA `(.L_x_1069) ;  /* 0x00000bd000007947 */ /* 0x000fea0003800000 */
.L_x_1075:
[----:B-----5:R-:W-:-:S05]  /*6190*/  HADD2.F32 R0, -RZ, R25.H0_H0 ;  /* 0x20000019ff007230 */ /* 0x020fca0000004100 */
[----:B------:R-:W-:-:S04]  /*61a0*/  F2FP.PACK_AB R0, RZ, R0 ;  /* 0x00000000ff00723e */ /* 0x000fc800000000ff */
[----:B------:R-:W-:-:S05]  /*61b0*/  PRMT R0, R0, 0x5410, RZ ;  /* 0x0000541000007816 */ /* 0x000fca00000000ff */
[----:B------:R0:W-:Y:S01]  /*61c0*/  STG.E [R2.64], R0 ;  /* 0x0000000002007986 */ /* 0x0001e2000c101924 */
[----:B------:R-:W-:Y:S05]  /*61d0*/  BRA `(.L_x_1069) ;  /* 0x00000b8000007947 */ /* 0x000fea0003800000 */
.L_x_1074:
[----:B-----5:R-:W-:-:S05]  /*61e0*/  HADD2.F32 R4, -RZ, R25.H0_H0 ;  /* 0x20000019ff047230 */ /* 0x020fca0000004100 */
[----:B------:R-:W-:-:S06]  /*61f0*/  FMUL.FTZ R4, R4, 1 ;  /* 0x3f80000004047820 */ /* 0x000fcc0000410000 */
[----:B------:R-:W0:Y:S02]  /*6200*/  F2F.F64.F32 R4, R4 ;  /* 0x0000000400047310 */ /* 0x000e240000201800 */
[----:B0-----:R0:W-:Y:S01]  /*6210*/  STG.E.64 [R2.64], R4 ;  /* 0x0000000402007986 */ /* 0x0011e2000c101b24 */
[----:B------:R-:W-:Y:S05]  /*6220*/  BRA `(.L_x_1069) ;  /* 0x00000b3000007947 */ /* 0x000fea0003800000 */
.L_x_1064:
        /* <DEDUP_REMOVED lines=8> */
[----:B-----5:R-:W-:-:S05]  /*62b0*/  HADD2.F32 R25, -RZ, R25.H0_H0 ;  /* 0x20000019ff197230 */ /* 0x020fca0000004100 */
[----:B------:R-:W-:-:S04]  /*62c0*/  FSETP.NEU.FTZ.AND P0, PT, R25, RZ, PT ;  /* 0x000000ff1900720b */ /* 0x000fc80003f1d000 */
[----:B------:R-:W-:-:S05]  /*62d0*/  SEL R5, RZ, 0x1, !P0 ;  /* 0x00000001ff057807 */ /* 0x000fca0004000000 */
[----:B------:R0:W-:Y:S01]  /*62e0*/  STG.E.U8 [R2.64], R5 ;  /* 0x0000000502007986 */ /* 0x0001e2000c101124 */
[----:B------:R-:W-:Y:S05]  /*62f0*/  BRA `(.L_x_1069) ;  /* 0x00000a6000007947 */ /* 0x000fea0003800000 */
.L_x_1078:
[----:B-----5:R-:W-:Y:S01]  /*6300*/  HADD2.F32 R25, -RZ, R25.H0_H0 ;  /* 0x20000019ff197230 */ /* 0x020fe20000004100 */
[----:B------:R-:W-:-:S04]  /*6310*/  CS2R R6, SRZ ;  /* 0x0000000000067805 */ /* 0x000fc8000001ff00 */
[----:B------:R-:W-:-:S06]  /*6320*/  FMUL.FTZ R4, R25, 1 ;  /* 0x3f80000019047820 */ /* 0x000fcc0000410000 */
[----:B------:R-:W0:Y:S02]  /*6330*/  F2F.F64.F32 R4, R4 ;  /* 0x0000000400047310 */ /* 0x000e240000201800 */
[----:B0-----:R0:W-:Y:S01]  /*6340*/  STG.E.128 [R2.64], R4 ;  /* 0x0000000402007986 */ /* 0x0011e2000c101d24 */
[----:B------:R-:W-:Y:S05]  /*6350*/  BRA `(.L_x_1069) ;  /* 0x00000a0000007947 */ /* 0x000fea0003800000 */
.L_x_1077:
[----:B------:R-:W-:-:S13]  /*6360*/  ISETP.NE.AND P0, PT, R0, 0xf, PT ;  /* 0x0000000f0000780c */ /* 0x000fda0003f05270 */
[----:B------:R-:W-:Y:S05]  /*6370*/  @!P0 BRA `(.L_x_1079) ;  /* 0x000002d000008947 */ /* 0x000fea0003800000 */
[----:B------:R-:W-:-:S13]  /*6380*/  ISETP.NE.AND P0, PT, R0, 0x17, PT ;  /* 0x000000170000780c */ /* 0x000fda0003f05270 */
[----:B------:R-:W-:Y:S05]  /*6390*/  @!P0 BRA `(.L_x_1080) ;  /* 0x0000015000008947 */ /* 0x000fea0003800000 */
[----:B------:R-:W-:-:S13]  /*63a0*/  ISETP.NE.AND P0, PT, R0, 0x18, PT ;  /* 0x000000180000780c */ /* 0x000fda0003f05270 */
[----:B------:R-:W-:Y:S05]  /*63b0*/  @P0 BRA `(.L_x_1068) ;  /* 0x000007f000000947 */ /* 0x000fea0003800000 */
[----:B-----5:R-:W-:Y:S01]  /*63c0*/  HADD2.F32 R25, -RZ, R25.H0_H0 ;  /* 0x20000019ff197230 */ /* 0x020fe20000004100 */
        /* <DEDUP_REMOVED lines=14> */
.L_x_1082:
[----:B------:R-:W-:Y:S05]  /*64b0*/  BSYNC B0 ;  /* 0x0000000000007941 */ /* 0x000fea0003800000 */
.L_x_1081:
[----:B------:R-:W-:-:S05]  /*64c0*/  LOP3.LUT R5, R0, R5, RZ, 0xfc, !PT ;  /* 0x0000000500057212 */ /* 0x000fca00078efcff */
[----:B------:R0:W-:Y:S01]  /*64d0*/  STG.E.U8 [R2.64], R5 ;  /* 0x0000000502007986 */ /* 0x0001e2000c101124 */
[----:B------:R-:W-:Y:S05]  /*64e0*/  BRA `(.L_x_1069) ;  /* 0x0000087000007947 */ /* 0x000fea0003800000 */
.L_x_1080:
[----:B-----5:R-:W-:Y:S01]  /*64f0*/  HADD2.F32 R25, -RZ, R25.H0_H0 ;  /* 0x20000019ff197230 */ /* 0x020fe20000004100 */
        /* <DEDUP_REMOVED lines=12> */
.L_x_1084:
[----:B------:R-:W-:Y:S01]  /*65c0*/  IMAD.MOV.U32 R0, RZ, RZ, 0x7f ;  /* 0x0000007fff007424 */ /* 0x000fe200078e00ff */
[----:B------:R-:W-:-:S04]  /*65d0*/  ISETP.GT.U32.AND P0, PT, R4, 0x7f800000, PT ;  /* 0x7f8000000400780c */ /* 0x000fc80003f04070 */
[----:B------:R-:W-:-:S04]  /*65e0*/  SEL R0, R0, 0x7c, P0 ;  /* 0x0000007c00007807 */ /* 0x000fc80000000000 */
.L_x_1085:
[----:B------:R-:W-:Y:S05]  /*65f0*/  BSYNC B0 ;  /* 0x0000000000007941 */ /* 0x000fea0003800000 */
.L_x_1083:
[----:B------:R-:W-:-:S04]  /*6600*/  LOP3.LUT R4, R25, 0x80000000, RZ, 0xc0, !PT ;  /* 0x8000000019047812 */ /* 0x000fc800078ec0ff */
[----:B------:R-:W-:-:S04]  /*6610*/  SHF.R.U32.HI R5, RZ, 0x18, R4 ;  /* 0x00000018ff057819 */ /* 0x000fc80000011604 */
[----:B------:R-:W-:-:S05]  /*6620*/  LOP3.LUT R5, R0, R5, RZ, 0xfc, !PT ;  /* 0x0000000500057212 */ /* 0x000fca00078efcff */
[----:B------:R0:W-:Y:S01]  /*6630*/  STG.E.U8 [R2.64], R5 ;  /* 0x0000000502007986 */ /* 0x0001e2000c101124 */
[----:B------:R-:W-:Y:S05]  /*6640*/  BRA `(.L_x_1069) ;  /* 0x0000071000007947 */ /* 0x000fea0003800000 */
.L_x_1079:
[----:B-----5:R-:W-:-:S05]  /*6650*/  HADD2.F32 R0, -RZ, R25.H0_H0 ;  /* 0x20000019ff007230 */ /* 0x020fca0000004100 */
[----:B------:R-:W-:-:S05]  /*6660*/  F2FP.BF16.PACK_AB R0, RZ, R0 ;  /* 0x00000000ff00723e */ /* 0x000fca00000010ff */
[----:B------:R0:W-:Y:S01]  /*6670*/  STG.E.U16 [R2.64], R0 ;  /* 0x0000000002007986 */ /* 0x0001e2000c101524 */
[----:B------:R-:W-:Y:S05]  /*6680*/  BRA `(.L_x_1069) ;  /* 0x000006d000007947 */ /* 0x000fea0003800000 */
.L_x_1076:
        /* <DEDUP_REMOVED lines=8> */
[----:B-----5:R-:W-:-:S06]  /*6710*/  HADD2.F32 R5, -RZ, R25.H0_H0 ;  /* 0x20000019ff057230 */ /* 0x020fcc0000004100 */
[----:B------:R-:W0:Y:S02]  /*6720*/  F2I.FTZ.U32.TRUNC.NTZ R5, R5 ;  /* 0x0000000500057305 */ /* 0x000e24000021f000 */
[----:B0-----:R0:W-:Y:S01]  /*6730*/  STG.E.U16 [R2.64], R5 ;  /* 0x0000000502007986 */ /* 0x0011e2000c101524 */
[----:B------:R-:W-:Y:S05]  /*6740*/  BRA `(.L_x_1069) ;  /* 0x0000061000007947 */ /* 0x000fea0003800000 */
.L_x_1088:
[----:B-----5:R-:W-:Y:S01]  /*6750*/  HADD2.F32 R25, -RZ, R25.H0_H0 ;  /* 0x20000019ff197230 */ /* 0x020fe20000004100 */
        /* <DEDUP_REMOVED lines=16> */
.L_x_1091:
[----:B------:R-:W-:-:S04]  /*6860*/  LOP3.LUT R0, R25, 0x80000000, RZ, 0xc0, !PT ;  /* 0x8000000019007812 */ /* 0x000fc800078ec0ff */
[----:B------:R-:W-:-:S04]  /*6870*/  SHF.R.U32.HI R5, RZ, 0x18, R0 ;  /* 0x00000018ff057819 */ /* 0x000fc80000011600 */
[----:B------:R-:W-:-:S04]  /*6880*/  LOP3.LUT R4, R4, R5, RZ, 0xfc, !PT ;  /* 0x0000000504047212 */ /* 0x000fc800078efcff */
[----:B------:R-:W-:Y:S02]  /*6890*/  PRMT R0, R4, 0x7610, R0 ;  /* 0x0000761004007816 */ /* 0x000fe40000000000 */
.L_x_1090:
[----:B------:R-:W-:Y:S05]  /*68a0*/  BSYNC B0 ;  /* 0x0000000000007941 */ /* 0x000fea0003800000 */
.L_x_1089:
[----:B------:R0:W-:Y:S01]  /*68b0*/  STG.E.U8 [R2.64], R0 ;  /* 0x0000000002007986 */ /* 0x0001e2000c101124 */
[----:B------:R-:W-:Y:S05]  /*68c0*/  BRA `(.L_x_1069) ;  /* 0x0000049000007947 */ /* 0x000fea0003800000 */
.L_x_1087:
        /* <DEDUP_REMOVED lines=17> */
.L_x_1094:
[----:B------:R-:W-:-:S04]  /*69e0*/  LOP3.LUT R0, R25, 0x80000000, RZ, 0xc0, !PT ;  /* 0x8000000019007812 */ /* 0x000fc800078ec0ff */
[----:B------:R-:W-:-:S04]  /*69f0*/  SHF.R.U32.HI R5, RZ, 0x18, R0 ;  /* 0x00000018ff057819 */ /* 0x000fc80000011600 */
[----:B------:R-:W-:-:S04]  /*6a00*/  LOP3.LUT R4, R4, R5, RZ, 0xfc, !PT ;  /* 0x0000000504047212 */ /* 0x000fc800078efcff */
[----:B------:R-:W-:Y:S02]  /*6a10*/  PRMT R0, R4, 0x7610, R0 ;  /* 0x0000761004007816 */ /* 0x000fe40000000000 */
.L_x_1093:
[----:B------:R-:W-:Y:S05]  /*6a20*/  BSYNC B0 ;  /* 0x0000000000007941 */ /* 0x000fea0003800000 */
.L_x_1092:
[----:B------:R0:W-:Y:S01]  /*6a30*/  STG.E.U8 [R2.64], R0 ;  /* 0x0000000002007986 */ /* 0x0001e2000c101124 */
[----:B------:R-:W-:Y:S05]  /*6a40*/  BRA `(.L_x_1069) ;  /* 0x0000031000007947 */ /* 0x000fea0003800000 */
.L_x_1086:
[----:B------:R-:W-:-:S13]  /*6a50*/  ISETP.NE.AND P0, PT, R0, 0x1c, PT ;  /* 0x0000001c0000780c */ /* 0x000fda0003f05270 */
[----:B------:R-:W-:Y:S05]  /*6a60*/  @!P0 BRA `(.L_x_1095) ;  /* 0x000002c000008947 */ /* 0x000fea0003800000 */
[----:B------:R-:W-:-:S13]  /*6a70*/  ISETP.NE.AND P0, PT, R0, 0x1d, PT ;  /* 0x0000001d0000780c */ /* 0x000fda0003f05270 */
[----:B------:R-:W-:Y:S05]  /*6a80*/  @!P0 BRA `(.L_x_1096) ;  /* 0x0000026000008947 */ /* 0x000fea0003800000 */
[----:B------:R-:W-:-:S13]  /*6a90*/  ISETP.NE.AND P0, PT, R0, 0x2c, PT ;  /* 0x0000002c0000780c */ /* 0x000fda0003f05270 */
[----:B------:R-:W-:Y:S05]  /*6aa0*/  @P0 BRA `(.L_x_1068) ;  /* 0x0000010000000947 */ /* 0x000fea0003800000 */
[----:B-----5:R-:W-:Y:S01]  /*6ab0*/  HADD2.F32 R25, -RZ, R25.H0_H0 ;  /* 0x20000019ff197230 */ /* 0x020fe20000004100 */
[----:B------:R-:W-:Y:S01]  /*6ac0*/  PLOP3.LUT P0, PT, PT, PT, PT, 0x80, 0x0 ;  /* 0x000000000000781c */ /* 0x000fe20003f0f070 */
[----:B------:R-:W-:-:S03]  /*6ad0*/  IMAD.MOV.U32 R5, RZ, RZ, 0xff ;  /* 0x000000ffff057424 */ /* 0x000fc600078e00ff */
        /* <DEDUP_REMOVED lines=13> */
.L_x_1068:
        /* <DEDUP_REMOVED lines=20> */
.L_x_1096:
[----:B-----5:R-:W-:-:S06]  /*6cf0*/  HADD2.F32 R4, -RZ, R25.H0_H0 ;  /* 0x20000019ff047230 */ /* 0x020fcc0000004100 */
[----:B------:R-:W0:Y:S02]  /*6d00*/  F2I.U64.TRUNC R4, R4 ;  /* 0x0000000400047311 */ /* 0x000e24000020d800 */
[----:B0-----:R0:W-:Y:S01]  /*6d10*/  STG.E.64 [R2.64], R4 ;  /* 0x0000000402007986 */ /* 0x0011e2000c101b24 */
[----:B------:R-:W-:Y:S05]  /*6d20*/  BRA `(.L_x_1069) ;  /* 0x0000003000007947 */ /* 0x000fea0003800000 */
.L_x_1095:
[----:B-----5:R-:W-:-:S06]  /*6d30*/  HADD2.F32 R25, -RZ, R25.H0_H0 ;  /* 0x20000019ff197230 */ /* 0x020fcc0000004100 */
[----:B------:R-:W0:Y:S02]  /*6d40*/  F2I.FTZ.U32.TRUNC.NTZ R25, R25 ;  /* 0x0000001900197305 */ /* 0x000e24000021f000 */
[----:B0-----:R0:W-:Y:S02]  /*6d50*/  STG.E [R2.64], R25 ;  /* 0x0000001902007986 */ /* 0x0011e4000c101924 */
.L_x_1069:
        /* <DEDUP_REMOVED lines=23> */
.L_x_1100:
[----:B------:R-:W-:-:S06]  /*6ed0*/  HADD2.F32 R5, -RZ, R22.H0_H0 ;  /* 0x20000016ff057230 */ /* 0x000fcc0000004100 */
[----:B------:R-:W0:Y:S02]  /*6ee0*/  F2I.S64.TRUNC R4, R5 ;  /* 0x0000000500047311 */ /* 0x000e24000020d900 */
[----:B0-----:R0:W-:Y:S01]  /*6ef0*/  STG.E.U8 [R2.64], R4 ;  /* 0x0000000402007986 */ /* 0x0011e2000c101124 */
[----:B------:R-:W-:Y:S05]  /*6f00*/  BRA `(.L_x_1102) ;  /* 0x00000e4000007947 */ /* 0x000fea0003800000 */
.L_x_1099:
        /* <DEDUP_REMOVED lines=10> */
.L_x_1104:
[----:B------:R-:W-:-:S04]  /*6fb0*/  HADD2.F32 R22, -RZ, R22.H0_H0 ;  /* 0x20000016ff167230 */ /* 0x000fc80000004100 */
[----:B------:R-:W0:Y:S02]  /*6fc0*/  F2I.FTZ.TRUNC.NTZ R5, R22 ;  /* 0x0000001600057305 */ /* 0x000e24000021f100 */
[----:B0-----:R0:W-:Y:S01]  /*6fd0*/  STG.E [R2.64], R5 ;  /* 0x0000000502007986 */ /* 0x0011e2000c101924 */
[----:B------:R-:W-:Y:S05]  /*6fe0*/  BRA `(.L_x_1102) ;  /* 0x00000d6000007947 */ /* 0x000fea0003800000 */
.L_x_1103:
[----:B------:R-:W-:-:S04]  /*6ff0*/  HADD2.F32 R22, -RZ, R22.H0_H0 ;  /* 0x20000016ff167230 */ /* 0x000fc80000004100 */
[----:B------:R-:W0:Y:S02]  /*7000*/  F2I.FTZ.TRUNC.NTZ R5, R22 ;  /* 0x0000001600057305 */ /* 0x000e24000021f100 */
[----:B0-----:R0:W-:Y:S01]  /*7010*/  STG.E.U16 [R2.64], R5 ;  /* 0x0000000502007986 */ /* 0x0011e2000c101524 */
[----:B------:R-:W-:Y:S05]  /*7020*/  BRA `(.L_x_1102) ;  /* 0x00000d2000007947 */ /* 0x000fea0003800000 */
.L_x_1098:
        /* <DEDUP_REMOVED lines=9> */
.L_x_1106:
[----:B------:R0:W-:Y:S01]  /*70c0*/  STG.E.U16 [R2.64], R22 ;  /* 0x0000001602007986 */ /* 0x0001e2000c101524 */
[----:B------:R-:W-:Y:S05]  /*70d0*/  BRA `(.L_x_1102) ;  /* 0x00000c7000007947 */ /* 0x000fea0003800000 */
.L_x_1105:
        /* <DEDUP_REMOVED lines=10> */
.L_x_1108:
[----:B------:R-:W-:-:S05]  /*7180*/  HADD2.F32 R0, -RZ, R22.H0_H0 ;  /* 0x20000016ff007230 */ /* 0x000fca0000004100 */
[----:B------:R-:W-:-:S04]  /*7190*/  F2FP.PACK_AB R0, RZ, R0 ;  /* 0x00000000ff00723e */ /* 0x000fc800000000ff */
[----:B------:R-:W-:-:S05]  /*71a0*/  PRMT R0, R0, 0x5410, RZ ;  /* 0x0000541000007816 */ /* 0x000fca00000000ff */
[----:B------:R0:W-:Y:S01]  /*71b0*/  STG.E [R2.64], R0 ;  /* 0x0000000002007986 */ /* 0x0001e2000c101924 */
[----:B------:R-:W-:Y:S05]  /*71c0*/  BRA `(.L_x_1102) ;  /* 0x00000b8000007947 */ /* 0x000fea0003800000 */
.L_x_1107:
[----:B------:R-:W-:-:S05]  /*71d0*/  HADD2.F32 R4, -RZ, R22.H0_H0 ;  /* 0x20000016ff047230 */ /* 0x000fca0000004100 */
[----:B------:R-:W-:-:S06]  /*71e0*/  FMUL.FTZ R4, R4, 1 ;  /* 0x3f80000004047820 */ /* 0x000fcc0000410000 */
[----:B------:R-:W0:Y:S02]  /*71f0*/  F2F.F64.F32 R4, R4 ;  /* 0x0000000400047310 */ /* 0x000e240000201800 */
[----:B0-----:R0:W-:Y:S01]  /*7200*/  STG.E.64 [R2.64], R4 ;  /* 0x0000000402007986 */ /* 0x0011e2000c101b24 */
[----:B------:R-:W-:Y:S05]  /*7210*/  BRA `(.L_x_1102) ;  /* 0x00000b3000007947 */ /* 0x000fea0003800000 */
.L_x_1097:
        /* <DEDUP_REMOVED lines=13> */
.L_x_1111:
[----:B------:R-:W-:Y:S01]  /*72f0*/  HADD2.F32 R22, -RZ, R22.H0_H0 ;  /* 0x20000016ff167230 */ /* 0x000fe20000004100 */
[----:B------:R-:W-:-:S04]  /*7300*/  CS2R R6, SRZ ;  /* 0x0000000000067805 */ /* 0x000fc8000001ff00 */
[----:B------:R-:W-:-:S06]  /*7310*/  FMUL.FTZ R4, R22, 1 ;  /* 0x3f80000016047820 */ /* 0x000fcc0000410000 */
[----:B------:R-:W0:Y:S02]  /*7320*/  F2F.F64.F32 R4, R4 ;  /* 0x0000000400047310 */ /* 0x000e240000201800 */
[----:B0-----:R0:W-:Y:S01]  /*7330*/  STG.E.128 [R2.64], R4 ;  /* 0x0000000402007986 */ /* 0x0011e2000c101d24 */
[----:B------:R-:W-:Y:S05]  /*7340*/  BRA `(.L_x_1102) ;  /* 0x00000a0000007947 */ /* 0x000fea0003800000 */
.L_x_1110:
        /* <DEDUP_REMOVED lines=21> */
.L_x_1115:
[----:B------:R-:W-:Y:S05]  /*74a0*/  BSYNC B0 ;  /* 0x0000000000007941 */ /* 0x000fea0003800000 */
.L_x_1114:
[----:B------:R-:W-:-:S05]  /*74b0*/  LOP3.LUT R5, R0, R5, RZ, 0xfc, !PT ;  /* 0x0000000500057212 */ /* 0x000fca00078efcff */
[----:B------:R0:W-:Y:S01]  /*74c0*/  STG.E.U8 [R2.64], R5 ;  /* 0x0000000502007986 */ /* 0x0001e2000c101124 */
[----:B------:R-:W-:Y:S05]  /*74d0*/  BRA `(.L_x_1102) ;  /* 0x0000087000007947 */ /* 0x000fea0003800000 */
.L_x_1113:
        /* <DEDUP_REMOVED lines=13> */
.L_x_1117:
[----:B------:R-:W-:Y:S01]  /*75b0*/  IMAD.MOV.U32 R0, RZ, RZ, 0x7f ;  /* 0x0000007fff007424 */ /* 0x000fe200078e00ff */
[----:B------:R-:W-:-:S04]  /*75c0*/  ISETP.GT.U32.AND P0, PT, R4, 0x7f800000, PT ;  /* 0x7f8000000400780c */ /* 0x000fc80003f04070 */
[----:B------:R-:W-:-:S04]  /*75d0*/  SEL R0, R0, 0x7c, P0 ;  /* 0x0000007c00007807 */ /* 0x000fc80000000000 */
.L_x_1118:
[----:B------:R-:W-:Y:S05]  /*75e0*/  BSYNC B0 ;  /* 0x0000000000007941 */ /* 0x000fea0003800000 */
.L_x_1116:
[----:B------:R-:W-:-:S04]  /*75f0*/  LOP3.LUT R4, R5, 0x80000000, RZ, 0xc0, !PT ;  /* 0x8000000005047812 */ /* 0x000fc800078ec0ff */
[----:B------:R-:W-:-:S04]  /*7600*/  SHF.R.U32.HI R5, RZ, 0x18, R4 ;  /* 0x00000018ff057819 */ /* 0x000fc80000011604 */
[----:B------:R-:W-:-:S05]  /*7610*/  LOP3.LUT R5, R0, R5, RZ, 0xfc, !PT ;  /* 0x0000000500057212 */ /* 0x000fca00078efcff */
[----:B------:R0:W-:Y:S01]  /*7620*/  STG.E.U8 [R2.64], R5 ;  /* 0x0000000502007986 */ /* 0x0001e2000c101124 */
[----:B------:R-:W-:Y:S05]  /*7630*/  BRA `(.L_x_1102) ;  /* 0x0000071000007947 */ /* 0x000fea0003800000 */
.L_x_1112:
[----:B------:R-:W-:-:S05]  /*7640*/  HADD2.F32 R0, -RZ, R22.H0_H0 ;  /* 0x20000016ff007230 */ /* 0x000fca0000004100 */
[----:B------:R-:W-:-:S05]  /*7650*/  F2FP.BF16.PACK_AB R0, RZ, R0 ;  /* 0x00000000ff00723e */ /* 0x000fca00000010ff */
[----:B------:R0:W-:Y:S01]  /*7660*/  STG.E.U16 [R2.64], R0 ;  /* 0x0000000002007986 */ /* 0x0001e2000c101524 */
[----:B------:R-:W-:Y:S05]  /*7670*/  BRA `(.L_x_1102) ;  /* 0x000006d000007947 */ /* 0x000fea0003800000 */
.L_x_1109:
        /* <DEDUP_REMOVED lines=12> */
.L_x_1121:
        /* <DEDUP_REMOVED lines=17> */
.L_x_1124:
[----:B------:R-:W-:-:S04]  /*7850*/  LOP3.LUT R0, R7, 0x80000000, RZ, 0xc0, !PT ;  /* 0x8000000007007812 */ /* 0x000fc800078ec0ff */
[----:B------:R-:W-:-:S04]  /*7860*/  SHF.R.U32.HI R5, RZ, 0x18, R0 ;  /* 0x00000018ff057819 */ /* 0x000fc80000011600 */
[----:B------:R-:W-:-:S04]  /*7870*/  LOP3.LUT R4, R4, R5, RZ, 0xfc, !PT ;  /* 0x0000000504047212 */ /* 0x000fc800078efcff */
[----:B------:R-:W-:Y:S02]  /*7880*/  PRMT R0, R4, 0x7610, R0 ;  /* 0x0000761004007816 */ /* 0x000fe40000000000 */
.L_x_1123:
[----:B------:R-:W-:Y:S05]  /*7890*/  BSYNC B0 ;  /* 0x0000000000007941 */ /* 0x000fea0003800000 */
.L_x_1122:
[----:B------:R0:W-:Y:S01]  /*78a0*/  STG.E.U8 [R2.64], R0 ;  /* 0x0000000002007986 */ /* 0x0001e2000c101124 */
[----:B------:R-:W-:Y:S05]  /*78b0*/  BRA `(.L_x_1102) ;  /* 0x0000049000007947 */ /* 0x000fea0003800000 */
.L_x_1120:
        /* <DEDUP_REMOVED lines=17> */
.L_x_1127:
[----:B------:R-:W-:-:S04]  /*79d0*/  LOP3.LUT R0, R7, 0x80000000, RZ, 0xc0, !PT ;  /* 0x8000000007007812 */ /* 0x000fc800078ec0ff */
[----:B------:R-:W-:-:S04]  /*79e0*/  SHF.R.U32.HI R5, RZ, 0x18, R0 ;  /* 0x00000018ff057819 */ /* 0x000fc80000011600 */
[----:B------:R-:W-:-:S04]  /*79f0*/  LOP3.LUT R4, R4, R5, RZ, 0xfc, !PT ;  /* 0x0000000504047212 */ /* 0x000fc800078efcff */
[----:B------:R-:W-:Y:S02]  /*7a00*/  PRMT R0, R4, 0x7610, R0 ;  /* 0x0000761004007816 */ /* 0x000fe40000000000 */
.L_x_1126:
[----:B------:R-:W-:Y:S05]  /*7a10*/  BSYNC B0 ;  /* 0x0000000000007941 */ /* 0x000fea0003800000 */
.L_x_1125:
[----:B------:R0:W-:Y:S01]  /*7a20*/  STG.E.U8 [R2.64], R0 ;  /* 0x0000000002007986 */ /* 0x0001e2000c101124 */
[----:B------:R-:W-:Y:S05]  /*7a30*/  BRA `(.L_x_1102) ;  /* 0x0000031000007947 */ /* 0x000fea0003800000 */
.L_x_1119:
        /* <DEDUP_REMOVED lines=22> */
.L_x_1101:
        /* <DEDUP_REMOVED lines=20> */
.L_x_1129:
[----:B------:R-:W-:-:S06]  /*7ce0*/  HADD2.F32 R4, -RZ, R22.H0_H0 ;  /* 0x20000016ff047230 */ /* 0x000fcc0000004100 */
[----:B------:R-:W0:Y:S02]  /*7cf0*/  F2I.U64.TRUNC R4, R4 ;  /* 0x0000000400047311 */ /* 0x000e24000020d800 */
[----:B0-----:R0:W-:Y:S01]  /*7d00*/  STG.E.64 [R2.64], R4 ;  /* 0x0000000402007986 */ /* 0x0011e2000c101b24 */
[----:B------:R-:W-:Y:S05]  /*7d10*/  BRA `(.L_x_1102) ;  /* 0x0000003000007947 */ /* 0x000fea0003800000 */
.L_x_1128:
[----:B------:R-:W-:-:S04]  /*7d20*/  HADD2.F32 R22, -RZ, R22.H0_H0 ;  /* 0x20000016ff167230 */ /* 0x000fc80000004100 */
[----:B------:R-:W0:Y:S02]  /*7d30*/  F2I.FTZ.U32.TRUNC.NTZ R5, R22 ;  /* 0x0000001600057305 */ /* 0x000e24000021f000 */
[----:B0-----:R0:W-:Y:S02]  /*7d40*/  STG.E [R2.64], R5 ;  /* 0x0000000502007986 */ /* 0x0011e4000c101924 */
.L_x_1102:
[----:B------:R-:W-:Y:S02]  /*7d50*/  IADD3 R19, R19, 0x80, RZ ;  /* 0x0000008013137810 */ /* 0x000fe40007ffe0ff */
.L_x_1063:
[----:B------:R-:W-:Y:S05]  /*7d60*/  BSYNC B6 ;  /* 0x0000000000067941 */ /* 0x000fea0003800000 */
.L_x_1062:
        /* <DEDUP_REMOVED lines=19> */
[----:B0-----:R-:W-:Y:S01]  /*7ea0*/  STG.E.U8 [R2.64], R23 ;  /* 0x0000001702007986 */ /* 0x001fe2000c101124 */
[----:B------:R-:W-:Y:S05]  /*7eb0*/  EXIT ;  /* 0x000000000000794d */ /* 0x000fea0003800000 */
.L_x_1133:
[----:B-----5:R-:W-:-:S06]  /*7ec0*/  HADD2.F32 R5, -RZ, R23.H0_H0 ;  /* 0x20000017ff057230 */ /* 0x020fcc0000004100 */
[----:B------:R-:W0:Y:S02]  /*7ed0*/  F2I.S64.TRUNC R4, R5 ;  /* 0x0000000500047311 */ /* 0x000e24000020d900 */
[----:B0-----:R-:W-:Y:S01]  /*7ee0*/  STG.E.U8 [R2.64], R4 ;  /* 0x0000000402007986 */ /* 0x001fe2000c101124 */
[----:B------:R-:W-:Y:S05]  /*7ef0*/  EXIT ;  /* 0x000000000000794d */ /* 0x000fea0003800000 */
.L_x_1132:
        /* <DEDUP_REMOVED lines=8> */
[----:B0-----:R-:W-:Y:S01]  /*7f80*/  STG.E.64 [R2.64], R4 ;  /* 0x0000000402007986 */ /* 0x001fe2000c101b24 */
[----:B------:R-:W-:Y:S05]  /*7f90*/  EXIT ;  /* 0x000000000000794d */ /* 0x000fea0003800000 */
.L_x_1136:
[----:B-----5:R-:W-:-:S06]  /*7fa0*/  HADD2.F32 R23, -RZ, R23.H0_H0 ;  /* 0x20000017ff177230 */ /* 0x020fcc0000004100 */
[----:B------:R-:W0:Y:S02]  /*7fb0*/  F2I.FTZ.TRUNC.NTZ R23, R23 ;  /* 0x0000001700177305 */ /* 0x000e24000021f100 */
[----:B0-----:R-:W-:Y:S01]  /*7fc0*/  STG.E [R2.64], R23 ;  /* 0x0000001702007986 */ /* 0x001fe2000c101924 */
[----:B------:R-:W-:Y:S05]  /*7fd0*/  EXIT ;  /* 0x000000000000794d */ /* 0x000fea0003800000 */
.L_x_1135:
[----:B-----5:R-:W-:-:S06]  /*7fe0*/  HADD2.F32 R23, -RZ, R23.H0_H0 ;  /* 0x20000017ff177230 */ /* 0x020fcc0000004100 */
[----:B------:R-:W0:Y:S02]  /*7ff0*/  F2I.FTZ.TRUNC.NTZ R23, R23 ;  /* 0x0000001700177305 */ /* 0x000e24000021f100 */
[----:B0-----:R-:W-:Y:S01]  /*8000*/  STG.E.U16 [R2.64], R23 ;  /* 0x0000001702007986 */ /* 0x001fe2000c101524 */
[----:B------:R-:W-:Y:S05]  /*8010*/  EXIT ;  /* 0x000000000000794d */ /* 0x000fea0003800000 */
.L_x_1131:
[----:B------:R-:W-:-:S13]  /*8020*/  ISETP.GT.AND P0, PT, R0, 0x6, PT ;  /* 0x000000060000780c */ /* 0x000fda0003f04270 */
[----:B------:R-:W-:Y:S05]  /*8030*/  @P0 BRA `(.L_x_1137) ;  /* 0x0000009000000947 */ /* 0x000fea0003800000 */
[----:B------:R-:W-:-:S13]  /*8040*/  ISETP.NE.AND P0, PT, R0, 0x5, PT ;  /* 0x000000050000780c */ /* 0x000fda0003f05270 */
[----:B------:R-:W-:Y:S05]  /*8050*/  @!P0 BRA `(.L_x_1138) ;  /* 0x0000005000008947 */ /* 0x000fea0003800000 */
[----:B------:R-:W-:-:S13]  /*8060*/  ISETP.NE.AND P0, PT, R0, 0x6, PT ;  /* 0x000000060000780c */ /* 0x000fda0003f05270 */
[----:B------:R-:W-:Y:S05]  /*8070*/  @P0 BRA `(.L_x_1134) ;  /* 0x00000b1000000947 */ /* 0x000fea0003800000 */
[----:B-----5:R-:W-:-:S05]  /*8080*/  HADD2.F32 R23, -RZ, R23.H0_H0 ;  /* 0x20000017ff177230 */ /* 0x020fca0000004100 */
[----:B------:R-:W-:Y:S01]  /*8090*/  STG.E [R2.64], R23 ;  /* 0x0000001702007986 */ /* 0x000fe2000c101924 */
[----:B------:R-:W-:Y:S05]  /*80a0*/  EXIT ;  /* 0x000000000000794d */ /* 0x000fea0003800000 */
.L_x_1138:
[----:B-----5:R-:W-:Y:S01]  /*80b0*/  STG.E.U16 [R2.64], R23 ;  /* 0x0000001702007986 */ /* 0x020fe2000c101524 */
[----:B------:R-:W-:Y:S05]  /*80c0*/  EXIT ;  /* 0x000000000000794d */ /* 0x000fea0003800000 */
.L_x_1137:
        /* <DEDUP_REMOVED lines=8> */
[----:B------:R-:W-:Y:S01]  /*8150*/  STG.E.64 [R2.64], R4 ;  /* 0x0000000402007986 */ /* 0x000fe2000c101b24 */
[----:B------:R-:W-:Y:S05]  /*8160*/  EXIT ;  /* 0x000000000000794d */ /* 0x000fea0003800000 */
.L_x_1140:
[----:B-----5:R-:W-:-:S05]  /*8170*/  HADD2.F32 R0, -RZ, R23.H0_H0 ;  /* 0x20000017ff007230 */ /* 0x020fca0000004100 */
[----:B------:R-:W-:-:S04]  /*8180*/  F2FP.PACK_AB R0, RZ, R0 ;  /* 0x00000000ff00723e */ /* 0x000fc800000000ff */
[----:B------:R-:W-:-:S05]  /*8190*/  PRMT R0, R0, 0x5410, RZ ;  /* 0x0000541000007816 */ /* 0x000fca00000000ff */
[----:B------:R-:W-:Y:S01]  /*81a0*/  STG.E [R2.64], R0 ;  /* 0x0000000002007986 */ /* 0x000fe2000c101924 */
[----:B------:R-:W-:Y:S05]  /*81b0*/  EXIT ;  /* 0x000000000000794d */ /* 0x000fea0003800000 */
.L_x_1139:
[----:B-----5:R-:W-:-:S05]  /*81c0*/  HADD2.F32 R4, -RZ, R23.H0_H0 ;  /* 0x20000017ff047230 */ /* 0x020fca0000004100 */
[----:B------:R-:W-:-:S06]  /*81d0*/  FMUL.FTZ R4, R4, 1 ;  /* 0x3f80000004047820 */ /* 0x000fcc0000410000 */
[----:B------:R-:W0:Y:S02]  /*81e0*/  F2F.F64.F32 R4, R4 ;  /* 0x0000000400047310 */ /* 0x000e240000201800 */
[----:B0-----:R-:W-:Y:S01]  /*81f0*/  STG.E.64 [R2.64], R4 ;  /* 0x0000000402007986 */ /* 0x001fe2000c101b24 */
[----:B------:R-:W-:Y:S05]  /*8200*/  EXIT ;  /* 0x000000000000794d */ /* 0x000fea0003800000 */
.L_x_1130:
        /* <DEDUP_REMOVED lines=11> */
[----:B------:R-:W-:Y:S01]  /*82c0*/  STG.E.U8 [R2.64], R5 ;  /* 0x0000000502007986 */ /* 0x000fe2000c101124 */
[----:B------:R-:W-:Y:S05]  /*82d0*/  EXIT ;  /* 0x000000000000794d */ /* 0x000fea0003800000 */
.L_x_1143:
[----:B-----5:R-:W-:Y:S01]  /*82e0*/  HADD2.F32 R23, -RZ, R23.H0_H0 ;  /* 0x20000017ff177230 */ /* 0x020fe20000004100 */
[----:B------:R-:W-:-:S04]  /*82f0*/  CS2R R6, SRZ ;  /* 0x0000000000067805 */ /* 0x000fc8000001ff00 */
[----:B------:R-:W-:-:S06]  /*8300*/  FMUL.FTZ R4, R23, 1 ;  /* 0x3f80000017047820 */ /* 0x000fcc0000410000 */
[----:B------:R-:W0:Y:S02]  /*8310*/  F2F.F64.F32 R4, R4 ;  /* 0x0000000400047310 */ /* 0x000e240000201800 */
[----:B0-----:R-:W-:Y:S01]  /*8320*/  STG.E.128 [R2.64], R4 ;  /* 0x0000000402007986 */ /* 0x001fe2000c101d24 */
[----:B------:R-:W-:Y:S05]  /*8330*/  EXIT ;  /* 0x000000000000794d */ /* 0x000fea0003800000 */
.L_x_1142:
        /* <DEDUP_REMOVED lines=21> */
.L_x_1147:
[----:B------:R-:W-:Y:S05]  /*8490*/  BSYNC B0 ;  /* 0x0000000000007941 */ /* 0x000fea0003800000 */
.L_x_1146:
[----:B------:R-:W-:-:S05]  /*84a0*/  LOP3.LUT R5, R0, R5, RZ, 0xfc, !PT ;  /* 0x0000000500057212 */ /* 0x000fca00078efcff */
[----:B------:R-:W-:Y:S01]  /*84b0*/  STG.E.U8 [R2.64], R5 ;  /* 0x0000000502007986 */ /* 0x000fe2000c101124 */
[----:B------:R-:W-:Y:S05]  /*84c0*/  EXIT ;  /* 0x000000000000794d */ /* 0x000fea0003800000 */
.L_x_1145:
        /* <DEDUP_REMOVED lines=13> */
.L_x_1149:
[----:B------:R-:W-:Y:S01]  /*85a0*/  IMAD.MOV.U32 R0, RZ, RZ, 0x7f ;  /* 0x0000007fff007424 */ /* 0x000fe200078e00ff */
[----:B------:R-:W-:-:S04]  /*85b0*/  ISETP.GT.U32.AND P0, PT, R4, 0x7f800000, PT ;  /* 0x7f8000000400780c */ /* 0x000fc80003f04070 */
[----:B------:R-:W-:-:S04]  /*85c0*/  SEL R0, R0, 0x7c, P0 ;  /* 0x0000007c00007807 */ /* 0x000fc80000000000 */
.L_x_1150:
[----:B------:R-:W-:Y:S05]  /*85d0*/  BSYNC B0 ;  /* 0x0000000000007941 */ /* 0x000fea0003800000 */
.L_x_1148:
[----:B------:R-:W-:-:S04]  /*85e0*/  LOP3.LUT R4, R23, 0x80000000, RZ, 0xc0, !PT ;  /* 0x8000000017047812 */ /* 0x000fc800078ec0ff */
[----:B------:R-:W-:-:S04]  /*85f0*/  SHF.R.U32.HI R5, RZ, 0x18, R4 ;  /* 0x00000018ff057819 */ /* 0x000fc80000011604 */
[----:B------:R-:W-:-:S05]  /*8600*/  LOP3.LUT R5, R0, R5, RZ, 0xfc, !PT ;  /* 0x0000000500057212 */ /* 0x000fca00078efcff */
[----:B------:R-:W-:Y:S01]  /*8610*/  STG.E.U8 [R2.64], R5 ;  /* 0x0000000502007986 */ /* 0x000fe2000c101124 */
[----:B------:R-:W-:Y:S05]  /*8620*/  EXIT ;  /* 0x000000000000794d */ /* 0x000fea0003800000 */
.L_x_1144:
[----:B-----5:R-:W-:-:S05]  /*8630*/  HADD2.F32 R0, -RZ, R23.H0_H0 ;  /* 0x20000017ff007230 */ /* 0x020fca0000004100 */
[----:B------:R-:W-:-:S05]  /*8640*/  F2FP.BF16.PACK_AB R0, RZ, R0 ;  /* 0x00000000ff00723e */ /* 0x000fca00000010ff */
[----:B------:R-:W-:Y:S01]  /*8650*/  STG.E.U16 [R2.64], R0 ;  /* 0x0000000002007986 */ /* 0x000fe2000c101524 */
[----:B------:R-:W-:Y:S05]  /*8660*/  EXIT ;  /* 0x000000000000794d */ /* 0x000fea0003800000 */
.L_x_1141:
        /* <DEDUP_REMOVED lines=10> */
[----:B0-----:R-:W-:Y:S01]  /*8710*/  STG.E.U16 [R2.64], R5 ;  /* 0x0000000502007986 */ /* 0x001fe2000c101524 */
[----:B------:R-:W-:Y:S05]  /*8720*/  EXIT ;  /* 0x000000000000794d */ /* 0x000fea0003800000 */
.L_x_1153:
        /* <DEDUP_REMOVED lines=17> */
.L_x_1156:
[----:B------:R-:W-:-:S04]  /*8840*/  LOP3.LUT R0, R23, 0x80000000, RZ, 0xc0, !PT ;  /* 0x8000000017007812 */ /* 0x000fc800078ec0ff */
[----:B------:R-:W-:-:S04]  /*8850*/  SHF.R.U32.HI R5, RZ, 0x18, R0 ;  /* 0x00000018ff057819 */ /* 0x000fc80000011600 */
[----:B------:R-:W-:-:S04]  /*8860*/  LOP3.LUT R4, R4, R5, RZ, 0xfc, !PT ;  /* 0x0000000504047212 */ /* 0x000fc800078efcff */
[----:B------:R-:W-:Y:S02]  /*8870*/  PRMT R0, R4, 0x7610, R0 ;  /* 0x0000761004007816 */ /* 0x000fe40000000000 */
.L_x_1155:
[----:B------:R-:W-:Y:S05]  /*8880*/  BSYNC B0 ;  /* 0x0000000000007941 */ /* 0x000fea0003800000 */
.L_x_1154:
[----:B------:R-:W-:Y:S01]  /*8890*/  STG.E.U8 [R2.64], R0 ;  /* 0x0000000002007986 */ /* 0x000fe2000c101124 */
[----:B------:R-:W-:Y:S05]  /*88a0*/  EXIT ;  /* 0x000000000000794d */ /* 0x000fea0003800000 */
.L_x_1152:
        /* <DEDUP_REMOVED lines=17> */
.L_x_1159:
[----:B------:R-:W-:-:S04]  /*89c0*/  LOP3.LUT R0, R23, 0x80000000, RZ, 0xc0, !PT ;  /* 0x8000000017007812 */ /* 0x000fc800078ec0ff */
[----:B------:R-:W-:-:S04]  /*89d0*/  SHF.R.U32.HI R5, RZ, 0x18, R0 ;  /* 0x00000018ff057819 */ /* 0x000fc80000011600 */
[----:B------:R-:W-:-:S04]  /*89e0*/  LOP3.LUT R4, R4, R5, RZ, 0xfc, !PT ;  /* 0x0000000504047212 */ /* 0x000fc800078efcff */
[----:B------:R-:W-:Y:S02]  /*89f0*/  PRMT R0, R4, 0x7610, R0 ;  /* 0x0000761004007816 */ /* 0x000fe40000000000 */
.L_x_1158:
[----:B------:R-:W-:Y:S05]  /*8a00*/  BSYNC B0 ;  /* 0x0000000000007941 */ /* 0x000fea0003800000 */
.L_x_1157:
[----:B------:R-:W-:Y:S01]  /*8a10*/  STG.E.U8 [R2.64], R0 ;  /* 0x0000000002007986 */ /* 0x000fe2000c101124 */
[----:B------:R-:W-:Y:S05]  /*8a20*/  EXIT ;  /* 0x000000000000794d */ /* 0x000fea0003800000 */
.L_x_1151:
        /* <DEDUP_REMOVED lines=22> */
.L_x_1134:
        /* <DEDUP_REMOVED lines=20> */
.L_x_1161:
[----:B-----5:R-:W-:-:S06]  /*8cd0*/  HADD2.F32 R4, -RZ, R23.H0_H0 ;  /* 0x20000017ff047230 */ /* 0x020fcc0000004100 */
[----:B------:R-:W0:Y:S02]  /*8ce0*/  F2I.U64.TRUNC R4, R4 ;  /* 0x0000000400047311 */ /* 0x000e24000020d800 */
[----:B0-----:R-:W-:Y:S01]  /*8cf0*/  STG.E.64 [R2.64], R4 ;  /* 0x0000000402007986 */ /* 0x001fe2000c101b24 */
[----:B------:R-:W-:Y:S05]  /*8d00*/  EXIT ;  /* 0x000000000000794d */ /* 0x000fea0003800000 */
.L_x_1160:
[----:B-----5:R-:W-:-:S06]  /*8d10*/  HADD2.F32 R23, -RZ, R23.H0_H0 ;  /* 0x20000017ff177230 */ /* 0x020fcc0000004100 */
[----:B------:R-:W0:Y:S02]  /*8d20*/  F2I.FTZ.U32.TRUNC.NTZ R23, R23 ;  /* 0x0000001700177305 */ /* 0x000e24000021f000 */
[----:B0-----:R-:W-:Y:S01]  /*8d30*/  STG.E [R2.64], R23 ;  /* 0x0000001702007986 */ /* 0x001fe2000c101924 */
[----:B------:R-:W-:Y:S05]  /*8d40*/  EXIT ;  /* 0x000000000000794d */ /* 0x000fea0003800000 */
.L_x_1162:
        /* <DEDUP_REMOVED lines=11> */
.L_x_15821:


//--------------------- .text._ZN2at6native18elementwise_kernelILi128ELi4EZNS0_22gpu_kernel_impl_nocastIZZZNS0_16acos_kernel_cudaERNS_18TensorIteratorBaseEENKUlvE0_clEvENKUlvE1_clEvEUlN3c104HalfEE_EEvS4_RKT_EUliE_EEviT1_ --------------------------
	.section	.text._ZN2at6native18elementwise_kernelILi128ELi4EZNS0_22gpu_kernel_impl_nocastIZZZNS0_16acos_kernel_cudaERNS_18TensorIteratorBaseEENKUlvE0_clEvENKUlvE1_clEvEUlN3c104HalfEE_EEvS4_RKT_EUliE_EEviT1_,"ax",@progbits
	.sectioninfo	@"SHI_REGISTERS=12"
	.align	128
        .global         _ZN2at6native18elementwise_kernelILi128ELi4EZNS0_22gpu_kernel_impl_nocastIZZZNS0_16acos_kernel_cudaERNS_18TensorIteratorBaseEENKUlvE0_clEvENKUlvE1_clEvEUlN3c104HalfEE_EEvS4_RKT_EUliE_EEviT1_
        .type           _ZN2at6native18elementwise_kernelILi128ELi4EZNS0_22gpu_kernel_impl_nocastIZZZNS0_16acos_kernel_cudaERNS_18TensorIteratorBaseEENKUlvE0_clEvENKUlvE1_clEvEUlN3c104HalfEE_EEvS4_RKT_EUliE_EEviT1_,@function
        .size           _ZN2at6native18elementwise_kernelILi128ELi4EZNS0_22gpu_kernel_impl_nocastIZZZNS0_16acos_kernel_cudaERNS_18TensorIteratorBaseEENKUlvE0_clEvENKUlvE1_clEvEUlN3c104HalfEE_EEvS4_RKT_EUliE_EEviT1_,(.L_x_15822 - _ZN2at6native18elementwise_kernelILi128ELi4EZNS0_22gpu_kernel_impl_nocastIZZZNS0_16acos_kernel_cudaERNS_18TensorIteratorBaseEENKUlvE0_clEvENKUlvE1_clEvEUlN3c104HalfEE_EEvS4_RKT_EUliE_EEviT1_)
        .other          _ZN2at6native18elementwise_kernelILi128ELi4EZNS0_22gpu_kernel_impl_nocastIZZZNS0_16acos_kernel_cudaERNS_18TensorIteratorBaseEENKUlvE0_clEvENKUlvE1_clEvEUlN3c104HalfEE_EEvS4_RKT_EUliE_EEviT1_,@"STO_CUDA_ENTRY STV_DEFAULT"
_ZN2at6native18elementwise_kernelILi128ELi4EZNS0_22gpu_kernel_impl_nocastIZZZNS0_16acos_kernel_cudaERNS_18TensorIteratorBaseEENKUlvE0_clEvENKUlvE1_clEvEUlN3c104HalfEE_EEvS4_RKT_EUliE_EEviT1_:
.text._ZN2at6native18elementwise_kernelILi128ELi4EZNS0_22gpu_kernel_impl_nocastIZZZNS0_16acos_kernel_cudaERNS_18TensorIteratorBaseEENKUlvE0_clEvENKUlvE1_clEvEUlN3c104HalfEE_EEvS4_RKT_EUliE_EEviT1_:
        /* <DEDUP_REMOVED lines=235> */
.L_x_1165:
[----:B------:R-:W-:-:S04]  /*0eb0*/  IADD3 R4, P0, R3, c[0x0][0x368], RZ ;  /* 0x0000da0003047a10 */ /* 0x000fc80007f1e0ff */
[----:B------:R-:W-:-:S05]  /*0ec0*/  IADD3.X R5, RZ, c[0x0][0x36c], RZ, P0, !PT ;  /* 0x0000db00ff057a10 */ /* 0x000fca00007fe4ff */
[----:B------:R0:W2:Y:S01]  /*0ed0*/  LDG.E.U16 R4, [R4.64] ;  /* 0x0000000404047981 */ /* 0x0000a2000c1e1500 */
[----:B------:R-:W-:Y:S02]  /*0ee0*/  MOV R7, 0x3f000000 ;  /* 0x3f00000000077802 */ /* 0x000fe40000000f00 */
[----:B------:R-:W-:Y:S02]  /*0ef0*/  IADD3 R0, R0, 0x80, RZ ;  /* 0x0000008000007810 */ /* 0x000fe40007ffe0ff */
[----:B0-----:R-:W-:Y:S01]  /*0f00*/  MOV R5, 0x3d10ecef ;  /* 0x3d10ecef00057802 */ /* 0x001fe20000000f00 */
[----:B--2---:R-:W-:-:S05]  /*0f10*/  HADD2.F32 R3, -RZ, R4.H0_H0 ;  /* 0x20000004ff037230 */ /* 0x004fca0000004100 */
        /* <DEDUP_REMOVED lines=26> */
[----:B------:R-:W-:Y:S02]  /*10c0*/  F2FP.PACK_AB R5, RZ, R5 ;  /* 0x00000005ff05723e */ /* 0x000fe400000000ff */
[----:B------:R-:W-:-:S05]  /*10d0*/  IADD3.X R3, RZ, c[0x0][0x364], RZ, P0, !PT ;  /* 0x0000d900ff037a10 */ /* 0x000fca00007fe4ff */
[----:B------:R0:W-:Y:S02]  /*10e0*/  STG.E.U16 [R2.64], R5 ;  /* 0x0000000502007986 */ /* 0x0001e4000c101504 */
.L_x_1164:
[----:B------:R-:W-:Y:S05]  /*10f0*/  BSYNC B0 ;  /* 0x0000000000007941 */ /* 0x000fea0003800000 */
.L_x_1163:
        /* <DEDUP_REMOVED lines=230> */
.L_x_1168:
        /* <DEDUP_REMOVED lines=18> */
[----:B------:R-:W-:Y:S01]  /*2080*/  LOP3.LUT R6, R6, 0x80000000, R3, 0xb8, !PT ;  /* 0x8000000006067812 */ /* 0x000fe200078eb803 */
[----:B------:R-:W-:-:S04]  /*2090*/  IMAD.MOV.U32 R3, RZ, RZ, 0x3fd774eb ;  /* 0x3fd774ebff037424 */ /* 0x000fc800078e00ff */
        /* <DEDUP_REMOVED lines=245> */
.L_x_1169:
        /* <DEDUP_REMOVED lines=33> */
[----:B------:R-:W-:Y:S01]  /*3200*/  F2FP.PACK_AB R5, RZ, R5 ;  /* 0x00000005ff05723e */ /* 0x000fe200000000ff */
[----:B------:R-:W-:-:S05]  /*3210*/  IMAD.X R3, RZ, RZ, c[0x0][0x364], P0 ;  /* 0x0000d900ff037624 */ /* 0x000fca00000e06ff */
[----:B------:R0:W-:Y:S03]  /*3220*/  STG.E.U16 [R2.64], R5 ;  /* 0x0000000502007986 */ /* 0x0001e6000c101504 */
.L_x_1167:
[----:B------:R-:W-:Y:S05]  /*3230*/  BSYNC B0 ;  /* 0x0000000000007941 */ /* 0x000fea0003800000 */
.L_x_1166:
        /* <DEDUP_REMOVED lines=229> */
.L_x_1170:
[----:B------:R-:W-:-:S04]  /*4090*/  IADD3 R4, P0, R3, c[0x0][0x368], RZ ;  /* 0x0000da0003047a10 */ /* 0x000fc80007f1e0ff */
[----:B------:R-:W-:-:S05]  /*40a0*/  IADD3.X R5, RZ, c[0x0][0x36c], RZ, P0, !PT ;  /* 0x0000db00ff057a10 */ /* 0x000fca00007fe4ff */
[----:B------:R0:W2:Y:S01]  /*40b0*/  LDG.E.U16 R4, [R4.64] ;  /* 0x0000000404047981 */ /* 0x0000a2000c1e1500 */
[----:B------:R-:W-:Y:S02]  /*40c0*/  MOV R6, 0x3f000000 ;  /* 0x3f00000000067802 */ /* 0x000fe40000000f00 */
        /* <DEDUP_REMOVED lines=30> */
[----:B------:R-:W-:Y:S01]  /*42b0*/  STG.E.U16 [R2.64], R0 ;  /* 0x0000000002007986 */ /* 0x000fe2000c101504 */
[----:B------:R-:W-:Y:S05]  /*42c0*/  EXIT ;  /* 0x000000000000794d */ /* 0x000fea0003800000 */
.L_x_1171:
        /* <DEDUP_REMOVED lines=11> */
.L_x_15822:


//--------------------- .text._ZN2at6native27unrolled_elementwise_kernelIZZZNS0_16acos_kernel_cudaERNS_18TensorIteratorBaseEENKUlvE0_clEvENKUlvE1_clEvEUlN3c104HalfEE_St5arrayIPcLm2EELi4E23TrivialOffsetCalculatorILi1EjESD_NS0_6memory15LoadWithoutCastENSE_16StoreWithoutCastEEEviT_T0_T2_T3_T4_T5_ --------------------------
	.section	.text._ZN2at6native27unrolled_elementwise_kernelIZZZNS0_16acos_kernel_cudaERNS_18TensorIteratorBaseEENKUlvE0_clEvENKUlvE1_clEvEUlN3c104HalfEE_St5arrayIPcLm2EELi4E23TrivialOffsetCalculatorILi1EjESD_NS0_6memory15LoadWithoutCastENSE_16StoreWithoutCastEEEviT_T0_T2_T3_T4_T5_,"ax",@progbits
	.sectioninfo	@"SHI_REGISTERS=26"
	.align	128
        .global         _ZN2at6native27unrolled_elementwise_kernelIZZZNS0_16acos_kernel_cudaERNS_18TensorIteratorBaseEENKUlvE0_clEvENKUlvE1_clEvEUlN3c104HalfEE_St5arrayIPcLm2EELi4E23TrivialOffsetCalculatorILi1EjESD_NS0_6memory15LoadWithoutCastENSE_16StoreWithoutCastEEEviT_T0_T2_T3_T4_T5_
        .type           _ZN2at6native27unrolled_elementwise_kernelIZZZNS0_16acos_kernel_cudaERNS_18TensorIteratorBaseEENKUlvE0_clEvENKUlvE1_clEvEUlN3c104HalfEE_St5arrayIPcLm2EELi4E23TrivialOffsetCalculatorILi1EjESD_NS0_6memory15LoadWithoutCastENSE_16StoreWithoutCastEEEviT_T0_T2_T3_T4_T5_,@function
        .size           _ZN2at6native27unrolled_elementwise_kernelIZZZNS0_16acos_kernel_cudaERNS_18TensorIteratorBaseEENKUlvE0_clEvENKUlvE1_clEvEUlN3c104HalfEE_St5arrayIPcLm2EELi4E23TrivialOffsetCalculatorILi1EjESD_NS0_6memory15LoadWithoutCastENSE_16StoreWithoutCastEEEviT_T0_T2_T3_T4_T5_,(.L_x_15823 - _ZN2at6native27unrolled_elementwise_kernelIZZZNS0_16acos_kernel_cudaERNS_18TensorIteratorBaseEENKUlvE0_clEvENKUlvE1_clEvEUlN3c104HalfEE_St5arrayIPcLm2EELi4E23TrivialOffsetCalculatorILi1EjESD_NS0_6memory15LoadWithoutCastENSE_16StoreWithoutCastEEEviT_T0_T2_T3_T4_T5_)
        .other          _ZN2at6native27unrolled_elementwise_kernelIZZZNS0_16acos_kernel_cudaERNS_18TensorIteratorBaseEENKUlvE0_clEvENKUlvE1_clEvEUlN3c104HalfEE_St5arrayIPcLm2EELi4E23TrivialOffsetCalculatorILi1EjESD_NS0_6memory15LoadWithoutCastENSE_16StoreWithoutCastEEEviT_T0_T2_T3_T4_T5_,@"STO_CUDA_ENTRY STV_DEFAULT"
_ZN2at6native27unrolled_elementwise_kernelIZZZNS0_16acos_kernel_cudaERNS_18TensorIteratorBaseEENKUlvE0_clEvENKUlvE1_clEvEUlN3c104HalfEE_St5arrayIPcLm2EELi4E23TrivialOffsetCalculatorILi1EjESD_NS0_6memory15LoadWithoutCastENSE_16StoreWithoutCastEEEviT_T0_T2_T3_T4_T5_:
.text._ZN2at6native27unrolled_elementwise_kernelIZZZNS0_16acos_kernel_cudaERNS_18TensorIteratorBaseEENKUlvE0_clEvENKUlvE1_clEvEUlN3c104HalfEE_St5arrayIPcLm2EELi4E23TrivialOffsetCalculatorILi1EjESD_NS0_6memory15LoadWithoutCastENSE_16StoreWithoutCastEEEviT_T0_T2_T3_T4_T5_:
        /* <DEDUP_REMOVED lines=14> */
[----:B------:R-:W-:Y:S02]  /*00e0*/  @!P1 IADD3 R3, R3, 0x80, RZ ;  /* 0x0000008003039810 */ /* 0x000fe40007ffe0ff */
[----:B------:R-:W-:Y:S02]  /*00f0*/  @!P0 MOV R5, 0x2 ;  /* 0x0000000200058802 */ /* 0x000fe40000000f00 */
[----:B------:R-:W-:Y:S02]  /*0100*/  ISETP.GE.AND P3, PT, R3, R2, PT ;  /* 0x000000020300720c */ /* 0x000fe40003f66270 */
[----:B------:R-:W-:Y:S02]  /*0110*/  PRMT R8, RZ, 0x7610, R8 ;  /* 0x00007610ff087816 */ /* 0x000fe40000000008 */
[----:B------:R-:W-:-:S02]  /*0120*/  MOV R9, R21 ;  /* 0x0000001500097202 */ /* 0x000fc40000000f00 */
[----:B------:R-:W-:-:S07]  /*0130*/  @!P1 MOV R13, 0x2 ;  /* 0x00000002000d9802 */ /* 0x000fce0000000f00 */
[----:B------:R-:W-:Y:S01]  /*0140*/  @!P3 LEA R14, R0, R3, 0x9 ;  /* 0x00000003000eb211 */ /* 0x000fe200078e48ff */
[----:B------:R-:W-:Y:S01]  /*0150*/  @!P0 IMAD.WIDE.U32 R4, R4, R5, c[0x0][0x170] ;  /* 0x00005c0004048625 */ /* 0x000fe200078e0005 */
[----:B------:R-:W-:Y:S02]  /*0160*/  @!P3 IADD3 R3, R3, 0x80, RZ ;  /* 0x000000800303b810 */ /* 0x000fe40007ffe0ff */
[----:B------:R-:W-:Y:S01]  /*0170*/  @!P3 MOV R15, 0x2 ;  /* 0x00000002000fb802 */ /* 0x000fe20000000f00 */
[----:B------:R-:W-:Y:S01]  /*0180*/  @!P1 IMAD.WIDE.U32 R12, R12, R13, c[0x0][0x170] ;  /* 0x00005c000c0c9625 */ /* 0x000fe200078e000d */
[----:B------:R-:W-:Y:S01]  /*0190*/  ISETP.GE.AND P2, PT, R3, R2, PT ;  /* 0x000000020300720c */ /* 0x000fe20003f46270 */
[----:B------:R0:W5:Y:S01]  /*01a0*/  @!P0 LDG.E.U16 R8, [R4.64] ;  /* 0x0000000404088981 */ /* 0x000162000c1e1500 */
[C---:B------:R-:W-:Y:S01]  /*01b0*/  IADD3 R23, R9.reuse, 0x80, RZ ;  /* 0x0000008009177810 */ /* 0x040fe20007ffe0ff */
[----:B------:R-:W-:Y:S01]  /*01c0*/  @!P3 IMAD.WIDE.U32 R14, R14, R15, c[0x0][0x170] ;  /* 0x00005c000e0eb625 */ /* 0x000fe200078e000f */
[C---:B------:R-:W-:Y:S01]  /*01d0*/  IADD3 R17, R9.reuse, 0x100, RZ ;  /* 0x0000010009117810 */ /* 0x040fe20007ffe0ff */
[----:B------:R-:W-:Y:S01]  /*01e0*/  BSSY B0, `(.L_x_1172) ;  /* 0x000002f000007945 */ /* 0x000fe20003800000 */
[----:B------:R-:W-:Y:S01]  /*01f0*/  IADD3 R19, R9, 0x180, RZ ;  /* 0x0000018009137810 */ /* 0x000fe20007ffe0ff */
[----:B------:R1:W5:Y:S06]  /*0200*/  @!P1 LDG.E.U16 R6, [R12.64] ;  /* 0x000000040c069981 */ /* 0x00036c000c1e1500 */
[----:B------:R-:W-:Y:S01]  /*0210*/  @!P2 LEA R10, R0, R3, 0x9 ;  /* 0x00000003000aa211 */ /* 0x000fe200078e48ff */
[----:B------:R-:W-:Y:S01]  /*0220*/  @!P2 IMAD.MOV.U32 R11, RZ, RZ, 0x2 ;  /* 0x00000002ff0ba424 */ /* 0x000fe200078e00ff */
[----:B------:R-:W-:Y:S01]  /*0230*/  PRMT R3, RZ, 0x7610, R3 ;  /* 0x00007610ff037816 */ /* 0x000fe20000000003 */
[----:B------:R1:W5:Y:S02]  /*0240*/  @!P3 LDG.E.U16 R7, [R14.64] ;  /* 0x000000040e07b981 */ /* 0x000364000c1e1500 */
[----:B------:R-:W-:Y:S01]  /*0250*/  @!P2 IMAD.WIDE.U32 R10, R10, R11, c[0x0][0x170] ;  /* 0x00005c000a0aa625 */ /* 0x000fe200078e000b */
[----:B0-----:R-:W-:-:S02]  /*0260*/  @!P0 MOV R5, 0x2 ;  /* 0x0000000200058802 */ /* 0x001fc40000000f00 */
[----:B------:R-:W-:Y:S02]  /*0270*/  @!P0 MOV R9, R23 ;  /* 0x0000001700098202 */ /* 0x000fe40000000f00 */
[----:B------:R0:W5:Y:S01]  /*0280*/  @!P2 LDG.E.U16 R3, [R10.64] ;  /* 0x000000040a03a981 */ /* 0x000162000c1e1500 */
[-C--:B------:R-:W-:Y:S02]  /*0290*/  ISETP.GE.AND P4, PT, R23, R2.reuse, PT ;  /* 0x000000021700720c */ /* 0x080fe40003f86270 */
[-C--:B------:R-:W-:Y:S02]  /*02a0*/  ISETP.GE.AND P1, PT, R17, R2.reuse, PT ;  /* 0x000000021100720c */ /* 0x080fe40003f26270 */
[-C--:B------:R-:W-:Y:S02]  /*02b0*/  ISETP.GE.AND P2, PT, R19, R2.reuse, PT ;  /* 0x000000021300720c */ /* 0x080fe40003f46270 */
[----:B0-----:R-:W-:Y:S02]  /*02c0*/  @!P0 LEA R10, R0, R21, 0x9 ;  /* 0x00000015000a8211 */ /* 0x001fe400078e48ff */
[----:B------:R-:W-:-:S03]  /*02d0*/  ISETP.GE.AND P3, PT, R9, R2, PT ;  /* 0x000000020900720c */ /* 0x000fc60003f66270 */
[----:B------:R-:W-:Y:S01]  /*02e0*/  @!P0 IMAD.WIDE.U32 R4, R10, R5, c[0x0][0x168] ;  /* 0x00005a000a048625 */ /* 0x000fe200078e0005 */
[----:B------:R-:W-:Y:S05]  /*02f0*/  @P0 BRA `(.L_x_1173) ;  /* 0x000001d000000947 */ /* 0x000fea0003800000 */
[----:B-1----:R-:W-:Y:S01]  /*0300*/  HFMA2.MMA R10, -RZ, RZ, 1.75, 0 ;  /* 0x3f000000ff0a7435 */ /* 0x002fe200000001ff */
[----:B-----5:R-:W-:-:S05]  /*0310*/  HADD2.F32 R8, -RZ, R8.H0_H0 ;  /* 0x20000008ff087230 */ /* 0x020fca0000004100 */
        /* <DEDUP_REMOVED lines=26> */
[----:B------:R-:W-:Y:S02]  /*04c0*/  F2FP.PACK_AB R8, RZ, R11 ;  /* 0x0000000bff08723e */ /* 0x000fe400000000ff */
.L_x_1173:
[----:B-1----:R-:W-:Y:S05]  /*04d0*/  BSYNC B0 ;  /* 0x0000000000007941 */ /* 0x002fea0003800000 */
.L_x_1172:
[----:B------:R-:W-:Y:S01]  /*04e0*/  BSSY B0, `(.L_x_1174) ;  /* 0x000001f000007945 */ /* 0x000fe20003800000 */
[----:B------:R-:W-:Y:S05]  /*04f0*/  @P4 BRA `(.L_x_1175) ;  /* 0x000001d000004947 */ /* 0x000fea0003800000 */
[----:B------:R-:W-:Y:S01]  /*0500*/  HFMA2.MMA R10, -RZ, RZ, 1.75, 0 ;  /* 0x3f000000ff0a7435 */ /* 0x000fe200000001ff */
        /* <DEDUP_REMOVED lines=27> */
[----:B------:R-:W-:Y:S02]  /*06c0*/  F2FP.PACK_AB R6, RZ, R11 ;  /* 0x0000000bff06723e */ /* 0x000fe400000000ff */
.L_x_1175:
[----:B------:R-:W-:Y:S05]  /*06d0*/  BSYNC B0 ;  /* 0x0000000000007941 */ /* 0x000fea0003800000 */
.L_x_1174:
[----:B------:R-:W-:Y:S01]  /*06e0*/  BSSY B0, `(.L_x_1176) ;  /* 0x000001f000007945 */ /* 0x000fe20003800000 */
[----:B------:R-:W-:Y:S05]  /*06f0*/  @P1 BRA `(.L_x_1177) ;  /* 0x000001d000001947 */ /* 0x000fea0003800000 */
[----:B-----5:R-:W-:Y:S01]  /*0700*/  HADD2.F32 R7, -RZ, R7.H0_H0 ;  /* 0x20000007ff077230 */ /* 0x020fe20000004100 */
[----:B------:R-:W-:-:S04]  /*0710*/  MOV R11, 0x3f000000 ;  /* 0x3f000000000b7802 */ /* 0x000fc80000000f00 */
        /* <DEDUP_REMOVED lines=27> */
.L_x_1177:
[----:B------:R-:W-:Y:S05]  /*08d0*/  BSYNC B0 ;  /* 0x0000000000007941 */ /* 0x000fea0003800000 */
.L_x_1176:
        /* <DEDUP_REMOVED lines=31> */
.L_x_1179:
[----:B------:R-:W-:Y:S05]  /*0ad0*/  BSYNC B0 ;  /* 0x0000000000007941 */ /* 0x000fea0003800000 */
.L_x_1178:
[----:B-----5:R0:W-:Y:S01]  /*0ae0*/  @!P0 STG.E.U16 [R4.64], R8 ;  /* 0x0000000804008986 */ /* 0x0201e2000c101504 */
[----:B------:R-:W-:Y:S01]  /*0af0*/  BSSY B0, `(.L_x_1180) ;  /* 0x000000e000007945 */ /* 0x000fe20003800000 */
[----:B------:R-:W-:Y:S05]  /*0b00*/  @P3 BRA `(.L_x_1181) ;  /* 0x000000c000003947 */ /* 0x000fea0003800000 */
[----:B0-----:R-:W-:Y:S01]  /*0b10*/  LEA R4, R0, R9, 0x9 ;  /* 0x0000000900047211 */ /* 0x001fe200078e48ff */
[----:B------:R-:W-:Y:S01]  /*0b20*/  HFMA2.MMA R3, -RZ, RZ, 0, 1.1920928955078125e-07 ;  /* 0x00000002ff037435 */ /* 0x000fe200000001ff */
[----:B------:R-:W-:Y:S02]  /*0b30*/  IADD3 R9, R9, 0x80, RZ ;  /* 0x0000008009097810 */ /* 0x000fe40007ffe0ff */
[----:B------:R-:W-:Y:S02]  /*0b40*/  PRMT R11, R6, 0x7610, R11 ;  /* 0x00007610060b7816 */ /* 0x000fe4000000000b */
[----:B------:R-:W-:Y:S02]  /*0b50*/  ISETP.GE.AND P0, PT, R9, R2, PT ;  /* 0x000000020900720c */ /* 0x000fe40003f06270 */
[----:B------:R-:W-:-:S03]  /*0b60*/  PRMT R12, R7, 0x7610, R12 ;  /* 0x00007610070c7816 */ /* 0x000fc6000000000c */
[----:B------:R-:W-:-:S05]  /*0b70*/  IMAD.WIDE.U32 R4, R4, R3, c[0x0][0x168] ;  /* 0x00005a0004047625 */ /* 0x000fca00078e0003 */
[----:B------:R0:W-:Y:S03]  /*0b80*/  STG.E.U16 [R4.64], R11 ;  /* 0x0000000b04007986 */ /* 0x0001e6000c101504 */
[----:B------:R-:W-:Y:S02]  /*0b90*/  @!P0 LEA R8, R0, R9, 0x9 ;  /* 0x0000000900088211 */ /* 0x000fe400078e48ff */
[----:B------:R-:W-:-:S03]  /*0ba0*/  @!P0 IADD3 R9, R9, 0x80, RZ ;  /* 0x0000008009098810 */ /* 0x000fc60007ffe0ff */
[----:B------:R-:W-:-:S05]  /*0bb0*/  @!P0 IMAD.WIDE.U32 R6, R8, R3, c[0x0][0x168] ;  /* 0x00005a0008068625 */ /* 0x000fca00078e0003 */
[----:B------:R0:W-:Y:S02]  /*0bc0*/  @!P0 STG.E.U16 [R6.64], R12 ;  /* 0x0000000c06008986 */ /* 0x0001e4000c101504 */
.L_x_1181:
[----:B------:R-:W-:Y:S05]  /*0bd0*/  BSYNC B0 ;  /* 0x0000000000007941 */ /* 0x000fea0003800000 */
.L_x_1180:
[----:B------:R-:W-:-:S13]  /*0be0*/  ISETP.GE.AND P0, PT, R9, R2, PT ;  /* 0x000000020900720c */ /* 0x000fda0003f06270 */
[----:B------:R-:W-:Y:S05]  /*0bf0*/  @P0 EXIT ;  /* 0x000000000000094d */ /* 0x000fea0003800000 */
[----:B------:R-:W-:Y:S02]  /*0c00*/  LEA R2, R0, R9, 0x9 ;  /* 0x0000000900027211 */ /* 0x000fe400078e48ff */
[----:B------:R-:W-:-:S05]  /*0c10*/  MOV R3, 0x2 ;  /* 0x0000000200037802 */ /* 0x000fca0000000f00 */
[----:B------:R-:W-:-:S05]  /*0c20*/  IMAD.WIDE.U32 R2, R2, R3, c[0x0][0x168] ;  /* 0x00005a0002027625 */ /* 0x000fca00078e0003 */
[----:B------:R-:W-:Y:S01]  /*0c30*/  STG.E.U16 [R2.64], R10 ;  /* 0x0000000a02007986 */ /* 0x000fe2000c101504 */
[----:B------:R-:W-:Y:S05]  /*0c40*/  EXIT ;  /* 0x000000000000794d */ /* 0x000fea0003800000 */
.L_x_1182:
        /* <DEDUP_REMOVED lines=11> */
.L_x_15823:


//--------------------- .text._ZN2at6native29vectorized_elementwise_kernelILi2EZZZNS0_16acos_kernel_cudaERNS_18TensorIteratorBaseEENKUlvE0_clEvENKUlvE1_clEvEUlN3c104HalfEE_St5arrayIPcLm2EEEEviT0_T1_ --------------------------
	.section	.text._ZN2at6native29vectorized_elementwise_kernelILi2EZZZNS0_16acos_kernel_cudaERNS_18TensorIteratorBaseEENKUlvE0_clEvENKUlvE1_clEvEUlN3c104HalfEE_St5arrayIPcLm2EEEEviT0_T1_,"ax",@progbits
	.sectioninfo	@"SHI_REGISTERS=32"
	.align	128
        .global         _ZN2at6native29vectorized_elementwise_kernelILi2EZZZNS0_16acos_kernel_cudaERNS_18TensorIteratorBaseEENKUlvE0_clEvENKUlvE1_clEvEUlN3c104HalfEE_St5arrayIPcLm2EEEEviT0_T1_
        .type           _ZN2at6native29vectorized_elementwise_kernelILi2EZZZNS0_16acos_kernel_cudaERNS_18TensorIteratorBaseEENKUlvE0_clEvENKUlvE1_clEvEUlN3c104HalfEE_St5arrayIPcLm2EEEEviT0_T1_,@function
        .size           _ZN2at6native29vectorized_elementwise_kernelILi2EZZZNS0_16acos_kernel_cudaERNS_18TensorIteratorBaseEENKUlvE0_clEvENKUlvE1_clEvEUlN3c104HalfEE_St5arrayIPcLm2EEEEviT0_T1_,(.L_x_15824 - _ZN2at6native29vectorized_elementwise_kernelILi2EZZZNS0_16acos_kernel_cudaERNS_18TensorIteratorBaseEENKUlvE0_clEvENKUlvE1_clEvEUlN3c104HalfEE_St5arrayIPcLm2EEEEviT0_T1_)
        .other          _ZN2at6native29vectorized_elementwise_kernelILi2EZZZNS0_16acos_kernel_cudaERNS_18TensorIteratorBaseEENKUlvE0_clEvENKUlvE1_clEvEUlN3c104HalfEE_St5arrayIPcLm2EEEEviT0_T1_,@"STO_CUDA_ENTRY STV_DEFAULT"
_ZN2at6native29vectorized_elementwise_kernelILi2EZZZNS0_16acos_kernel_cudaERNS_18TensorIteratorBaseEENKUlvE0_clEvENKUlvE1_clEvEUlN3c104HalfEE_St5arrayIPcLm2EEEEviT0_T1_:
.text._ZN2at6native29vectorized_elementwise_kernelILi2EZZZNS0_16acos_kernel_cudaERNS_18TensorIteratorBaseEENKUlvE0_clEvENKUlvE1_clEvEUlN3c104HalfEE_St5arrayIPcLm2EEEEviT0_T1_:
        /* <DEDUP_REMOVED lines=12> */
[----:B------:R-:W3:Y:S04]  /*00c0*/  LDG.E R7, [R14.64+0x200] ;  /* 0x000200040e077981 */ /* 0x000ee8000c1e1900 */
[----:B------:R0:W4:Y:S04]  /*00d0*/  LDG.E R9, [R14.64+0x400] ;  /* 0x000400040e097981 */ /* 0x000128000c1e1900 */
[----:B------:R0:W5:Y:S01]  /*00e0*/  LDG.E R6, [R14.64+0x600] ;  /* 0x000600040e067981 */ /* 0x000162000c1e1900 */
[----:B------:R-:W-:Y:S01]  /*00f0*/  MOV R4, 0x3f000000 ;  /* 0x3f00000000047802 */ /* 0x000fe20000000f00 */
[----:B--2---:R-:W-:-:S02]  /*0100*/  HADD2.F32 R12, -RZ, R10.H0_H0 ;  /* 0x2000000aff0c7230 */ /* 0x004fc40000004100 */
[----:B------:R-:W-:Y:S02]  /*0110*/  HADD2.F32 R10, -RZ, R10.H1_H1 ;  /* 0x3000000aff0a7230 */ /* 0x000fe40000004100 */
[--C-:B---3--:R-:W-:Y:S01]  /*0120*/  HADD2.F32 R8, -RZ, R7.reuse.H0_H0 ;  /* 0x20000007ff087230 */ /* 0x108fe20000004100 */
[----:B------:R-:W-:Y:S01]  /*0130*/  FADD.FTZ R13, |R12|, -RZ ;  /* 0x800000ff0c0d7221 */ /* 0x000fe20000010200 */
[----:B------:R-:W-:Y:S01]  /*0140*/  HADD2.F32 R7, -RZ, R7.H1_H1 ;  /* 0x30000007ff077230 */ /* 0x000fe20000004100 */
[----:B------:R-:W-:Y:S01]  /*0150*/  FADD.FTZ R17, |R10|, -RZ ;  /* 0x800000ff0a117221 */ /* 0x000fe20000010200 */
[----:B------:R-:W-:Y:S01]  /*0160*/  FSETP.GT.FTZ.AND P5, PT, |R12|, 0.56000000238418579102, PT ;  /* 0x3f0f5c290c00780b */ /* 0x000fe20003fb4200 */
[-C--:B------:R-:W-:Y:S01]  /*0170*/  FFMA.FTZ R5, -R13, R4.reuse, 0.5 ;  /* 0x3f0000000d057423 */ /* 0x080fe20000010104 */
[----:B------:R-:W-:Y:S01]  /*0180*/  FSETP.GT.FTZ.AND P4, PT, |R10|, 0.56000000238418579102, PT ;  /* 0x3f0f5c290a00780b */ /* 0x000fe20003f94200 */
[-C--:B------:R-:W-:Y:S01]  /*0190*/  FFMA.FTZ R20, -R17, R4.reuse, 0.5 ;  /* 0x3f00000011147423 */ /* 0x080fe20000010104 */
[----:B------:R-:W-:Y:S01]  /*01a0*/  FSETP.NEU.FTZ.AND P0, PT, |R12|, 1, PT ;  /* 0x3f8000000c00780b */ /* 0x000fe20003f1d200 */
[----:B------:R-:W1:Y:S01]  /*01b0*/  MUFU.RSQ R16, R5 ;  /* 0x0000000500107308 */ /* 0x000e620000001400 */
[----:B------:R-:W-:Y:S01]  /*01c0*/  FADD.FTZ R11, |R8|, -RZ ;  /* 0x800000ff080b7221 */ /* 0x000fe20000010200 */
[----:B------:R-:W-:Y:S01]  /*01d0*/  FSETP.NEU.FTZ.AND P1, PT, |R10|, 1, PT ;  /* 0x3f8000000a00780b */ /* 0x000fe20003f3d200 */
[C---:B0-----:R-:W-:Y:S01]  /*01e0*/  FADD.FTZ R14, |R7|.reuse, -RZ ;  /* 0x800000ff070e7221 */ /* 0x041fe20000010200 */
[----:B------:R-:W-:Y:S01]  /*01f0*/  FSETP.GT.FTZ.AND P3, PT, |R7|, 0.56000000238418579102, PT ;  /* 0x3f0f5c290700780b */ /* 0x000fe20003f74200 */
[----:B------:R-:W-:Y:S01]  /*0200*/  FFMA.FTZ R15, -R11, R4, 0.5 ;  /* 0x3f0000000b0f7423 */ /* 0x000fe20000010104 */
[----:B------:R-:W-:-:S02]  /*0210*/  FSETP.NEU.FTZ.AND P2, PT, |R8|, 1, PT ;  /* 0x3f8000000800780b */ /* 0x000fc40003f5d200 */
[----:B------:R-:W0:Y:S01]  /*0220*/  MUFU.RSQ R21, R20 ;  /* 0x0000001400157308 */ /* 0x000e220000001400 */
[----:B------:R-:W-:Y:S01]  /*0230*/  FSETP.NEU.FTZ.AND P6, PT, |R7|, 1, PT ;  /* 0x3f8000000700780b */ /* 0x000fe20003fdd200 */
[----:B-1----:R-:W-:Y:S02]  /*0240*/  FMUL.FTZ R18, R5, R16 ;  /* 0x0000001005127220 */ /* 0x002fe40000410000 */
[----:B------:R-:W-:-:S04]  /*0250*/  FMUL.FTZ R19, R16, 0.5 ;  /* 0x3f00000010137820 */ /* 0x000fc80000410000 */
[----:B------:R-:W1:Y:S01]  /*0260*/  MUFU.RSQ R16, R15 ;  /* 0x0000000f00107308 */ /* 0x000e620000001400 */
[----:B------:R-:W-:Y:S02]  /*0270*/  FFMA.FTZ R5, -R18, R19, 0.5 ;  /* 0x3f00000012057423 */ /* 0x000fe40000010113 */
[----:B0-----:R-:W-:Y:S02]  /*0280*/  FMUL.FTZ R22, R20, R21 ;  /* 0x0000001514167220 */ /* 0x001fe40000410000 */
[----:B------:R-:W-:Y:S02]  /*0290*/  FMUL.FTZ R21, R21, 0.5 ;  /* 0x3f00000015157820 */ /* 0x000fe40000410000 */
[----:B------:R-:W-:Y:S02]  /*02a0*/  FFMA.FTZ R5, R18, R5, R18 ;  /* 0x0000000512057223 */ /* 0x000fe40000010012 */
[----:B------:R-:W-:Y:S02]  /*02b0*/  FFMA.FTZ R21, -R22, R21, 0.5 ;  /* 0x3f00000016157423 */ /* 0x000fe40000010115 */
[----:B------:R-:W-:Y:S01]  /*02c0*/  FFMA.FTZ R19, -R14, R4, 0.5 ;  /* 0x3f0000000e137423 */ /* 0x000fe20000010104 */
[----:B------:R-:W-:Y:S01]  /*02d0*/  @P5 FSEL R13, R5, RZ, P0 ;  /* 0x000000ff050d5208 */ /* 0x000fe20000000000 */
[----:B------:R-:W-:Y:S01]  /*02e0*/  FFMA.FTZ R21, R22, R21, R22 ;  /* 0x0000001516157223 */ /* 0x000fe20000010016 */
[----:B------:R-:W-:Y:S01]  /*02f0*/  HFMA2.MMA R5, -RZ, RZ, 1.265625, -5052 ;  /* 0x3d10ecefff057435 */ /* 0x000fe200000001ff */
[----:B------:R-:W0:Y:S01]  /*0300*/  MUFU.RSQ R22, R19 ;  /* 0x0000001300167308 */ /* 0x000e220000001400 */
[----:B------:R-:W-:-:S02]  /*0310*/  LOP3.LUT R13, R13, 0x80000000, R12, 0xb8, !PT ;  /* 0x800000000d0d7812 */ /* 0x000fc400078eb80c */
[----:B------:R-:W-:Y:S01]  /*0320*/  @P4 FSEL R17, R21, RZ, P1 ;  /* 0x000000ff15114208 */ /* 0x000fe20000800000 */
[----:B-1----:R-:W-:Y:S01]  /*0330*/  FMUL.FTZ R21, R15, R16 ;  /* 0x000000100f157220 */ /* 0x002fe20000410000 */
[----:B------:R-:W-:Y:S01]  /*0340*/  FSETP.GT.FTZ.AND P1, PT, R12, 0.56000000238418579102, PT ;  /* 0x3f0f5c290c00780b */ /* 0x000fe20003f34000 */
[----:B------:R-:W-:Y:S01]  /*0350*/  FMUL.FTZ R20, R13, R13 ;  /* 0x0000000d0d147220 */ /* 0x000fe20000410000 */
[----:B------:R-:W-:Y:S01]  /*0360*/  LOP3.LUT R12, R17, 0x80000000, R10, 0xb8, !PT ;  /* 0x80000000110c7812 */ /* 0x000fe200078eb80a */
[----:B------:R-:W-:Y:S01]  /*0370*/  FMUL.FTZ R16, R16, 0.5 ;  /* 0x3f00000010107820 */ /* 0x000fe20000410000 */
[----:B------:R-:W-:Y:S01]  /*0380*/  FSETP.GT.FTZ.AND P0, PT, |R8|, 0.56000000238418579102, PT ;  /* 0x3f0f5c290800780b */ /* 0x000fe20003f14200 */
[----:B------:R-:W-:Y:S02]  /*0390*/  FFMA.FTZ R15, R20, R5, 0.016980519518256187439 ;  /* 0x3c8b1abb140f7423 */ /* 0x000fe40000010005 */
[----:B------:R-:W-:Y:S02]  /*03a0*/  FMUL.FTZ R18, R12, R12 ;  /* 0x0000000c0c127220 */ /* 0x000fe40000410000 */
[----:B------:R-:W-:-:S02]  /*03b0*/  FFMA.FTZ R16, -R21, R16, 0.5 ;  /* 0x3f00000015107423 */ /* 0x000fc40000010110 */
[----:B------:R-:W-:Y:S02]  /*03c0*/  FFMA.FTZ R17, R18, R5, 0.016980519518256187439 ;  /* 0x3c8b1abb12117423 */ /* 0x000fe40000010005 */
[----:B0-----:R-:W-:Y:S02]  /*03d0*/  FMUL.FTZ R19, R19, R22 ;  /* 0x0000001613137220 */ /* 0x001fe40000410000 */
[----:B------:R-:W-:Y:S02]  /*03e0*/  FMUL.FTZ R22, R22, 0.5 ;  /* 0x3f00000016167820 */ /* 0x000fe40000410000 */
[----:B------:R-:W-:Y:S02]  /*03f0*/  FFMA.FTZ R17, R18, R17, 0.030762933194637298584 ;  /* 0x3cfc028c12117423 */ /* 0x000fe40000010011 */
[----:B------:R-:W-:Y:S02]  /*0400*/  FFMA.FTZ R15, R20, R15, 0.030762933194637298584 ;  /* 0x3cfc028c140f7423 */ /* 0x000fe4000001000f */
[----:B------:R-:W-:-:S02]  /*0410*/  FFMA.FTZ R22, -R19, R22, 0.5 ;  /* 0x3f00000013167423 */ /* 0x000fc40000010116 */
[----:B------:R-:W-:Y:S02]  /*0420*/  FFMA.FTZ R16, R21, R16, R21 ;  /* 0x0000001015107223 */ /* 0x000fe40000010015 */
[----:B------:R-:W-:Y:S02]  /*0430*/  FFMA.FTZ R17, R18, R17, 0.044709417968988418579 ;  /* 0x3d37213912117423 */ /* 0x000fe40000010011 */
[----:B------:R-:W-:Y:S01]  /*0440*/  FFMA.FTZ R15, R20, R15, 0.044709417968988418579 ;  /* 0x3d372139140f7423 */ /* 0x000fe2000001000f */
[----:B------:R-:W-:Y:S01]  /*0450*/  @P0 FSEL R11, R16, RZ, P2 ;  /* 0x000000ff100b0208 */ /* 0x000fe20001000000 */
[----:B------:R-:W-:Y:S01]  /*0460*/  FFMA.FTZ R22, R19, R22, R19 ;  /* 0x0000001613167223 */ /* 0x000fe20000010013 */
[----:B------:R-:W-:Y:S01]  /*0470*/  FSETP.GT.FTZ.AND P2, PT, R10, 0.56000000238418579102, PT ;  /* 0x3f0f5c290a00780b */ /* 0x000fe20003f54000 */
[----:B------:R-:W-:Y:S02]  /*0480*/  FFMA.FTZ R17, R18, R17, 0.074989043176174163818 ;  /* 0x3d9993db12117423 */ /* 0x000fe40000010011 */
[----:B------:R-:W-:Y:S01]  /*0490*/  FFMA.FTZ R15, R20, R15, 0.074989043176174163818 ;  /* 0x3d9993db140f7423 */ /* 0x000fe2000001000f */
[----:B------:R-:W-:Y:S01]  /*04a0*/  @P3 FSEL R14, R22, RZ, P6 ;  /* 0x000000ff160e3208 */ /* 0x000fe20003000000 */
[----:B------:R-:W-:Y:S01]  /*04b0*/  FFMA.FTZ R19, R18, R17, 0.16666707396507263184 ;  /* 0x3e2aaac612137423 */ /* 0x000fe20000010011 */
[----:B------:R-:W-:Y:S01]  /*04c0*/  LOP3.LUT R17, R11, 0x80000000, R8, 0xb8, !PT ;  /* 0x800000000b117812 */ /* 0x000fe200078eb808 */
[----:B------:R-:W-:Y:S01]  /*04d0*/  FFMA.FTZ R15, R20, R15, 0.16666707396507263184 ;  /* 0x3e2aaac6140f7423 */ /* 0x000fe2000001000f */
[----:B------:R-:W-:Y:S01]  /*04e0*/  LOP3.LUT R14, R14, 0x80000000, R7, 0xb8, !PT ;  /* 0x800000000e0e7812 */ /* 0x000fe200078eb807 */
[----:B------:R-:W-:Y:S01]  /*04f0*/  FMUL.FTZ R19, R18, R19 ;  /* 0x0000001312137220 */ /* 0x000fe20000410000 */
[----:B------:R-:W-:Y:S01]  /*0500*/  FSETP.GT.FTZ.AND P6, PT, R7, 0.56000000238418579102, PT ;  /* 0x3f0f5c290700780b */ /* 0x000fe20003fd4000 */
[----:B------:R-:W-:-:S02]  /*0510*/  FMUL.FTZ R16, R17, R17 ;  /* 0x0000001111107220 */ /* 0x000fc40000410000 */
[----:B------:R-:W-:Y:S02]  /*0520*/  FMUL.FTZ R20, R20, R15 ;  /* 0x0000000f14147220 */ /* 0x000fe40000410000 */
[----:B------:R-:W-:Y:S02]  /*0530*/  FMUL.FTZ R18, R14, R14 ;  /* 0x0000000e0e127220 */ /* 0x000fe40000410000 */
[----:B------:R-:W-:Y:S02]  /*0540*/  FFMA.FTZ R15, R16, R5, 0.016980519518256187439 ;  /* 0x3c8b1abb100f7423 */ /* 0x000fe40000010005 */
[----:B------:R-:W-:Y:S01]  /*0550*/  FFMA.FTZ R10, R13, R20, R13 ;  /* 0x000000140d0a7223 */ /* 0x000fe2000001000d */
[----:B----4-:R-:W-:Y:S01]  /*0560*/  HADD2.F32 R13, -RZ, R9.H0_H0 ;  /* 0x20000009ff0d7230 */ /* 0x010fe20000004100 */
[----:B------:R-:W-:Y:S01]  /*0570*/  FFMA.FTZ R11, R12, R19, R12 ;  /* 0x000000130c0b7223 */ /* 0x000fe2000001000c */
[----:B------:R-:W-:Y:S01]  /*0580*/  MOV R12, 0x3fd774eb ;  /* 0x3fd774eb000c7802 */ /* 0x000fe20000000f00 */
[----:B------:R-:W-:-:S02]  /*0590*/  FFMA.FTZ R21, R18, R5, 0.016980519518256187439 ;  /* 0x3c8b1abb12157423 */ /* 0x000fc40000010005 */
[----:B------:R-:W-:Y:S01]  /*05a0*/  FFMA.FTZ R19, R16, R15, 0.030762933194637298584 ;  /* 0x3cfc028c10137423 */ /* 0x000fe2000001000f */
[----:B------:R-:W-:Y:S01]  /*05b0*/  HADD2.F32 R15, -RZ, R9.H1_H1 ;  /* 0x30000009ff0f7230 */ /* 0x000fe20000004100 */
[----:B------:R-:W-:Y:S02]  /*05c0*/  FADD.FTZ R9, |R13|, -RZ ;  /* 0x800000ff0d097221 */ /* 0x000fe40000010200 */
[----:B------:R-:W-:Y:S02]  /*05d0*/  FFMA.FTZ R25, R18, R21, 0.030762933194637298584 ;  /* 0x3cfc028c12197423 */ /* 0x000fe40000010015 */
[----:B------:R-:W-:Y:S02]  /*05e0*/  FFMA.FTZ R23, R16, R19, 0.044709417968988418579 ;  /* 0x3d37213910177423 */ /* 0x000fe40000010013 */
[----:B------:R-:W-:Y:S02]  /*05f0*/  FADD.FTZ R20, -R11, -RZ ;  /* 0x800000ff0b147221 */ /* 0x000fe40000010100 */
[----:B------:R-:W-:-:S02]  /*0600*/  FFMA.FTZ R19, -R9, R4, 0.5 ;  /* 0x3f00000009137423 */ /* 0x000fc40000010104 */
[----:B------:R-:W-:Y:S02]  /*0610*/  FFMA.FTZ R27, R18, R25, 0.044709417968988418579 ;  /* 0x3d372139121b7423 */ /* 0x000fe40000010019 */
[----:B------:R-:W-:Y:S01]  /*0620*/  FFMA.FTZ R25, R16, R23, 0.074989043176174163818 ;  /* 0x3d9993db10197423 */ /* 0x000fe20000010017 */
[----:B------:R-:W-:Y:S01]  /*0630*/  FSEL R23, R11, R20, P4 ;  /* 0x000000140b177208 */ /* 0x000fe20002000000 */
[----:B------:R-:W-:Y:S01]  /*0640*/  FADD.FTZ R21, -R10, -RZ ;  /* 0x800000ff0a157221 */ /* 0x000fe20000010100 */
[----:B------:R-:W0:Y:S01]  /*0650*/  MUFU.RSQ R20, R19 ;  /* 0x0000001300147308 */ /* 0x000e220000001400 */
[----:B------:R-:W-:Y:S02]  /*0660*/  FFMA.FTZ R25, R16, R25, 0.16666707396507263184 ;  /* 0x3e2aaac610197423 */ /* 0x000fe40000010019 */
[----:B------:R-:W-:Y:S01]  /*0670*/  FFMA.FTZ R27, R18, R27, 0.074989043176174163818 ;  /* 0x3d9993db121b7423 */ /* 0x000fe2000001001b */
[----:B------:R-:W-:Y:S01]  /*0680*/  FSEL R21, R10, R21, P5 ;  /* 0x000000150a157208 */ /* 0x000fe20002800000 */
[----:B------:R-:W-:-:S02]  /*0690*/  FMUL.FTZ R22, R16, R25 ;  /* 0x0000001910167220 */ /* 0x000fc40000410000 */
[C---:B------:R-:W-:Y:S02]  /*06a0*/  FFMA.FTZ R27, R18.reuse, R27, 0.16666707396507263184 ;  /* 0x3e2aaac6121b7423 */ /* 0x040fe4000001001b */
[----:B------:R-:W-:Y:S02]  /*06b0*/  FADD.FTZ R16, |R15|, -RZ ;  /* 0x800000ff0f107221 */ /* 0x000fe40000010200 */
[----:B------:R-:W-:Y:S02]  /*06c0*/  FMUL.FTZ R27, R18, R27 ;  /* 0x0000001b121b7220 */ /* 0x000fe40000410000 */
[----:B------:R-:W-:Y:S01]  /*06d0*/  @!P1 FFMA.FTZ R10, R12, 0.93318945169448852539, R21 ;  /* 0x3f6ee5810c0a9823 */ /* 0x000fe20000010015 */
[----:B------:R-:W-:Y:S01]  /*06e0*/  FSETP.GT.FTZ.AND P1, PT, R8, 0.56000000238418579102, PT ;  /* 0x3f0f5c290800780b */ /* 0x000fe20003f34000 */
[----:B------:R-:W-:Y:S02]  /*06f0*/  FFMA.FTZ R18, -R16, R4, 0.5 ;  /* 0x3f00000010127423 */ /* 0x000fe40000010104 */
[----:B------:R-:W-:Y:S01]  /*0700*/  FFMA.FTZ R8, R17, R22, R17 ;  /* 0x0000001611087223 */ /* 0x000fe20000010011 */
[--C-:B-----5:R-:W-:Y:S01]  /*0710*/  HADD2.F32 R17, -RZ, R6.reuse.H0_H0 ;  /* 0x20000006ff117230 */ /* 0x120fe20000004100 */
[----:B------:R-:W1:Y:S01]  /*0720*/  MUFU.RSQ R21, R18 ;  /* 0x0000001200157308 */ /* 0x000e620000001400 */
[----:B------:R-:W-:Y:S01]  /*0730*/  @!P2 FFMA.FTZ R11, R12, 0.93318945169448852539, R23 ;  /* 0x3f6ee5810c0ba823 */ /* 0x000fe20000010017 */
[----:B------:R-:W-:Y:S01]  /*0740*/  FSETP.GT.FTZ.AND P2, PT, |R13|, 0.56000000238418579102, PT ;  /* 0x3f0f5c290d00780b */ /* 0x000fe20003f54200 */
[----:B------:R-:W-:Y:S01]  /*0750*/  FADD.FTZ R23, -R8, -RZ ;  /* 0x800000ff08177221 */ /* 0x000fe20000010100 */
[----:B------:R-:W-:Y:S01]  /*0760*/  HADD2.F32 R6, -RZ, R6.H1_H1 ;  /* 0x30000006ff067230 */ /* 0x000fe20000004100 */
[----:B0-----:R-:W-:-:S02]  /*0770*/  FMUL.FTZ R22, R19, R20 ;  /* 0x0000001413167220 */ /* 0x001fc40000410000 */
[----:B------:R-:W-:Y:S01]  /*0780*/  FMUL.FTZ R19, R20, 0.5 ;  /* 0x3f00000014137820 */ /* 0x000fe20000410000 */
[----:B------:R-:W-:Y:S01]  /*0790*/  FSEL R23, R8, R23, P0 ;  /* 0x0000001708177208 */ /* 0x000fe20000000000 */
[----:B------:R-:W-:Y:S02]  /*07a0*/  FADD.FTZ R7, |R17|, -RZ ;  /* 0x800000ff11077221 */ /* 0x000fe40000010200 */
[----:B------:R-:W-:Y:S02]  /*07b0*/  FFMA.FTZ R25, -R22, R19, 0.5 ;  /* 0x3f00000016197423 */ /* 0x000fe40000010113 */
[----:B------:R-:W-:Y:S02]  /*07c0*/  FFMA.FTZ R19, R14, R27, R14 ;  /* 0x0000001b0e137223 */ /* 0x000fe4000001000e */
[----:B------:R-:W-:Y:S02]  /*07d0*/  FFMA.FTZ R14, -R7, R4, 0.5 ;  /* 0x3f000000070e7423 */ /* 0x000fe40000010104 */
[----:B------:R-:W-:Y:S01]  /*07e0*/  @!P1 FFMA.FTZ R8, R12, 0.93318945169448852539, R23 ;  /* 0x3f6ee5810c089823 */ /* 0x000fe20000010017 */
[----:B------:R-:W-:Y:S01]  /*07f0*/  FSETP.NEU.FTZ.AND P1, PT, |R13|, 1, PT ;  /* 0x3f8000000d00780b */ /* 0x000fe20003f3d200 */
[----:B------:R-:W-:Y:S01]  /*0800*/  FFMA.FTZ R25, R22, R25, R22 ;  /* 0x0000001916197223 */ /* 0x000fe20000010016 */
[----:B------:R-:W0:Y:S01]  /*0810*/  MUFU.RSQ R23, R14 ;  /* 0x0000000e00177308 */ /* 0x000e220000001400 */
[----:B------:R-:W-:-:S02]  /*0820*/  FADD.FTZ R20, -R19, -RZ ;  /* 0x800000ff13147221 */ /* 0x000fc40000010100 */
[----:B-1----:R-:W-:Y:S01]  /*0830*/  FMUL.FTZ R22, R18, R21 ;  /* 0x0000001512167220 */ /* 0x002fe20000410000 */
[----:B------:R-:W-:Y:S01]  /*0840*/  @P2 FSEL R9, R25, RZ, P1 ;  /* 0x000000ff19092208 */ /* 0x000fe20000800000 */
[----:B------:R-:W-:Y:S01]  /*0850*/  FMUL.FTZ R27, R21, 0.5 ;  /* 0x3f000000151b7820 */ /* 0x000fe20000410000 */
[----:B------:R-:W-:Y:S01]  /*0860*/  FSEL R25, R19, R20, P3 ;  /* 0x0000001413197208 */ /* 0x000fe20001800000 */
[----:B------:R-:W-:Y:S01]  /*0870*/  FADD.FTZ R21, |R6|, -RZ ;  /* 0x800000ff06157221 */ /* 0x000fe20000010200 */
[----:B------:R-:W-:Y:S01]  /*0880*/  FSETP.GT.FTZ.AND P1, PT, |R15|, 0.56000000238418579102, PT ;  /* 0x3f0f5c290f00780b */ /* 0x000fe20003f34200 */
[----:B------:R-:W-:Y:S01]  /*0890*/  FFMA.FTZ R27, -R22, R27, 0.5 ;  /* 0x3f000000161b7423 */ /* 0x000fe2000001011b */
[----:B------:R-:W-:Y:S01]  /*08a0*/  LOP3.LUT R9, R9, 0x80000000, R13, 0xb8, !PT ;  /* 0x8000000009097812 */ /* 0x000fe200078eb80d */
[----:B------:R-:W-:Y:S02]  /*08b0*/  FFMA.FTZ R18, -R21, R4, 0.5 ;  /* 0x3f00000015127423 */ /* 0x000fe40000010104 */
[----:B------:R-:W-:Y:S01]  /*08c0*/  @!P6 FFMA.FTZ R19, R12, 0.93318945169448852539, R25 ;  /* 0x3f6ee5810c13e823 */ /* 0x000fe20000010019 */
[----:B------:R-:W-:Y:S01]  /*08d0*/  FSETP.NEU.FTZ.AND P6, PT, |R15|, 1, PT ;  /* 0x3f8000000f00780b */ /* 0x000fe20003fdd200 */
[----:B------:R-:W1:Y:S01]  /*08e0*/  MUFU.RSQ R25, R18 ;  /* 0x0000001200197308 */ /* 0x000e620000001400 */
[----:B------:R-:W-:-:S02]  /*08f0*/  FMUL.FTZ R4, R9, R9 ;  /* 0x0000000909047220 */ /* 0x000fc40000410000 */
[----:B------:R-:W-:Y:S02]  /*0900*/  FFMA.FTZ R27, R22, R27, R22 ;  /* 0x0000001b161b7223 */ /* 0x000fe40000010016 */
[----:B0-----:R-:W-:Y:S02]  /*0910*/  FMUL.FTZ R14, R14, R23 ;  /* 0x000000170e0e7220 */ /* 0x001fe40000410000 */
[----:B------:R-:W-:Y:S01]  /*0920*/  FMUL.FTZ R29, R23, 0.5 ;  /* 0x3f000000171d7820 */ /* 0x000fe20000410000 */
[----:B------:R-:W-:Y:S01]  /*0930*/  @P1 FSEL R16, R27, RZ, P6 ;  /* 0x000000ff1b101208 */ /* 0x000fe20003000000 */
[----:B------:R-:W-:Y:S01]  /*0940*/  FFMA.FTZ R23, R4, R5, 0.016980519518256187439 ;  /* 0x3c8b1abb04177423 */ /* 0x000fe20000010005 */
[C---:B------:R-:W-:Y:S01]  /*0950*/  FSETP.NEU.FTZ.AND P6, PT, |R17|.reuse, 1, PT ;  /* 0x3f8000001100780b */ /* 0x040fe20003fdd200 */
[----:B------:R-:W-:Y:S01]  /*0960*/  @P5 FADD.FTZ R10, R10, R10 ;  /* 0x0000000a0a0a5221 */ /* 0x000fe20000010000 */
[----:B------:R-:W-:Y:S01]  /*0970*/  FSETP.GT.FTZ.AND P5, PT, |R17|, 0.56000000238418579102, PT ;  /* 0x3f0f5c291100780b */ /* 0x000fe20003fb4200 */
[----:B------:R-:W-:Y:S01]  /*0980*/  FFMA.FTZ R23, R4, R23, 0.030762933194637298584 ;  /* 0x3cfc028c04177423 */ /* 0x000fe20000010017 */
[----:B------:R-:W-:Y:S01]  /*0990*/  LOP3.LUT R16, R16, 0x80000000, R15, 0xb8, !PT ;  /* 0x8000000010107812 */ /* 0x000fe200078eb80f */
[----:B------:R-:W-:-:S02]  /*09a0*/  FFMA.FTZ R29, -R14, R29, 0.5 ;  /* 0x3f0000000e1d7423 */ /* 0x000fc4000001011d */
[----:B------:R-:W-:Y:S02]  /*09b0*/  FFMA.FTZ R23, R4, R23, 0.044709417968988418579 ;  /* 0x3d37213904177423 */ /* 0x000fe40000010017 */
[----:B------:R-:W-:Y:S02]  /*09c0*/  FFMA.FTZ R29, R14, R29, R14 ;  /* 0x0000001d0e1d7223 */ /* 0x000fe4000001000e */
[----:B------:R-:W-:Y:S01]  /*09d0*/  @P4 FADD.FTZ R11, R11, R11 ;  /* 0x0000000b0b0b4221 */ /* 0x000fe20000010000 */
[----:B------:R-:W-:Y:S01]  /*09e0*/  FSETP.GT.FTZ.AND P4, PT, |R6|, 0.56000000238418579102, PT ;  /* 0x3f0f5c290600780b */ /* 0x000fe20003f94200 */
[----:B------:R-:W-:Y:S02]  /*09f0*/  FMUL.FTZ R14, R16, R16 ;  /* 0x00000010100e7220 */ /* 0x000fe40000410000 */
[----:B-1----:R-:W-:Y:S01]  /*0a00*/  FMUL.FTZ R18, R18, R25 ;  /* 0x0000001912127220 */ /* 0x002fe20000410000 */
[----:B------:R-:W-:Y:S01]  /*0a10*/  @P5 FSEL R7, R29, RZ, P6 ;  /* 0x000000ff1d075208 */ /* 0x000fe20003000000 */
[----:B------:R-:W-:Y:S01]  /*0a20*/  FFMA.FTZ R23, R4, R23, 0.074989043176174163818 ;  /* 0x3d9993db04177423 */ /* 0x000fe20000010017 */
[----:B------:R-:W-:Y:S01]  /*0a30*/  FSETP.NEU.FTZ.AND P6, PT, |R6|, 1, PT ;  /* 0x3f8000000600780b */ /* 0x000fe20003fdd200 */
[----:B------:R-:W-:Y:S01]  /*0a40*/  FMUL.FTZ R25, R25, 0.5 ;  /* 0x3f00000019197820 */ /* 0x000fe20000410000 */
[----:B------:R-:W-:Y:S01]  /*0a50*/  LOP3.LUT R7, R7, 0x80000000, R17, 0xb8, !PT ;  /* 0x8000000007077812 */ /* 0x000fe200078eb811 */
[----:B------:R-:W-:Y:S01]  /*0a60*/  FFMA.FTZ R27, R14, R5, 0.016980519518256187439 ;  /* 0x3c8b1abb0e1b7423 */ /* 0x000fe20000010005 */
[----:B------:R-:W-:Y:S01]  /*0a70*/  F2FP.PACK_AB R11, R11, R10 ;  /* 0x0000000a0b0b723e */ /* 0x000fe200000000ff */
[----:B------:R-:W-:-:S02]  /*0a80*/  FFMA.FTZ R23, R4, R23, 0.16666707396507263184 ;  /* 0x3e2aaac604177423 */ /* 0x000fc40000010017 */
[----:B------:R-:W-:Y:S02]  /*0a90*/  FFMA.FTZ R25, -R18, R25, 0.5 ;  /* 0x3f00000012197423 */ /* 0x000fe40000010119 */
[----:B------:R-:W-:Y:S02]  /*0aa0*/  FFMA.FTZ R27, R14, R27, 0.030762933194637298584 ;  /* 0x3cfc028c0e1b7423 */ /* 0x000fe4000001001b */
[----:B------:R-:W-:Y:S02]  /*0ab0*/  FMUL.FTZ R4, R4, R23 ;  /* 0x0000001704047220 */ /* 0x000fe40000410000 */
[----:B------:R-:W-:Y:S02]  /*0ac0*/  FFMA.FTZ R25, R18, R25, R18 ;  /* 0x0000001912197223 */ /* 0x000fe40000010012 */
[C---:B------:R-:W-:Y:S02]  /*0ad0*/  FFMA.FTZ R27, R14.reuse, R27, 0.044709417968988418579 ;  /* 0x3d3721390e1b7423 */ /* 0x040fe4000001001b */
[----:B------:R-:W-:Y:S01]  /*0ae0*/  FFMA.FTZ R9, R9, R4, R9 ;  /* 0x0000000409097223 */ /* 0x000fe20000010009 */
[----:B------:R-:W-:Y:S01]  /*0af0*/  @P4 FSEL R21, R25, RZ, P6 ;  /* 0x000000ff19154208 */ /* 0x000fe20003000000 */
[----:B------:R-:W-:Y:S01]  /*0b00*/  FMUL.FTZ R4, R7, R7 ;  /* 0x0000000707047220 */ /* 0x000fe20000410000 */
[----:B------:R-:W-:Y:S01]  /*0b10*/  FSETP.GT.FTZ.AND P6, PT, R13, 0.56000000238418579102, PT ;  /* 0x3f0f5c290d00780b */ /* 0x000fe20003fd4000 */
[----:B------:R-:W-:Y:S01]  /*0b20*/  FFMA.FTZ R27, R14, R27, 0.074989043176174163818 ;  /* 0x3d9993db0e1b7423 */ /* 0x000fe2000001001b */
[----:B------:R-:W-:Y:S01]  /*0b30*/  LOP3.LUT R21, R21, 0x80000000, R6, 0xb8, !PT ;  /* 0x8000000015157812 */ /* 0x000fe200078eb806 */
[----:B------:R-:W-:-:S02]  /*0b40*/  FFMA.FTZ R13, R4, R5, 0.016980519518256187439 ;  /* 0x3c8b1abb040d7423 */ /* 0x000fc40000010005 */
[C---:B------:R-:W-:Y:S02]  /*0b50*/  FADD.FTZ R18, -R9.reuse, -RZ ;  /* 0x800000ff09127221 */ /* 0x040fe40000010100 */
[----:B------:R-:W-:Y:S02]  /*0b60*/  FFMA.FTZ R27, R14, R27, 0.16666707396507263184 ;  /* 0x3e2aaac60e1b7423 */ /* 0x000fe4000001001b */
[----:B------:R-:W-:Y:S01]  /*0b70*/  FFMA.FTZ R23, R4, R13, 0.030762933194637298584 ;  /* 0x3cfc028c04177423 */ /* 0x000fe2000001000d */
[----:B------:R-:W-:Y:S01]  /*0b80*/  FSEL R13, R9, R18, P2 ;  /* 0x00000012090d7208 */ /* 0x000fe20001000000 */
[----:B------:R-:W-:Y:S02]  /*0b90*/  FMUL.FTZ R27, R14, R27 ;  /* 0x0000001b0e1b7220 */ /* 0x000fe40000410000 */
[----:B------:R-:W-:Y:S02]  /*0ba0*/  FFMA.FTZ R23, R4, R23, 0.044709417968988418579 ;  /* 0x3d37213904177423 */ /* 0x000fe40000010017 */
[----:B------:R-:W-:-:S02]  /*0bb0*/  FMUL.FTZ R14, R21, R21 ;  /* 0x00000015150e7220 */ /* 0x000fc40000410000 */
[----:B------:R-:W-:Y:S02]  /*0bc0*/  FFMA.FTZ R16, R16, R27, R16 ;  /* 0x0000001b10107223 */ /* 0x000fe40000010010 */
[----:B------:R-:W-:Y:S01]  /*0bd0*/  @!P6 FFMA.FTZ R9, R12, 0.93318945169448852539, R13 ;  /* 0x3f6ee5810c09e823 */ /* 0x000fe2000001000d */
[----:B------:R-:W-:Y:S01]  /*0be0*/  FSETP.GT.FTZ.AND P6, PT, R15, 0.56000000238418579102, PT ;  /* 0x3f0f5c290f00780b */ /* 0x000fe20003fd4000 */
[----:B------:R-:W-:Y:S02]  /*0bf0*/  FFMA.FTZ R23, R4, R23, 0.074989043176174163818 ;  /* 0x3d9993db04177423 */ /* 0x000fe40000010017 */
[----:B------:R-:W-:Y:S02]  /*0c00*/  FFMA.FTZ R13, R14, R5, 0.016980519518256187439 ;  /* 0x3c8b1abb0e0d7423 */ /* 0x000fe40000010005 */
[----:B------:R-:W-:Y:S02]  /*0c10*/  FADD.FTZ R5, -R16, -RZ ;  /* 0x800000ff10057221 */ /* 0x000fe40000010100 */
[----:B------:R-:W-:-:S02]  /*0c20*/  FFMA.FTZ R23, R4, R23, 0.16666707396507263184 ;  /* 0x3e2aaac604177423 */ /* 0x000fc40000010017 */
[----:B------:R-:W-:Y:S01]  /*0c30*/  FFMA.FTZ R13, R14, R13, 0.030762933194637298584 ;  /* 0x3cfc028c0e0d7423 */ /* 0x000fe2000001000d */
[----:B------:R-:W-:Y:S01]  /*0c40*/  FSEL R5, R16, R5, P1 ;  /* 0x0000000510057208 */ /* 0x000fe20000800000 */
[----:B------:R-:W-:Y:S02]  /*0c50*/  FMUL.FTZ R4, R4, R23 ;  /* 0x0000001704047220 */ /* 0x000fe40000410000 */
[----:B------:R-:W-:Y:S02]  /*0c60*/  FFMA.FTZ R13, R14, R13, 0.044709417968988418579 ;  /* 0x3d3721390e0d7423 */ /* 0x000fe4000001000d */
[----:B------:R-:W-:Y:S01]  /*0c70*/  @!P6 FFMA.FTZ R16, R12, 0.93318945169448852539, R5 ;  /* 0x3f6ee5810c10e823 */ /* 0x000fe20000010005 */
[----:B------:R-:W-:Y:S01]  /*0c80*/  FSETP.GT.FTZ.AND P6, PT, R17, 0.56000000238418579102, PT ;  /* 0x3f0f5c291100780b */ /* 0x000fe20003fd4000 */
[----:B------:R-:W-:Y:S02]  /*0c90*/  FFMA.FTZ R7, R7, R4, R7 ;  /* 0x0000000407077223 */ /* 0x000fe40000010007 */
[----:B------:R-:W-:-:S02]  /*0ca0*/  FFMA.FTZ R13, R14, R13, 0.074989043176174163818 ;  /* 0x3d9993db0e0d7423 */ /* 0x000fc4000001000d */
[C---:B------:R-:W-:Y:S02]  /*0cb0*/  FADD.FTZ R4, -R7.reuse, -RZ ;  /* 0x800000ff07047221 */ /* 0x040fe40000010100 */
[----:B------:R-:W-:Y:S02]  /*0cc0*/  FFMA.FTZ R13, R14, R13, 0.16666707396507263184 ;  /* 0x3e2aaac60e0d7423 */ /* 0x000fe4000001000d */
[----:B------:R-:W-:Y:S01]  /*0cd0*/  @P0 FADD.FTZ R8, R8, R8 ;  /* 0x0000000808080221 */ /* 0x000fe20000010000 */
[----:B------:R-:W-:Y:S01]  /*0ce0*/  FSEL R5, R7, R4, P5 ;  /* 0x0000000407057208 */ /* 0x000fe20002800000 */
[----:B------:R-:W-:Y:S02]  /*0cf0*/  FMUL.FTZ R14, R14, R13 ;  /* 0x0000000d0e0e7220 */ /* 0x000fe40000410000 */
[----:B------:R-:W-:Y:S02]  /*0d00*/  @P3 FADD.FTZ R19, R19, R19 ;  /* 0x0000001313133221 */ /* 0x000fe40000010000 */
[----:B------:R-:W-:-:S02]  /*0d10*/  FFMA.FTZ R14, R21, R14, R21 ;  /* 0x0000000e150e7223 */ /* 0x000fc40000010015 */
[----:B------:R-:W-:Y:S01]  /*0d20*/  @!P6 FFMA.FTZ R7, R12, 0.93318945169448852539, R5 ;  /* 0x3f6ee5810c07e823 */ /* 0x000fe20000010005 */
[----:B------:R-:W-:Y:S01]  /*0d30*/  FSETP.GT.FTZ.AND P6, PT, R6, 0.56000000238418579102, PT ;  /* 0x3f0f5c290600780b */ /* 0x000fe20003fd4000 */
[----:B------:R-:W-:Y:S01]  /*0d40*/  FADD.FTZ R5, -R14, -RZ ;  /* 0x800000ff0e057221 */ /* 0x000fe20000010100 */
[----:B------:R-:W-:Y:S01]  /*0d50*/  F2FP.PACK_AB R19, R19, R8 ;  /* 0x000000081313723e */ /* 0x000fe200000000ff */
[----:B------:R-:W-:Y:S02]  /*0d60*/  @P2 FADD.FTZ R9, R9, R9 ;  /* 0x0000000909092221 */ /* 0x000fe40000010000 */
[----:B------:R-:W-:Y:S01]  /*0d70*/  @P1 FADD.FTZ R16, R16, R16 ;  /* 0x0000001010101221 */ /* 0x000fe20000010000 */
[----:B------:R-:W-:Y:S01]  /*0d80*/  FSEL R5, R14, R5, P4 ;  /* 0x000000050e057208 */ /* 0x000fe20002000000 */
[----:B------:R-:W-:-:S03]  /*0d90*/  @P5 FADD.FTZ R7, R7, R7 ;  /* 0x0000000707075221 */ /* 0x000fc60000010000 */
[----:B------:R-:W-:-:S03]  /*0da0*/  F2FP.PACK_AB R9, R16, R9 ;  /* 0x000000091009723e */ /* 0x000fc600000000ff */
[----:B------:R-:W-:Y:S02]  /*0db0*/  @!P6 FFMA.FTZ R14, R12, 0.93318945169448852539, R5 ;  /* 0x3f6ee5810c0ee823 */ /* 0x000fe40000010005 */
[----:B------:R-:W-:-:S04]  /*0dc0*/  IMAD.WIDE.U32 R4, R0, R3, c[0x0][0x168] ;  /* 0x00005a0000047625 */ /* 0x000fc800078e0003 */
[----:B------:R-:W-:Y:S02]  /*0dd0*/  @P4 FADD.FTZ R14, R14, R14 ;  /* 0x0000000e0e0e4221 */ /* 0x000fe40000010000 */
[----:B------:R-:W-:-:S03]  /*0de0*/  IMAD.WIDE R4, R2, 0x4, R4 ;  /* 0x0000000402047825 */ /* 0x000fc600078e0204 */
[----:B------:R-:W-:Y:S02]  /*0df0*/  F2FP.PACK_AB R7, R14, R7 ;  /* 0x000000070e07723e */ /* 0x000fe400000000ff */
[----:B------:R-:W-:Y:S04]  /*0e00*/  STG.E [R4.64], R11 ;  /* 0x0000000b04007986 */ /* 0x000fe8000c101904 */
[----:B------:R-:W-:Y:S04]  /*0e10*/  STG.E [R4.64+0x200], R19 ;  /* 0x0002001304007986 */ /* 0x000fe8000c101904 */
[----:B------:R-:W-:Y:S04]  /*0e20*/  STG.E [R4.64+0x400], R9 ;  /* 0x0004000904007986 */ /* 0x000fe8000c101904 */
[----:B------:R-:W-:Y:S01]  /*0e30*/  STG.E [R4.64+0x600], R7 ;  /* 0x0006000704007986 */ /* 0x000fe2000c101904 */
[----:B------:R-:W-:Y:S05]  /*0e40*/  EXIT ;  /* 0x000000000000794d */ /* 0x000fea0003800000 */
.L_x_1183:
        /* <DEDUP_REMOVED lines=96> */
.L_x_1185:
[----:B0-----:R-:W-:Y:S05]  /*1450*/  BSYNC B0 ;  /* 0x0000000000007941 */ /* 0x001fea0003800000 */
.L_x_1184:
[-C--:B------:R-:W-:Y:S01]  /*1460*/  ISETP.GE.AND P4, PT, R4, R15.reuse, PT ;  /* 0x0000000f0400720c */ /* 0x080fe20003f86270 */
[----:B------:R-:W-:Y:S01]  /*1470*/  BSSY B0, `(.L_x_1186) ;  /* 0x0000021000007945 */ /* 0x000fe20003800000 */
[----:B------:R-:W-:Y:S02]  /*1480*/  ISETP.GE.AND P3, PT, R2, R15, PT ;  /* 0x0000000f0200720c */ /* 0x000fe40003f66270 */
[----:B------:R-:W-:-:S09]  /*1490*/  IADD3 R2, R16, 0x300, RZ ;  /* 0x0000030010027810 */ /* 0x000fd20007ffe0ff */
        /* <DEDUP_REMOVED lines=30> */
.L_x_1187:
[----:B------:R-:W-:Y:S05]  /*1680*/  BSYNC B0 ;  /* 0x0000000000007941 */ /* 0x000fea0003800000 */
.L_x_1186:
[----:B------:R-:W-:Y:S01]  /*1690*/  BSSY B0, `(.L_x_1188) ;  /* 0x0000021000007945 */ /* 0x000fe20003800000 */
[----:B------:R-:W-:Y:S02]  /*16a0*/  ISETP.GE.AND P4, PT, R2, R15, PT ;  /* 0x0000000f0200720c */ /* 0x000fe40003f86270 */
[----:B------:R-:W-:Y:S01]  /*16b0*/  IADD3 R2, R16, 0x380, RZ ;  /* 0x0000038010027810 */ /* 0x000fe20007ffe0ff */
        /* <DEDUP_REMOVED lines=30> */
.L_x_1189:
[----:B------:R-:W-:Y:S05]  /*18a0*/  BSYNC B0 ;  /* 0x0000000000007941 */ /* 0x000fea0003800000 */
.L_x_1188:
[----:B------:R-:W-:Y:S01]  /*18b0*/  ISETP.GE.AND P5, PT, R2, R15, PT ;  /* 0x0000000f0200720c */ /* 0x000fe20003fa6270 */
[----:B------:R-:W-:Y:S01]  /*18c0*/  BSSY B0, `(.L_x_1190) ;  /* 0x0000022000007945 */ /* 0x000fe20003800000 */
[----:B------:R-:W-:Y:S02]  /*18d0*/  @!P0 IADD3 R2, R0, R16, RZ ;  /* 0x0000001000028210 */ /* 0x000fe40007ffe0ff */
[----:B------:R-:W-:-:S05]  /*18e0*/  @!P0 MOV R3, 0x2 ;  /* 0x0000000200038802 */ /* 0x000fca0000000f00 */
[----:B------:R-:W-:Y:S01]  /*18f0*/  @!P0 IMAD.WIDE.U32 R2, R2, R3, c[0x0][0x168] ;  /* 0x00005a0002028625 */ /* 0x000fe200078e0003 */
        /* <DEDUP_REMOVED lines=30> */
.L_x_1191:
[----:B------:R-:W-:Y:S05]  /*1ae0*/  BSYNC B0 ;  /* 0x0000000000007941 */ /* 0x000fea0003800000 */
.L_x_1190:
        /* <DEDUP_REMOVED lines=31> */
.L_x_1193:
[----:B------:R-:W-:Y:S05]  /*1ce0*/  BSYNC B0 ;  /* 0x0000000000007941 */ /* 0x000fea0003800000 */
.L_x_1192:
[----:B------:R-:W-:Y:S01]  /*1cf0*/  BSSY B0, `(.L_x_1194) ;  /* 0x000001f000007945 */ /* 0x000fe20003800000 */
[----:B------:R-:W-:Y:S05]  /*1d00*/  @P3 BRA `(.L_x_1195) ;  /* 0x000001d000003947 */ /* 0x000fea0003800000 */
[----:B-----5:R-:W-:Y:S01]  /*1d10*/  HFMA2.MMA R14, -RZ, RZ, 1.75, 0 ;  /* 0x3f000000ff0e7435 */ /* 0x020fe200000001ff */
[----:B------:R-:W-:-:S05]  /*1d20*/  HADD2.F32 R12, -RZ, R12.H0_H0 ;  /* 0x2000000cff0c7230 */ /* 0x000fca0000004100 */
        /* <DEDUP_REMOVED lines=27> */
.L_x_1195:
[----:B------:R-:W-:Y:S05]  /*1ee0*/  BSYNC B0 ;  /* 0x0000000000007941 */ /* 0x000fea0003800000 */
.L_x_1194:
        /* <DEDUP_REMOVED lines=31> */
.L_x_1197:
[----:B------:R-:W-:Y:S05]  /*20e0*/  BSYNC B0 ;  /* 0x0000000000007941 */ /* 0x000fea0003800000 */
.L_x_1196:
        /* <DEDUP_REMOVED lines=31> */
.L_x_1199:
[----:B------:R-:W-:Y:S05]  /*22e0*/  BSYNC B0 ;  /* 0x0000000000007941 */ /* 0x000fea0003800000 */
.L_x_1198:
        /* <DEDUP_REMOVED lines=18> */
.L_x_1202:
[----:B0-----:R-:W-:-:S13]  /*2410*/  ISETP.GE.AND P0, PT, R16, R15, PT ;  /* 0x0000000f1000720c */ /* 0x001fda0003f06270 */
[----:B------:R-:W-:Y:S05]  /*2420*/  @P0 BRA `(.L_x_1204) ;  /* 0x000000c000000947 */ /* 0x000fea0003800000 */
[----:B------:R-:W-:Y:S02]  /*2430*/  IADD3 R2, R0, R16, RZ ;  /* 0x0000001000027210 */ /* 0x000fe40007ffe0ff */
[----:B------:R-:W-:Y:S02]  /*2440*/  MOV R3, 0x2 ;  /* 0x0000000200037802 */ /* 0x000fe40000000f00 */
[----:B------:R-:W-:-:S03]  /*2450*/  IADD3 R16, R16, 0x80, RZ ;  /* 0x0000008010107810 */ /* 0x000fc60007ffe0ff */
[----:B------:R-:W-:-:S05]  /*2460*/  IMAD.WIDE.U32 R2, R2, R3, c[0x0][0x168] ;  /* 0x00005a0002027625 */ /* 0x000fca00078e0003 */
[----:B------:R0:W-:Y:S02]  /*2470*/  STG.E.U16 [R2.64], R8 ;  /* 0x0000000802007986 */ /* 0x0001e4000c101504 */
.L_x_1203:
[----:B------:R-:W-:-:S13]  /*2480*/  ISETP.GE.AND P0, PT, R16, R15, PT ;  /* 0x0000000f1000720c */ /* 0x000fda0003f06270 */
[----:B------:R-:W-:Y:S05]  /*2490*/  @P0 BRA `(.L_x_1205) ;  /* 0x000000d000000947 */ /* 0x000fea0003800000 */
[----:B0-----:R-:W-:Y:S01]  /*24a0*/  HFMA2.MMA R3, -RZ, RZ, 0, 1.1920928955078125e-07 ;  /* 0x00000002ff037435 */ /* 0x001fe200000001ff */
[----:B------:R-:W-:Y:S02]  /*24b0*/  IADD3 R2, R0, R16, RZ ;  /* 0x0000001000027210 */ /* 0x000fe40007ffe0ff */
[----:B------:R-:W-:-:S07]  /*24c0*/  IADD3 R16, R16, 0x80, RZ ;  /* 0x0000008010107810 */ /* 0x000fce0007ffe0ff */
[----:B------:R-:W-:-:S05]  /*24d0*/  IMAD.WIDE.U32 R2, R2, R3, c[0x0][0x168] ;  /* 0x00005a0002027625 */ /* 0x000fca00078e0003 */
[----:B------:R0:W-:Y:S02]  /*24e0*/  STG.E.U16 [R2.64], R9 ;  /* 0x0000000902007986 */ /* 0x0001e4000c101504 */
.L_x_1204:
        /* <DEDUP_REMOVED lines=8> */
.L_x_1205:
[----:B------:R-:W-:Y:S05]  /*2570*/  BSYNC B1 ;  /* 0x0000000000017941 */ /* 0x000fea0003800000 */
.L_x_1201:
[----:B------:R-:W-:-:S13]  /*2580*/  ISETP.GE.AND P0, PT, R16, R15, PT ;  /* 0x0000000f1000720c */ /* 0x000fda0003f06270 */
[----:B0-----:R-:W-:Y:S02]  /*2590*/  @!P0 IADD3 R2, R0, R16, RZ ;  /* 0x0000001000028210 */ /* 0x001fe40007ffe0ff */
[----:B------:R-:W-:Y:S02]  /*25a0*/  @!P0 MOV R3, 0x2 ;  /* 0x0000000200038802 */ /* 0x000fe40000000f00 */
[----:B------:R-:W-:-:S03]  /*25b0*/  @!P0 IADD3 R16, R16, 0x80, RZ ;  /* 0x0000008010108810 */ /* 0x000fc60007ffe0ff */
[----:B------:R-:W-:-:S05]  /*25c0*/  @!P0 IMAD.WIDE.U32 R2, R2, R3, c[0x0][0x168] ;  /* 0x00005a0002028625 */ /* 0x000fca00078e0003 */
[----:B-----5:R0:W-:Y:S02]  /*25d0*/  @!P0 STG.E.U16 [R2.64], R11 ;  /* 0x0000000b02008986 */ /* 0x0201e4000c101504 */
.L_x_1206:
[----:B------:R-:W-:Y:S05]  /*25e0*/  BSYNC B0 ;  /* 0x0000000000007941 */ /* 0x000fea0003800000 */
.L_x_1200:
        /* <DEDUP_REMOVED lines=8> */
.L_x_1207:
        /* <DEDUP_REMOVED lines=9> */
.L_x_15824:


//--------------------- .text._ZN2at6native29vectorized_elementwise_kernelILi4EZZZNS0_16acos_kernel_cudaERNS_18TensorIteratorBaseEENKUlvE0_clEvENKUlvE1_clEvEUlN3c104HalfEE_St5arrayIPcLm2EEEEviT0_T1_ --------------------------
	.section	.text._ZN2at6native29vectorized_elementwise_kernelILi4EZZZNS0_16acos_kernel_cudaERNS_18TensorIteratorBaseEENKUlvE0_clEvENKUlvE1_clEvEUlN3c104HalfEE_St5arrayIPcLm2EEEEviT0_T1_,"ax",@progbits
	.sectioninfo	@"SHI_REGISTERS=30"
	.align	128
        .global         _ZN2at6native29vectorized_elementwise_kernelILi4EZZZNS0_16acos_kernel_cudaERNS_18TensorIteratorBaseEENKUlvE0_clEvENKUlvE1_clEvEUlN3c104HalfEE_St5arrayIPcLm2EEEEviT0_T1_
        .type           _ZN2at6native29vectorized_elementwise_kernelILi4EZZZNS0_16acos_kernel_cudaERNS_18TensorIteratorBaseEENKUlvE0_clEvENKUlvE1_clEvEUlN3c104HalfEE_St5arrayIPcLm2EEEEviT0_T1_,@function
        .size           _ZN2at6native29vectorized_elementwise_kernelILi4EZZZNS0_16acos_kernel_cudaERNS_18TensorIteratorBaseEENKUlvE0_clEvENKUlvE1_clEvEUlN3c104HalfEE_St5arrayIPcLm2EEEEviT0_T1_,(.L_x_15825 - _ZN2at6native29vectorized_elementwise_kernelILi4EZZZNS0_16acos_kernel_cudaERNS_18TensorIteratorBaseEENKUlvE0_clEvENKUlvE1_clEvEUlN3c104HalfEE_St5arrayIPcLm2EEEEviT0_T1_)
        .other          _ZN2at6native29vectorized_elementwise_kernelILi4EZZZNS0_16acos_kernel_cudaERNS_18TensorIteratorBaseEENKUlvE0_clEvENKUlvE1_clEvEUlN3c104HalfEE_St5arrayIPcLm2EEEEviT0_T1_,@"STO_CUDA_ENTRY STV_DEFAULT"
_ZN2at6native29vectorized_elementwise_kernelILi4EZZZNS0_16acos_kernel_cudaERNS_18TensorIteratorBaseEENKUlvE0_clEvENKUlvE1_clEvEUlN3c104HalfEE_St5arrayIPcLm2EEEEviT0_T1_:
.text._ZN2at6native29vectorized_elementwise_kernelILi4EZZZNS0_16acos_kernel_cudaERNS_18TensorIteratorBaseEENKUlvE0_clEvENKUlvE1_clEvEUlN3c104HalfEE_St5arrayIPcLm2EEEEviT0_T1_:
        /* <DEDUP_REMOVED lines=13> */
[----:B------:R-:W-:Y:S01]  /*00d0*/  MOV R6, 0x3f000000 ;  /* 0x3f00000000067802 */ /* 0x000fe20000000f00 */
[--C-:B--2---:R-:W-:Y:S02]  /*00e0*/  HADD2.F32 R7, -RZ, R10.reuse.H0_H0 ;  /* 0x2000000aff077230 */ /* 0x104fe40000004100 */
[----:B------:R-:W-:Y:S02]  /*00f0*/  HADD2.F32 R8, -RZ, R10.H1_H1 ;  /* 0x3000000aff087230 */ /* 0x000fe40000004100 */
[--C-:B------:R-:W-:Y:S01]  /*0100*/  HADD2.F32 R9, -RZ, R11.reuse.H0_H0 ;  /* 0x2000000bff097230 */ /* 0x100fe20000004100 */
[C---:B------:R-:W-:Y:S01]  /*0110*/  FADD.FTZ R14, |R7|.reuse, -RZ ;  /* 0x800000ff070e7221 */ /* 0x040fe20000010200 */
[C---:B------:R-:W-:Y:S01]  /*0120*/  FSETP.GT.FTZ.AND P2, PT, |R7|.reuse, 0.56000000238418579102, PT ;  /* 0x3f0f5c290700780b */ /* 0x040fe20003f54200 */
[----:B------:R-:W-:Y:S01]  /*0130*/  FADD.FTZ R13, |R8|, -RZ ;  /* 0x800000ff080d7221 */ /* 0x000fe20000010200 */
[----:B------:R-:W-:Y:S01]  /*0140*/  HADD2.F32 R11, -RZ, R11.H1_H1 ;  /* 0x3000000bff0b7230 */ /* 0x000fe20000004100 */
[-C--:B------:R-:W-:Y:S01]  /*0150*/  FFMA.FTZ R12, -R14, R6.reuse, 0.5 ;  /* 0x3f0000000e0c7423 */ /* 0x080fe20000010106 */
[----:B------:R-:W-:Y:S01]  /*0160*/  FSETP.NEU.FTZ.AND P0, PT, |R7|, 1, PT ;  /* 0x3f8000000700780b */ /* 0x000fe20003f1d200 */
[----:B------:R-:W-:Y:S01]  /*0170*/  FFMA.FTZ R19, -R13, R6, 0.5 ;  /* 0x3f0000000d137423 */ /* 0x000fe20000010106 */
[----:B------:R-:W-:Y:S01]  /*0180*/  FSETP.GT.FTZ.AND P6, PT, R7, 0.56000000238418579102, PT ;  /* 0x3f0f5c290700780b */ /* 0x000fe20003fd4000 */
[----:B------:R-:W0:Y:S01]  /*0190*/  MUFU.RSQ R15, R12 ;  /* 0x0000000c000f7308 */ /* 0x000e220000001400 */
[----:B------:R-:W-:Y:S01]  /*01a0*/  FADD.FTZ R10, |R9|, -RZ ;  /* 0x800000ff090a7221 */ /* 0x000fe20000010200 */
[----:B------:R-:W-:-:S02]  /*01b0*/  FSETP.GT.FTZ.AND P1, PT, |R8|, 0.56000000238418579102, PT ;  /* 0x3f0f5c290800780b */ /* 0x000fc40003f34200 */
[----:B------:R-:W-:Y:S02]  /*01c0*/  FSETP.GT.FTZ.AND P3, PT, |R11|, 0.56000000238418579102, PT ;  /* 0x3f0f5c290b00780b */ /* 0x000fe40003f74200 */
[----:B------:R-:W-:Y:S02]  /*01d0*/  FSETP.NEU.FTZ.AND P4, PT, |R9|, 1, PT ;  /* 0x3f8000000900780b */ /* 0x000fe40003f9d200 */
[----:B------:R-:W1:Y:S01]  /*01e0*/  MUFU.RSQ R20, R19 ;  /* 0x0000001300147308 */ /* 0x000e620000001400 */
[----:B------:R-:W-:Y:S01]  /*01f0*/  FSETP.GT.FTZ.AND P5, PT, R8, 0.56000000238418579102, PT ;  /* 0x3f0f5c290800780b */ /* 0x000fe20003fb4000 */
[----:B0-----:R-:W-:Y:S02]  /*0200*/  FMUL.FTZ R17, R12, R15 ;  /* 0x0000000f0c117220 */ /* 0x001fe40000410000 */
[----:B------:R-:W-:Y:S02]  /*0210*/  FMUL.FTZ R16, R15, 0.5 ;  /* 0x3f0000000f107820 */ /* 0x000fe40000410000 */
[----:B------:R-:W-:-:S02]  /*0220*/  FFMA.FTZ R15, -R10, R6, 0.5 ;  /* 0x3f0000000a0f7423 */ /* 0x000fc40000010106 */
[----:B------:R-:W-:Y:S02]  /*0230*/  FFMA.FTZ R18, -R17, R16, 0.5 ;  /* 0x3f00000011127423 */ /* 0x000fe40000010110 */
[----:B------:R-:W0:Y:S01]  /*0240*/  MUFU.RSQ R16, R15 ;  /* 0x0000000f00107308 */ /* 0x000e220000001400 */
[----:B------:R-:W-:Y:S02]  /*0250*/  FADD.FTZ R12, |R11|, -RZ ;  /* 0x800000ff0b0c7221 */ /* 0x000fe40000010200 */
[----:B------:R-:W-:Y:S02]  /*0260*/  FFMA.FTZ R18, R17, R18, R17 ;  /* 0x0000001211127223 */ /* 0x000fe40000010011 */
[----:B------:R-:W-:Y:S02]  /*0270*/  FFMA.FTZ R17, -R12, R6, 0.5 ;  /* 0x3f0000000c117423 */ /* 0x000fe40000010106 */
[----:B-1----:R-:W-:Y:S01]  /*0280*/  FMUL.FTZ R19, R19, R20 ;  /* 0x0000001413137220 */ /* 0x002fe20000410000 */
[----:B------:R-:W-:Y:S01]  /*0290*/  @P2 FSEL R14, R18, RZ, P0 ;  /* 0x000000ff120e2208 */ /* 0x000fe20000000000 */
[----:B------:R-:W-:Y:S01]  /*02a0*/  FMUL.FTZ R22, R20, 0.5 ;  /* 0x3f00000014167820 */ /* 0x000fe20000410000 */
[----:B------:R-:W-:Y:S01]  /*02b0*/  FSETP.NEU.FTZ.AND P0, PT, |R8|, 1, PT ;  /* 0x3f8000000800780b */ /* 0x000fe20003f1d200 */
[----:B------:R-:W1:Y:S01]  /*02c0*/  MUFU.RSQ R20, R17 ;  /* 0x0000001100147308 */ /* 0x000e620000001400 */
[----:B------:R-:W-:Y:S01]  /*02d0*/  LOP3.LUT R14, R14, 0x80000000, R7, 0xb8, !PT ;  /* 0x800000000e0e7812 */ /* 0x000fe200078eb807 */
[----:B------:R-:W-:Y:S01]  /*02e0*/  HFMA2.MMA R7, -RZ, RZ, 1.265625, -5052 ;  /* 0x3d10ecefff077435 */ /* 0x000fe200000001ff */
[----:B------:R-:W-:-:S03]  /*02f0*/  FFMA.FTZ R22, -R19, R22, 0.5 ;  /* 0x3f00000013167423 */ /* 0x000fc60000010116 */
[----:B------:R-:W-:Y:S02]  /*0300*/  FMUL.FTZ R18, R14, R14 ;  /* 0x0000000e0e127220 */ /* 0x000fe40000410000 */
[----:B------:R-:W-:Y:S02]  /*0310*/  FFMA.FTZ R22, R19, R22, R19 ;  /* 0x0000001613167223 */ /* 0x000fe40000010013 */
[----:B0-----:R-:W-:Y:S02]  /*0320*/  FMUL.FTZ R19, R15, R16 ;  /* 0x000000100f137220 */ /* 0x001fe40000410000 */
[----:B------:R-:W-:Y:S01]  /*0330*/  FFMA.FTZ R15, R18, R7, 0.016980519518256187439 ;  /* 0x3c8b1abb120f7423 */ /* 0x000fe20000010007 */
[----:B------:R-:W-:Y:S01]  /*0340*/  @P1 FSEL R13, R22, RZ, P0 ;  /* 0x000000ff160d1208 */ /* 0x000fe20000000000 */
[----:B------:R-:W-:Y:S01]  /*0350*/  FMUL.FTZ R16, R16, 0.5 ;  /* 0x3f00000010107820 */ /* 0x000fe20000410000 */
[----:B------:R-:W-:Y:S01]  /*0360*/  FSETP.GT.FTZ.AND P0, PT, |R9|, 0.56000000238418579102, PT ;  /* 0x3f0f5c290900780b */ /* 0x000fe20003f14200 */
[----:B------:R-:W-:Y:S01]  /*0370*/  FFMA.FTZ R15, R18, R15, 0.030762933194637298584 ;  /* 0x3cfc028c120f7423 */ /* 0x000fe2000001000f */
[----:B------:R-:W-:Y:S01]  /*0380*/  LOP3.LUT R13, R13, 0x80000000, R8, 0xb8, !PT ;  /* 0x800000000d0d7812 */ /* 0x000fe200078eb808 */
[----:B-1----:R-:W-:-:S02]  /*0390*/  FMUL.FTZ R17, R17, R20 ;  /* 0x0000001411117220 */ /* 0x002fc40000410000 */
[----:B------:R-:W-:Y:S02]  /*03a0*/  FFMA.FTZ R15, R18, R15, 0.044709417968988418579 ;  /* 0x3d372139120f7423 */ /* 0x000fe4000001000f */
[C---:B------:R-:W-:Y:S02]  /*03b0*/  FFMA.FTZ R16, -R19.reuse, R16, 0.5 ;  /* 0x3f00000013107423 */ /* 0x040fe40000010110 */
[----:B------:R-:W-:Y:S02]  /*03c0*/  FMUL.FTZ R20, R20, 0.5 ;  /* 0x3f00000014147820 */ /* 0x000fe40000410000 */
[----:B------:R-:W-:Y:S02]  /*03d0*/  FFMA.FTZ R15, R18, R15, 0.074989043176174163818 ;  /* 0x3d9993db120f7423 */ /* 0x000fe4000001000f */
[----:B------:R-:W-:Y:S02]  /*03e0*/  FFMA.FTZ R19, R19, R16, R19 ;  /* 0x0000001013137223 */ /* 0x000fe40000010013 */
[----:B------:R-:W-:-:S02]  /*03f0*/  FFMA.FTZ R20, -R17, R20, 0.5 ;  /* 0x3f00000011147423 */ /* 0x000fc40000010114 */
[----:B------:R-:W-:Y:S01]  /*0400*/  FMUL.FTZ R16, R13, R13 ;  /* 0x0000000d0d107220 */ /* 0x000fe20000410000 */
[----:B------:R-:W-:Y:S01]  /*0410*/  @P0 FSEL R10, R19, RZ, P4 ;  /* 0x000000ff130a0208 */ /* 0x000fe20002000000 */
[----:B------:R-:W-:Y:S01]  /*0420*/  FFMA.FTZ R15, R18, R15, 0.16666707396507263184 ;  /* 0x3e2aaac6120f7423 */ /* 0x000fe2000001000f */
[----:B------:R-:W-:Y:S01]  /*0430*/  FSETP.NEU.FTZ.AND P4, PT, |R11|, 1, PT ;  /* 0x3f8000000b00780b */ /* 0x000fe20003f9d200 */
[----:B------:R-:W-:Y:S02]  /*0440*/  FFMA.FTZ R20, R17, R20, R17 ;  /* 0x0000001411147223 */ /* 0x000fe40000010011 */
[----:B------:R-:W-:Y:S02]  /*0450*/  FFMA.FTZ R17, R16, R7, 0.016980519518256187439 ;  /* 0x3c8b1abb10117423 */ /* 0x000fe40000010007 */
[----:B------:R-:W-:Y:S01]  /*0460*/  FMUL.FTZ R15, R18, R15 ;  /* 0x0000000f120f7220 */ /* 0x000fe20000410000 */
[----:B------:R-:W-:Y:S01]  /*0470*/  @P3 FSEL R12, R20, RZ, P4 ;  /* 0x000000ff140c3208 */ /* 0x000fe20002000000 */
[----:B------:R-:W-:Y:S01]  /*0480*/  FFMA.FTZ R17, R16, R17, 0.030762933194637298584 ;  /* 0x3cfc028c10117423 */ /* 0x000fe20000010011 */
[----:B------:R-:W-:Y:S01]  /*0490*/  FSETP.GT.FTZ.AND P4, PT, R9, 0.56000000238418579102, PT ;  /* 0x3f0f5c290900780b */ /* 0x000fe20003f94000 */
[----:B------:R-:W-:Y:S01]  /*04a0*/  FFMA.FTZ R8, R14, R15, R14 ;  /* 0x0000000f0e087223 */ /* 0x000fe2000001000e */
[----:B------:R-:W-:Y:S01]  /*04b0*/  LOP3.LUT R14, R10, 0x80000000, R9, 0xb8, !PT ;  /* 0x800000000a0e7812 */ /* 0x000fe200078eb809 */
[----:B------:R-:W-:Y:S01]  /*04c0*/  FFMA.FTZ R19, R16, R17, 0.044709417968988418579 ;  /* 0x3d37213910137423 */ /* 0x000fe20000010011 */
[----:B------:R-:W-:Y:S01]  /*04d0*/  LOP3.LUT R17, R12, 0x80000000, R11, 0xb8, !PT ;  /* 0x800000000c117812 */ /* 0x000fe200078eb80b */
[----:B------:R-:W-:Y:S01]  /*04e0*/  FADD.FTZ R15, -R8, -RZ ;  /* 0x800000ff080f7221 */ /* 0x000fe20000010100 */
[----:B------:R-:W-:Y:S01]  /*04f0*/  MOV R10, 0x3fd774eb ;  /* 0x3fd774eb000a7802 */ /* 0x000fe20000000f00 */
[----:B------:R-:W-:-:S02]  /*0500*/  FMUL.FTZ R20, R14, R14 ;  /* 0x0000000e0e147220 */ /* 0x000fc40000410000 */
[----:B------:R-:W-:Y:S01]  /*0510*/  FMUL.FTZ R22, R17, R17 ;  /* 0x0000001111167220 */ /* 0x000fe20000410000 */
[----:B------:R-:W-:Y:S01]  /*0520*/  FSEL R15, R8, R15, P2 ;  /* 0x0000000f080f7208 */ /* 0x000fe20001000000 */
[----:B------:R-:W-:Y:S02]  /*0530*/  FFMA.FTZ R19, R16, R19, 0.074989043176174163818 ;  /* 0x3d9993db10137423 */ /* 0x000fe40000010013 */
[-C--:B------:R-:W-:Y:S02]  /*0540*/  FFMA.FTZ R9, R20, R7.reuse, 0.016980519518256187439 ;  /* 0x3c8b1abb14097423 */ /* 0x080fe40000010007 */
[----:B------:R-:W-:Y:S02]  /*0550*/  FFMA.FTZ R21, R22, R7, 0.016980519518256187439 ;  /* 0x3c8b1abb16157423 */ /* 0x000fe40000010007 */
[----:B------:R-:W-:Y:S01]  /*0560*/  @!P6 FFMA.FTZ R8, R10, 0.93318945169448852539, R15 ;  /* 0x3f6ee5810a08e823 */ /* 0x000fe2000001000f */
[----:B------:R-:W-:Y:S01]  /*0570*/  FSETP.GT.FTZ.AND P6, PT, R11, 0.56000000238418579102, PT ;  /* 0x3f0f5c290b00780b */ /* 0x000fe20003fd4000 */
[----:B------:R-:W-:-:S02]  /*0580*/  FFMA.FTZ R19, R16, R19, 0.16666707396507263184 ;  /* 0x3e2aaac610137423 */ /* 0x000fc40000010013 */
[----:B------:R-:W-:Y:S01]  /*0590*/  FFMA.FTZ R15, R20, R9, 0.030762933194637298584 ;  /* 0x3cfc028c140f7423 */ /* 0x000fe20000010009 */
[--C-:B---3--:R-:W-:Y:S01]  /*05a0*/  HADD2.F32 R9, -RZ, R2.reuse.H0_H0 ;  /* 0x20000002ff097230 */ /* 0x108fe20000004100 */
[----:B------:R-:W-:Y:S01]  /*05b0*/  FFMA.FTZ R21, R22, R21, 0.030762933194637298584 ;  /* 0x3cfc028c16157423 */ /* 0x000fe20000010015 */
[----:B------:R-:W-:Y:S01]  /*05c0*/  HADD2.F32 R2, -RZ, R2.H1_H1 ;  /* 0x30000002ff027230 */ /* 0x000fe20000004100 */
[----:B------:R-:W-:Y:S02]  /*05d0*/  FMUL.FTZ R16, R16, R19 ;  /* 0x0000001310107220 */ /* 0x000fe40000410000 */
[----:B------:R-:W-:Y:S02]  /*05e0*/  FFMA.FTZ R15, R20, R15, 0.044709417968988418579 ;  /* 0x3d372139140f7423 */ /* 0x000fe4000001000f */
[----:B------:R-:W-:Y:S02]  /*05f0*/  FFMA.FTZ R21, R22, R21, 0.044709417968988418579 ;  /* 0x3d37213916157423 */ /* 0x000fe40000010015 */
[----:B------:R-:W-:-:S02]  /*0600*/  FADD.FTZ R12, |R9|, -RZ ;  /* 0x800000ff090c7221 */ /* 0x000fc40000010200 */
[----:B------:R-:W-:Y:S02]  /*0610*/  FFMA.FTZ R11, R13, R16, R13 ;  /* 0x000000100d0b7223 */ /* 0x000fe4000001000d */
[----:B------:R-:W-:Y:S02]  /*0620*/  FFMA.FTZ R15, R20, R15, 0.074989043176174163818 ;  /* 0x3d9993db140f7423 */ /* 0x000fe4000001000f */
[----:B------:R-:W-:Y:S02]  /*0630*/  FFMA.FTZ R13, R22, R21, 0.074989043176174163818 ;  /* 0x3d9993db160d7423 */ /* 0x000fe40000010015 */
[----:B------:R-:W-:Y:S02]  /*0640*/  FFMA.FTZ R21, -R12, R6, 0.5 ;  /* 0x3f0000000c157423 */ /* 0x000fe40000010106 */
[----:B------:R-:W-:Y:S02]  /*0650*/  FFMA.FTZ R15, R20, R15, 0.16666707396507263184 ;  /* 0x3e2aaac6140f7423 */ /* 0x000fe4000001000f */
[----:B------:R-:W0:Y:S01]  /*0660*/  MUFU.RSQ R18, R21 ;  /* 0x0000001500127308 */ /* 0x000e220000001400 */
[----:B------:R-:W-:-:S02]  /*0670*/  FFMA.FTZ R13, R22, R13, 0.16666707396507263184 ;  /* 0x3e2aaac6160d7423 */ /* 0x000fc4000001000d */
[----:B------:R-:W-:Y:S02]  /*0680*/  FMUL.FTZ R19, R20, R15 ;  /* 0x0000000f14137220 */ /* 0x000fe40000410000 */
[----:B------:R-:W-:Y:S02]  /*0690*/  FADD.FTZ R15, |R2|, -RZ ;  /* 0x800000ff020f7221 */ /* 0x000fe40000010200 */
[C---:B------:R-:W-:Y:S02]  /*06a0*/  FADD.FTZ R16, -R11.reuse, -RZ ;  /* 0x800000ff0b107221 */ /* 0x040fe40000010100 */
[----:B------:R-:W-:Y:S02]  /*06b0*/  FFMA.FTZ R14, R14, R19, R14 ;  /* 0x000000130e0e7223 */ /* 0x000fe4000001000e */
[----:B------:R-:W-:Y:S01]  /*06c0*/  FMUL.FTZ R22, R22, R13 ;  /* 0x0000000d16167220 */ /* 0x000fe20000410000 */
[----:B------:R-:W-:Y:S01]  /*06d0*/  FSEL R23, R11, R16, P1 ;  /* 0x000000100b177208 */ /* 0x000fe20000800000 */
[----:B------:R-:W-:Y:S01]  /*06e0*/  FFMA.FTZ R19, -R15, R6, 0.5 ;  /* 0x3f0000000f137423 */ /* 0x000fe20000010106 */
[--C-:B------:R-:W-:Y:S01]  /*06f0*/  HADD2.F32 R13, -RZ, R3.reuse.H0_H0 ;  /* 0x20000003ff0d7230 */ /* 0x100fe20000004100 */
[----:B------:R-:W-:Y:S01]  /*0700*/  FFMA.FTZ R17, R17, R22, R17 ;  /* 0x0000001611117223 */ /* 0x000fe20000010011 */
[----:B------:R-:W-:Y:S01]  /*0710*/  HADD2.F32 R3, -RZ, R3.H1_H1 ;  /* 0x30000003ff037230 */ /* 0x000fe20000004100 */
[----:B------:R-:W1:Y:S01]  /*0720*/  MUFU.RSQ R20, R19 ;  /* 0x0000001300147308 */ /* 0x000e620000001400 */
[----:B------:R-:W-:Y:S01]  /*0730*/  @!P5 FFMA.FTZ R11, R10, 0.93318945169448852539, R23 ;  /* 0x3f6ee5810a0bd823 */ /* 0x000fe20000010017 */
[----:B------:R-:W-:Y:S01]  /*0740*/  FSETP.GT.FTZ.AND P5, PT, |R9|, 0.56000000238418579102, PT ;  /* 0x3f0f5c290900780b */ /* 0x000fe20003fb4200 */
[----:B------:R-:W-:-:S02]  /*0750*/  FADD.FTZ R16, |R13|, -RZ ;  /* 0x800000ff0d107221 */ /* 0x000fc40000010200 */
[----:B------:R-:W-:Y:S02]  /*0760*/  FADD.FTZ R24, -R17, -RZ ;  /* 0x800000ff11187221 */ /* 0x000fe40000010100 */
[----:B------:R-:W-:Y:S02]  /*0770*/  FADD.FTZ R25, -R14, -RZ ;  /* 0x800000ff0e197221 */ /* 0x000fe40000010100 */
[----:B0-----:R-:W-:Y:S01]  /*0780*/  FMUL.FTZ R23, R21, R18 ;  /* 0x0000001215177220 */ /* 0x001fe20000410000 */
[----:B------:R-:W-:Y:S01]  /*0790*/  FSEL R27, R17, R24, P3 ;  /* 0x00000018111b7208 */ /* 0x000fe20001800000 */
[----:B------:R-:W-:Y:S01]  /*07a0*/  FMUL.FTZ R18, R18, 0.5 ;  /* 0x3f00000012127820 */ /* 0x000fe20000410000 */
[----:B------:R-:W-:Y:S01]  /*07b0*/  FSEL R25, R14, R25, P0 ;  /* 0x000000190e197208 */ /* 0x000fe20000000000 */
[----:B------:R-:W-:Y:S02]  /*07c0*/  FFMA.FTZ R22, -R16, R6, 0.5 ;  /* 0x3f00000010167423 */ /* 0x000fe40000010106 */
[----:B------:R-:W-:-:S02]  /*07d0*/  FFMA.FTZ R24, -R23, R18, 0.5 ;  /* 0x3f00000017187423 */ /* 0x000fc40000010112 */
[----:B------:R-:W-:Y:S01]  /*07e0*/  FADD.FTZ R18, |R3|, -RZ ;  /* 0x800000ff03127221 */ /* 0x000fe20000010200 */
[----:B------:R-:W0:Y:S01]  /*07f0*/  MUFU.RSQ R21, R22 ;  /* 0x0000001600157308 */ /* 0x000e220000001400 */
[----:B------:R-:W-:Y:S02]  /*0800*/  FFMA.FTZ R24, R23, R24, R23 ;  /* 0x0000001817187223 */ /* 0x000fe40000010017 */
[----:B------:R-:W-:Y:S01]  /*0810*/  @!P4 FFMA.FTZ R14, R10, 0.93318945169448852539, R25 ;  /* 0x3f6ee5810a0ec823 */ /* 0x000fe20000010019 */
[----:B------:R-:W-:Y:S01]  /*0820*/  FSETP.GT.FTZ.AND P4, PT, |R2|, 0.56000000238418579102, PT ;  /* 0x3f0f5c290200780b */ /* 0x000fe20003f94200 */
[----:B------:R-:W-:Y:S02]  /*0830*/  FFMA.FTZ R23, -R18, R6, 0.5 ;  /* 0x3f00000012177423 */ /* 0x000fe40000010106 */
[----:B------:R-:W-:Y:S01]  /*0840*/  @!P6 FFMA.FTZ R17, R10, 0.93318945169448852539, R27 ;  /* 0x3f6ee5810a11e823 */ /* 0x000fe2000001001b */
[----:B------:R-:W-:Y:S01]  /*0850*/  FSETP.NEU.FTZ.AND P6, PT, |R9|, 1, PT ;  /* 0x3f8000000900780b */ /* 0x000fe20003fdd200 */
[----:B-1----:R-:W-:-:S02]  /*0860*/  FMUL.FTZ R19, R19, R20 ;  /* 0x0000001413137220 */ /* 0x002fc40000410000 */
[----:B------:R-:W-:Y:S01]  /*0870*/  FMUL.FTZ R6, R20, 0.5 ;  /* 0x3f00000014067820 */ /* 0x000fe20000410000 */
[----:B------:R-:W-:Y:S01]  /*0880*/  @P5 FSEL R12, R24, RZ, P6 ;  /* 0x000000ff180c5208 */ /* 0x000fe20003000000 */
[----:B------:R-:W1:Y:S01]  /*0890*/  MUFU.RSQ R20, R23 ;  /* 0x0000001700147308 */ /* 0x000e620000001400 */
[----:B------:R-:W-:Y:S01]  /*08a0*/  FSETP.NEU.FTZ.AND P6, PT, |R2|, 1, PT ;  /* 0x3f8000000200780b */ /* 0x000fe20003fdd200 */
[C---:B------:R-:W-:Y:S01]  /*08b0*/  FFMA.FTZ R6, -R19.reuse, R6, 0.5 ;  /* 0x3f00000013067423 */ /* 0x040fe20000010106 */
[----:B------:R-:W-:Y:S01]  /*08c0*/  LOP3.LUT R12, R12, 0x80000000, R9, 0xb8, !PT ;  /* 0x800000000c0c7812 */ /* 0x000fe200078eb809 */
[----:B0-----:R-:W-:Y:S02]  /*08d0*/  FMUL.FTZ R22, R22, R21 ;  /* 0x0000001516167220 */ /* 0x001fe40000410000 */
[----:B------:R-:W-:Y:S02]  /*08e0*/  FFMA.FTZ R6, R19, R6, R19 ;  /* 0x0000000613067223 */ /* 0x000fe40000010013 */
[----:B------:R-:W-:-:S02]  /*08f0*/  FMUL.FTZ R21, R21, 0.5 ;  /* 0x3f00000015157820 */ /* 0x000fc40000410000 */
[----:B------:R-:W-:Y:S01]  /*0900*/  @P2 FADD.FTZ R8, R8, R8 ;  /* 0x0000000808082221 */ /* 0x000fe20000010000 */
[----:B------:R-:W-:Y:S01]  /*0910*/  @P4 FSEL R15, R6, RZ, P6 ;  /* 0x000000ff060f4208 */ /* 0x000fe20003000000 */
[----:B------:R-:W-:Y:S01]  /*0920*/  FMUL.FTZ R6, R12, R12 ;  /* 0x0000000c0c067220 */ /* 0x000fe20000410000 */
[----:B------:R-:W-:Y:S01]  /*0930*/  FSETP.GT.FTZ.AND P2, PT, |R13|, 0.56000000238418579102, PT ;  /* 0x3f0f5c290d00780b */ /* 0x000fe20003f54200 */
[----:B------:R-:W-:Y:S01]  /*0940*/  FFMA.FTZ R19, -R22, R21, 0.5 ;  /* 0x3f00000016137423 */ /* 0x000fe20000010115 */
[----:B------:R-:W-:Y:S01]  /*0950*/  LOP3.LUT R15, R15, 0x80000000, R2, 0xb8, !PT ;  /* 0x800000000f0f7812 */ /* 0x000fe200078eb802 */
[C---:B------:R-:W-:Y:S01]  /*0960*/  FFMA.FTZ R21, R6.reuse, R7, 0.016980519518256187439 ;  /* 0x3c8b1abb06157423 */ /* 0x040fe20000010007 */
[----:B------:R-:W-:Y:S01]  /*0970*/  FSETP.NEU.FTZ.AND P6, PT, |R13|, 1, PT ;  /* 0x3f8000000d00780b */ /* 0x000fe20003fdd200 */
[----:B-1----:R-:W-:Y:S02]  /*0980*/  FMUL.FTZ R23, R23, R20 ;  /* 0x0000001417177220 */ /* 0x002fe40000410000 */
[----:B------:R-:W-:Y:S01]  /*0990*/  @P1 FADD.FTZ R11, R11, R11 ;  /* 0x0000000b0b0b1221 */ /* 0x000fe20000010000 */
[----:B------:R-:W-:Y:S01]  /*09a0*/  FSETP.GT.FTZ.AND P1, PT, |R3|, 0.56000000238418579102, PT ;  /* 0x3f0f5c290300780b */ /* 0x000fe20003f34200 */
[----:B------:R-:W-:-:S02]  /*09b0*/  FFMA.FTZ R21, R6, R21, 0.030762933194637298584 ;  /* 0x3cfc028c06157423 */ /* 0x000fc40000010015 */
[----:B------:R-:W-:Y:S02]  /*09c0*/  FFMA.FTZ R19, R22, R19, R22 ;  /* 0x0000001316137223 */ /* 0x000fe40000010016 */
[----:B------:R-:W-:Y:S02]  /*09d0*/  FMUL.FTZ R20, R20, 0.5 ;  /* 0x3f00000014147820 */ /* 0x000fe40000410000 */
[----:B------:R-:W-:Y:S01]  /*09e0*/  FFMA.FTZ R21, R6, R21, 0.044709417968988418579 ;  /* 0x3d37213906157423 */ /* 0x000fe20000010015 */
[----:B------:R-:W-:Y:S01]  /*09f0*/  @P2 FSEL R16, R19, RZ, P6 ;  /* 0x000000ff13102208 */ /* 0x000fe20003000000 */
[----:B------:R-:W-:Y:S01]  /*0a00*/  FFMA.FTZ R22, -R23, R20, 0.5 ;  /* 0x3f00000017167423 */ /* 0x000fe20000010114 */
[----:B------:R-:W-:Y:S01]  /*0a10*/  FSETP.NEU.FTZ.AND P6, PT, |R3|, 1, PT ;  /* 0x3f8000000300780b */ /* 0x000fe20003fdd200 */
[----:B------:R-:W-:Y:S01]  /*0a20*/  FMUL.FTZ R20, R15, R15 ;  /* 0x0000000f0f147220 */ /* 0x000fe20000410000 */
[----:B------:R-:W-:Y:S01]  /*0a30*/  LOP3.LUT R16, R16, 0x80000000, R13, 0xb8, !PT ;  /* 0x8000000010107812 */ /* 0x000fe200078eb80d */
[----:B------:R-:W-:-:S02]  /*0a40*/  FFMA.FTZ R21, R6, R21, 0.074989043176174163818 ;  /* 0x3d9993db06157423 */ /* 0x000fc40000010015 */
[----:B------:R-:W-:Y:S02]  /*0a50*/  FFMA.FTZ R22, R23, R22, R23 ;  /* 0x0000001617167223 */ /* 0x000fe40000010017 */
[----:B------:R-:W-:Y:S02]  /*0a60*/  FFMA.FTZ R19, R20, R7, 0.016980519518256187439 ;  /* 0x3c8b1abb14137423 */ /* 0x000fe40000010007 */
[----:B------:R-:W-:Y:S01]  /*0a70*/  FFMA.FTZ R21, R6, R21, 0.16666707396507263184 ;  /* 0x3e2aaac606157423 */ /* 0x000fe20000010015 */
[----:B------:R-:W-:Y:S01]  /*0a80*/  @P1 FSEL R18, R22, RZ, P6 ;  /* 0x000000ff16121208 */ /* 0x000fe20003000000 */
[----:B------:R-:W-:Y:S01]  /*0a90*/  FFMA.FTZ R19, R20, R19, 0.030762933194637298584 ;  /* 0x3cfc028c14137423 */ /* 0x000fe20000010013 */
[----:B------:R-:W-:Y:S01]  /*0aa0*/  FSETP.GT.FTZ.AND P6, PT, R9, 0.56000000238418579102, PT ;  /* 0x3f0f5c290900780b */ /* 0x000fe20003fd4000 */
[----:B------:R-:W-:Y:S01]  /*0ab0*/  FMUL.FTZ R22, R16, R16 ;  /* 0x0000001010167220 */ /* 0x000fe20000410000 */
[----:B------:R-:W-:Y:S01]  /*0ac0*/  LOP3.LUT R18, R18, 0x80000000, R3, 0xb8, !PT ;  /* 0x8000000012127812 */ /* 0x000fe200078eb803 */
[----:B------:R-:W-:-:S02]  /*0ad0*/  FMUL.FTZ R21, R6, R21 ;  /* 0x0000001506157220 */ /* 0x000fc40000410000 */
[----:B------:R-:W-:Y:S02]  /*0ae0*/  FFMA.FTZ R19, R20, R19, 0.044709417968988418579 ;  /* 0x3d37213914137423 */ /* 0x000fe40000010013 */
[----:B------:R-:W-:Y:S02]  /*0af0*/  FFMA.FTZ R9, R22, R7, 0.016980519518256187439 ;  /* 0x3c8b1abb16097423 */ /* 0x000fe40000010007 */
[----:B------:R-:W-:Y:S02]  /*0b00*/  FFMA.FTZ R12, R12, R21, R12 ;  /* 0x000000150c0c7223 */ /* 0x000fe4000001000c */
[----:B------:R-:W-:Y:S02]  /*0b10*/  FFMA.FTZ R19, R20, R19, 0.074989043176174163818 ;  /* 0x3d9993db14137423 */ /* 0x000fe40000010013 */
[----:B------:R-:W-:Y:S02]  /*0b20*/  FFMA.FTZ R21, R22, R9, 0.030762933194637298584 ;  /* 0x3cfc028c16157423 */ /* 0x000fe40000010009 */
[----:B------:R-:W-:-:S02]  /*0b30*/  FADD.FTZ R9, -R12, -RZ ;  /* 0x800000ff0c097221 */ /* 0x000fc40000010100 */
[----:B------:R-:W-:Y:S02]  /*0b40*/  FFMA.FTZ R19, R20, R19, 0.16666707396507263184 ;  /* 0x3e2aaac614137423 */ /* 0x000fe40000010013 */
[----:B------:R-:W-:Y:S01]  /*0b50*/  FMUL.FTZ R6, R18, R18 ;  /* 0x0000001212067220 */ /* 0x000fe20000410000 */
[----:B------:R-:W-:Y:S01]  /*0b60*/  FSEL R9, R12, R9, P5 ;  /* 0x000000090c097208 */ /* 0x000fe20002800000 */
[----:B------:R-:W-:Y:S02]  /*0b70*/  FMUL.FTZ R20, R20, R19 ;  /* 0x0000001314147220 */ /* 0x000fe40000410000 */
[----:B------:R-:W-:Y:S02]  /*0b80*/  FFMA.FTZ R21, R22, R21, 0.044709417968988418579 ;  /* 0x3d37213916157423 */ /* 0x000fe40000010015 */
[----:B------:R-:W-:Y:S02]  /*0b90*/  FFMA.FTZ R15, R15, R20, R15 ;  /* 0x000000140f0f7223 */ /* 0x000fe4000001000f */
[----:B------:R-:W-:-:S02]  /*0ba0*/  FFMA.FTZ R7, R6, R7, 0.016980519518256187439 ;  /* 0x3c8b1abb06077423 */ /* 0x000fc40000010007 */
[----:B------:R-:W-:Y:S01]  /*0bb0*/  @!P6 FFMA.FTZ R12, R10, 0.93318945169448852539, R9 ;  /* 0x3f6ee5810a0ce823 */ /* 0x000fe20000010009 */
[----:B------:R-:W-:Y:S01]  /*0bc0*/  FSETP.GT.FTZ.AND P6, PT, R2, 0.56000000238418579102, PT ;  /* 0x3f0f5c290200780b */ /* 0x000fe20003fd4000 */
[----:B------:R-:W-:Y:S02]  /*0bd0*/  FFMA.FTZ R21, R22, R21, 0.074989043176174163818 ;  /* 0x3d9993db16157423 */ /* 0x000fe40000010015 */
[----:B------:R-:W-:Y:S02]  /*0be0*/  FFMA.FTZ R7, R6, R7, 0.030762933194637298584 ;  /* 0x3cfc028c06077423 */ /* 0x000fe40000010007 */
[C---:B------:R-:W-:Y:S02]  /*0bf0*/  FADD.FTZ R2, -R15.reuse, -RZ ;  /* 0x800000ff0f027221 */ /* 0x040fe40000010100 */
[----:B------:R-:W-:Y:S02]  /*0c00*/  FFMA.FTZ R21, R22, R21, 0.16666707396507263184 ;  /* 0x3e2aaac616157423 */ /* 0x000fe40000010015 */
[----:B------:R-:W-:Y:S01]  /*0c10*/  FFMA.FTZ R9, R6, R7, 0.044709417968988418579 ;  /* 0x3d37213906097423 */ /* 0x000fe20000010007 */
[----:B------:R-:W-:Y:S01]  /*0c20*/  FSEL R7, R15, R2, P4 ;  /* 0x000000020f077208 */ /* 0x000fe20002000000 */
[----:B------:R-:W-:-:S02]  /*0c30*/  FMUL.FTZ R21, R22, R21 ;  /* 0x0000001516157220 */ /* 0x000fc40000410000 */
[----:B------:R-:W-:Y:S02]  /*0c40*/  FFMA.FTZ R9, R6, R9, 0.074989043176174163818 ;  /* 0x3d9993db06097423 */ /* 0x000fe40000010009 */
[----:B------:R-:W-:Y:S02]  /*0c50*/  FFMA.FTZ R16, R16, R21, R16 ;  /* 0x0000001510107223 */ /* 0x000fe40000010010 */
[----:B------:R-:W-:Y:S01]  /*0c60*/  @!P6 FFMA.FTZ R15, R10, 0.93318945169448852539, R7 ;  /* 0x3f6ee5810a0fe823 */ /* 0x000fe20000010007 */
[----:B------:R-:W-:Y:S01]  /*0c70*/  FSETP.GT.FTZ.AND P6, PT, R13, 0.56000000238418579102, PT ;  /* 0x3f0f5c290d00780b */ /* 0x000fe20003fd4000 */
[----:B------:R-:W-:Y:S02]  /*0c80*/  FADD.FTZ R7, -R16, -RZ ;  /* 0x800000ff10077221 */ /* 0x000fe40000010100 */
[----:B------:R-:W-:Y:S02]  /*0c90*/  FFMA.FTZ R9, R6, R9, 0.16666707396507263184 ;  /* 0x3e2aaac606097423 */ /* 0x000fe40000010009 */
[----:B------:R-:W-:Y:S01]  /*0ca0*/  @P0 FADD.FTZ R14, R14, R14 ;  /* 0x0000000e0e0e0221 */ /* 0x000fe20000010000 */
[----:B------:R-:W-:Y:S01]  /*0cb0*/  FSEL R7, R16, R7, P2 ;  /* 0x0000000710077208 */ /* 0x000fe20001000000 */
[----:B------:R-:W-:-:S02]  /*0cc0*/  FMUL.FTZ R9, R6, R9 ;  /* 0x0000000906097220 */ /* 0x000fc40000410000 */
[----:B------:R-:W-:Y:S02]  /*0cd0*/  @P3 FADD.FTZ R17, R17, R17 ;  /* 0x0000001111113221 */ /* 0x000fe40000010000 */
[----:B------:R-:W-:Y:S02]  /*0ce0*/  FFMA.FTZ R9, R18, R9, R18 ;  /* 0x0000000912097223 */ /* 0x000fe40000010012 */
[----:B------:R-:W-:Y:S01]  /*0cf0*/  @!P6 FFMA.FTZ R16, R10, 0.93318945169448852539, R7 ;  /* 0x3f6ee5810a10e823 */ /* 0x000fe20000010007 */
[----:B------:R-:W-:Y:S01]  /*0d00*/  FSETP.GT.FTZ.AND P6, PT, R3, 0.56000000238418579102, PT ;  /* 0x3f0f5c290300780b */ /* 0x000fe20003fd4000 */
[----:B------:R-:W-:Y:S02]  /*0d10*/  FADD.FTZ R2, -R9, -RZ ;  /* 0x800000ff09027221 */ /* 0x000fe40000010100 */
[----:B------:R-:W-:Y:S02]  /*0d20*/  @P5 FADD.FTZ R12, R12, R12 ;  /* 0x0000000c0c0c5221 */ /* 0x000fe40000010000 */
[----:B------:R-:W-:Y:S01]  /*0d30*/  @P4 FADD.FTZ R15, R15, R15 ;  /* 0x0000000f0f0f4221 */ /* 0x000fe20000010000 */
[----:B------:R-:W-:Y:S01]  /*0d40*/  FSEL R3, R9, R2, P1 ;  /* 0x0000000209037208 */ /* 0x000fe20000800000 */
[----:B------:R-:W-:-:S06]  /*0d50*/  @P2 FADD.FTZ R16, R16, R16 ;  /* 0x0000001010102221 */ /* 0x000fcc0000010000 */
[----:B------:R-:W-:Y:S02]  /*0d60*/  @!P6 FFMA.FTZ R9, R10, 0.93318945169448852539, R3 ;  /* 0x3f6ee5810a09e823 */ /* 0x000fe40000010003 */
[----:B------:R-:W-:Y:S01]  /*0d70*/  IMAD.WIDE.U32 R2, R0, R5, c[0x0][0x168] ;  /* 0x00005a0000027625 */ /* 0x000fe200078e0005 */
[----:B------:R-:W-:-:S03]  /*0d80*/  F2FP.PACK_AB R5, R17, R14 ;  /* 0x0000000e1105723e */ /* 0x000fc600000000ff */
[----:B------:R-:W-:Y:S02]  /*0d90*/  @P1 FADD.FTZ R9, R9, R9 ;  /* 0x0000000909091221 */ /* 0x000fe40000010000 */
[----:B------:R-:W-:Y:S01]  /*0da0*/  IMAD.WIDE R2, R4, 0x8, R2 ;  /* 0x0000000804027825 */ /* 0x000fe200078e0202 */
[----:B------:R-:W-:Y:S02]  /*0db0*/  F2FP.PACK_AB R4, R11, R8 ;  /* 0x000000080b04723e */ /* 0x000fe400000000ff */
[----:B------:R-:W-:Y:S02]  /*0dc0*/  F2FP.PACK_AB R8, R15, R12 ;  /* 0x0000000c0f08723e */ /* 0x000fe400000000ff */
[----:B------:R-:W-:Y:S01]  /*0dd0*/  F2FP.PACK_AB R9, R9, R16 ;  /* 0x000000100909723e */ /* 0x000fe200000000ff */
[----:B------:R-:W-:Y:S04]  /*0de0*/  STG.E.64 [R2.64], R4 ;  /* 0x0000000402007986 */ /* 0x000fe8000c101b04 */
[----:B------:R-:W-:Y:S01]  /*0df0*/  STG.E.64 [R2.64+0x400], R8 ;  /* 0x0004000802007986 */ /* 0x000fe2000c101b04 */
[----:B------:R-:W-:Y:S05]  /*0e00*/  EXIT ;  /* 0x000000000000794d */ /* 0x000fea0003800000 */
.L_x_1208:
        /* <DEDUP_REMOVED lines=96> */
.L_x_1210:
[----:B0-----:R-:W-:Y:S05]  /*1410*/  BSYNC B0 ;  /* 0x0000000000007941 */ /* 0x001fea0003800000 */
.L_x_1209:
        /* <DEDUP_REMOVED lines=34> */
.L_x_1212:
[----:B------:R-:W-:Y:S05]  /*1640*/  BSYNC B0 ;  /* 0x0000000000007941 */ /* 0x000fea0003800000 */
.L_x_1211:
        /* <DEDUP_REMOVED lines=33> */
.L_x_1214:
[----:B------:R-:W-:Y:S05]  /*1860*/  BSYNC B0 ;  /* 0x0000000000007941 */ /* 0x000fea0003800000 */
.L_x_1213:
        /* <DEDUP_REMOVED lines=35> */
.L_x_1216:
[----:B------:R-:W-:Y:S05]  /*1aa0*/  BSYNC B0 ;  /* 0x0000000000007941 */ /* 0x000fea0003800000 */
.L_x_1215:
        /* <DEDUP_REMOVED lines=31> */
.L_x_1218:
[----:B------:R-:W-:Y:S05]  /*1ca0*/  BSYNC B0 ;  /* 0x0000000000007941 */ /* 0x000fea0003800000 */
.L_x_1217:
        /* <DEDUP_REMOVED lines=31> */
.L_x_1220:
[----:B------:R-:W-:Y:S05]  /*1ea0*/  BSYNC B0 ;  /* 0x0000000000007941 */ /* 0x000fea0003800000 */
.L_x_1219:
        /* <DEDUP_REMOVED lines=31> */
.L_x_1222:
[----:B------:R-:W-:Y:S05]  /*20a0*/  BSYNC B0 ;  /* 0x0000000000007941 */ /* 0x000fea0003800000 */
.L_x_1221:
        /* <DEDUP_REMOVED lines=31> */
.L_x_1224:
[----:B------:R-:W-:Y:S05]  /*22a0*/  BSYNC B0 ;  /* 0x0000000000007941 */ /* 0x000fea0003800000 */
.L_x_1223:
        /* <DEDUP_REMOVED lines=18> */
.L_x_1227:
[----:B0-----:R-:W-:-:S13]  /*23d0*/  ISETP.GE.AND P0, PT, R16, R15, PT ;  /* 0x0000000f1000720c */ /* 0x001fda0003f06270 */
[----:B------:R-:W-:Y:S05]  /*23e0*/  @P0 BRA `(.L_x_1229) ;  /* 0x000000c000000947 */ /* 0x000fea0003800000 */
[----:B------:R-:W-:Y:S02]  /*23f0*/  IADD3 R2, R0, R16, RZ ;  /* 0x0000001000027210 */ /* 0x000fe40007ffe0ff */
[----:B------:R-:W-:Y:S02]  /*2400*/  MOV R3, 0x2 ;  /* 0x0000000200037802 */ /* 0x000fe40000000f00 */
[----:B------:R-:W-:-:S03]  /*2410*/  IADD3 R16, R16, 0x80, RZ ;  /* 0x0000008010107810 */ /* 0x000fc60007ffe0ff */
[----:B------:R-:W-:-:S05]  /*2420*/  IMAD.WIDE.U32 R2, R2, R3, c[0x0][0x168] ;  /* 0x00005a0002027625 */ /* 0x000fca00078e0003 */
[----:B------:R0:W-:Y:S02]  /*2430*/  STG.E.U16 [R2.64], R8 ;  /* 0x0000000802007986 */ /* 0x0001e4000c101504 */
.L_x_1228:
[----:B------:R-:W-:-:S13]  /*2440*/  ISETP.GE.AND P0, PT, R16, R15, PT ;  /* 0x0000000f1000720c */ /* 0x000fda0003f06270 */
[----:B------:R-:W-:Y:S05]  /*2450*/  @P0 BRA `(.L_x_1230) ;  /* 0x000000d000000947 */ /* 0x000fea0003800000 */
[----:B0-----:R-:W-:Y:S01]  /*2460*/  HFMA2.MMA R3, -RZ, RZ, 0, 1.1920928955078125e-07 ;  /* 0x00000002ff037435 */ /* 0x001fe200000001ff */
[----:B------:R-:W-:Y:S02]  /*2470*/  IADD3 R2, R0, R16, RZ ;  /* 0x0000001000027210 */ /* 0x000fe40007ffe0ff */
[----:B------:R-:W-:-:S07]  /*2480*/  IADD3 R16, R16, 0x80, RZ ;  /* 0x0000008010107810 */ /* 0x000fce0007ffe0ff */
[----:B------:R-:W-:-:S05]  /*2490*/  IMAD.WIDE.U32 R2, R2, R3, c[0x0][0x168] ;  /* 0x00005a0002027625 */ /* 0x000fca00078e0003 */
[----:B------:R0:W-:Y:S02]  /*24a0*/  STG.E.U16 [R2.64], R9 ;  /* 0x0000000902007986 */ /* 0x0001e4000c101504 */
.L_x_1229:
        /* <DEDUP_REMOVED lines=8> */
.L_x_1230:
[----:B------:R-:W-:Y:S05]  /*2530*/  BSYNC B1 ;  /* 0x0000000000017941 */ /* 0x000fea0003800000 */
.L_x_1226:
[----:B------:R-:W-:-:S13]  /*2540*/  ISETP.GE.AND P0, PT, R16, R15, PT ;  /* 0x0000000f1000720c */ /* 0x000fda0003f06270 */
[----:B0-----:R-:W-:Y:S02]  /*2550*/  @!P0 IADD3 R2, R0, R16, RZ ;  /* 0x0000001000028210 */ /* 0x001fe40007ffe0ff */
[----:B------:R-:W-:Y:S02]  /*2560*/  @!P0 MOV R3, 0x2 ;  /* 0x0000000200038802 */ /* 0x000fe40000000f00 */
[----:B------:R-:W-:-:S03]  /*2570*/  @!P0 IADD3 R16, R16, 0x80, RZ ;  /* 0x0000008010108810 */ /* 0x000fc60007ffe0ff */
[----:B------:R-:W-:-:S05]  /*2580*/  @!P0 IMAD.WIDE.U32 R2, R2, R3, c[0x0][0x168] ;  /* 0x00005a0002028625 */ /* 0x000fca00078e0003 */
[----:B-----5:R0:W-:Y:S02]  /*2590*/  @!P0 STG.E.U16 [R2.64], R11 ;  /* 0x0000000b02008986 */ /* 0x0201e4000c101504 */
.L_x_1231:
[----:B------:R-:W-:Y:S05]  /*25a0*/  BSYNC B0 ;  /* 0x0000000000007941 */ /* 0x000fea0003800000 */
.L_x_1225:
        /* <DEDUP_REMOVED lines=8> */
.L_x_1232:
        /* <DEDUP_REMOVED lines=13> */
.L_x_15825:


//--------------------- .text._ZN2at6native29vectorized_elementwise_kernelILi8EZZZNS0_16acos_kernel_cudaERNS_18TensorIteratorBaseEENKUlvE0_clEvENKUlvE1_clEvEUlN3c104HalfEE_St5arrayIPcLm2EEEEviT0_T1_ --------------------------
	.section	.text._ZN2at6native29vectorized_elementwise_kernelILi8EZZZNS0_16acos_kernel_cudaERNS_18TensorIteratorBaseEENKUlvE0_clEvENKUlvE1_clEvEUlN3c104HalfEE_St5arrayIPcLm2EEEEviT0_T1_,"ax",@progbits
	.sectioninfo	@"SHI_REGISTERS=4"
	.align	128
        .global         _ZN2at6native29vectorized_elementwise_kernelILi8EZZZNS0_16acos_kernel_cudaERNS_18TensorIteratorBaseEENKUlvE0_clEvENKUlvE1_clEvEUlN3c104HalfEE_St5arrayIPcLm2EEEEviT0_T1_
        .type           _ZN2at6native29vectorized_elementwise_kernelILi8EZZZNS0_16acos_kernel_cudaERNS_18TensorIteratorBaseEENKUlvE0_clEvENKUlvE1_clEvEUlN3c104HalfEE_St5arrayIPcLm2EEEEviT0_T1_,@function
        .size           _ZN2at6native29vectorized_elementwise_kernelILi8EZZZNS0_16acos_kernel_cudaERNS_18TensorIteratorBaseEENKUlvE0_clEvENKUlvE1_clEvEUlN3c104HalfEE_St5arrayIPcLm2EEEEviT0_T1_,(.L_x_15826 - _ZN2at6native29vectorized_elementwise_kernelILi8EZZZNS0_16acos_kernel_cudaERNS_18TensorIteratorBaseEENKUlvE0_clEvENKUlvE1_clEvEUlN3c104HalfEE_St5arrayIPcLm2EEEEviT0_T1_)
        .other          _ZN2at6native29vectorized_elementwise_kernelILi8EZZZNS0_16acos_kernel_cudaERNS_18TensorIteratorBaseEENKUlvE0_clEvENKUlvE1_clEvEUlN3c104HalfEE_St5arrayIPcLm2EEEEviT0_T1_,@"STO_CUDA_ENTRY STV_DEFAULT"
_ZN2at6native29vectorized_elementwise_kernelILi8EZZZNS0_16acos_kernel_cudaERNS_18TensorIteratorBaseEENKUlvE0_clEvENKUlvE1_clEvEUlN3c104HalfEE_St5arrayIPcLm2EEEEviT0_T1_:
.text._ZN2at6native29vectorized_elementwise_kernelILi8EZZZNS0_16acos_kernel_cudaERNS_18TensorIteratorBaseEENKUlvE0_clEvENKUlvE1_clEvEUlN3c104HalfEE_St5arrayIPcLm2EEEEviT0_T1_:
[----:B------:R-:W-:Y:S02]  /*0000*/  MOV R1, c[0x0][0x28] ;  /* 0x00000a0000017a02 */ /* 0x000fe40000000f00 */
[----:B------:R-:W-:Y:S05]  /*0010*/  EXIT ;  /* 0x000000000000794d */ /* 0x000fea0003800000 */
.L_x_1233:
        /* <DEDUP_REMOVED lines=14> */
.L_x_15826:


//--------------------- .text._ZN2at6native18elementwise_kernelILi128ELi4EZNS0_15gpu_kernel_implIZZZNS0_16acos_kernel_cudaERNS_18TensorIteratorBaseEENKUlvE0_clEvENKUlvE0_clEvEUlfE_EEvS4_RKT_EUliE_EEviT1_ --------------------------
	.section	.text._ZN2at6native18elementwise_kernelILi128ELi4EZNS0_15gpu_kernel_implIZZZNS0_16acos_kernel_cudaERNS_18TensorIteratorBaseEENKUlvE0_clEvENKUlvE0_clEvEUlfE_EEvS4_RKT_EUliE_EEviT1_,"ax",@progbits
	.sectioninfo	@"SHI_REGISTERS=26"
	.align	128
        .global         _ZN2at6native18elementwise_kernelILi128ELi4EZNS0_15gpu_kernel_implIZZZNS0_16acos_kernel_cudaERNS_18TensorIteratorBaseEENKUlvE0_clEvENKUlvE0_clEvEUlfE_EEvS4_RKT_EUliE_EEviT1_
        .type           _ZN2at6native18elementwise_kernelILi128ELi4EZNS0_15gpu_kernel_implIZZZNS0_16acos_kernel_cudaERNS_18TensorIteratorBaseEENKUlvE0_clEvENKUlvE0_clEvEUlfE_EEvS4_RKT_EUliE_EEviT1_,@function
        .size           _ZN2at6native18elementwise_kernelILi128ELi4EZNS0_15gpu_kernel_implIZZZNS0_16acos_kernel_cudaERNS_18TensorIteratorBaseEENKUlvE0_clEvENKUlvE0_clEvEUlfE_EEvS4_RKT_EUliE_EEviT1_,(.L_x_15827 - _ZN2at6native18elementwise_kernelILi128ELi4EZNS0_15gpu_kernel_implIZZZNS0_16acos_kernel_cudaERNS_18TensorIteratorBaseEENKUlvE0_clEvENKUlvE0_clEvEUlfE_EEvS4_RKT_EUliE_EEviT1_)
        .other          _ZN2at6native18elementwise_kernelILi128ELi4EZNS0_15gpu_kernel_implIZZZNS0_16acos_kernel_cudaERNS_18TensorIteratorBaseEENKUlvE0_clEvENKUlvE0_clEvEUlfE_EEvS4_RKT_EUliE_EEviT1_,@"STO_CUDA_ENTRY STV_DEFAULT"
_ZN2at6native18elementwise_kernelILi128ELi4EZNS0_15gpu_kernel_implIZZZNS0_16acos_kernel_cudaERNS_18TensorIteratorBaseEENKUlvE0_clEvENKUlvE0_clEvEUlfE_EEvS4_RKT_EUliE_EEviT1_:
.text._ZN2at6native18elementwise_kernelILi128ELi4EZNS0_15gpu_kernel_implIZZZNS0_16acos_kernel_cudaERNS_18TensorIteratorBaseEENKUlvE0_clEvENKUlvE0_clEvEUlfE_EEvS4_RKT_EUliE_EEviT1_:
        /* <DEDUP_REMOVED lines=238> */
.L_x_1236:
[----:B------:R-:W0:Y:S01]  /*0ee0*/  LDC.U8 R5, c[0x0][0x372] ;  /* 0x0000dc80ff057b82 */ /* 0x000e220000000000 */
[----:B------:R-:W-:Y:S01]  /*0ef0*/  IADD3 R16, P1, R16, c[0x0][0x360], RZ ;  /* 0x0000d80010107a10 */ /* 0x000fe20007f3e0ff */
[----:B------:R-:W-:Y:S01]  /*0f00*/  BSSY B6, `(.L_x_1237) ;  /* 0x00000df000067945 */ /* 0x000fe20003800000 */
        /* <DEDUP_REMOVED lines=15> */
[----:B--2---:R-:W0:Y:S01]  /*1000*/  I2F.S16 R0, R0 ;  /* 0x0000000000007306 */ /* 0x004e220000101400 */
[----:B------:R-:W-:Y:S05]  /*1010*/  BRA `(.L_x_1243) ;  /* 0x00000cd000007947 */ /* 0x000fea0003800000 */
.L_x_1241:
[----:B------:R-:W2:Y:S02]  /*1020*/  LDG.E.U8 R0, [R2.64] ;  /* 0x0000002402007981 */ /* 0x000ea4000c1e1100 */
[----:B--2---:R-:W0:Y:S01]  /*1030*/  I2F.U16 R0, R0 ;  /* 0x0000000000007306 */ /* 0x004e220000101000 */
[----:B------:R-:W-:Y:S05]  /*1040*/  BRA `(.L_x_1243) ;  /* 0x00000ca000007947 */ /* 0x000fea0003800000 */
.L_x_1240:
[----:B------:R-:W-:-:S13]  /*1050*/  ISETP.NE.AND P0, PT, R4, 0x2, PT ;  /* 0x000000020400780c */ /* 0x000fda0003f05270 */
[----:B------:R-:W-:Y:S05]  /*1060*/  @!P0 BRA `(.L_x_1244) ;  /* 0x000000a000008947 */ /* 0x000fea0003800000 */
[----:B------:R-:W-:-:S13]  /*1070*/  ISETP.NE.AND P0, PT, R4, 0x3, PT ;  /* 0x000000030400780c */ /* 0x000fda0003f05270 */
[----:B------:R-:W-:Y:S05]  /*1080*/  @!P0 BRA `(.L_x_1245) ;  /* 0x0000005000008947 */ /* 0x000fea0003800000 */
[----:B------:R-:W-:-:S13]  /*1090*/  ISETP.NE.AND P0, PT, R4, 0x4, PT ;  /* 0x000000040400780c */ /* 0x000fda0003f05270 */
[----:B------:R-:W-:Y:S05]  /*10a0*/  @P0 BRA `(.L_x_1242) ;  /* 0x00000aa000000947 */ /* 0x000fea0003800000 */
[----:B------:R-:W2:Y:S02]  /*10b0*/  LDG.E.64 R2, [R2.64] ;  /* 0x0000002402027981 */ /* 0x000ea4000c1e1b00 */
[----:B--2---:R0:W1:Y:S01]  /*10c0*/  I2F.S64 R0, R2 ;  /* 0x0000000200007312 */ /* 0x0040620000301400 */
[----:B------:R-:W-:Y:S05]  /*10d0*/  BRA `(.L_x_1243) ;  /* 0x00000c1000007947 */ /* 0x000fea0003800000 */
.L_x_1245:
[----:B------:R-:W2:Y:S02]  /*10e0*/  LDG.E R0, [R2.64] ;  /* 0x0000002402007981 */ /* 0x000ea4000c1e1900 */
[----:B--2---:R-:W0:Y:S01]  /*10f0*/  I2F R0, R0 ;  /* 0x0000000000007306 */ /* 0x004e220000201400 */
[----:B------:R-:W-:Y:S05]  /*1100*/  BRA `(.L_x_1243) ;  /* 0x00000be000007947 */ /* 0x000fea0003800000 */
.L_x_1244:
[----:B------:R-:W2:Y:S02]  /*1110*/  LDG.E.U16 R0, [R2.64] ;  /* 0x0000002402007981 */ /* 0x000ea4000c1e1500 */
[----:B--2---:R-:W0:Y:S01]  /*1120*/  I2F.S16 R0, R0 ;  /* 0x0000000000007306 */ /* 0x004e220000101400 */
[----:B------:R-:W-:Y:S05]  /*1130*/  BRA `(.L_x_1243) ;  /* 0x00000bb000007947 */ /* 0x000fea0003800000 */
.L_x_1239:
[----:B------:R-:W-:-:S13]  /*1140*/  ISETP.GT.AND P0, PT, R4, 0x6, PT ;  /* 0x000000060400780c */ /* 0x000fda0003f04270 */
[----:B------:R-:W-:Y:S05]  /*1150*/  @P0 BRA `(.L_x_1246) ;  /* 0x0000009000000947 */ /* 0x000fea0003800000 */
[----:B------:R-:W-:-:S13]  /*1160*/  ISETP.NE.AND P0, PT, R4, 0x5, PT ;  /* 0x000000050400780c */ /* 0x000fda0003f05270 */
[----:B------:R-:W-:Y:S05]  /*1170*/  @!P0 BRA `(.L_x_1247) ;  /* 0x0000004000008947 */ /* 0x000fea0003800000 */
[----:B------:R-:W-:-:S13]  /*1180*/  ISETP.NE.AND P0, PT, R4, 0x6, PT ;  /* 0x000000060400780c */ /* 0x000fda0003f05270 */
[----:B------:R-:W-:Y:S05]  /*1190*/  @P0 BRA `(.L_x_1242) ;  /* 0x000009b000000947 */ /* 0x000fea0003800000 */
[----:B------:R0:W5:Y:S01]  /*11a0*/  LDG.E R0, [R2.64] ;  /* 0x0000002402007981 */ /* 0x000162000c1e1900 */
[----:B------:R-:W-:Y:S05]  /*11b0*/  BRA `(.L_x_1243) ;  /* 0x00000b3000007947 */ /* 0x000fea0003800000 */
.L_x_1247:
[----:B------:R-:W2:Y:S02]  /*11c0*/  LDG.E.U16 R0, [R2.64] ;  /* 0x0000002402007981 */ /* 0x000ea4000c1e1500 */
[----:B--2---:R-:W-:Y:S01]  /*11d0*/  HADD2.F32 R0, -RZ, R0.H0_H0 ;  /* 0x20000000ff007230 */ /* 0x004fe20000004100 */
[----:B------:R-:W-:Y:S05]  /*11e0*/  BRA `(.L_x_1243) ;  /* 0x00000b0000007947 */ /* 0x000fea0003800000 */
.L_x_1246:
[----:B------:R-:W-:-:S13]  /*11f0*/  ISETP.NE.AND P0, PT, R4, 0x7, PT ;  /* 0x000000070400780c */ /* 0x000fda0003f05270 */
[----:B------:R-:W-:Y:S05]  /*1200*/  @!P0 BRA `(.L_x_1248) ;  /* 0x0000009000008947 */ /* 0x000fea0003800000 */
[----:B------:R-:W-:-:S13]  /*1210*/  ISETP.NE.AND P0, PT, R4, 0x8, PT ;  /* 0x000000080400780c */ /* 0x000fda0003f05270 */
[----:B------:R-:W-:Y:S05]  /*1220*/  @!P0 BRA `(.L_x_1249) ;  /* 0x0000004000008947 */ /* 0x000fea0003800000 */
[----:B------:R-:W-:-:S13]  /*1230*/  ISETP.NE.AND P0, PT, R4, 0x9, PT ;  /* 0x000000090400780c */ /* 0x000fda0003f05270 */
[----:B------:R-:W-:Y:S05]  /*1240*/  @P0 BRA `(.L_x_1242) ;  /* 0x0000090000000947 */ /* 0x000fea0003800000 */
[----:B------:R0:W5:Y:S01]  /*1250*/  LDG.E R0, [R2.64] ;  /* 0x0000002402007981 */ /* 0x000162000c1e1900 */
[----:B------:R-:W-:Y:S05]  /*1260*/  BRA `(.L_x_1243) ;  /* 0x00000a8000007947 */ /* 0x000fea0003800000 */
.L_x_1249:
[----:B------:R-:W2:Y:S02]  /*1270*/  LDG.E.U16 R0, [R2.64] ;  /* 0x0000002402007981 */ /* 0x000ea4000c1e1500 */
[----:B--2---:R-:W-:Y:S01]  /*1280*/  HADD2.F32 R0, -RZ, R0.H0_H0 ;  /* 0x20000000ff007230 */ /* 0x004fe20000004100 */
[----:B------:R-:W-:Y:S05]  /*1290*/  BRA `(.L_x_1243) ;  /* 0x00000a5000007947 */ /* 0x000fea0003800000 */
.L_x_1248:
[----:B------:R-:W2:Y:S02]  /*12a0*/  LDG.E.64 R2, [R2.64] ;  /* 0x0000002402027981 */ /* 0x000ea4000c1e1b00 */
[----:B--2---:R-:W0:Y:S01]  /*12b0*/  F2F.F32.F64 R0, R2 ;  /* 0x0000000200007310 */ /* 0x004e220000301000 */
[----:B------:R-:W0:-:S14]  /*12c0*/  DSETP.GEU.AND P0, PT, |R2|, c[0x2][0x0], PT ;  /* 0x008000000200762a */ /* 0x000e1c0003f0e200 */
[----:B0-----:R-:W-:Y:S01]  /*12d0*/  @!P0 FMUL R0, R0, 1.175494350822287508e-38 ;  /* 0x0080000000008820 */ /* 0x001fe20000400000 */
[----:B------:R-:W-:Y:S05]  /*12e0*/  BRA `(.L_x_1243) ;  /* 0x00000a0000007947 */ /* 0x000fea0003800000 */
.L_x_1238:
        /* <DEDUP_REMOVED lines=10> */
[----:B------:R-:W-:Y:S01]  /*1390*/  FSEL R0, RZ, 1, !P0 ;  /* 0x3f800000ff007808 */ /* 0x000fe20004000000 */
[----:B------:R-:W-:Y:S05]  /*13a0*/  BRA `(.L_x_1243) ;  /* 0x0000094000007947 */ /* 0x000fea0003800000 */
.L_x_1252:
[----:B------:R-:W2:Y:S02]  /*13b0*/  LDG.E.64 R2, [R2.64] ;  /* 0x0000002402027981 */ /* 0x000ea4000c1e1b00 */
[----:B--2---:R-:W0:Y:S01]  /*13c0*/  F2F.F32.F64 R0, R2 ;  /* 0x0000000200007310 */ /* 0x004e220000301000 */
[----:B------:R-:W0:-:S14]  /*13d0*/  DSETP.GEU.AND P0, PT, |R2|, c[0x2][0x0], PT ;  /* 0x008000000200762a */ /* 0x000e1c0003f0e200 */
[----:B0-----:R-:W-:Y:S01]  /*13e0*/  @!P0 FMUL R0, R0, 1.175494350822287508e-38 ;  /* 0x0080000000008820 */ /* 0x001fe20000400000 */
[----:B------:R-:W-:Y:S05]  /*13f0*/  BRA `(.L_x_1243) ;  /* 0x000008f000007947 */ /* 0x000fea0003800000 */
.L_x_1251:
        /* <DEDUP_REMOVED lines=24> */
[----:B------:R-:W-:Y:S01]  /*1580*/  LOP3.LUT R0, R5, 0x80000000, R0, 0xf8, !PT ;  /* 0x8000000005007812 */ /* 0x000fe200078ef800 */
[----:B------:R-:W-:Y:S05]  /*1590*/  BRA `(.L_x_1243) ;  /* 0x0000075000007947 */ /* 0x000fea0003800000 */
.L_x_1254:
        /* <DEDUP_REMOVED lines=11> */
[----:B------:R-:W-:Y:S01]  /*1650*/  LOP3.LUT R0, R4, 0x80000000, R5, 0xf8, !PT ;  /* 0x8000000004007812 */ /* 0x000fe200078ef805 */
[----:B------:R-:W-:Y:S05]  /*1660*/  BRA `(.L_x_1243) ;  /* 0x0000068000007947 */ /* 0x000fea0003800000 */
.L_x_1253:
[----:B------:R-:W2:Y:S02]  /*1670*/  LDG.E.U16 R0, [R2.64] ;  /* 0x0000002402007981 */ /* 0x000ea4000c1e1500 */
[----:B--2---:R-:W-:Y:S01]  /*1680*/  PRMT R0, RZ, 0x5410, R0 ;  /* 0x00005410ff007816 */ /* 0x004fe20000000000 */
[----:B------:R-:W-:Y:S05]  /*1690*/  BRA `(.L_x_1243) ;  /* 0x0000065000007947 */ /* 0x000fea0003800000 */
.L_x_1250:
        /* <DEDUP_REMOVED lines=9> */
[----:B--2---:R-:W0:Y:S01]  /*1730*/  I2F.U16 R0, R0 ;  /* 0x0000000000007306 */ /* 0x004e220000101000 */
[----:B------:R-:W-:Y:S05]  /*1740*/  BRA `(.L_x_1243) ;  /* 0x000005a000007947 */ /* 0x000fea0003800000 */
.L_x_1257:
[----:B------:R-:W2:Y:S01]  /*1750*/  LDG.E.U8 R2, [R2.64] ;  /* 0x0000002402027981 */ /* 0x000ea2000c1e1100 */
        /* <DEDUP_REMOVED lines=19> */
.L_x_1259:
[----:B------:R-:W-:Y:S05]  /*1890*/  BSYNC B0 ;  /* 0x0000000000007941 */ /* 0x000fea0003800000 */
.L_x_1258:
[----:B------:R-:W-:Y:S01]  /*18a0*/  LEA R3, R0, 0x3b800000, 0x17 ;  /* 0x3b80000000037811 */ /* 0x000fe200078eb8ff */
[----:B------:R-:W-:-:S05]  /*18b0*/  IMAD.SHL.U32 R0, R2, 0x100000, RZ ;  /* 0x0010000002007824 */ /* 0x000fca00078e00ff */
[----:B------:R-:W-:Y:S01]  /*18c0*/  LOP3.LUT R0, R3, R0, R4, 0xfe, !PT ;  /* 0x0000000003007212 */ /* 0x000fe200078efe04 */
[----:B------:R-:W-:Y:S05]  /*18d0*/  BRA `(.L_x_1243) ;  /* 0x0000041000007947 */ /* 0x000fea0003800000 */
.L_x_1256:
        /* <DEDUP_REMOVED lines=20> */
.L_x_1261:
[----:B------:R-:W-:Y:S05]  /*1a20*/  BSYNC B0 ;  /* 0x0000000000007941 */ /* 0x000fea0003800000 */
.L_x_1260:
[----:B------:R-:W-:Y:S01]  /*1a30*/  LEA R3, R0, 0x37800000, 0x17 ;  /* 0x3780000000037811 */ /* 0x000fe200078eb8ff */
[----:B------:R-:W-:-:S05]  /*1a40*/  IMAD.SHL.U32 R0, R2, 0x200000, RZ ;  /* 0x0020000002007824 */ /* 0x000fca00078e00ff */
[----:B------:R-:W-:Y:S01]  /*1a50*/  LOP3.LUT R0, R3, R0, R4, 0xfe, !PT ;  /* 0x0000000003007212 */ /* 0x000fe200078efe04 */
[----:B------:R-:W-:Y:S05]  /*1a60*/  BRA `(.L_x_1243) ;  /* 0x0000028000007947 */ /* 0x000fea0003800000 */
.L_x_1255:
[----:B------:R-:W-:-:S13]  /*1a70*/  ISETP.NE.AND P0, PT, R4, 0x1c, PT ;  /* 0x0000001c0400780c */ /* 0x000fda0003f05270 */
[----:B------:R-:W-:Y:S05]  /*1a80*/  @!P0 BRA `(.L_x_1262) ;  /* 0x0000024000008947 */ /* 0x000fea0003800000 */
[----:B------:R-:W-:-:S13]  /*1a90*/  ISETP.NE.AND P0, PT, R4, 0x1d, PT ;  /* 0x0000001d0400780c */ /* 0x000fda0003f05270 */
[----:B------:R-:W-:Y:S05]  /*1aa0*/  @!P0 BRA `(.L_x_1263) ;  /* 0x000001f000008947 */ /* 0x000fea0003800000 */
[----:B------:R-:W-:-:S13]  /*1ab0*/  ISETP.NE.AND P0, PT, R4, 0x2c, PT ;  /* 0x0000002c0400780c */ /* 0x000fda0003f05270 */
[----:B------:R-:W-:Y:S05]  /*1ac0*/  @P0 BRA `(.L_x_1242) ;  /* 0x0000008000000947 */ /* 0x000fea0003800000 */
[----:B------:R-:W2:Y:S01]  /*1ad0*/  LDG.E.U8 R2, [R2.64] ;  /* 0x0000002402027981 */ /* 0x000ea2000c1e1100 */
[----:B------:R-:W-:Y:S01]  /*1ae0*/  IMAD.MOV.U32 R0, RZ, RZ, 0x400000 ;  /* 0x00400000ff007424 */ /* 0x000fe200078e00ff */
[----:B--2---:R-:W-:-:S13]  /*1af0*/  ISETP.NE.AND P0, PT, R2, RZ, PT ;  /* 0x000000ff0200720c */ /* 0x004fda0003f05270 */
[----:B------:R-:W-:Y:S05]  /*1b00*/  @!P0 BRA `(.L_x_1243) ;  /* 0x000001e000008947 */ /* 0x000fea0003800000 */
[----:B------:R-:W-:-:S13]  /*1b10*/  ISETP.NE.AND P0, PT, R2, 0xff, PT ;  /* 0x000000ff0200780c */ /* 0x000fda0003f05270 */
[----:B------:R-:W-:Y:S02]  /*1b20*/  @!P0 IMAD.MOV.U32 R0, RZ, RZ, 0x7f800001 ;  /* 0x7f800001ff008424 */ /* 0x000fe400078e00ff */
[----:B------:R-:W-:Y:S01]  /*1b30*/  @P0 IMAD.SHL.U32 R0, R2, 0x800000, RZ ;  /* 0x0080000002000824 */ /* 0x000fe200078e00ff */
[----:B------:R-:W-:Y:S05]  /*1b40*/  BRA `(.L_x_1243) ;  /* 0x000001a000007947 */ /* 0x000fea0003800000 */
.L_x_1242:
        /* <DEDUP_REMOVED lines=19> */
[----:B------:R-:W-:Y:S01]  /*1c80*/  IMAD.MOV.U32 R0, RZ, RZ, RZ ;  /* 0x000000ffff007224 */ /* 0x000fe200078e00ff */
[----:B------:R-:W-:Y:S05]  /*1c90*/  BRA `(.L_x_1243) ;  /* 0x0000005000007947 */ /* 0x000fea0003800000 */
.L_x_1263:
[----:B------:R-:W2:Y:S02]  /*1ca0*/  LDG.E.64 R2, [R2.64] ;  /* 0x0000002402027981 */ /* 0x000ea4000c1e1b00 */
[----:B--2---:R0:W1:Y:S01]  /*1cb0*/  I2F.U64 R0, R2 ;  /* 0x0000000200007312 */ /* 0x0040620000301000 */
[----:B------:R-:W-:Y:S05]  /*1cc0*/  BRA `(.L_x_1243) ;  /* 0x0000002000007947 */ /* 0x000fea0003800000 */
.L_x_1262:
[----:B------:R-:W2:Y:S02]  /*1cd0*/  LDG.E R0, [R2.64] ;  /* 0x0000002402007981 */ /* 0x000ea4000c1e1900 */
[----:B--2---:R-:W0:Y:S02]  /*1ce0*/  I2F.U32 R0, R0 ;  /* 0x0000000000007306 */ /* 0x004e240000201000 */
.L_x_1243:
[----:B------:R-:W-:Y:S05]  /*1cf0*/  BSYNC B6 ;  /* 0x0000000000067941 */ /* 0x000fea0003800000 */
.L_x_1237:
[----:B0-----:R-:W-:Y:S01]  /*1d00*/  IMAD.MOV.U32 R2, RZ, RZ, 0x3f000000 ;  /* 0x3f000000ff027424 */ /* 0x001fe200078e00ff */
[C---:B-1---5:R-:W-:Y:S01]  /*1d10*/  FSETP.GT.FTZ.AND P0, PT, |R0|.reuse, 0.56000000238418579102, PT ;  /* 0x3f0f5c290000780b */ /* 0x062fe20003f14200 */
[C---:B------:R-:W-:Y:S01]  /*1d20*/  FADD.FTZ R3, |R0|.reuse, -RZ ;  /* 0x800000ff00037221 */ /* 0x040fe20000010200 */
[----:B------:R-:W-:Y:S01]  /*1d30*/  FSETP.NEU.FTZ.AND P1, PT, |R0|, 1, PT ;  /* 0x3f8000000000780b */ /* 0x000fe20003f3d200 */
[----:B------:R-:W0:Y:S02]  /*1d40*/  LDC.U8 R6, c[0x0][0x371] ;  /* 0x0000dc40ff067b82 */ /* 0x000e240000000000 */
[----:B------:R-:W-:-:S04]  /*1d50*/  FFMA.FTZ R2, -R3, R2, 0.5 ;  /* 0x3f00000003027423 */ /* 0x000fc80000010102 */
[----:B------:R-:W1:Y:S02]  /*1d60*/  MUFU.RSQ R5, R2 ;  /* 0x0000000200057308 */ /* 0x000e640000001400 */
[----:B-1----:R-:W-:Y:S02]  /*1d70*/  FMUL.FTZ R4, R2, R5 ;  /* 0x0000000502047220 */ /* 0x002fe40000410000 */
[----:B------:R-:W-:-:S04]  /*1d80*/  FMUL.FTZ R5, R5, 0.5 ;  /* 0x3f00000005057820 */ /* 0x000fc80000410000 */
[----:B------:R-:W-:-:S04]  /*1d90*/  FFMA.FTZ R5, -R4, R5, 0.5 ;  /* 0x3f00000004057423 */ /* 0x000fc80000010105 */
[----:B------:R-:W-:-:S05]  /*1da0*/  FFMA.FTZ R5, R4, R5, R4 ;  /* 0x0000000504057223 */ /* 0x000fca0000010004 */
[----:B------:R-:W-:Y:S01]  /*1db0*/  @P0 FSEL R3, R5, RZ, P1 ;  /* 0x000000ff05030208 */ /* 0x000fe20000800000 */
[----:B------:R-:W-:Y:S01]  /*1dc0*/  IMAD.MOV.U32 R5, RZ, RZ, 0x3d10ecef ;  /* 0x3d10ecefff057424 */ /* 0x000fe200078e00ff */
[----:B------:R-:W-:Y:S02]  /*1dd0*/  FSETP.GT.FTZ.AND P1, PT, R0, 0.56000000238418579102, PT ;  /* 0x3f0f5c290000780b */ /* 0x000fe40003f34000 */
[----:B------:R-:W-:Y:S02]  /*1de0*/  LOP3.LUT R3, R3, 0x80000000, R0, 0xb8, !PT ;  /* 0x8000000003037812 */ /* 0x000fe400078eb800 */
[----:B0-----:R-:W-:-:S03]  /*1df0*/  PRMT R0, R6, 0x9910, RZ ;  /* 0x0000991006007816 */ /* 0x001fc600000000ff */
[----:B------:R-:W-:Y:S01]  /*1e00*/  FMUL.FTZ R4, R3, R3 ;  /* 0x0000000303047220 */ /* 0x000fe20000410000 */
[----:B------:R-:W-:-:S03]  /*1e10*/  ISETP.GT.AND P2, PT, R0, 0x9, PT ;  /* 0x000000090000780c */ /* 0x000fc60003f44270 */
        /* <DEDUP_REMOVED lines=11> */
[----:B------:R-:W-:Y:S01]  /*1ed0*/  @P0 FADD.FTZ R2, R2, R2 ;  /* 0x0000000202020221 */ /* 0x000fe20000010000 */
        /* <DEDUP_REMOVED lines=9> */
[----:B------:R-:W0:Y:S02]  /*1f70*/  F2I.FTZ.TRUNC.NTZ R3, R2 ;  /* 0x0000000200037305 */ /* 0x000e24000021f100 */
[----:B0-----:R0:W-:Y:S01]  /*1f80*/  STG.E.U8 [R16.64], R3 ;  /* 0x0000000310007986 */ /* 0x0011e2000c101124 */
[----:B------:R-:W-:Y:S05]  /*1f90*/  BRA `(.L_x_1269) ;  /* 0x00000d7000007947 */ /* 0x000fea0003800000 */
.L_x_1267:
[----:B------:R-:W0:Y:S02]  /*1fa0*/  F2I.S64.TRUNC R2, R2 ;  /* 0x0000000200027311 */ /* 0x000e24000020d900 */
[----:B0-----:R-:W-:-:S05]  /*1fb0*/  IMAD.MOV.U32 R5, RZ, RZ, R2 ;  /* 0x000000ffff057224 */ /* 0x001fca00078e0002 */
[----:B------:R0:W-:Y:S01]  /*1fc0*/  STG.E.U8 [R16.64], R5 ;  /* 0x0000000510007986 */ /* 0x0001e2000c101124 */
[----:B------:R-:W-:Y:S05]  /*1fd0*/  BRA `(.L_x_1269) ;  /* 0x00000d3000007947 */ /* 0x000fea0003800000 */
.L_x_1266:
[----:B------:R-:W-:-:S13]  /*1fe0*/  ISETP.NE.AND P0, PT, R0, 0x2, PT ;  /* 0x000000020000780c */ /* 0x000fda0003f05270 */
[----:B------:R-:W-:Y:S05]  /*1ff0*/  @!P0 BRA `(.L_x_1270) ;  /* 0x000000a000008947 */ /* 0x000fea0003800000 */
[----:B------:R-:W-:-:S13]  /*2000*/  ISETP.NE.AND P0, PT, R0, 0x3, PT ;  /* 0x000000030000780c */ /* 0x000fda0003f05270 */
[----:B------:R-:W-:Y:S05]  /*2010*/  @!P0 BRA `(.L_x_1271) ;  /* 0x0000005000008947 */ /* 0x000fea0003800000 */
[----:B------:R-:W-:-:S13]  /*2020*/  ISETP.NE.AND P0, PT, R0, 0x4, PT ;  /* 0x000000040000780c */ /* 0x000fda0003f05270 */
[----:B------:R-:W-:Y:S05]  /*2030*/  @P0 BRA `(.L_x_1268) ;  /* 0x00000b4000000947 */ /* 0x000fea0003800000 */
[----:B------:R-:W0:Y:S02]  /*2040*/  F2I.S64.TRUNC R2, R2 ;  /* 0x0000000200027311 */ /* 0x000e24000020d900 */
[----:B0-----:R0:W-:Y:S01]  /*2050*/  STG.E.64 [R16.64], R2 ;  /* 0x0000000210007986 */ /* 0x0011e2000c101b24 */
[----:B------:R-:W-:Y:S05]  /*2060*/  BRA `(.L_x_1269) ;  /* 0x00000ca000007947 */ /* 0x000fea0003800000 */
.L_x_1271:
[----:B------:R-:W0:Y:S02]  /*2070*/  F2I.FTZ.TRUNC.NTZ R3, R2 ;  /* 0x0000000200037305 */ /* 0x000e24000021f100 */
[----:B0-----:R0:W-:Y:S01]  /*2080*/  STG.E [R16.64], R3 ;  /* 0x0000000310007986 */ /* 0x0011e2000c101924 */
[----:B------:R-:W-:Y:S05]  /*2090*/  BRA `(.L_x_1269) ;  /* 0x00000c7000007947 */ /* 0x000fea0003800000 */
.L_x_1270:
[----:B------:R-:W0:Y:S02]  /*20a0*/  F2I.FTZ.TRUNC.NTZ R3, R2 ;  /* 0x0000000200037305 */ /* 0x000e24000021f100 */
[----:B0-----:R0:W-:Y:S01]  /*20b0*/  STG.E.U16 [R16.64], R3 ;  /* 0x0000000310007986 */ /* 0x0011e2000c101524 */
[----:B------:R-:W-:Y:S05]  /*20c0*/  BRA `(.L_x_1269) ;  /* 0x00000c4000007947 */ /* 0x000fea0003800000 */
.L_x_1265:
[----:B------:R-:W-:-:S13]  /*20d0*/  ISETP.GT.AND P0, PT, R0, 0x6, PT ;  /* 0x000000060000780c */ /* 0x000fda0003f04270 */
[----:B------:R-:W-:Y:S05]  /*20e0*/  @P0 BRA `(.L_x_1272) ;  /* 0x0000009000000947 */ /* 0x000fea0003800000 */
[----:B------:R-:W-:-:S13]  /*20f0*/  ISETP.NE.AND P0, PT, R0, 0x5, PT ;  /* 0x000000050000780c */ /* 0x000fda0003f05270 */
[----:B------:R-:W-:Y:S05]  /*2100*/  @!P0 BRA `(.L_x_1273) ;  /* 0x0000004000008947 */ /* 0x000fea0003800000 */
[----:B------:R-:W-:-:S13]  /*2110*/  ISETP.NE.AND P0, PT, R0, 0x6, PT ;  /* 0x000000060000780c */ /* 0x000fda0003f05270 */
[----:B------:R-:W-:Y:S05]  /*2120*/  @P0 BRA `(.L_x_1268) ;  /* 0x00000a5000000947 */ /* 0x000fea0003800000 */
[----:B------:R0:W-:Y:S01]  /*2130*/  STG.E [R16.64], R2 ;  /* 0x0000000210007986 */ /* 0x0001e2000c101924 */
[----:B------:R-:W-:Y:S05]  /*2140*/  BRA `(.L_x_1269) ;  /* 0x00000bc000007947 */ /* 0x000fea0003800000 */
.L_x_1273:
[----:B------:R-:W-:-:S05]  /*2150*/  F2FP.PACK_AB R2, RZ, R2 ;  /* 0x00000002ff02723e */ /* 0x000fca00000000ff */
[----:B------:R0:W-:Y:S01]  /*2160*/  STG.E.U16 [R16.64], R2 ;  /* 0x0000000210007986 */ /* 0x0001e2000c101524 */
[----:B------:R-:W-:Y:S05]  /*2170*/  BRA `(.L_x_1269) ;  /* 0x00000b9000007947 */ /* 0x000fea0003800000 */
.L_x_1272:
[----:B------:R-:W-:-:S13]  /*2180*/  ISETP.NE.AND P0, PT, R0, 0x7, PT ;  /* 0x000000070000780c */ /* 0x000fda0003f05270 */
[----:B------:R-:W-:Y:S05]  /*2190*/  @!P0 BRA `(.L_x_1274) ;  /* 0x000000b000008947 */ /* 0x000fea0003800000 */
[----:B------:R-:W-:-:S13]  /*21a0*/  ISETP.NE.AND P0, PT, R0, 0x8, PT ;  /* 0x000000080000780c */ /* 0x000fda0003f05270 */
[----:B------:R-:W-:Y:S05]  /*21b0*/  @!P0 BRA `(.L_x_1275) ;  /* 0x0000005000008947 */ /* 0x000fea0003800000 */
[----:B------:R-:W-:-:S13]  /*21c0*/  ISETP.NE.AND P0, PT, R0, 0x9, PT ;  /* 0x000000090000780c */ /* 0x000fda0003f05270 */
[----:B------:R-:W-:Y:S05]  /*21d0*/  @P0 BRA `(.L_x_1268) ;  /* 0x000009a000000947 */ /* 0x000fea0003800000 */
[----:B------:R-:W-:-:S05]  /*21e0*/  IMAD.MOV.U32 R3, RZ, RZ, RZ ;  /* 0x000000ffff037224 */ /* 0x000fca00078e00ff */
[----:B------:R0:W-:Y:S01]  /*21f0*/  STG.E.64 [R16.64], R2 ;  /* 0x0000000210007986 */ /* 0x0001e2000c101b24 */
[----:B------:R-:W-:Y:S05]  /*2200*/  BRA `(.L_x_1269) ;  /* 0x00000b0000007947 */ /* 0x000fea0003800000 */
.L_x_1275:
[----:B------:R-:W-:-:S04]  /*2210*/  F2FP.PACK_AB R3, RZ, R2 ;  /* 0x00000002ff03723e */ /* 0x000fc800000000ff */
[----:B------:R-:W-:-:S05]  /*2220*/  PRMT R3, R3, 0x5410, RZ ;  /* 0x0000541003037816 */ /* 0x000fca00000000ff */
[----:B------:R0:W-:Y:S01]  /*2230*/  STG.E [R16.64], R3 ;  /* 0x0000000310007986 */ /* 0x0001e2000c101924 */
[----:B------:R-:W-:Y:S05]  /*2240*/  BRA `(.L_x_1269) ;  /* 0x00000ac000007947 */ /* 0x000fea0003800000 */
.L_x_1274:
[----:B------:R-:W-:-:S06]  /*2250*/  FMUL.FTZ R2, R2, 1 ;  /* 0x3f80000002027820 */ /* 0x000fcc0000410000 */
[----:B------:R-:W0:Y:S02]  /*2260*/  F2F.F64.F32 R2, R2 ;  /* 0x0000000200027310 */ /* 0x000e240000201800 */
[----:B0-----:R0:W-:Y:S01]  /*2270*/  STG.E.64 [R16.64], R2 ;  /* 0x0000000210007986 */ /* 0x0011e2000c101b24 */
[----:B------:R-:W-:Y:S05]  /*2280*/  BRA `(.L_x_1269) ;  /* 0x00000a8000007947 */ /* 0x000fea0003800000 */
.L_x_1264:
        /* <DEDUP_REMOVED lines=8> */
[----:B------:R-:W-:-:S04]  /*2310*/  FSETP.NEU.FTZ.AND P0, PT, R2, RZ, PT ;  /* 0x000000ff0200720b */ /* 0x000fc80003f1d000 */
[----:B------:R-:W-:-:S05]  /*2320*/  SEL R3, RZ, 0x1, !P0 ;  /* 0x00000001ff037807 */ /* 0x000fca0004000000 */
[----:B------:R0:W-:Y:S01]  /*2330*/  STG.E.U8 [R16.64], R3 ;  /* 0x0000000310007986 */ /* 0x0001e2000c101124 */
[----:B------:R-:W-:Y:S05]  /*2340*/  BRA `(.L_x_1269) ;  /* 0x000009c000007947 */ /* 0x000fea0003800000 */
.L_x_1278:
[----:B------:R-:W-:Y:S01]  /*2350*/  FMUL.FTZ R4, R2, 1 ;  /* 0x3f80000002047820 */ /* 0x000fe20000410000 */
[----:B------:R-:W-:-:S05]  /*2360*/  CS2R R6, SRZ ;  /* 0x0000000000067805 */ /* 0x000fca000001ff00 */
[----:B------:R-:W0:Y:S02]  /*2370*/  F2F.F64.F32 R4, R4 ;  /* 0x0000000400047310 */ /* 0x000e240000201800 */
[----:B0-----:R0:W-:Y:S01]  /*2380*/  STG.E.128 [R16.64], R4 ;  /* 0x0000000410007986 */ /* 0x0011e2000c101d24 */
[----:B------:R-:W-:Y:S05]  /*2390*/  BRA `(.L_x_1269) ;  /* 0x0000097000007947 */ /* 0x000fea0003800000 */
.L_x_1277:
[----:B------:R-:W-:-:S13]  /*23a0*/  ISETP.NE.AND P0, PT, R0, 0xf, PT ;  /* 0x0000000f0000780c */ /* 0x000fda0003f05270 */
[----:B------:R-:W-:Y:S05]  /*23b0*/  @!P0 BRA `(.L_x_1279) ;  /* 0x000002b000008947 */ /* 0x000fea0003800000 */
[----:B------:R-:W-:-:S13]  /*23c0*/  ISETP.NE.AND P0, PT, R0, 0x17, PT ;  /* 0x000000170000780c */ /* 0x000fda0003f05270 */
[----:B------:R-:W-:Y:S05]  /*23d0*/  @!P0 BRA `(.L_x_1280) ;  /* 0x0000014000008947 */ /* 0x000fea0003800000 */
[----:B------:R-:W-:-:S13]  /*23e0*/  ISETP.NE.AND P0, PT, R0, 0x18, PT ;  /* 0x000000180000780c */ /* 0x000fda0003f05270 */
[----:B------:R-:W-:Y:S05]  /*23f0*/  @P0 BRA `(.L_x_1268) ;  /* 0x0000078000000947 */ /* 0x000fea0003800000 */
[C---:B------:R-:W-:Y:S01]  /*2400*/  LOP3.LUT R4, R2.reuse, 0x7fffffff, RZ, 0xc0, !PT ;  /* 0x7fffffff02047812 */ /* 0x040fe200078ec0ff */
[----:B------:R-:W-:Y:S01]  /*2410*/  BSSY B0, `(.L_x_1281) ;  /* 0x000000d000007945 */ /* 0x000fe20003800000 */
[----:B------:R-:W-:Y:S02]  /*2420*/  LOP3.LUT R0, R2, 0x80000000, RZ, 0xc0, !PT ;  /* 0x8000000002007812 */ /* 0x000fe400078ec0ff */
[----:B------:R-:W-:Y:S02]  /*2430*/  ISETP.GT.U32.AND P0, PT, R4, 0x43efffff, PT ;  /* 0x43efffff0400780c */ /* 0x000fe40003f04070 */
[----:B------:R-:W-:Y:S01]  /*2440*/  SHF.R.U32.HI R5, RZ, 0x18, R0 ;  /* 0x00000018ff057819 */ /* 0x000fe20000011600 */
[----:B------:R-:W-:-:S10]  /*2450*/  IMAD.MOV.U32 R0, RZ, RZ, 0x7f ;  /* 0x0000007fff007424 */ /* 0x000fd400078e00ff */
[----:B------:R-:W-:Y:S05]  /*2460*/  @P0 BRA `(.L_x_1282) ;  /* 0x0000007000000947 */ /* 0x000fea0003800000 */
[----:B------:R-:W-:-:S13]  /*2470*/  ISETP.GE.U32.AND P0, PT, R4, 0x3c800000, PT ;  /* 0x3c8000000400780c */ /* 0x000fda0003f06070 */
[----:B------:R-:W-:-:S04]  /*2480*/  @P0 SHF.R.U32.HI R0, RZ, 0x14, R2 ;  /* 0x00000014ff000819 */ /* 0x000fc80000011602 */
[----:B------:R-:W-:-:S04]  /*2490*/  @P0 LOP3.LUT R3, R0, 0x1, RZ, 0xc0, !PT ;  /* 0x0000000100030812 */ /* 0x000fc800078ec0ff */
[----:B------:R-:W-:Y:S01]  /*24a0*/  @P0 IADD3 R3, R2, 0x407ffff, R3 ;  /* 0x0407ffff02030810 */ /* 0x000fe20007ffe003 */
[----:B------:R-:W-:-:S03]  /*24b0*/  @!P0 FADD.FTZ R2, R4, 16384 ;  /* 0x4680000004028421 */ /* 0x000fc60000010000 */
[----:B------:R-:W-:Y:S02]  /*24c0*/  @P0 SHF.R.U32.HI R0, RZ, 0x14, R3 ;  /* 0x00000014ff000819 */ /* 0x000fe40000011603 */
[----:B------:R-:W-:Y:S02]  /*24d0*/  @!P0 IADD3 R0, R2, -0x46800000, RZ ;  /* 0xb980000002008810 */ /* 0x000fe40007ffe0ff */
.L_x_1282:
[----:B------:R-:W-:Y:S05]  /*24e0*/  BSYNC B0 ;  /* 0x0000000000007941 */ /* 0x000fea0003800000 */
.L_x_1281:
[----:B------:R-:W-:-:S05]  /*24f0*/  LOP3.LUT R5, R0, R5, RZ, 0xfc, !PT ;  /* 0x0000000500057212 */ /* 0x000fca00078efcff */
[----:B------:R0:W-:Y:S01]  /*2500*/  STG.E.U8 [R16.64], R5 ;  /* 0x0000000510007986 */ /* 0x0001e2000c101124 */
[----:B------:R-:W-:Y:S05]  /*2510*/  BRA `(.L_x_1269) ;  /* 0x000007f000007947 */ /* 0x000fea0003800000 */
.L_x_1280:
[----:B------:R-:W-:Y:S01]  /*2520*/  LOP3.LUT R4, R2, 0x7fffffff, RZ, 0xc0, !PT ;  /* 0x7fffffff02047812 */ /* 0x000fe200078ec0ff */
[----:B------:R-:W-:Y:S03]  /*2530*/  BSSY B0, `(.L_x_1283) ;  /* 0x000000e000007945 */ /* 0x000fe60003800000 */
[----:B------:R-:W-:-:S13]  /*2540*/  ISETP.GT.U32.AND P0, PT, R4, 0x477fffff, PT ;  /* 0x477fffff0400780c */ /* 0x000fda0003f04070 */
[----:B------:R-:W-:Y:S05]  /*2550*/  @P0 BRA `(.L_x_1284) ;  /* 0x0000008000000947 */ /* 0x000fea0003800000 */
[----:B------:R-:W-:-:S13]  /*2560*/  ISETP.GE.U32.AND P0, PT, R4, 0x38800000, PT ;  /* 0x388000000400780c */ /* 0x000fda0003f06070 */
[----:B------:R-:W-:-:S04]  /*2570*/  @P0 SHF.R.U32.HI R0, RZ, 0x15, R2 ;  /* 0x00000015ff000819 */ /* 0x000fc80000011602 */
[----:B------:R-:W-:-:S04]  /*2580*/  @P0 LOP3.LUT R3, R0, 0x1, RZ, 0xc0, !PT ;  /* 0x0000000100030812 */ /* 0x000fc800078ec0ff */
[----:B------:R-:W-:Y:S01]  /*2590*/  @P0 IADD3 R0, R2, 0x80fffff, R3 ;  /* 0x080fffff02000810 */ /* 0x000fe20007ffe003 */
[----:B------:R-:W-:-:S03]  /*25a0*/  @!P0 FADD.FTZ R3, R4, 128 ;  /* 0x4300000004038421 */ /* 0x000fc60000010000 */
[----:B------:R-:W-:Y:S02]  /*25b0*/  @P0 SHF.R.U32.HI R0, RZ, 0x15, R0 ;  /* 0x00000015ff000819 */ /* 0x000fe40000011600 */
[----:B------:R-:W-:Y:S01]  /*25c0*/  @!P0 IADD3 R0, R3, -0x43000000, RZ ;  /* 0xbd00000003008810 */ /* 0x000fe20007ffe0ff */
[----:B------:R-:W-:Y:S05]  /*25d0*/  BRA `(.L_x_1285) ;  /* 0x0000003000007947 */ /* 0x000fea0003800000 */
.L_x_1284:
[----:B------:R-:W-:Y:S01]  /*25e0*/  IMAD.MOV.U32 R0, RZ, RZ, 0x7f ;  /* 0x0000007fff007424 */ /* 0x000fe200078e00ff */
[----:B------:R-:W-:-:S04]  /*25f0*/  ISETP.GT.U32.AND P0, PT, R4, 0x7f800000, PT ;  /* 0x7f8000000400780c */ /* 0x000fc80003f04070 */
[----:B------:R-:W-:-:S04]  /*2600*/  SEL R0, R0, 0x7c, P0 ;  /* 0x0000007c00007807 */ /* 0x000fc80000000000 */
.L_x_1285:
[----:B------:R-:W-:Y:S05]  /*2610*/  BSYNC B0 ;  /* 0x0000000000007941 */ /* 0x000fea0003800000 */
.L_x_1283:
[----:B------:R-:W-:-:S04]  /*2620*/  LOP3.LUT R2, R2, 0x80000000, RZ, 0xc0, !PT ;  /* 0x8000000002027812 */ /* 0x000fc800078ec0ff */
[----:B------:R-:W-:-:S04]  /*2630*/  SHF.R.U32.HI R3, RZ, 0x18, R2 ;  /* 0x00000018ff037819 */ /* 0x000fc80000011602 */
[----:B------:R-:W-:-:S05]  /*2640*/  LOP3.LUT R3, R0, R3, RZ, 0xfc, !PT ;  /* 0x0000000300037212 */ /* 0x000fca00078efcff */
[----:B------:R0:W-:Y:S01]  /*2650*/  STG.E.U8 [R16.64], R3 ;  /* 0x0000000310007986 */ /* 0x0001e2000c101124 */
[----:B------:R-:W-:Y:S05]  /*2660*/  BRA `(.L_x_1269) ;  /* 0x000006a000007947 */ /* 0x000fea0003800000 */
.L_x_1279:
[----:B------:R-:W-:-:S05]  /*2670*/  F2FP.BF16.PACK_AB R2, RZ, R2 ;  /* 0x00000002ff02723e */ /* 0x000fca00000010ff */
[----:B------:R0:W-:Y:S01]  /*2680*/  STG.E.U16 [R16.64], R2 ;  /* 0x0000000210007986 */ /* 0x0001e2000c101524 */
[----:B------:R-:W-:Y:S05]  /*2690*/  BRA `(.L_x_1269) ;  /* 0x0000067000007947 */ /* 0x000fea0003800000 */
.L_x_1276:
        /* <DEDUP_REMOVED lines=8> */
[----:B------:R-:W0:Y:S02]  /*2720*/  F2I.FTZ.U32.TRUNC.NTZ R3, R2 ;  /* 0x0000000200037305 */ /* 0x000e24000021f000 */
[----:B0-----:R0:W-:Y:S01]  /*2730*/  STG.E.U16 [R16.64], R3 ;  /* 0x0000000310007986 */ /* 0x0011e2000c101524 */
[----:B------:R-:W-:Y:S05]  /*2740*/  BRA `(.L_x_1269) ;  /* 0x000005c000007947 */ /* 0x000fea0003800000 */
.L_x_1288:
[----:B------:R-:W-:Y:S01]  /*2750*/  LOP3.LUT R3, R2, 0x7fffffff, RZ, 0xc0, !PT ;  /* 0x7fffffff02037812 */ /* 0x000fe200078ec0ff */
[----:B------:R-:W-:Y:S01]  /*2760*/  BSSY B0, `(.L_x_1289) ;  /* 0x0000013000007945 */ /* 0x000fe20003800000 */
[----:B------:R-:W-:Y:S02]  /*2770*/  IMAD.MOV.U32 R8, RZ, RZ, 0x80 ;  /* 0x00000080ff087424 */ /* 0x000fe400078e00ff */
        /* <DEDUP_REMOVED lines=13> */
.L_x_1291:
[----:B------:R-:W-:-:S04]  /*2850*/  LOP3.LUT R2, R2, 0x80000000, RZ, 0xc0, !PT ;  /* 0x8000000002027812 */ /* 0x000fc800078ec0ff */
[----:B------:R-:W-:-:S04]  /*2860*/  SHF.R.U32.HI R3, RZ, 0x18, R2 ;  /* 0x00000018ff037819 */ /* 0x000fc80000011602 */
[----:B------:R-:W-:-:S04]  /*2870*/  LOP3.LUT R0, R0, R3, RZ, 0xfc, !PT ;  /* 0x0000000300007212 */ /* 0x000fc800078efcff */
[----:B------:R-:W-:Y:S02]  /*2880*/  PRMT R8, R0, 0x7610, R8 ;  /* 0x0000761000087816 */ /* 0x000fe40000000008 */
.L_x_1290:
[----:B------:R-:W-:Y:S05]  /*2890*/  BSYNC B0 ;  /* 0x0000000000007941 */ /* 0x000fea0003800000 */
.L_x_1289:
[----:B------:R0:W-:Y:S01]  /*28a0*/  STG.E.U8 [R16.64], R8 ;  /* 0x0000000810007986 */ /* 0x0001e2000c101124 */
[----:B------:R-:W-:Y:S05]  /*28b0*/  BRA `(.L_x_1269) ;  /* 0x0000045000007947 */ /* 0x000fea0003800000 */
.L_x_1287:
        /* <DEDUP_REMOVED lines=16> */
.L_x_1294:
[----:B------:R-:W-:-:S04]  /*29c0*/  LOP3.LUT R2, R2, 0x80000000, RZ, 0xc0, !PT ;  /* 0x8000000002027812 */ /* 0x000fc800078ec0ff */
[----:B------:R-:W-:-:S04]  /*29d0*/  SHF.R.U32.HI R3, RZ, 0x18, R2 ;  /* 0x00000018ff037819 */ /* 0x000fc80000011602 */
[----:B------:R-:W-:-:S04]  /*29e0*/  LOP3.LUT R0, R0, R3, RZ, 0xfc, !PT ;  /* 0x0000000300007212 */ /* 0x000fc800078efcff */
[----:B------:R-:W-:Y:S02]  /*29f0*/  PRMT R8, R0, 0x7610, R8 ;  /* 0x0000761000087816 */ /* 0x000fe40000000008 */
.L_x_1293:
[----:B------:R-:W-:Y:S05]  /*2a00*/  BSYNC B0 ;  /* 0x0000000000007941 */ /* 0x000fea0003800000 */
.L_x_1292:
[----:B------:R0:W-:Y:S01]  /*2a10*/  STG.E.U8 [R16.64], R8 ;  /* 0x0000000810007986 */ /* 0x0001e2000c101124 */
[----:B------:R-:W-:Y:S05]  /*2a20*/  BRA `(.L_x_1269) ;  /* 0x000002e000007947 */ /* 0x000fea0003800000 */
.L_x_1286:
[----:B------:R-:W-:-:S13]  /*2a30*/  ISETP.NE.AND P0, PT, R0, 0x1c, PT ;  /* 0x0000001c0000780c */ /* 0x000fda0003f05270 */
[----:B------:R-:W-:Y:S05]  /*2a40*/  @!P0 BRA `(.L_x_1295) ;  /* 0x000002a000008947 */ /* 0x000fea0003800000 */
[----:B------:R-:W-:-:S13]  /*2a50*/  ISETP.NE.AND P0, PT, R0, 0x1d, PT ;  /* 0x0000001d0000780c */ /* 0x000fda0003f05270 */
[----:B------:R-:W-:Y:S05]  /*2a60*/  @!P0 BRA `(.L_x_1296) ;  /* 0x0000025000008947 */ /* 0x000fea0003800000 */
[----:B------:R-:W-:-:S13]  /*2a70*/  ISETP.NE.AND P0, PT, R0, 0x2c, PT ;  /* 0x0000002c0000780c */ /* 0x000fda0003f05270 */
[----:B------:R-:W-:Y:S05]  /*2a80*/  @P0 BRA `(.L_x_1268) ;  /* 0x000000f000000947 */ /* 0x000fea0003800000 */
[----:B------:R-:W-:Y:S02]  /*2a90*/  SHF.R.U32.HI R4, RZ, 0x17, R2 ;  /* 0x00000017ff047819 */ /* 0x000fe40000011602 */
[----:B------:R-:W-:Y:S02]  /*2aa0*/  PLOP3.LUT P0, PT, PT, PT, PT, 0x80, 0x0 ;  /* 0x000000000000781c */ /* 0x000fe40003f0f070 */
        /* <DEDUP_REMOVED lines=13> */
.L_x_1268:
        /* <DEDUP_REMOVED lines=20> */
.L_x_1296:
[----:B------:R-:W0:Y:S02]  /*2cc0*/  F2I.U64.TRUNC R2, R2 ;  /* 0x0000000200027311 */ /* 0x000e24000020d800 */
[----:B0-----:R0:W-:Y:S01]  /*2cd0*/  STG.E.64 [R16.64], R2 ;  /* 0x0000000210007986 */ /* 0x0011e2000c101b24 */
[----:B------:R-:W-:Y:S05]  /*2ce0*/  BRA `(.L_x_1269) ;  /* 0x0000002000007947 */ /* 0x000fea0003800000 */
.L_x_1295:
[----:B------:R-:W0:Y:S02]  /*2cf0*/  F2I.FTZ.U32.TRUNC.NTZ R3, R2 ;  /* 0x0000000200037305 */ /* 0x000e24000021f000 */
[----:B0-----:R0:W-:Y:S02]  /*2d00*/  STG.E [R16.64], R3 ;  /* 0x0000000310007986 */ /* 0x0011e4000c101924 */
.L_x_1269:
[----:B------:R-:W-:-:S05]  /*2d10*/  IMAD R18, R18, 0x200, R23 ;  /* 0x0000020012127824 */ /* 0x000fca00078e0217 */
[----:B------:R-:W-:Y:S02]  /*2d20*/  IADD3 R19, R18, 0x80, RZ ;  /* 0x0000008012137810 */ /* 0x000fe40007ffe0ff */
.L_x_1235:
[----:B------:R-:W-:Y:S05]  /*2d30*/  BSYNC B7 ;  /* 0x0000000000077941 */ /* 0x000fea0003800000 */
.L_x_1234:
[----:B------:R-:W-:Y:S01]  /*2d40*/  ISETP.GE.AND P0, PT, R19, c[0x0][0x160], PT ;  /* 0x0000580013007a0c */ /* 0x000fe20003f06270 */
[----:B------:R-:W-:-:S12]  /*2d50*/  BSSY B7, `(.L_x_1297) ;  /* 0x0000594000077945 */ /* 0x000fd80003800000 */
[----:B------:R-:W-:Y:S05]  /*2d60*/  @P0 BRA `(.L_x_1298) ;  /* 0x0000592000000947 */ /* 0x000fea0003800000 */
[----:B------:R-:W-:Y:S01]  /*2d70*/  ISETP.NE.AND P0, PT, RZ, c[0x0][0x168], PT ;  /* 0x00005a00ff007a0c */ /* 0x000fe20003f05270 */
[----:B------:R-:W-:Y:S02]  /*2d80*/  IMAD.MOV.U32 R0, RZ, RZ, RZ ;  /* 0x000000ffff007224 */ /* 0x000fe400078e00ff */
[----:B0-----:R-:W-:-:S10]  /*2d90*/  IMAD.MOV.U32 R16, RZ, RZ, RZ ;  /* 0x000000ffff107224 */ /* 0x001fd400078e00ff */
        /* <DEDUP_REMOVED lines=225> */
.L_x_1299:
        /* <DEDUP_REMOVED lines=20> */
.L_x_1304:
[----:B------:R-:W2:Y:S02]  /*3cf0*/  LDG.E.U8 R0, [R2.64] ;  /* 0x0000002402007981 */ /* 0x000ea4000c1e1100 */
[----:B--2---:R-:W0:Y:S01]  /*3d00*/  I2F.U16 R0, R0 ;  /* 0x0000000000007306 */ /* 0x004e220000101000 */
[----:B------:R-:W-:Y:S05]  /*3d10*/  BRA `(.L_x_1306) ;  /* 0x00000ca000007947 */ /* 0x000fea0003800000 */
.L_x_1303:
        /* <DEDUP_REMOVED lines=9> */
.L_x_1308:
[----:B------:R-:W2:Y:S02]  /*3db0*/  LDG.E R0, [R2.64] ;  /* 0x0000002402007981 */ /* 0x000ea4000c1e1900 */
[----:B--2---:R-:W0:Y:S01]  /*3dc0*/  I2F R0, R0 ;  /* 0x0000000000007306 */ /* 0x004e220000201400 */
[----:B------:R-:W-:Y:S05]  /*3dd0*/  BRA `(.L_x_1306) ;  /* 0x00000be000007947 */ /* 0x000fea0003800000 */
.L_x_1307:
[----:B------:R-:W2:Y:S02]  /*3de0*/  LDG.E.U16 R0, [R2.64] ;  /* 0x0000002402007981 */ /* 0x000ea4000c1e1500 */
[----:B--2---:R-:W0:Y:S01]  /*3df0*/  I2F.S16 R0, R0 ;  /* 0x0000000000007306 */ /* 0x004e220000101400 */
[----:B------:R-:W-:Y:S05]  /*3e00*/  BRA `(.L_x_1306) ;  /* 0x00000bb000007947 */ /* 0x000fea0003800000 */
.L_x_1302:
        /* <DEDUP_REMOVED lines=8> */
.L_x_1310:
[----:B------:R-:W2:Y:S02]  /*3e90*/  LDG.E.U16 R0, [R2.64] ;  /* 0x0000002402007981 */ /* 0x000ea4000c1e1500 */
[----:B--2---:R-:W-:Y:S01]  /*3ea0*/  HADD2.F32 R0, -RZ, R0.H0_H0 ;  /* 0x20000000ff007230 */ /* 0x004fe20000004100 */
[----:B------:R-:W-:Y:S05]  /*3eb0*/  BRA `(.L_x_1306) ;  /* 0x00000b0000007947 */ /* 0x000fea0003800000 */
.L_x_1309:
        /* <DEDUP_REMOVED lines=8> */
.L_x_1312:
[----:B------:R-:W2:Y:S02]  /*3f40*/  LDG.E.U16 R0, [R2.64] ;  /* 0x0000002402007981 */ /* 0x000ea4000c1e1500 */
[----:B--2---:R-:W-:Y:S01]  /*3f50*/  HADD2.F32 R0, -RZ, R0.H0_H0 ;  /* 0x20000000ff007230 */ /* 0x004fe20000004100 */
[----:B------:R-:W-:Y:S05]  /*3f60*/  BRA `(.L_x_1306) ;  /* 0x00000a5000007947 */ /* 0x000fea0003800000 */
.L_x_1311:
[----:B------:R-:W2:Y:S02]  /*3f70*/  LDG.E.64 R2, [R2.64] ;  /* 0x0000002402027981 */ /* 0x000ea4000c1e1b00 */
[----:B--2---:R-:W0:Y:S01]  /*3f80*/  F2F.F32.F64 R0, R2 ;  /* 0x0000000200007310 */ /* 0x004e220000301000 */
[----:B------:R-:W0:-:S14]  /*3f90*/  DSETP.GEU.AND P0, PT, |R2|, c[0x2][0x0], PT ;  /* 0x008000000200762a */ /* 0x000e1c0003f0e200 */
[----:B0-----:R-:W-:Y:S01]  /*3fa0*/  @!P0 FMUL R0, R0, 1.175494350822287508e-38 ;  /* 0x0080000000008820 */ /* 0x001fe20000400000 */
[----:B------:R-:W-:Y:S05]  /*3fb0*/  BRA `(.L_x_1306) ;  /* 0x00000a0000007947 */ /* 0x000fea0003800000 */
.L_x_1301:
        /* <DEDUP_REMOVED lines=12> */
.L_x_1315:
[----:B------:R-:W2:Y:S02]  /*4080*/  LDG.E.64 R2, [R2.64] ;  /* 0x0000002402027981 */ /* 0x000ea4000c1e1b00 */
[----:B--2---:R-:W0:Y:S01]  /*4090*/  F2F.F32.F64 R0, R2 ;  /* 0x0000000200007310 */ /* 0x004e220000301000 */
[----:B------:R-:W0:-:S14]  /*40a0*/  DSETP.GEU.AND P0, PT, |R2|, c[0x2][0x0], PT ;  /* 0x008000000200762a */ /* 0x000e1c0003f0e200 */
[----:B0-----:R-:W-:Y:S01]  /*40b0*/  @!P0 FMUL R0, R0, 1.175494350822287508e-38 ;  /* 0x0080000000008820 */ /* 0x001fe20000400000 */
[----:B------:R-:W-:Y:S05]  /*40c0*/  BRA `(.L_x_1306) ;  /* 0x000008f000007947 */ /* 0x000fea0003800000 */
.L_x_1314:
        /* <DEDUP_REMOVED lines=26> */
.L_x_1317:
        /* <DEDUP_REMOVED lines=13> */
.L_x_1316:
[----:B------:R-:W2:Y:S02]  /*4340*/  LDG.E.U16 R0, [R2.64] ;  /* 0x0000002402007981 */ /* 0x000ea4000c1e1500 */
[----:B--2---:R-:W-:Y:S01]  /*4350*/  PRMT R0, RZ, 0x5410, R0 ;  /* 0x00005410ff007816 */ /* 0x004fe20000000000 */
[----:B------:R-:W-:Y:S05]  /*4360*/  BRA `(.L_x_1306) ;  /* 0x0000065000007947 */ /* 0x000fea0003800000 */
.L_x_1313:
        /* <DEDUP_REMOVED lines=11> */
.L_x_1320:
        /* <DEDUP_REMOVED lines=20> */
.L_x_1322:
[----:B------:R-:W-:Y:S05]  /*4560*/  BSYNC B0 ;  /* 0x0000000000007941 */ /* 0x000fea0003800000 */
.L_x_1321:
[----:B------:R-:W-:Y:S01]  /*4570*/  LEA R3, R0, 0x3b800000, 0x17 ;  /* 0x3b80000000037811 */ /* 0x000fe200078eb8ff */
[----:B------:R-:W-:-:S05]  /*4580*/  IMAD.SHL.U32 R0, R2, 0x100000, RZ ;  /* 0x0010000002007824 */ /* 0x000fca00078e00ff */
[----:B------:R-:W-:Y:S01]  /*4590*/  LOP3.LUT R0, R3, R0, R4, 0xfe, !PT ;  /* 0x0000000003007212 */ /* 0x000fe200078efe04 */
[----:B------:R-:W-:Y:S05]  /*45a0*/  BRA `(.L_x_1306) ;  /* 0x0000041000007947 */ /* 0x000fea0003800000 */
.L_x_1319:
        /* <DEDUP_REMOVED lines=20> */
.L_x_1324:
[----:B------:R-:W-:Y:S05]  /*46f0*/  BSYNC B0 ;  /* 0x0000000000007941 */ /* 0x000fea0003800000 */
.L_x_1323:
[----:B------:R-:W-:Y:S01]  /*4700*/  LEA R3, R0, 0x37800000, 0x17 ;  /* 0x3780000000037811 */ /* 0x000fe200078eb8ff */
[----:B------:R-:W-:-:S05]  /*4710*/  IMAD.SHL.U32 R0, R2, 0x200000, RZ ;  /* 0x0020000002007824 */ /* 0x000fca00078e00ff */
[----:B------:R-:W-:Y:S01]  /*4720*/  LOP3.LUT R0, R3, R0, R4, 0xfe, !PT ;  /* 0x0000000003007212 */ /* 0x000fe200078efe04 */
[----:B------:R-:W-:Y:S05]  /*4730*/  BRA `(.L_x_1306) ;  /* 0x0000028000007947 */ /* 0x000fea0003800000 */
.L_x_1318:
        /* <DEDUP_REMOVED lines=14> */
.L_x_1305:
        /* <DEDUP_REMOVED lines=21> */
.L_x_1326:
[----:B------:R-:W2:Y:S02]  /*4970*/  LDG.E.64 R2, [R2.64] ;  /* 0x0000002402027981 */ /* 0x000ea4000c1e1b00 */
[----:B--2---:R0:W1:Y:S01]  /*4980*/  I2F.U64 R0, R2 ;  /* 0x0000000200007312 */ /* 0x0040620000301000 */
[----:B------:R-:W-:Y:S05]  /*4990*/  BRA `(.L_x_1306) ;  /* 0x0000002000007947 */ /* 0x000fea0003800000 */
.L_x_1325:
[----:B------:R-:W2:Y:S02]  /*49a0*/  LDG.E R0, [R2.64] ;  /* 0x0000002402007981 */ /* 0x000ea4000c1e1900 */
[----:B--2---:R-:W0:Y:S02]  /*49b0*/  I2F.U32 R0, R0 ;  /* 0x0000000000007306 */ /* 0x004e240000201000 */
.L_x_1306:
[----:B------:R-:W-:Y:S05]  /*49c0*/  BSYNC B6 ;  /* 0x0000000000067941 */ /* 0x000fea0003800000 */
.L_x_1300:
        /* <DEDUP_REMOVED lines=22> */
[----:B------:R-:W-:Y:S01]  /*4b30*/  FMUL.FTZ R2, R4, R5 ;  /* 0x0000000504027220 */ /* 0x000fe20000410000 */
[----:B0-----:R-:W-:-:S03]  /*4b40*/  PRMT R4, R6, 0x9910, RZ ;  /* 0x0000991006047816 */ /* 0x001fc600000000ff */
[----:B------:R-:W-:Y:S01]  /*4b50*/  FFMA.FTZ R2, R3, R2, R3 ;  /* 0x0000000203027223 */ /* 0x000fe20000010003 */
[----:B------:R-:W-:-:S03]  /*4b60*/  ISETP.GT.AND P2, PT, R4, 0x9, PT ;  /* 0x000000090400780c */ /* 0x000fc60003f44270 */
        /* <DEDUP_REMOVED lines=16> */
.L_x_1330:
[----:B------:R-:W0:Y:S02]  /*4c70*/  F2I.S64.TRUNC R2, R2 ;  /* 0x0000000200027311 */ /* 0x000e24000020d900 */
[----:B0-----:R-:W-:-:S05]  /*4c80*/  IMAD.MOV.U32 R5, RZ, RZ, R2 ;  /* 0x000000ffff057224 */ /* 0x001fca00078e0002 */
[----:B------:R0:W-:Y:S01]  /*4c90*/  STG.E.U8 [R16.64], R5 ;  /* 0x0000000510007986 */ /* 0x0001e2000c101124 */
[----:B------:R-:W-:Y:S05]  /*4ca0*/  BRA `(.L_x_1332) ;  /* 0x00000d3000007947 */ /* 0x000fea0003800000 */
.L_x_1329:
        /* <DEDUP_REMOVED lines=9> */
.L_x_1334:
[----:B------:R-:W0:Y:S02]  /*4d40*/  F2I.FTZ.TRUNC.NTZ R3, R2 ;  /* 0x0000000200037305 */ /* 0x000e24000021f100 */
[----:B0-----:R0:W-:Y:S01]  /*4d50*/  STG.E [R16.64], R3 ;  /* 0x0000000310007986 */ /* 0x0011e2000c101924 */
[----:B------:R-:W-:Y:S05]  /*4d60*/  BRA `(.L_x_1332) ;  /* 0x00000c7000007947 */ /* 0x000fea0003800000 */
.L_x_1333:
[----:B------:R-:W0:Y:S02]  /*4d70*/  F2I.FTZ.TRUNC.NTZ R3, R2 ;  /* 0x0000000200037305 */ /* 0x000e24000021f100 */
[----:B0-----:R0:W-:Y:S01]  /*4d80*/  STG.E.U16 [R16.64], R3 ;  /* 0x0000000310007986 */ /* 0x0011e2000c101524 */
[----:B------:R-:W-:Y:S05]  /*4d90*/  BRA `(.L_x_1332) ;  /* 0x00000c4000007947 */ /* 0x000fea0003800000 */
.L_x_1328:
        /* <DEDUP_REMOVED lines=8> */
.L_x_1336:
[----:B------:R-:W-:-:S05]  /*4e20*/  F2FP.PACK_AB R2, RZ, R2 ;  /* 0x00000002ff02723e */ /* 0x000fca00000000ff */
[----:B------:R0:W-:Y:S01]  /*4e30*/  STG.E.U16 [R16.64], R2 ;  /* 0x0000000210007986 */ /* 0x0001e2000c101524 */
[----:B------:R-:W-:Y:S05]  /*4e40*/  BRA `(.L_x_1332) ;  /* 0x00000b9000007947 */ /* 0x000fea0003800000 */
.L_x_1335:
        /* <DEDUP_REMOVED lines=9> */
.L_x_1338:
[----:B------:R-:W-:-:S04]  /*4ee0*/  F2FP.PACK_AB R3, RZ, R2 ;  /* 0x00000002ff03723e */ /* 0x000fc800000000ff */
[----:B------:R-:W-:-:S05]  /*4ef0*/  PRMT R3, R3, 0x5410, RZ ;  /* 0x0000541003037816 */ /* 0x000fca00000000ff */
[----:B------:R0:W-:Y:S01]  /*4f00*/  STG.E [R16.64], R3 ;  /* 0x0000000310007986 */ /* 0x0001e2000c101924 */
[----:B------:R-:W-:Y:S05]  /*4f10*/  BRA `(.L_x_1332) ;  /* 0x00000ac000007947 */ /* 0x000fea0003800000 */
.L_x_1337:
[----:B------:R-:W-:-:S06]  /*4f20*/  FMUL.FTZ R2, R2, 1 ;  /* 0x3f80000002027820 */ /* 0x000fcc0000410000 */
[----:B------:R-:W0:Y:S02]  /*4f30*/  F2F.F64.F32 R2, R2 ;  /* 0x0000000200027310 */ /* 0x000e240000201800 */
[----:B0-----:R0:W-:Y:S01]  /*4f40*/  STG.E.64 [R16.64], R2 ;  /* 0x0000000210007986 */ /* 0x0011e2000c101b24 */
[----:B------:R-:W-:Y:S05]  /*4f50*/  BRA `(.L_x_1332) ;  /* 0x00000a8000007947 */ /* 0x000fea0003800000 */
.L_x_1327:
        /* <DEDUP_REMOVED lines=12> */
.L_x_1341:
[----:B------:R-:W-:Y:S01]  /*5020*/  FMUL.FTZ R4, R2, 1 ;  /* 0x3f80000002047820 */ /* 0x000fe20000410000 */
[----:B------:R-:W-:-:S05]  /*5030*/  CS2R R6, SRZ ;  /* 0x0000000000067805 */ /* 0x000fca000001ff00 */
[----:B------:R-:W0:Y:S02]  /*5040*/  F2F.F64.F32 R4, R4 ;  /* 0x0000000400047310 */ /* 0x000e240000201800 */
[----:B0-----:R0:W-:Y:S01]  /*5050*/  STG.E.128 [R16.64], R4 ;  /* 0x0000000410007986 */ /* 0x0011e2000c101d24 */
[----:B------:R-:W-:Y:S05]  /*5060*/  BRA `(.L_x_1332) ;  /* 0x0000097000007947 */ /* 0x000fea0003800000 */
.L_x_1340:
        /* <DEDUP_REMOVED lines=20> */
.L_x_1345:
[----:B------:R-:W-:Y:S05]  /*51b0*/  BSYNC B0 ;  /* 0x0000000000007941 */ /* 0x000fea0003800000 */
.L_x_1344:
[----:B------:R-:W-:-:S05]  /*51c0*/  LOP3.LUT R5, R0, R5, RZ, 0xfc, !PT ;  /* 0x0000000500057212 */ /* 0x000fca00078efcff */
[----:B------:R0:W-:Y:S01]  /*51d0*/  STG.E.U8 [R16.64], R5 ;  /* 0x0000000510007986 */ /* 0x0001e2000c101124 */
[----:B------:R-:W-:Y:S05]  /*51e0*/  BRA `(.L_x_1332) ;  /* 0x000007f000007947 */ /* 0x000fea0003800000 */
.L_x_1343:
        /* <DEDUP_REMOVED lines=12> */
.L_x_1347:
[----:B------:R-:W-:Y:S01]  /*52b0*/  IMAD.MOV.U32 R0, RZ, RZ, 0x7f ;  /* 0x0000007fff007424 */ /* 0x000fe200078e00ff */
[----:B------:R-:W-:-:S04]  /*52c0*/  ISETP.GT.U32.AND P0, PT, R4, 0x7f800000, PT ;  /* 0x7f8000000400780c */ /* 0x000fc80003f04070 */
[----:B------:R-:W-:-:S04]  /*52d0*/  SEL R0, R0, 0x7c, P0 ;  /* 0x0000007c00007807 */ /* 0x000fc80000000000 */
.L_x_1348:
[----:B------:R-:W-:Y:S05]  /*52e0*/  BSYNC B0 ;  /* 0x0000000000007941 */ /* 0x000fea0003800000 */
.L_x_1346:
[----:B------:R-:W-:-:S04]  /*52f0*/  LOP3.LUT R2, R2, 0x80000000, RZ, 0xc0, !PT ;  /* 0x8000000002027812 */ /* 0x000fc800078ec0ff */
[----:B------:R-:W-:-:S04]  /*5300*/  SHF.R.U32.HI R3, RZ, 0x18, R2 ;  /* 0x00000018ff037819 */ /* 0x000fc80000011602 */
[----:B------:R-:W-:-:S05]  /*5310*/  LOP3.LUT R3, R0, R3, RZ, 0xfc, !PT ;  /* 0x0000000300037212 */ /* 0x000fca00078efcff */
[----:B------:R0:W-:Y:S01]  /*5320*/  STG.E.U8 [R16.64], R3 ;  /* 0x0000000310007986 */ /* 0x0001e2000c101124 */
[----:B------:R-:W-:Y:S05]  /*5330*/  BRA `(.L_x_1332) ;  /* 0x000006a000007947 */ /* 0x000fea0003800000 */
.L_x_1342:
[----:B------:R-:W-:-:S05]  /*5340*/  F2FP.BF16.PACK_AB R2, RZ, R2 ;  /* 0x00000002ff02723e */ /* 0x000fca00000010ff */
[----:B------:R0:W-:Y:S01]  /*5350*/  STG.E.U16 [R16.64], R2 ;  /* 0x0000000210007986 */ /* 0x0001e2000c101524 */
[----:B------:R-:W-:Y:S05]  /*5360*/  BRA `(.L_x_1332) ;  /* 0x0000067000007947 */ /* 0x000fea0003800000 */
.L_x_1339:
        /* <DEDUP_REMOVED lines=11> */
.L_x_1351:
        /* <DEDUP_REMOVED lines=16> */
.L_x_1354:
[----:B------:R-:W-:-:S04]  /*5520*/  LOP3.LUT R2, R2, 0x80000000, RZ, 0xc0, !PT ;  /* 0x8000000002027812 */ /* 0x000fc800078ec0ff */
[----:B------:R-:W-:-:S04]  /*5530*/  SHF.R.U32.HI R3, RZ, 0x18, R2 ;  /* 0x00000018ff037819 */ /* 0x000fc80000011602 */
[----:B------:R-:W-:-:S04]  /*5540*/  LOP3.LUT R0, R0, R3, RZ, 0xfc, !PT ;  /* 0x0000000300007212 */ /* 0x000fc800078efcff */
[----:B------:R-:W-:Y:S02]  /*5550*/  PRMT R8, R0, 0x7610, R8 ;  /* 0x0000761000087816 */ /* 0x000fe40000000008 */
.L_x_1353:
[----:B------:R-:W-:Y:S05]  /*5560*/  BSYNC B0 ;  /* 0x0000000000007941 */ /* 0x000fea0003800000 */
.L_x_1352:
[----:B------:R0:W-:Y:S01]  /*5570*/  STG.E.U8 [R16.64], R8 ;  /* 0x0000000810007986 */ /* 0x0001e2000c101124 */
[----:B------:R-:W-:Y:S05]  /*5580*/  BRA `(.L_x_1332) ;  /* 0x0000045000007947 */ /* 0x000fea0003800000 */
.L_x_1350:
        /* <DEDUP_REMOVED lines=16> */
.L_x_1357:
[----:B------:R-:W-:-:S04]  /*5690*/  LOP3.LUT R2, R2, 0x80000000, RZ, 0xc0, !PT ;  /* 0x8000000002027812 */ /* 0x000fc800078ec0ff */
[----:B------:R-:W-:-:S04]  /*56a0*/  SHF.R.U32.HI R3, RZ, 0x18, R2 ;  /* 0x00000018ff037819 */ /* 0x000fc80000011602 */
[----:B------:R-:W-:-:S04]  /*56b0*/  LOP3.LUT R0, R0, R3, RZ, 0xfc, !PT ;  /* 0x0000000300007212 */ /* 0x000fc800078efcff */
[----:B------:R-:W-:Y:S02]  /*56c0*/  PRMT R8, R0, 0x7610, R8 ;  /* 0x0000761000087816 */ /* 0x000fe40000000008 */
.L_x_1356:
[----:B------:R-:W-:Y:S05]  /*56d0*/  BSYNC B0 ;  /* 0x0000000000007941 */ /* 0x000fea0003800000 */
.L_x_1355:
[----:B------:R0:W-:Y:S01]  /*56e0*/  STG.E.U8 [R16.64], R8 ;  /* 0x0000000810007986 */ /* 0x0001e2000c101124 */
[----:B------:R-:W-:Y:S05]  /*56f0*/  BRA `(.L_x_1332) ;  /* 0x000002e000007947 */ /* 0x000fea0003800000 */
.L_x_1349:
        /* <DEDUP_REMOVED lines=21> */
.L_x_1331:
        /* <DEDUP_REMOVED lines=20> */
.L_x_1359:
[----:B------:R-:W0:Y:S02]  /*5990*/  F2I.U64.TRUNC R2, R2 ;  /* 0x0000000200027311 */ /* 0x000e24000020d800 */
[----:B0-----:R0:W-:Y:S01]  /*59a0*/  STG.E.64 [R16.64], R2 ;  /* 0x0000000210007986 */ /* 0x0011e2000c101b24 */
[----:B------:R-:W-:Y:S05]  /*59b0*/  BRA `(.L_x_1332) ;  /* 0x0000002000007947 */ /* 0x000fea0003800000 */
.L_x_1358:
[----:B------:R-:W0:Y:S02]  /*59c0*/  F2I.FTZ.U32.TRUNC.NTZ R3, R2 ;  /* 0x0000000200037305 */ /* 0x000e24000021f000 */
[----:B0-----:R0:W-:Y:S02]  /*59d0*/  STG.E [R16.64], R3 ;  /* 0x0000000310007986 */ /* 0x0011e4000c101924 */
.L_x_1332:
[----:B------:R-:W-:-:S04]  /*59e0*/  IADD3 R19, R19, 0x80, RZ ;  /* 0x0000008013137810 */ /* 0x000fc80007ffe0ff */
[----:B------:R-:W-:-:S13]  /*59f0*/  ISETP.GE.AND P0, PT, R19, c[0x0][0x160], PT ;  /* 0x0000580013007a0c */ /* 0x000fda0003f06270 */
        /* <DEDUP_REMOVED lines=229> */
.L_x_1360:
        /* <DEDUP_REMOVED lines=20> */
.L_x_1365:
[----:B------:R-:W2:Y:S02]  /*6990*/  LDG.E.U8 R0, [R2.64] ;  /* 0x0000002402007981 */ /* 0x000ea4000c1e1100 */
[----:B--2---:R-:W0:Y:S01]  /*69a0*/  I2F.U16 R0, R0 ;  /* 0x0000000000007306 */ /* 0x004e220000101000 */
[----:B------:R-:W-:Y:S05]  /*69b0*/  BRA `(.L_x_1367) ;  /* 0x00000ca000007947 */ /* 0x000fea0003800000 */
.L_x_1364:
        /* <DEDUP_REMOVED lines=9> */
.L_x_1369:
[----:B------:R-:W2:Y:S02]  /*6a50*/  LDG.E R0, [R2.64] ;  /* 0x0000002402007981 */ /* 0x000ea4000c1e1900 */
[----:B--2---:R-:W0:Y:S01]  /*6a60*/  I2F R0, R0 ;  /* 0x0000000000007306 */ /* 0x004e220000201400 */
[----:B------:R-:W-:Y:S05]  /*6a70*/  BRA `(.L_x_1367) ;  /* 0x00000be000007947 */ /* 0x000fea0003800000 */
.L_x_1368:
[----:B------:R-:W2:Y:S02]  /*6a80*/  LDG.E.U16 R0, [R2.64] ;  /* 0x0000002402007981 */ /* 0x000ea4000c1e1500 */
[----:B--2---:R-:W0:Y:S01]  /*6a90*/  I2F.S16 R0, R0 ;  /* 0x0000000000007306 */ /* 0x004e220000101400 */
[----:B------:R-:W-:Y:S05]  /*6aa0*/  BRA `(.L_x_1367) ;  /* 0x00000bb000007947 */ /* 0x000fea0003800000 */
.L_x_1363:
        /* <DEDUP_REMOVED lines=8> */
.L_x_1371:
[----:B------:R-:W2:Y:S02]  /*6b30*/  LDG.E.U16 R0, [R2.64] ;  /* 0x0000002402007981 */ /* 0x000ea4000c1e1500 */
[----:B--2---:R-:W-:Y:S01]  /*6b40*/  HADD2.F32 R0, -RZ, R0.H0_H0 ;  /* 0x20000000ff007230 */ /* 0x004fe20000004100 */
[----:B------:R-:W-:Y:S05]  /*6b50*/  BRA `(.L_x_1367) ;  /* 0x00000b0000007947 */ /* 0x000fea0003800000 */
.L_x_1370:
        /* <DEDUP_REMOVED lines=8> */
.L_x_1373:
[----:B------:R-:W2:Y:S02]  /*6be0*/  LDG.E.U16 R0, [R2.64] ;  /* 0x0000002402007981 */ /* 0x000ea4000c1e1500 */
[----:B--2---:R-:W-:Y:S01]  /*6bf0*/  HADD2.F32 R0, -RZ, R0.H0_H0 ;  /* 0x20000000ff007230 */ /* 0x004fe20000004100 */
[----:B------:R-:W-:Y:S05]  /*6c00*/  BRA `(.L_x_1367) ;  /* 0x00000a5000007947 */ /* 0x000fea0003800000 */
.L_x_1372:
[----:B------:R-:W2:Y:S02]  /*6c10*/  LDG.E.64 R2, [R2.64] ;  /* 0x0000002402027981 */ /* 0x000ea4000c1e1b00 */
[----:B--2---:R-:W0:Y:S01]  /*6c20*/  F2F.F32.F64 R0, R2 ;  /* 0x0000000200007310 */ /* 0x004e220000301000 */
[----:B------:R-:W0:-:S14]  /*6c30*/  DSETP.GEU.AND P0, PT, |R2|, c[0x2][0x0], PT ;  /* 0x008000000200762a */ /* 0x000e1c0003f0e200 */
[----:B0-----:R-:W-:Y:S01]  /*6c40*/  @!P0 FMUL R0, R0, 1.175494350822287508e-38 ;  /* 0x0080000000008820 */ /* 0x001fe20000400000 */
[----:B------:R-:W-:Y:S05]  /*6c50*/  BRA `(.L_x_1367) ;  /* 0x00000a0000007947 */ /* 0x000fea0003800000 */
.L_x_1362:
        /* <DEDUP_REMOVED lines=12> */
.L_x_1376:
[----:B------:R-:W2:Y:S02]  /*6d20*/  LDG.E.64 R2, [R2.64] ;  /* 0x0000002402027981 */ /* 0x000ea4000c1e1b00 */
[----:B--2---:R-:W0:Y:S01]  /*6d30*/  F2F.F32.F64 R0, R2 ;  /* 0x0000000200007310 */ /* 0x004e220000301000 */
[----:B------:R-:W0:-:S14]  /*6d40*/  DSETP.GEU.AND P0, PT, |R2|, c[0x2][0x0], PT ;  /* 0x008000000200762a */ /* 0x000e1c0003f0e200 */
[----:B0-----:R-:W-:Y:S01]  /*6d50*/  @!P0 FMUL R0, R0, 1.175494350822287508e-38 ;  /* 0x0080000000008820 */ /* 0x001fe20000400000 */
[----:B------:R-:W-:Y:S05]  /*6d60*/  BRA `(.L_x_1367) ;  /* 0x000008f000007947 */ /* 0x000fea0003800000 */
.L_x_1375:
        /* <DEDUP_REMOVED lines=26> */
.L_x_1378:
        /* <DEDUP_REMOVED lines=13> */
.L_x_1377:
[----:B------:R-:W2:Y:S02]  /*6fe0*/  LDG.E.U16 R0, [R2.64] ;  /* 0x0000002402007981 */ /* 0x000ea4000c1e1500 */
[----:B--2---:R-:W-:Y:S01]  /*6ff0*/  PRMT R0, RZ, 0x5410, R0 ;  /* 0x00005410ff007816 */ /* 0x004fe20000000000 */
[----:B------:R-:W-:Y:S05]  /*7000*/  BRA `(.L_x_1367) ;  /* 0x0000065000007947 */ /* 0x000fea0003800000 */
.L_x_1374:
        /* <DEDUP_REMOVED lines=11> */
.L_x_1381:
        /* <DEDUP_REMOVED lines=20> */
.L_x_1383:
[----:B------:R-:W-:Y:S05]  /*7200*/  BSYNC B0 ;  /* 0x0000000000007941 */ /* 0x000fea0003800000 */
.L_x_1382:
[----:B------:R-:W-:Y:S01]  /*7210*/  LEA R3, R0, 0x3b800000, 0x17 ;  /* 0x3b80000000037811 */ /* 0x000fe200078eb8ff */
[----:B------:R-:W-:-:S05]  /*7220*/  IMAD.SHL.U32 R0, R2, 0x100000, RZ ;  /* 0x0010000002007824 */ /* 0x000fca00078e00ff */
[----:B------:R-:W-:Y:S01]  /*7230*/  LOP3.LUT R0, R3, R0, R4, 0xfe, !PT ;  /* 0x0000000003007212 */ /* 0x000fe200078efe04 */
[----:B------:R-:W-:Y:S05]  /*7240*/  BRA `(.L_x_1367) ;  /* 0x0000041000007947 */ /* 0x000fea0003800000 */
.L_x_1380:
        /* <DEDUP_REMOVED lines=20> */
.L_x_1385:
[----:B------:R-:W-:Y:S05]  /*7390*/  BSYNC B0 ;  /* 0x0000000000007941 */ /* 0x000fea0003800000 */
.L_x_1384:
[----:B------:R-:W-:Y:S01]  /*73a0*/  LEA R3, R0, 0x37800000, 0x17 ;  /* 0x3780000000037811 */ /* 0x000fe200078eb8ff */
[----:B------:R-:W-:-:S05]  /*73b0*/  IMAD.SHL.U32 R0, R2, 0x200000, RZ ;  /* 0x0020000002007824 */ /* 0x000fca00078e00ff */
[----:B------:R-:W-:Y:S01]  /*73c0*/  LOP3.LUT R0, R3, R0, R4, 0xfe, !PT ;  /* 0x0000000003007212 */ /* 0x000fe200078efe04 */
[----:B------:R-:W-:Y:S05]  /*73d0*/  BRA `(.L_x_1367) ;  /* 0x0000028000007947 */ /* 0x000fea0003800000 */
.L_x_1379:
        /* <DEDUP_REMOVED lines=14> */
.L_x_1366:
        /* <DEDUP_REMOVED lines=21> */
.L_x_1387:
[----:B------:R-:W2:Y:S02]  /*7610*/  LDG.E.64 R2, [R2.64] ;  /* 0x0000002402027981 */ /* 0x000ea4000c1e1b00 */
[----:B--2---:R0:W1:Y:S01]  /*7620*/  I2F.U64 R0, R2 ;  /* 0x0000000200007312 */ /* 0x0040620000301000 */
[----:B------:R-:W-:Y:S05]  /*7630*/  BRA `(.L_x_1367) ;  /* 0x0000002000007947 */ /* 0x000fea0003800000 */
.L_x_1386:
[----:B------:R-:W2:Y:S02]  /*7640*/  LDG.E R0, [R2.64] ;  /* 0x0000002402007981 */ /* 0x000ea4000c1e1900 */
[----:B--2---:R-:W0:Y:S02]  /*7650*/  I2F.U32 R0, R0 ;  /* 0x0000000000007306 */ /* 0x004e240000201000 */
.L_x_1367:
[----:B------:R-:W-:Y:S05]  /*7660*/  BSYNC B6 ;  /* 0x0000000000067941 */ /* 0x000fea0003800000 */
.L_x_1361:
        /* <DEDUP_REMOVED lines=42> */
.L_x_1391:
[----:B------:R-:W0:Y:S02]  /*7910*/  F2I.S64.TRUNC R2, R2 ;  /* 0x0000000200027311 */ /* 0x000e24000020d900 */
[----:B0-----:R-:W-:-:S05]  /*7920*/  IMAD.MOV.U32 R5, RZ, RZ, R2 ;  /* 0x000000ffff057224 */ /* 0x001fca00078e0002 */
[----:B------:R0:W-:Y:S01]  /*7930*/  STG.E.U8 [R16.64], R5 ;  /* 0x0000000510007986 */ /* 0x0001e2000c101124 */
[----:B------:R-:W-:Y:S05]  /*7940*/  BRA `(.L_x_1393) ;  /* 0x00000d3000007947 */ /* 0x000fea0003800000 */
.L_x_1390:
        /* <DEDUP_REMOVED lines=9> */
.L_x_1395:
[----:B------:R-:W0:Y:S02]  /*79e0*/  F2I.FTZ.TRUNC.NTZ R3, R2 ;  /* 0x0000000200037305 */ /* 0x000e24000021f100 */
[----:B0-----:R0:W-:Y:S01]  /*79f0*/  STG.E [R16.64], R3 ;  /* 0x0000000310007986 */ /* 0x0011e2000c101924 */
[----:B------:R-:W-:Y:S05]  /*7a00*/  BRA `(.L_x_1393) ;  /* 0x00000c7000007947 */ /* 0x000fea0003800000 */
.L_x_1394:
[----:B------:R-:W0:Y:S02]  /*7a10*/  F2I.FTZ.TRUNC.NTZ R3, R2 ;  /* 0x0000000200037305 */ /* 0x000e24000021f100 */
[----:B0-----:R0:W-:Y:S01]  /*7a20*/  STG.E.U16 [R16.64], R3 ;  /* 0x0000000310007986 */ /* 0x0011e2000c101524 */
[----:B------:R-:W-:Y:S05]  /*7a30*/  BRA `(.L_x_1393) ;  /* 0x00000c4000007947 */ /* 0x000fea0003800000 */
.L_x_1389:
        /* <DEDUP_REMOVED lines=8> */
.L_x_1397:
[----:B------:R-:W-:-:S05]  /*7ac0*/  F2FP.PACK_AB R2, RZ, R2 ;  /* 0x00000002ff02723e */ /* 0x000fca00000000ff */
[----:B------:R0:W-:Y:S01]  /*7ad0*/  STG.E.U16 [R16.64], R2 ;  /* 0x0000000210007986 */ /* 0x0001e2000c101524 */
[----:B------:R-:W-:Y:S05]  /*7ae0*/  BRA `(.L_x_1393) ;  /* 0x00000b9000007947 */ /* 0x000fea0003800000 */
.L_x_1396:
        /* <DEDUP_REMOVED lines=9> */
.L_x_1399:
[----:B------:R-:W-:-:S04]  /*7b80*/  F2FP.PACK_AB R3, RZ, R2 ;  /* 0x00000002ff03723e */ /* 0x000fc800000000ff */
[----:B------:R-:W-:-:S05]  /*7b90*/  PRMT R3, R3, 0x5410, RZ ;  /* 0x0000541003037816 */ /* 0x000fca00000000ff */
[----:B------:R0:W-:Y:S01]  /*7ba0*/  STG.E [R16.64], R3 ;  /* 0x0000000310007986 */ /* 0x0001e2000c101924 */
[----:B------:R-:W-:Y:S05]  /*7bb0*/  BRA `(.L_x_1393) ;  /* 0x00000ac000007947 */ /* 0x000fea0003800000 */
.L_x_1398:
[----:B------:R-:W-:-:S06]  /*7bc0*/  FMUL.FTZ R2, R2, 1 ;  /* 0x3f80000002027820 */ /* 0x000fcc0000410000 */
[----:B------:R-:W0:Y:S02]  /*7bd0*/  F2F.F64.F32 R2, R2 ;  /* 0x0000000200027310 */ /* 0x000e240000201800 */
[----:B0-----:R0:W-:Y:S01]  /*7be0*/  STG.E.64 [R16.64], R2 ;  /* 0x0000000210007986 */ /* 0x0011e2000c101b24 */
[----:B------:R-:W-:Y:S05]  /*7bf0*/  BRA `(.L_x_1393) ;  /* 0x00000a8000007947 */ /* 0x000fea0003800000 */
.L_x_1388:
        /* <DEDUP_REMOVED lines=12> */
.L_x_1402:
[----:B------:R-:W-:Y:S01]  /*7cc0*/  FMUL.FTZ R4, R2, 1 ;  /* 0x3f80000002047820 */ /* 0x000fe20000410000 */
[----:B------:R-:W-:-:S05]  /*7cd0*/  CS2R R6, SRZ ;  /* 0x0000000000067805 */ /* 0x000fca000001ff00 */
[----:B------:R-:W0:Y:S02]  /*7ce0*/  F2F.F64.F32 R4, R4 ;  /* 0x0000000400047310 */ /* 0x000e240000201800 */
[----:B0-----:R0:W-:Y:S01]  /*7cf0*/  STG.E.128 [R16.64], R4 ;  /* 0x0000000410007986 */ /* 0x0011e2000c101d24 */
[----:B------:R-:W-:Y:S05]  /*7d00*/  BRA `(.L_x_1393) ;  /* 0x0000097000007947 */ /* 0x000fea0003800000 */
.L_x_1401:
        /* <DEDUP_REMOVED lines=20> */
.L_x_1406:
[----:B------:R-:W-:Y:S05]  /*7e50*/  BSYNC B0 ;  /* 0x0000000000007941 */ /* 0x000fea0003800000 */
.L_x_1405:
[----:B------:R-:W-:-:S05]  /*7e60*/  LOP3.LUT R5, R0, R5, RZ, 0xfc, !PT ;  /* 0x0000000500057212 */ /* 0x000fca00078efcff */
[----:B------:R0:W-:Y:S01]  /*7e70*/  STG.E.U8 [R16.64], R5 ;  /* 0x0000000510007986 */ /* 0x0001e2000c101124 */
[----:B------:R-:W-:Y:S05]  /*7e80*/  BRA `(.L_x_1393) ;  /* 0x000007f000007947 */ /* 0x000fea0003800000 */
.L_x_1404:
        /* <DEDUP_REMOVED lines=12> */
.L_x_1408:
[----:B------:R-:W-:Y:S01]  /*7f50*/  IMAD.MOV.U32 R0, RZ, RZ, 0x7f ;  /* 0x0000007fff007424 */ /* 0x000fe200078e00ff */
[----:B------:R-:W-:-:S04]  /*7f60*/  ISETP.GT.U32.AND P0, PT, R4, 0x7f800000, PT ;  /* 0x7f8000000400780c */ /* 0x000fc80003f04070 */
[----:B------:R-:W-:-:S04]  /*7f70*/  SEL R0, R0, 0x7c, P0 ;  /* 0x0000007c00007807 */ /* 0x000fc80000000000 */
.L_x_1409:
[----:B------:R-:W-:Y:S05]  /*7f80*/  BSYNC B0 ;  /* 0x0000000000007941 */ /* 0x000fea0003800000 */
.L_x_1407:
[----:B------:R-:W-:-:S04]  /*7f90*/  LOP3.LUT R2, R2, 0x80000000, RZ, 0xc0, !PT ;  /* 0x8000000002027812 */ /* 0x000fc800078ec0ff */
[----:B------:R-:W-:-:S04]  /*7fa0*/  SHF.R.U32.HI R3, RZ, 0x18, R2 ;  /* 0x00000018ff037819 */ /* 0x000fc80000011602 */
[----:B------:R-:W-:-:S05]  /*7fb0*/  LOP3.LUT R3, R0, R3, RZ, 0xfc, !PT ;  /* 0x0000000300037212 */ /* 0x000fca00078efcff */
[----:B------:R0:W-:Y:S01]  /*7fc0*/  STG.E.U8 [R16.64], R3 ;  /* 0x0000000310007986 */ /* 0x0001e2000c101124 */
[----:B------:R-:W-:Y:S05]  /*7fd0*/  BRA `(.L_x_1393) ;  /* 0x000006a000007947 */ /* 0x000fea0003800000 */
.L_x_1403:
[----:B------:R-:W-:-:S05]  /*7fe0*/  F2FP.BF16.PACK_AB R2, RZ, R2 ;  /* 0x00000002ff02723e */ /* 0x000fca00000010ff */
[----:B------:R0:W-:Y:S01]  /*7ff0*/  STG.E.U16 [R16.64], R2 ;  /* 0x0000000210007986 */ /* 0x0001e2000c101524 */
[----:B------:R-:W-:Y:S05]  /*8000*/  BRA `(.L_x_1393) ;  /* 0x0000067000007947 */ /* 0x000fea0003800000 */
.L_x_1400:
        /* <DEDUP_REMOVED lines=11> */
.L_x_1412:
        /* <DEDUP_REMOVED lines=16> */
.L_x_1415:
[----:B------:R-:W-:-:S04]  /*81c0*/  LOP3.LUT R2, R2, 0x80000000, RZ, 0xc0, !PT ;  /* 0x8000000002027812 */ /* 0x000fc800078ec0ff */
[----:B------:R-:W-:-:S04]  /*81d0*/  SHF.R.U32.HI R3, RZ, 0x18, R2 ;  /* 0x00000018ff037819 */ /* 0x000fc80000011602 */
[----:B------:R-:W-:-:S04]  /*81e0*/  LOP3.LUT R0, R0, R3, RZ, 0xfc, !PT ;  /* 0x0000000300007212 */ /* 0x000fc800078efcff */
[----:B------:R-:W-:Y:S02]  /*81f0*/  PRMT R8, R0, 0x7610, R8 ;  /* 0x0000761000087816 */ /* 0x000fe40000000008 */
.L_x_1414:
[----:B------:R-:W-:Y:S05]  /*8200*/  BSYNC B0 ;  /* 0x0000000000007941 */ /* 0x000fea0003800000 */
.L_x_1413:
[----:B------:R0:W-:Y:S01]  /*8210*/  STG.E.U8 [R16.64], R8 ;  /* 0x0000000810007986 */ /* 0x0001e2000c101124 */
[----:B------:R-:W-:Y:S05]  /*8220*/  BRA `(.L_x_1393) ;  /* 0x0000045000007947 */ /* 0x000fea0003800000 */
.L_x_1411:
        /* <DEDUP_REMOVED lines=16> */
.L_x_1418:
[----:B------:R-:W-:-:S04]  /*8330*/  LOP3.LUT R2, R2, 0x80000000, RZ, 0xc0, !PT ;  /* 0x8000000002027812 */ /* 0x000fc800078ec0ff */
[----:B------:R-:W-:-:S04]  /*8340*/  SHF.R.U32.HI R3, RZ, 0x18, R2 ;  /* 0x00000018ff037819 */ /* 0x000fc80000011602 */
[----:B------:R-:W-:-:S04]  /*8350*/  LOP3.LUT R0, R0, R3, RZ, 0xfc, !PT ;  /* 0x0000000300007212 */ /* 0x000fc800078efcff */
[----:B------:R-:W-:Y:S02]  /*8360*/  PRMT R8, R0, 0x7610, R8 ;  /* 0x0000761000087816 */ /* 0x000fe40000000008 */
.L_x_1417:
[----:B------:R-:W-:Y:S05]  /*8370*/  BSYNC B0 ;  /* 0x0000000000007941 */ /* 0x000fea0003800000 */
.L_x_1416:
[----:B------:R0:W-:Y:S01]  /*8380*/  STG.E.U8 [R16.64], R8 ;  /* 0x0000000810007986 */ /* 0x0001e2000c101124 */
[----:B------:R-:W-:Y:S05]  /*8390*/  BRA `(.L_x_1393) ;  /* 0x000002e000007947 */ /* 0x000fea0003800000 */
.L_x_1410:
        /* <DEDUP_REMOVED lines=21> */
.L_x_1392:
        /* <DEDUP_REMOVED lines=20> */
.L_x_1420:
[----:B------:R-:W0:Y:S02]  /*8630*/  F2I.U64.TRUNC R2, R2 ;  /* 0x0000000200027311 */ /* 0x000e24000020d800 */
[----:B0-----:R0:W-:Y:S01]  /*8640*/  STG.E.64 [R16.64], R2 ;  /* 0x0000000210007986 */ /* 0x0011e2000c101b24 */
[----:B------:R-:W-:Y:S05]  /*8650*/  BRA `(.L_x_1393) ;  /* 0x0000002000007947 */ /* 0x000fea0003800000 */
.L_x_1419:
[----:B------:R-:W0:Y:S02]  /*8660*/  F2I.FTZ.U32.TRUNC.NTZ R3, R2 ;  /* 0x0000000200037305 */ /* 0x000e24000021f000 */
[----:B0-----:R0:W-:Y:S02]  /*8670*/  STG.E [R16.64], R3 ;  /* 0x0000000310007986 */ /* 0x0011e4000c101924 */
.L_x_1393:
[----:B------:R-:W-:Y:S02]  /*8680*/  IADD3 R19, R19, 0x80, RZ ;  /* 0x0000008013137810 */ /* 0x000fe40007ffe0ff */
.L_x_1298:
[----:B------:R-:W-:Y:S05]  /*8690*/  BSYNC B7 ;  /* 0x0000000000077941 */ /* 0x000fea0003800000 */
.L_x_1297:
[----:B------:R-:W-:-:S13]  /*86a0*/  ISETP.GE.AND P0, PT, R19, c[0x0][0x160], PT ;  /* 0x0000580013007a0c */ /* 0x000fda0003f06270 */
[----:B------:R-:W-:Y:S05]  /*86b0*/  @P0 EXIT ;  /* 0x000000000000094d */ /* 0x000fea0003800000 */
        /* <DEDUP_REMOVED lines=228> */
.L_x_1421:
        /* <DEDUP_REMOVED lines=20> */
.L_x_1426:
[----:B------:R-:W2:Y:S02]  /*9640*/  LDG.E.U8 R0, [R2.64] ;  /* 0x0000002402007981 */ /* 0x000ea4000c1e1100 */
[----:B--2---:R-:W0:Y:S01]  /*9650*/  I2F.U16 R0, R0 ;  /* 0x0000000000007306 */ /* 0x004e220000101000 */
[----:B------:R-:W-:Y:S05]  /*9660*/  BRA `(.L_x_1428) ;  /* 0x00000ca000007947 */ /* 0x000fea0003800000 */
.L_x_1425:
        /* <DEDUP_REMOVED lines=9> */
.L_x_1430:
[----:B------:R-:W2:Y:S02]  /*9700*/  LDG.E R0, [R2.64] ;  /* 0x0000002402007981 */ /* 0x000ea4000c1e1900 */
[----:B--2---:R-:W0:Y:S01]  /*9710*/  I2F R0, R0 ;  /* 0x0000000000007306 */ /* 0x004e220000201400 */
[----:B------:R-:W-:Y:S05]  /*9720*/  BRA `(.L_x_1428) ;  /* 0x00000be000007947 */ /* 0x000fea0003800000 */
.L_x_1429:
[----:B------:R-:W2:Y:S02]  /*9730*/  LDG.E.U16 R0, [R2.64] ;  /* 0x0000002402007981 */ /* 0x000ea4000c1e1500 */
[----:B--2---:R-:W0:Y:S01]  /*9740*/  I2F.S16 R0, R0 ;  /* 0x0000000000007306 */ /* 0x004e220000101400 */
[----:B------:R-:W-:Y:S05]  /*9750*/  BRA `(.L_x_1428) ;  /* 0x00000bb000007947 */ /* 0x000fea0003800000 */
.L_x_1424:
        /* <DEDUP_REMOVED lines=8> */
.L_x_1432:
[----:B------:R-:W2:Y:S02]  /*97e0*/  LDG.E.U16 R0, [R2.64] ;  /* 0x0000002402007981 */ /* 0x000ea4000c1e1500 */
[----:B--2---:R-:W-:Y:S01]  /*97f0*/  HADD2.F32 R0, -RZ, R0.H0_H0 ;  /* 0x20000000ff007230 */ /* 0x004fe20000004100 */
[----:B------:R-:W-:Y:S05]  /*9800*/  BRA `(.L_x_1428) ;  /* 0x00000b0000007947 */ /* 0x000fea0003800000 */
.L_x_1431:
        /* <DEDUP_REMOVED lines=8> */
.L_x_1434:
[----:B------:R-:W2:Y:S02]  /*9890*/  LDG.E.U16 R0, [R2.64] ;  /* 0x0000002402007981 */ /* 0x000ea4000c1e1500 */
[----:B--2---:R-:W-:Y:S01]  /*98a0*/  HADD2.F32 R0, -RZ, R0.H0_H0 ;  /* 0x20000000ff007230 */ /* 0x004fe20000004100 */
[----:B------:R-:W-:Y:S05]  /*98b0*/  BRA `(.L_x_1428) ;  /* 0x00000a5000007947 */ /* 0x000fea0003800000 */
.L_x_1433:
[----:B------:R-:W2:Y:S02]  /*98c0*/  LDG.E.64 R2, [R2.64] ;  /* 0x0000002402027981 */ /* 0x000ea4000c1e1b00 */
[----:B--2---:R-:W0:Y:S01]  /*98d0*/  F2F.F32.F64 R0, R2 ;  /* 0x0000000200007310 */ /* 0x004e220000301000 */
[----:B------:R-:W0:-:S14]  /*98e0*/  DSETP.GEU.AND P0, PT, |R2|, c[0x2][0x0], PT ;  /* 0x008000000200762a */ /* 0x000e1c0003f0e200 */
[----:B0-----:R-:W-:Y:S01]  /*98f0*/  @!P0 FMUL R0, R0, 1.175494350822287508e-38 ;  /* 0x0080000000008820 */ /* 0x001fe20000400000 */
[----:B------:R-:W-:Y:S05]  /*9900*/  BRA `(.L_x_1428) ;  /* 0x00000a0000007947 */ /* 0x000fea0003800000 */
.L_x_1423:
        /* <DEDUP_REMOVED lines=12> */
.L_x_1437:
[----:B------:R-:W2:Y:S02]  /*99d0*/  LDG.E.64 R2, [R2.64] ;  /* 0x0000002402027981 */ /* 0x000ea4000c1e1b00 */
[----:B--2---:R-:W0:Y:S01]  /*99e0*/  F2F.F32.F64 R0, R2 ;  /* 0x0000000200007310 */ /* 0x004e220000301000 */
[----:B------:R-:W0:-:S14]  /*99f0*/  DSETP.GEU.AND P0, PT, |R2|, c[0x2][0x0], PT ;  /* 0x008000000200762a */ /* 0x000e1c0003f0e200 */
[----:B0-----:R-:W-:Y:S01]  /*9a00*/  @!P0 FMUL R0, R0, 1.175494350822287508e-38 ;  /* 0x0080000000008820 */ /* 0x001fe20000400000 */
[----:B------:R-:W-:Y:S05]  /*9a10*/  BRA `(.L_x_1428) ;  /* 0x000008f000007947 */ /* 0x000fea0003800000 */
.L_x_1436:
        /* <DEDUP_REMOVED lines=26> */
.L_x_1439:
        /* <DEDUP_REMOVED lines=13> */
.L_x_1438:
[----:B------:R-:W2:Y:S02]  /*9c90*/  LDG.E.U16 R0, [R2.64] ;  /* 0x0000002402007981 */ /* 0x000ea4000c1e1500 */
[----:B--2---:R-:W-:Y:S01]  /*9ca0*/  PRMT R0, RZ, 0x5410, R0 ;  /* 0x00005410ff007816 */ /* 0x004fe20000000000 */
[----:B------:R-:W-:Y:S05]  /*9cb0*/  BRA `(.L_x_1428) ;  /* 0x0000065000007947 */ /* 0x000fea0003800000 */
.L_x_1435:
        /* <DEDUP_REMOVED lines=11> */
.L_x_1442:
        /* <DEDUP_REMOVED lines=20> */
.L_x_1444:
[----:B------:R-:W-:Y:S05]  /*9eb0*/  BSYNC B0 ;  /* 0x0000000000007941 */ /* 0x000fea0003800000 */
.L_x_1443:
[----:B------:R-:W-:Y:S01]  /*9ec0*/  LEA R3, R0, 0x3b800000, 0x17 ;  /* 0x3b80000000037811 */ /* 0x000fe200078eb8ff */
[----:B------:R-:W-:-:S05]  /*9ed0*/  IMAD.SHL.U32 R0, R2, 0x100000, RZ ;  /* 0x0010000002007824 */ /* 0x000fca00078e00ff */
[----:B------:R-:W-:Y:S01]  /*9ee0*/  LOP3.LUT R0, R3, R0, R4, 0xfe, !PT ;  /* 0x0000000003007212 */ /* 0x000fe200078efe04 */
[----:B------:R-:W-:Y:S05]  /*9ef0*/  BRA `(.L_x_1428) ;  /* 0x0000041000007947 */ /* 0x000fea0003800000 */
.L_x_1441:
        /* <DEDUP_REMOVED lines=20> */
.L_x_1446:
[----:B------:R-:W-:Y:S05]  /*a040*/  BSYNC B0 ;  /* 0x0000000000007941 */ /* 0x000fea0003800000 */
.L_x_1445:
[----:B------:R-:W-:Y:S01]  /*a050*/  LEA R3, R0, 0x37800000, 0x17 ;  /* 0x3780000000037811 */ /* 0x000fe200078eb8ff */
[----:B------:R-:W-:-:S05]  /*a060*/  IMAD.SHL.U32 R0, R2, 0x200000, RZ ;  /* 0x0020000002007824 */ /* 0x000fca00078e00ff */
[----:B------:R-:W-:Y:S01]  /*a070*/  LOP3.LUT R0, R3, R0, R4, 0xfe, !PT ;  /* 0x0000000003007212 */ /* 0x000fe200078efe04 */
[----:B------:R-:W-:Y:S05]  /*a080*/  BRA `(.L_x_1428) ;  /* 0x0000028000007947 */ /* 0x000fea0003800000 */
.L_x_1440:
        /* <DEDUP_REMOVED lines=14> */
.L_x_1427:
        /* <DEDUP_REMOVED lines=21> */
.L_x_1448:
[----:B------:R-:W2:Y:S02]  /*a2c0*/  LDG.E.64 R2, [R2.64] ;  /* 0x0000002402027981 */ /* 0x000ea4000c1e1b00 */
[----:B--2---:R0:W1:Y:S01]  /*a2d0*/  I2F.U64 R0, R2 ;  /* 0x0000000200007312 */ /* 0x0040620000301000 */
[----:B------:R-:W-:Y:S05]  /*a2e0*/  BRA `(.L_x_1428) ;  /* 0x0000002000007947 */ /* 0x000fea0003800000 */
.L_x_1447:
[----:B------:R-:W2:Y:S02]  /*a2f0*/  LDG.E R0, [R2.64] ;  /* 0x0000002402007981 */ /* 0x000ea4000c1e1900 */
[----:B--2---:R-:W0:Y:S02]  /*a300*/  I2F.U32 R0, R0 ;  /* 0x0000000000007306 */ /* 0x004e240000201000 */
.L_x_1428:
[----:B------:R-:W-:Y:S05]  /*a310*/  BSYNC B6 ;  /* 0x0000000000067941 */ /* 0x000fea0003800000 */
.L_x_1422:
        /* <DEDUP_REMOVED lines=40> */
[----:B0-----:R-:W-:Y:S01]  /*a5a0*/  STG.E.U8 [R16.64], R3 ;  /* 0x0000000310007986 */ /* 0x001fe2000c101124 */
[----:B------:R-:W-:Y:S05]  /*a5b0*/  EXIT ;  /* 0x000000000000794d */ /* 0x000fea0003800000 */
.L_x_1452:
[----:B------:R-:W0:Y:S02]  /*a5c0*/  F2I.S64.TRUNC R2, R2 ;  /* 0x0000000200027311 */ /* 0x000e24000020d900 */
[----:B0-----:R-:W-:-:S05]  /*a5d0*/  IMAD.MOV.U32 R5, RZ, RZ, R2 ;  /* 0x000000ffff057224 */ /* 0x001fca00078e0002 */
[----:B------:R-:W-:Y:S01]  /*a5e0*/  STG.E.U8 [R16.64], R5 ;  /* 0x0000000510007986 */ /* 0x000fe2000c101124 */
[----:B------:R-:W-:Y:S05]  /*a5f0*/  EXIT ;  /* 0x000000000000794d */ /* 0x000fea0003800000 */
.L_x_1451:
[----:B------:R-:W-:-:S13]  /*a600*/  ISETP.NE.AND P0, PT, R4, 0x2, PT ;  /* 0x000000020400780c */ /* 0x000fda0003f05270 */
[----:B------:R-:W-:Y:S05]  /*a610*/  @!P0 BRA `(.L_x_1454) ;  /* 0x000000a000008947 */ /* 0x000fea0003800000 */
[----:B------:R-:W-:-:S13]  /*a620*/  ISETP.NE.AND P0, PT, R4, 0x3, PT ;  /* 0x000000030400780c */ /* 0x000fda0003f05270 */
[----:B------:R-:W-:Y:S05]  /*a630*/  @!P0 BRA `(.L_x_1455) ;  /* 0x0000005000008947 */ /* 0x000fea0003800000 */
[----:B------:R-:W-:-:S13]  /*a640*/  ISETP.NE.AND P0, PT, R4, 0x4, PT ;  /* 0x000000040400780c */ /* 0x000fda0003f05270 */
[----:B------:R-:W-:Y:S05]  /*a650*/  @P0 BRA `(.L_x_1453) ;  /* 0x00000b4000000947 */ /* 0x000fea0003800000 */
[----:B------:R-:W0:Y:S02]  /*a660*/  F2I.S64.TRUNC R2, R2 ;  /* 0x0000000200027311 */ /* 0x000e24000020d900 */
[----:B0-----:R-:W-:Y:S01]  /*a670*/  STG.E.64 [R16.64], R2 ;  /* 0x0000000210007986 */ /* 0x001fe2000c101b24 */
[----:B------:R-:W-:Y:S05]  /*a680*/  EXIT ;  /* 0x000000000000794d */ /* 0x000fea0003800000 */
.L_x_1455:
[----:B------:R-:W0:Y:S02]  /*a690*/  F2I.FTZ.TRUNC.NTZ R3, R2 ;  /* 0x0000000200037305 */ /* 0x000e24000021f100 */
[----:B0-----:R-:W-:Y:S01]  /*a6a0*/  STG.E [R16.64], R3 ;  /* 0x0000000310007986 */ /* 0x001fe2000c101924 */
[----:B------:R-:W-:Y:S05]  /*a6b0*/  EXIT ;  /* 0x000000000000794d */ /* 0x000fea0003800000 */
.L_x_1454:
[----:B------:R-:W0:Y:S02]  /*a6c0*/  F2I.FTZ.TRUNC.NTZ R3, R2 ;  /* 0x0000000200037305 */ /* 0x000e24000021f100 */
[----:B0-----:R-:W-:Y:S01]  /*a6d0*/  STG.E.U16 [R16.64], R3 ;  /* 0x0000000310007986 */ /* 0x001fe2000c101524 */
[----:B------:R-:W-:Y:S05]  /*a6e0*/  EXIT ;  /* 0x000000000000794d */ /* 0x000fea0003800000 */
.L_x_1450:
[----:B------:R-:W-:-:S13]  /*a6f0*/  ISETP.GT.AND P0, PT, R4, 0x6, PT ;  /* 0x000000060400780c */ /* 0x000fda0003f04270 */
[----:B------:R-:W-:Y:S05]  /*a700*/  @P0 BRA `(.L_x_1456) ;  /* 0x0000009000000947 */ /* 0x000fea0003800000 */
[----:B------:R-:W-:-:S13]  /*a710*/  ISETP.NE.AND P0, PT, R4, 0x5, PT ;  /* 0x000000050400780c */ /* 0x000fda0003f05270 */
[----:B------:R-:W-:Y:S05]  /*a720*/  @!P0 BRA `(.L_x_1457) ;  /* 0x0000004000008947 */ /* 0x000fea0003800000 */
[----:B------:R-:W-:-:S13]  /*a730*/  ISETP.NE.AND P0, PT, R4, 0x6, PT ;  /* 0x000000060400780c */ /* 0x000fda0003f05270 */
[----:B------:R-:W-:Y:S05]  /*a740*/  @P0 BRA `(.L_x_1453) ;  /* 0x00000a5000000947 */ /* 0x000fea0003800000 */
[----:B------:R-:W-:Y:S01]  /*a750*/  STG.E [R16.64], R2 ;  /* 0x0000000210007986 */ /* 0x000fe2000c101924 */
[----:B------:R-:W-:Y:S05]  /*a760*/  EXIT ;  /* 0x000000000000794d */ /* 0x000fea0003800000 */
.L_x_1457:
[----:B------:R-:W-:-:S05]  /*a770*/  F2FP.PACK_AB R2, RZ, R2 ;  /* 0x00000002ff02723e */ /* 0x000fca00000000ff */
[----:B------:R-:W-:Y:S01]  /*a780*/  STG.E.U16 [R16.64], R2 ;  /* 0x0000000210007986 */ /* 0x000fe2000c101524 */
[----:B------:R-:W-:Y:S05]  /*a790*/  EXIT ;  /* 0x000000000000794d */ /* 0x000fea0003800000 */
.L_x_1456:
[----:B------:R-:W-:-:S13]  /*a7a0*/  ISETP.NE.AND P0, PT, R4, 0x7, PT ;  /* 0x000000070400780c */ /* 0x000fda0003f05270 */
[----:B------:R-:W-:Y:S05]  /*a7b0*/  @!P0 BRA `(.L_x_1458) ;  /* 0x000000b000008947 */ /* 0x000fea0003800000 */
[----:B------:R-:W-:-:S13]  /*a7c0*/  ISETP.NE.AND P0, PT, R4, 0x8, PT ;  /* 0x000000080400780c */ /* 0x000fda0003f05270 */
[----:B------:R-:W-:Y:S05]  /*a7d0*/  @!P0 BRA `(.L_x_1459) ;  /* 0x0000005000008947 */ /* 0x000fea0003800000 */
[----:B------:R-:W-:-:S13]  /*a7e0*/  ISETP.NE.AND P0, PT, R4, 0x9, PT ;  /* 0x000000090400780c */ /* 0x000fda0003f05270 */
[----:B------:R-:W-:Y:S05]  /*a7f0*/  @P0 BRA `(.L_x_1453) ;  /* 0x000009a000000947 */ /* 0x000fea0003800000 */
[----:B------:R-:W-:-:S05]  /*a800*/  IMAD.MOV.U32 R3, RZ, RZ, RZ ;  /* 0x000000ffff037224 */ /* 0x000fca00078e00ff */
[----:B------:R-:W-:Y:S01]  /*a810*/  STG.E.64 [R16.64], R2 ;  /* 0x0000000210007986 */ /* 0x000fe2000c101b24 */
[----:B------:R-:W-:Y:S05]  /*a820*/  EXIT ;  /* 0x000000000000794d */ /* 0x000fea0003800000 */
.L_x_1459:
[----:B------:R-:W-:-:S04]  /*a830*/  F2FP.PACK_AB R3, RZ, R2 ;  /* 0x00000002ff03723e */ /* 0x000fc800000000ff */
[----:B------:R-:W-:-:S05]  /*a840*/  PRMT R3, R3, 0x5410, RZ ;  /* 0x0000541003037816 */ /* 0x000fca00000000ff */
[----:B------:R-:W-:Y:S01]  /*a850*/  STG.E [R16.64], R3 ;  /* 0x0000000310007986 */ /* 0x000fe2000c101924 */
[----:B------:R-:W-:Y:S05]  /*a860*/  EXIT ;  /* 0x000000000000794d */ /* 0x000fea0003800000 */
.L_x_1458:
[----:B------:R-:W-:-:S06]  /*a870*/  FMUL.FTZ R2, R2, 1 ;  /* 0x3f80000002027820 */ /* 0x000fcc0000410000 */
[----:B------:R-:W0:Y:S02]  /*a880*/  F2F.F64.F32 R2, R2 ;  /* 0x0000000200027310 */ /* 0x000e240000201800 */
[----:B0-----:R-:W-:Y:S01]  /*a890*/  STG.E.64 [R16.64], R2 ;  /* 0x0000000210007986 */ /* 0x001fe2000c101b24 */
[----:B------:R-:W-:Y:S05]  /*a8a0*/  EXIT ;  /* 0x000000000000794d */ /* 0x000fea0003800000 */
.L_x_1449:
        /* <DEDUP_REMOVED lines=10> */
[----:B------:R-:W-:Y:S01]  /*a950*/  STG.E.U8 [R16.64], R3 ;  /* 0x0000000310007986 */ /* 0x000fe2000c101124 */
[----:B------:R-:W-:Y:S05]  /*a960*/  EXIT ;  /* 0x000000000000794d */ /* 0x000fea0003800000 */
.L_x_1462:
[----:B------:R-:W-:Y:S01]  /*a970*/  FMUL.FTZ R4, R2, 1 ;  /* 0x3f80000002047820 */ /* 0x000fe20000410000 */
[----:B------:R-:W-:-:S05]  /*a980*/  CS2R R6, SRZ ;  /* 0x0000000000067805 */ /* 0x000fca000001ff00 */
[----:B------:R-:W0:Y:S02]  /*a990*/  F2F.F64.F32 R4, R4 ;  /* 0x0000000400047310 */ /* 0x000e240000201800 */
[----:B0-----:R-:W-:Y:S01]  /*a9a0*/  STG.E.128 [R16.64], R4 ;  /* 0x0000000410007986 */ /* 0x001fe2000c101d24 */
[----:B------:R-:W-:Y:S05]  /*a9b0*/  EXIT ;  /* 0x000000000000794d */ /* 0x000fea0003800000 */
.L_x_1461:
        /* <DEDUP_REMOVED lines=20> */
.L_x_1466:
[----:B------:R-:W-:Y:S05]  /*ab00*/  BSYNC B0 ;  /* 0x0000000000007941 */ /* 0x000fea0003800000 */
.L_x_1465:
[----:B------:R-:W-:-:S05]  /*ab10*/  LOP3.LUT R5, R0, R5, RZ, 0xfc, !PT ;  /* 0x0000000500057212 */ /* 0x000fca00078efcff */
[----:B------:R-:W-:Y:S01]  /*ab20*/  STG.E.U8 [R16.64], R5 ;  /* 0x0000000510007986 */ /* 0x000fe2000c101124 */
[----:B------:R-:W-:Y:S05]  /*ab30*/  EXIT ;  /* 0x000000000000794d */ /* 0x000fea0003800000 */
.L_x_1464:
        /* <DEDUP_REMOVED lines=12> */
.L_x_1468:
[----:B------:R-:W-:Y:S01]  /*ac00*/  IMAD.MOV.U32 R0, RZ, RZ, 0x7f ;  /* 0x0000007fff007424 */ /* 0x000fe200078e00ff */
[----:B------:R-:W-:-:S04]  /*ac10*/  ISETP.GT.U32.AND P0, PT, R4, 0x7f800000, PT ;  /* 0x7f8000000400780c */ /* 0x000fc80003f04070 */
[----:B------:R-:W-:-:S04]  /*ac20*/  SEL R0, R0, 0x7c, P0 ;  /* 0x0000007c00007807 */ /* 0x000fc80000000000 */
.L_x_1469:
[----:B------:R-:W-:Y:S05]  /*ac30*/  BSYNC B0 ;  /* 0x0000000000007941 */ /* 0x000fea0003800000 */
.L_x_1467:
[----:B------:R-:W-:-:S04]  /*ac40*/  LOP3.LUT R2, R2, 0x80000000, RZ, 0xc0, !PT ;  /* 0x8000000002027812 */ /* 0x000fc800078ec0ff */
[----:B------:R-:W-:-:S04]  /*ac50*/  SHF.R.U32.HI R3, RZ, 0x18, R2 ;  /* 0x00000018ff037819 */ /* 0x000fc80000011602 */
[----:B------:R-:W-:-:S05]  /*ac60*/  LOP3.LUT R3, R0, R3, RZ, 0xfc, !PT ;  /* 0x0000000300037212 */ /* 0x000fca00078efcff */
[----:B------:R-:W-:Y:S01]  /*ac70*/  STG.E.U8 [R16.64], R3 ;  /* 0x0000000310007986 */ /* 0x000fe2000c101124 */
[----:B------:R-:W-:Y:S05]  /*ac80*/  EXIT ;  /* 0x000000000000794d */ /* 0x000fea0003800000 */
.L_x_1463:
[----:B------:R-:W-:-:S05]  /*ac90*/  F2FP.BF16.PACK_AB R2, RZ, R2 ;  /* 0x00000002ff02723e */ /* 0x000fca00000010ff */
[----:B------:R-:W-:Y:S01]  /*aca0*/  STG.E.U16 [R16.64], R2 ;  /* 0x0000000210007986 */ /* 0x000fe2000c101524 */
[----:B------:R-:W-:Y:S05]  /*acb0*/  EXIT ;  /* 0x000000000000794d */ /* 0x000fea0003800000 */
.L_x_1460:
        /* <DEDUP_REMOVED lines=9> */
[----:B0-----:R-:W-:Y:S01]  /*ad50*/  STG.E.U16 [R16.64], R3 ;  /* 0x0000000310007986 */ /* 0x001fe2000c101524 */
[----:B------:R-:W-:Y:S05]  /*ad60*/  EXIT ;  /* 0x000000000000794d */ /* 0x000fea0003800000 */
.L_x_1472:
        /* <DEDUP_REMOVED lines=16> */
.L_x_1475:
[----:B------:R-:W-:-:S04]  /*ae70*/  LOP3.LUT R2, R2, 0x80000000, RZ, 0xc0, !PT ;  /* 0x8000000002027812 */ /* 0x000fc800078ec0ff */
[----:B------:R-:W-:-:S04]  /*ae80*/  SHF.R.U32.HI R3, RZ, 0x18, R2 ;  /* 0x00000018ff037819 */ /* 0x000fc80000011602 */
[----:B------:R-:W-:-:S04]  /*ae90*/  LOP3.LUT R0, R0, R3, RZ, 0xfc, !PT ;  /* 0x0000000300007212 */ /* 0x000fc800078efcff */
[----:B------:R-:W-:Y:S02]  /*aea0*/  PRMT R8, R0, 0x7610, R8 ;  /* 0x0000761000087816 */ /* 0x000fe40000000008 */
.L_x_1474:
[----:B------:R-:W-:Y:S05]  /*aeb0*/  BSYNC B0 ;  /* 0x0000000000007941 */ /* 0x000fea0003800000 */
.L_x_1473:
[----:B------:R-:W-:Y:S01]  /*aec0*/  STG.E.U8 [R16.64], R8 ;  /* 0x0000000810007986 */ /* 0x000fe2000c101124 */
[----:B------:R-:W-:Y:S05]  /*aed0*/  EXIT ;  /* 0x000000000000794d */ /* 0x000fea0003800000 */
.L_x_1471:
        /* <DEDUP_REMOVED lines=16> */
.L_x_1478:
[----:B------:R-:W-:-:S04]  /*afe0*/  LOP3.LUT R2, R2, 0x80000000, RZ, 0xc0, !PT ;  /* 0x8000000002027812 */ /* 0x000fc800078ec0ff */
[----:B------:R-:W-:-:S04]  /*aff0*/  SHF.R.U32.HI R3, RZ, 0x18, R2 ;  /* 0x00000018ff037819 */ /* 0x000fc80000011602 */
[----:B------:R-:W-:-:S04]  /*b000*/  LOP3.LUT R0, R0, R3, RZ, 0xfc, !PT ;  /* 0x0000000300007212 */ /* 0x000fc800078efcff */
[----:B------:R-:W-:Y:S02]  /*b010*/  PRMT R8, R0, 0x7610, R8 ;  /* 0x0000761000087816 */ /* 0x000fe40000000008 */
.L_x_1477:
[----:B------:R-:W-:Y:S05]  /*b020*/  BSYNC B0 ;  /* 0x0000000000007941 */ /* 0x000fea0003800000 */
.L_x_1476:
[----:B------:R-:W-:Y:S01]  /*b030*/  STG.E.U8 [R16.64], R8 ;  /* 0x0000000810007986 */ /* 0x000fe2000c101124 */
[----:B------:R-:W-:Y:S05]  /*b040*/  EXIT ;  /* 0x000000000000794d */ /* 0x000fea0003800000 */
.L_x_1470:
        /* <DEDUP_REMOVED lines=21> */
.L_x_1453:
        /* <DEDUP_REMOVED lines=20> */
.L_x_1480:
[----:B------:R-:W0:Y:S02]  /*b2e0*/  F2I.U64.TRUNC R2, R2 ;  /* 0x0000000200027311 */ /* 0x000e24000020d800 */
[----:B0-----:R-:W-:Y:S01]  /*b2f0*/  STG.E.64 [R16.64], R2 ;  /* 0x0000000210007986 */ /* 0x001fe2000c101b24 */
[----:B------:R-:W-:Y:S05]  /*b300*/  EXIT ;  /* 0x000000000000794d */ /* 0x000fea0003800000 */
.L_x_1479:
[----:B------:R-:W0:Y:S02]  /*b310*/  F2I.FTZ.U32.TRUNC.NTZ R3, R2 ;  /* 0x0000000200037305 */ /* 0x000e24000021f000 */
[----:B0-----:R-:W-:Y:S01]  /*b320*/  STG.E [R16.64], R3 ;  /* 0x0000000310007986 */ /* 0x001fe2000c101924 */
[----:B------:R-:W-:Y:S05]  /*b330*/  EXIT ;  /* 0x000000000000794d */ /* 0x000fea0003800000 */
.L_x_1481:
        /* <DEDUP_REMOVED lines=12> */
.L_x_15827:


//--------------------- .text._ZN2at6native27unrolled_elementwise_kernelIZZZNS0_16acos_kernel_cudaERNS_18TensorIteratorBaseEENKUlvE0_clEvENKUlvE0_clEvEUlfE_St5arrayIPcLm2EELi4E23TrivialOffsetCalculatorILi1EjESB_NS0_6memory12LoadWithCastILi1EEENSC_13StoreWithCastILi1EEEEEviT_T0_T2_T3_T4_T5_ --------------------------
	.section	.text._ZN2at6native27unrolled_elementwise_kernelIZZZNS0_16acos_kernel_cudaERNS_18TensorIteratorBaseEENKUlvE0_clEvENKUlvE0_clEvEUlfE_St5arrayIPcLm2EELi4E23TrivialOffsetCalculatorILi1EjESB_NS0_6memory12LoadWithCastILi1EEENSC_13StoreWithCastILi1EEEEEviT_T0_T2_T3_T4_T5_,"ax",@progbits
	.sectioninfo	@"SHI_REGISTERS=28"
	.align	128
        .global         _ZN2at6native27unrolled_elementwise_kernelIZZZNS0_16acos_kernel_cudaERNS_18TensorIteratorBaseEENKUlvE0_clEvENKUlvE0_clEvEUlfE_St5arrayIPcLm2EELi4E23TrivialOffsetCalculatorILi1EjESB_NS0_6memory12LoadWithCastILi1EEENSC_13StoreWithCastILi1EEEEEviT_T0_T2_T3_T4_T5_
        .type           _ZN2at6native27unrolled_elementwise_kernelIZZZNS0_16acos_kernel_cudaERNS_18TensorIteratorBaseEENKUlvE0_clEvENKUlvE0_clEvEUlfE_St5arrayIPcLm2EELi4E23TrivialOffsetCalculatorILi1EjESB_NS0_6memory12LoadWithCastILi1EEENSC_13StoreWithCastILi1EEEEEviT_T0_T2_T3_T4_T5_,@function
        .size           _ZN2at6native27unrolled_elementwise_kernelIZZZNS0_16acos_kernel_cudaERNS_18TensorIteratorBaseEENKUlvE0_clEvENKUlvE0_clEvEUlfE_St5arrayIPcLm2EELi4E23TrivialOffsetCalculatorILi1EjESB_NS0_6memory12LoadWithCastILi1EEENSC_13StoreWithCastILi1EEEEEviT_T0_T2_T3_T4_T5_,(.L_x_15828 - _ZN2at6native27unrolled_elementwise_kernelIZZZNS0_16acos_kernel_cudaERNS_18TensorIteratorBaseEENKUlvE0_clEvENKUlvE0_clEvEUlfE_St5arrayIPcLm2EELi4E23TrivialOffsetCalculatorILi1EjESB_NS0_6memory12LoadWithCastILi1EEENSC_13StoreWithCastILi1EEEEEviT_T0_T2_T3_T4_T5_)
        .other          _ZN2at6native27unrolled_elementwise_kernelIZZZNS0_16acos_kernel_cudaERNS_18TensorIteratorBaseEENKUlvE0_clEvENKUlvE0_clEvEUlfE_St5arrayIPcLm2EELi4E23TrivialOffsetCalculatorILi1EjESB_NS0_6memory12LoadWithCastILi1EEENSC_13StoreWithCastILi1EEEEEviT_T0_T2_T3_T4_T5_,@"STO_CUDA_ENTRY STV_DEFAULT"
_ZN2at6native27unrolled_elementwise_kernelIZZZNS0_16acos_kernel_cudaERNS_18TensorIteratorBaseEENKUlvE0_clEvENKUlvE0_clEvEUlfE_St5arrayIPcLm2EELi4E23TrivialOffsetCalculatorILi1EjESB_NS0_6memory12LoadWithCastILi1EEENSC_13StoreWithCastILi1EEEEEviT_T0_T2_T3_T4_T5_:
.text._ZN2at6native27unrolled_elementwise_kernelIZZZNS0_16acos_kernel_cudaERNS_18TensorIteratorBaseEENKUlvE0_clEvENKUlvE0_clEvEUlfE_St5arrayIPcLm2EELi4E23TrivialOffsetCalculatorILi1EjESB_NS0_6memory12LoadWithCastILi1EEENSC_13StoreWithCastILi1EEEEEviT_T0_T2_T3_T4_T5_:
[----:B------:R-:W-:Y:S02]  /*0000*/  IMAD.MOV.U32 R1, RZ, RZ, c[0x0][0x28] ;  /* 0x00000a00ff017624 */ /* 0x000fe400078e00ff */
[----:B------:R-:W0:Y:S01]  /*0010*/  S2R R2, SR_CTAID.X ;  /* 0x0000000000027919 */ /* 0x000e220000002500 */
[----:B------:R-:W-:Y:S01]  /*0020*/  IMAD.MOV.U32 R3, RZ, RZ, -0x200 ;  /* 0xfffffe00ff037424 */ /* 0x000fe200078e00ff */
[----:B------:R-:W1:Y:S01]  /*0030*/  LDC.U8 R17, c[0x0][0x17c] ;  /* 0x00005f00ff117b82 */ /* 0x000e620000000000 */
[----:B------:R-:W-:Y:S01]  /*0040*/  ULDC.64 UR36, c[0x0][0x118] ;  /* 0x0000460000247ab9 */ /* 0x000fe20000000a00 */
[----:B------:R-:W2:Y:S01]  /*0050*/  S2R R23, SR_TID.X ;  /* 0x0000000000177919 */ /* 0x000ea20000002100 */
[----:B------:R-:W-:Y:S01]  /*0060*/  BSSY B7, `(.L_x_1482) ;  /* 0x00000ea000077945 */ /* 0x000fe20003800000 */
[----:B------:R-:W-:Y:S02]  /*0070*/  IMAD.MOV.U32 R24, RZ, RZ, RZ ;  /* 0x000000ffff187224 */ /* 0x000fe400078e00ff */
[----:B------:R-:W-:Y:S02]  /*0080*/  IMAD.MOV.U32 R22, RZ, RZ, RZ ;  /* 0x000000ffff167224 */ /* 0x000fe400078e00ff */
[----:B0-----:R-:W-:-:S05]  /*0090*/  IMAD R16, R2, R3, c[0x0][0x160] ;  /* 0x0000580002107624 */ /* 0x001fca00078e0203 */
[----:B--2---:R-:W-:-:S13]  /*00a0*/  ISETP.GE.AND P0, PT, R23, R16, PT ;  /* 0x000000101700720c */ /* 0x004fda0003f06270 */
[----:B------:R-:W-:Y:S05]  /*00b0*/  @P0 BRA `(.L_x_1483) ;  /* 0x00000e4000000947 */ /* 0x000fea0003800000 */
[----:B-1----:R-:W-:Y:S01]  /*00c0*/  PRMT R0, R17, 0x9910, RZ ;  /* 0x0000991011007816 */ /* 0x002fe200000000ff */
[----:B------:R-:W-:Y:S01]  /*00d0*/  IMAD R23, R2, 0x200, R23 ;  /* 0x0000020002177824 */ /* 0x000fe200078e0217 */
[----:B------:R-:W-:Y:S02]  /*00e0*/  BSSY B6, `(.L_x_1484) ;  /* 0x00000df000067945 */ /* 0x000fe40003800000 */
        /* <DEDUP_REMOVED lines=14> */
[----:B--2---:R0:W1:Y:S01]  /*01d0*/  I2F.S16 R22, R4 ;  /* 0x0000000400167306 */ /* 0x0040620000101400 */
[----:B------:R-:W-:Y:S05]  /*01e0*/  BRA `(.L_x_1490) ;  /* 0x00000ce000007947 */ /* 0x000fea0003800000 */
.L_x_1488:
[----:B------:R-:W2:Y:S02]  /*01f0*/  LDG.E.U8 R4, [R4.64] ;  /* 0x0000002404047981 */ /* 0x000ea4000c1e1100 */
[----:B--2---:R0:W1:Y:S01]  /*0200*/  I2F.U16 R22, R4 ;  /* 0x0000000400167306 */ /* 0x0040620000101000 */
[----:B------:R-:W-:Y:S05]  /*0210*/  BRA `(.L_x_1490) ;  /* 0x00000cb000007947 */ /* 0x000fea0003800000 */
.L_x_1487:
        /* <DEDUP_REMOVED lines=9> */
.L_x_1492:
[----:B------:R-:W2:Y:S02]  /*02b0*/  LDG.E R4, [R4.64] ;  /* 0x0000002404047981 */ /* 0x000ea4000c1e1900 */
[----:B--2---:R0:W1:Y:S01]  /*02c0*/  I2F R22, R4 ;  /* 0x0000000400167306 */ /* 0x0040620000201400 */
[----:B------:R-:W-:Y:S05]  /*02d0*/  BRA `(.L_x_1490) ;  /* 0x00000bf000007947 */ /* 0x000fea0003800000 */
.L_x_1491:
[----:B------:R-:W2:Y:S02]  /*02e0*/  LDG.E.U16 R4, [R4.64] ;  /* 0x0000002404047981 */ /* 0x000ea4000c1e1500 */
[----:B--2---:R0:W1:Y:S01]  /*02f0*/  I2F.S16 R22, R4 ;  /* 0x0000000400167306 */ /* 0x0040620000101400 */
[----:B------:R-:W-:Y:S05]  /*0300*/  BRA `(.L_x_1490) ;  /* 0x00000bc000007947 */ /* 0x000fea0003800000 */
.L_x_1486:
        /* <DEDUP_REMOVED lines=8> */
.L_x_1494:
[----:B------:R-:W2:Y:S02]  /*0390*/  LDG.E.U16 R4, [R4.64] ;  /* 0x0000002404047981 */ /* 0x000ea4000c1e1500 */
[----:B--2---:R-:W-:Y:S01]  /*03a0*/  HADD2.F32 R22, -RZ, R4.H0_H0 ;  /* 0x20000004ff167230 */ /* 0x004fe20000004100 */
[----:B------:R-:W-:Y:S05]  /*03b0*/  BRA `(.L_x_1490) ;  /* 0x00000b1000007947 */ /* 0x000fea0003800000 */
.L_x_1493:
        /* <DEDUP_REMOVED lines=8> */
.L_x_1496:
[----:B------:R-:W2:Y:S02]  /*0440*/  LDG.E.U16 R4, [R4.64] ;  /* 0x0000002404047981 */ /* 0x000ea4000c1e1500 */
[----:B--2---:R-:W-:Y:S01]  /*0450*/  HADD2.F32 R22, -RZ, R4.H0_H0 ;  /* 0x20000004ff167230 */ /* 0x004fe20000004100 */
[----:B------:R-:W-:Y:S05]  /*0460*/  BRA `(.L_x_1490) ;  /* 0x00000a6000007947 */ /* 0x000fea0003800000 */
.L_x_1495:
[----:B------:R-:W2:Y:S02]  /*0470*/  LDG.E.64 R4, [R4.64] ;  /* 0x0000002404047981 */ /* 0x000ea4000c1e1b00 */
[----:B--2---:R-:W0:Y:S01]  /*0480*/  F2F.F32.F64 R22, R4 ;  /* 0x0000000400167310 */ /* 0x004e220000301000 */
[----:B------:R-:W0:-:S14]  /*0490*/  DSETP.GEU.AND P0, PT, |R4|, c[0x2][0x0], PT ;  /* 0x008000000400762a */ /* 0x000e1c0003f0e200 */
[----:B0-----:R-:W-:Y:S01]  /*04a0*/  @!P0 FMUL R22, R22, 1.175494350822287508e-38 ;  /* 0x0080000016168820 */ /* 0x001fe20000400000 */
[----:B------:R-:W-:Y:S05]  /*04b0*/  BRA `(.L_x_1490) ;  /* 0x00000a1000007947 */ /* 0x000fea0003800000 */
.L_x_1485:
        /* <DEDUP_REMOVED lines=12> */
.L_x_1499:
[----:B------:R-:W2:Y:S02]  /*0580*/  LDG.E.64 R4, [R4.64] ;  /* 0x0000002404047981 */ /* 0x000ea4000c1e1b00 */
[----:B--2---:R-:W0:Y:S01]  /*0590*/  F2F.F32.F64 R22, R4 ;  /* 0x0000000400167310 */ /* 0x004e220000301000 */
[----:B------:R-:W0:-:S14]  /*05a0*/  DSETP.GEU.AND P0, PT, |R4|, c[0x2][0x0], PT ;  /* 0x008000000400762a */ /* 0x000e1c0003f0e200 */
[----:B0-----:R-:W-:Y:S01]  /*05b0*/  @!P0 FMUL R22, R22, 1.175494350822287508e-38 ;  /* 0x0080000016168820 */ /* 0x001fe20000400000 */
[----:B------:R-:W-:Y:S05]  /*05c0*/  BRA `(.L_x_1490) ;  /* 0x0000090000007947 */ /* 0x000fea0003800000 */
.L_x_1498:
        /* <DEDUP_REMOVED lines=11> */
[----:B------:R-:W-:-:S04]  /*0680*/  IADD3 R6, R0, 0x1000000, RZ ;  /* 0x0100000000067810 */ /* 0x000fc80007ffe0ff */
[----:B------:R-:W-:Y:S02]  /*0690*/  SHF.R.S32.HI R6, RZ, 0x8, R6 ;  /* 0x00000008ff067819 */ /* 0x000fe40000011406 */
[----:B0-----:R-:W-:-:S04]  /*06a0*/  IADD3 R3, -R3, 0x1f, RZ ;  /* 0x0000001f03037810 */ /* 0x001fc80007ffe1ff */
[C---:B------:R-:W-:Y:S02]  /*06b0*/  ISETP.GT.U32.AND P0, PT, R3.reuse, 0x4, PT ;  /* 0x000000040300780c */ /* 0x040fe40003f04070 */
[----:B------:R-:W-:-:S04]  /*06c0*/  IADD3 R3, R3, -0x4, RZ ;  /* 0xfffffffc03037810 */ /* 0x000fc80007ffe0ff */
[----:B------:R-:W-:-:S04]  /*06d0*/  SEL R3, R3, RZ, P0 ;  /* 0x000000ff03037207 */ /* 0x000fc80000000000 */
[C---:B------:R-:W-:Y:S01]  /*06e0*/  SHF.L.U32 R4, R0.reuse, R3, RZ ;  /* 0x0000000300047219 */ /* 0x040fe200000006ff */
[----:B------:R-:W-:Y:S01]  /*06f0*/  IMAD R7, R3, R8, 0x3c000000 ;  /* 0x3c00000003077424 */ /* 0x000fe200078e0208 */
[----:B------:R-:W-:-:S04]  /*0700*/  IADD3 R3, R0, -0x1, RZ ;  /* 0xffffffff00037810 */ /* 0x000fc80007ffe0ff */
[----:B------:R-:W-:Y:S02]  /*0710*/  LEA.HI R7, R4, R7, RZ, 0x1c ;  /* 0x0000000704077211 */ /* 0x000fe400078fe0ff */
[----:B------:R-:W-:Y:S02]  /*0720*/  SHF.R.S32.HI R3, RZ, 0x1f, R3 ;  /* 0x0000001fff037819 */ /* 0x000fe40000011403 */
[----:B------:R-:W-:-:S04]  /*0730*/  LOP3.LUT R6, R7, 0x7f800000, R6, 0xf8, !PT ;  /* 0x7f80000007067812 */ /* 0x000fc800078ef806 */
[----:B------:R-:W-:-:S04]  /*0740*/  LOP3.LUT R3, R6, R3, RZ, 0x30, !PT ;  /* 0x0000000306037212 */ /* 0x000fc800078e30ff */
[----:B------:R-:W-:Y:S01]  /*0750*/  LOP3.LUT R22, R3, 0x80000000, R22, 0xf8, !PT ;  /* 0x8000000003167812 */ /* 0x000fe200078ef816 */
[----:B------:R-:W-:Y:S05]  /*0760*/  BRA `(.L_x_1490) ;  /* 0x0000076000007947 */ /* 0x000fea0003800000 */
.L_x_1501:
[----:B------:R-:W2:Y:S02]  /*0770*/  LDG.E.U8 R4, [R4.64] ;  /* 0x0000002404047981 */ /* 0x000ea4000c1e1100 */
[----:B--2---:R-:W-:-:S05]  /*0780*/  IMAD.SHL.U32 R0, R4, 0x2000000, RZ ;  /* 0x0200000004007824 */ /* 0x004fca00078e00ff */
[----:B------:R-:W-:-:S13]  /*0790*/  ISETP.GE.U32.AND P0, PT, R0, 0x8000000, PT ;  /* 0x080000000000780c */ /* 0x000fda0003f06070 */
[C---:B------:R-:W-:Y:S02]  /*07a0*/  @P0 IMAD.SHL.U32 R3, R4.reuse, 0x200000, RZ ;  /* 0x0020000004030824 */ /* 0x040fe400078e00ff */
[----:B------:R-:W-:-:S03]  /*07b0*/  @!P0 IMAD.SHL.U32 R0, R4, 0x100, RZ ;  /* 0x0000010004008824 */ /* 0x000fc600078e00ff */
[----:B------:R-:W-:Y:S02]  /*07c0*/  @P0 LOP3.LUT R3, R3, 0xfe00000, RZ, 0xc0, !PT ;  /* 0x0fe0000003030812 */ /* 0x000fe400078ec0ff */
[----:B------:R-:W-:Y:S02]  /*07d0*/  @!P0 LOP3.LUT R0, R0, 0x7f00, RZ, 0xc0, !PT ;  /* 0x00007f0000008812 */ /* 0x000fe400078ec0ff */
[----:B------:R-:W-:Y:S02]  /*07e0*/  @P0 LOP3.LUT R3, R3, 0x70000000, RZ, 0xfc, !PT ;  /* 0x7000000003030812 */ /* 0x000fe400078efcff */
[----:B------:R-:W-:-:S03]  /*07f0*/  @!P0 LOP3.LUT R0, R0, 0x3f000000, RZ, 0xfc, !PT ;  /* 0x3f00000000008812 */ /* 0x000fc600078efcff */
[----:B------:R-:W-:Y:S02]  /*0800*/  @P0 FMUL.FTZ R22, R3, 1.9259299443872358531e-34 ;  /* 0x0780000003160820 */ /* 0x000fe40000410000 */
[----:B------:R-:W-:Y:S02]  /*0810*/  @!P0 FADD.FTZ R22, R0, -0.5 ;  /* 0xbf00000000168421 */ /* 0x000fe40000010000 */
[----:B------:R-:W-:-:S05]  /*0820*/  IMAD.SHL.U32 R3, R4, 0x1000000, RZ ;  /* 0x0100000004037824 */ /* 0x000fca00078e00ff */
[----:B------:R-:W-:Y:S01]  /*0830*/  LOP3.LUT R22, R22, 0x80000000, R3, 0xf8, !PT ;  /* 0x8000000016167812 */ /* 0x000fe200078ef803 */
[----:B------:R-:W-:Y:S05]  /*0840*/  BRA `(.L_x_1490) ;  /* 0x0000068000007947 */ /* 0x000fea0003800000 */
.L_x_1500:
[----:B------:R-:W2:Y:S02]  /*0850*/  LDG.E.U16 R4, [R4.64] ;  /* 0x0000002404047981 */ /* 0x000ea4000c1e1500 */
[----:B--2---:R-:W-:Y:S01]  /*0860*/  PRMT R22, RZ, 0x5410, R4 ;  /* 0x00005410ff167816 */ /* 0x004fe20000000004 */
[----:B------:R-:W-:Y:S05]  /*0870*/  BRA `(.L_x_1490) ;  /* 0x0000065000007947 */ /* 0x000fea0003800000 */
.L_x_1497:
        /* <DEDUP_REMOVED lines=9> */
[----:B--2---:R0:W1:Y:S01]  /*0910*/  I2F.U16 R22, R4 ;  /* 0x0000000400167306 */ /* 0x0040620000101000 */
[----:B------:R-:W-:Y:S05]  /*0920*/  BRA `(.L_x_1490) ;  /* 0x000005a000007947 */ /* 0x000fea0003800000 */
.L_x_1504:
        /* <DEDUP_REMOVED lines=20> */
.L_x_1506:
[----:B------:R-:W-:Y:S05]  /*0a70*/  BSYNC B0 ;  /* 0x0000000000007941 */ /* 0x000fea0003800000 */
.L_x_1505:
[----:B------:R-:W-:Y:S01]  /*0a80*/  IMAD.SHL.U32 R3, R3, 0x100000, RZ ;  /* 0x0010000003037824 */ /* 0x000fe200078e00ff */
[----:B------:R-:W-:-:S04]  /*0a90*/  LEA R5, R0, 0x3b800000, 0x17 ;  /* 0x3b80000000057811 */ /* 0x000fc800078eb8ff */
[----:B------:R-:W-:Y:S01]  /*0aa0*/  LOP3.LUT R22, R5, R3, R22, 0xfe, !PT ;  /* 0x0000000305167212 */ /* 0x000fe200078efe16 */
[----:B------:R-:W-:Y:S05]  /*0ab0*/  BRA `(.L_x_1490) ;  /* 0x0000041000007947 */ /* 0x000fea0003800000 */
.L_x_1503:
        /* <DEDUP_REMOVED lines=20> */
.L_x_1508:
[----:B------:R-:W-:Y:S05]  /*0c00*/  BSYNC B0 ;  /* 0x0000000000007941 */ /* 0x000fea0003800000 */
.L_x_1507:
[----:B------:R-:W-:Y:S01]  /*0c10*/  IMAD.SHL.U32 R3, R3, 0x200000, RZ ;  /* 0x0020000003037824 */ /* 0x000fe200078e00ff */
[----:B------:R-:W-:-:S04]  /*0c20*/  LEA R5, R0, 0x37800000, 0x17 ;  /* 0x3780000000057811 */ /* 0x000fc800078eb8ff */
[----:B------:R-:W-:Y:S01]  /*0c30*/  LOP3.LUT R22, R5, R3, R22, 0xfe, !PT ;  /* 0x0000000305167212 */ /* 0x000fe200078efe16 */
[----:B------:R-:W-:Y:S05]  /*0c40*/  BRA `(.L_x_1490) ;  /* 0x0000028000007947 */ /* 0x000fea0003800000 */
.L_x_1502:
        /* <DEDUP_REMOVED lines=14> */
.L_x_1489:
        /* <DEDUP_REMOVED lines=21> */
.L_x_1510:
[----:B------:R-:W2:Y:S02]  /*0e80*/  LDG.E.64 R22, [R4.64] ;  /* 0x0000002404167981 */ /* 0x000ea4000c1e1b00 */
[----:B--2---:R0:W1:Y:S01]  /*0e90*/  I2F.U64 R22, R22 ;  /* 0x0000001600167312 */ /* 0x0040620000301000 */
[----:B------:R-:W-:Y:S05]  /*0ea0*/  BRA `(.L_x_1490) ;  /* 0x0000002000007947 */ /* 0x000fea0003800000 */
.L_x_1509:
[----:B------:R-:W2:Y:S02]  /*0eb0*/  LDG.E R4, [R4.64] ;  /* 0x0000002404047981 */ /* 0x000ea4000c1e1900 */
[----:B--2---:R0:W1:Y:S02]  /*0ec0*/  I2F.U32 R22, R4 ;  /* 0x0000000400167306 */ /* 0x0040640000201000 */
.L_x_1490:
[----:B------:R-:W-:Y:S05]  /*0ed0*/  BSYNC B6 ;  /* 0x0000000000067941 */ /* 0x000fea0003800000 */
.L_x_1484:
[----:B0-----:R-:W0:Y:S02]  /*0ee0*/  S2R R23, SR_TID.X ;  /* 0x0000000000177919 */ /* 0x001e240000002100 */
[----:B0-----:R-:W-:Y:S02]  /*0ef0*/  IADD3 R23, R23, 0x80, RZ ;  /* 0x0000008017177810 */ /* 0x001fe40007ffe0ff */
.L_x_1483:
[----:B-1----:R-:W-:Y:S05]  /*0f00*/  BSYNC B7 ;  /* 0x0000000000077941 */ /* 0x002fea0003800000 */
.L_x_1482:
[----:B------:R-:W-:Y:S01]  /*0f10*/  ISETP.GE.AND P0, PT, R23, R16, PT ;  /* 0x000000101700720c */ /* 0x000fe20003f06270 */
[----:B------:R-:W-:-:S12]  /*0f20*/  BSSY B7, `(.L_x_1511) ;  /* 0x00000e5000077945 */ /* 0x000fd80003800000 */
[----:B------:R-:W-:Y:S05]  /*0f30*/  @P0 BRA `(.L_x_1512) ;  /* 0x00000e3000000947 */ /* 0x000fea0003800000 */
[----:B------:R-:W-:Y:S01]  /*0f40*/  IMAD R0, R2, 0x200, R23 ;  /* 0x0000020002007824 */ /* 0x000fe200078e0217 */
[----:B------:R-:W-:Y:S01]  /*0f50*/  PRMT R3, R17, 0x9910, RZ ;  /* 0x0000991011037816 */ /* 0x000fe200000000ff */
[----:B------:R-:W-:Y:S02]  /*0f60*/  BSSY B6, `(.L_x_1513) ;  /* 0x00000df000067945 */ /* 0x000fe40003800000 */
        /* <DEDUP_REMOVED lines=17> */
.L_x_1517:
[----:B------:R-:W2:Y:S02]  /*1080*/  LDG.E.U8 R4, [R4.64] ;  /* 0x0000002404047981 */ /* 0x000ea4000c1e1100 */
[----:B--2---:R0:W1:Y:S01]  /*1090*/  I2F.U16 R24, R4 ;  /* 0x0000000400187306 */ /* 0x0040620000101000 */
[----:B------:R-:W-:Y:S05]  /*10a0*/  BRA `(.L_x_1519) ;  /* 0x00000ca000007947 */ /* 0x000fea0003800000 */
.L_x_1516:
        /* <DEDUP_REMOVED lines=9> */
.L_x_1521:
[----:B------:R-:W2:Y:S02]  /*1140*/  LDG.E R4, [R4.64] ;  /* 0x0000002404047981 */ /* 0x000ea4000c1e1900 */
[----:B--2---:R0:W1:Y:S01]  /*1150*/  I2F R24, R4 ;  /* 0x0000000400187306 */ /* 0x0040620000201400 */
[----:B------:R-:W-:Y:S05]  /*1160*/  BRA `(.L_x_1519) ;  /* 0x00000be000007947 */ /* 0x000fea0003800000 */
.L_x_1520:
[----:B------:R-:W2:Y:S02]  /*1170*/  LDG.E.U16 R4, [R4.64] ;  /* 0x0000002404047981 */ /* 0x000ea4000c1e1500 */
[----:B--2---:R0:W1:Y:S01]  /*1180*/  I2F.S16 R24, R4 ;  /* 0x0000000400187306 */ /* 0x0040620000101400 */
[----:B------:R-:W-:Y:S05]  /*1190*/  BRA `(.L_x_1519) ;  /* 0x00000bb000007947 */ /* 0x000fea0003800000 */
.L_x_1515:
        /* <DEDUP_REMOVED lines=8> */
.L_x_1523:
[----:B------:R-:W2:Y:S02]  /*1220*/  LDG.E.U16 R4, [R4.64] ;  /* 0x0000002404047981 */ /* 0x000ea4000c1e1500 */
[----:B--2---:R-:W-:Y:S01]  /*1230*/  HADD2.F32 R24, -RZ, R4.H0_H0 ;  /* 0x20000004ff187230 */ /* 0x004fe20000004100 */
[----:B------:R-:W-:Y:S05]  /*1240*/  BRA `(.L_x_1519) ;  /* 0x00000b0000007947 */ /* 0x000fea0003800000 */
.L_x_1522:
        /* <DEDUP_REMOVED lines=8> */
.L_x_1525:
[----:B------:R-:W2:Y:S02]  /*12d0*/  LDG.E.U16 R4, [R4.64] ;  /* 0x0000002404047981 */ /* 0x000ea4000c1e1500 */
[----:B--2---:R-:W-:Y:S01]  /*12e0*/  HADD2.F32 R24, -RZ, R4.H0_H0 ;  /* 0x20000004ff187230 */ /* 0x004fe20000004100 */
[----:B------:R-:W-:Y:S05]  /*12f0*/  BRA `(.L_x_1519) ;  /* 0x00000a5000007947 */ /* 0x000fea0003800000 */
.L_x_1524:
[----:B------:R-:W2:Y:S02]  /*1300*/  LDG.E.64 R4, [R4.64] ;  /* 0x0000002404047981 */ /* 0x000ea4000c1e1b00 */
[----:B--2---:R-:W0:Y:S01]  /*1310*/  F2F.F32.F64 R24, R4 ;  /* 0x0000000400187310 */ /* 0x004e220000301000 */
[----:B------:R-:W0:-:S14]  /*1320*/  DSETP.GEU.AND P0, PT, |R4|, c[0x2][0x0], PT ;  /* 0x008000000400762a */ /* 0x000e1c0003f0e200 */
[----:B0-----:R-:W-:Y:S01]  /*1330*/  @!P0 FMUL R24, R24, 1.175494350822287508e-38 ;  /* 0x0080000018188820 */ /* 0x001fe20000400000 */
[----:B------:R-:W-:Y:S05]  /*1340*/  BRA `(.L_x_1519) ;  /* 0x00000a0000007947 */ /* 0x000fea0003800000 */
.L_x_1514:
        /* <DEDUP_REMOVED lines=12> */
.L_x_1528:
[----:B------:R-:W2:Y:S02]  /*1410*/  LDG.E.64 R4, [R4.64] ;  /* 0x0000002404047981 */ /* 0x000ea4000c1e1b00 */
[----:B--2---:R-:W0:Y:S01]  /*1420*/  F2F.F32.F64 R24, R4 ;  /* 0x0000000400187310 */ /* 0x004e220000301000 */
[----:B------:R-:W0:-:S14]  /*1430*/  DSETP.GEU.AND P0, PT, |R4|, c[0x2][0x0], PT ;  /* 0x008000000400762a */ /* 0x000e1c0003f0e200 */
[----:B0-----:R-:W-:Y:S01]  /*1440*/  @!P0 FMUL R24, R24, 1.175494350822287508e-38 ;  /* 0x0080000018188820 */ /* 0x001fe20000400000 */
[----:B------:R-:W-:Y:S05]  /*1450*/  BRA `(.L_x_1519) ;  /* 0x000008f000007947 */ /* 0x000fea0003800000 */
.L_x_1527:
        /* <DEDUP_REMOVED lines=26> */
.L_x_1530:
[----:B------:R-:W2:Y:S02]  /*1600*/  LDG.E.U8 R4, [R4.64] ;  /* 0x0000002404047981 */ /* 0x000ea4000c1e1100 */
[----:B--2---:R-:W-:-:S05]  /*1610*/  IMAD.SHL.U32 R0, R4, 0x2000000, RZ ;  /* 0x0200000004007824 */ /* 0x004fca00078e00ff */
[----:B------:R-:W-:-:S13]  /*1620*/  ISETP.GE.U32.AND P0, PT, R0, 0x8000000, PT ;  /* 0x080000000000780c */ /* 0x000fda0003f06070 */
[C---:B------:R-:W-:Y:S02]  /*1630*/  @!P0 IMAD.SHL.U32 R0, R4.reuse, 0x100, RZ ;  /* 0x0000010004008824 */ /* 0x040fe400078e00ff */
[----:B------:R-:W-:-:S03]  /*1640*/  @P0 IMAD.SHL.U32 R3, R4, 0x200000, RZ ;  /* 0x0020000004030824 */ /* 0x000fc600078e00ff */
        /* <DEDUP_REMOVED lines=8> */
.L_x_1529:
[----:B------:R-:W2:Y:S02]  /*16d0*/  LDG.E.U16 R4, [R4.64] ;  /* 0x0000002404047981 */ /* 0x000ea4000c1e1500 */
[----:B--2---:R-:W-:Y:S01]  /*16e0*/  PRMT R24, RZ, 0x5410, R4 ;  /* 0x00005410ff187816 */ /* 0x004fe20000000004 */
[----:B------:R-:W-:Y:S05]  /*16f0*/  BRA `(.L_x_1519) ;  /* 0x0000065000007947 */ /* 0x000fea0003800000 */
.L_x_1526:
        /* <DEDUP_REMOVED lines=11> */
.L_x_1533:
        /* <DEDUP_REMOVED lines=20> */
.L_x_1535:
[----:B------:R-:W-:Y:S05]  /*18f0*/  BSYNC B0 ;  /* 0x0000000000007941 */ /* 0x000fea0003800000 */
.L_x_1534:
[----:B------:R-:W-:Y:S01]  /*1900*/  IMAD.SHL.U32 R3, R3, 0x100000, RZ ;  /* 0x0010000003037824 */ /* 0x000fe200078e00ff */
[----:B------:R-:W-:-:S04]  /*1910*/  LEA R5, R0, 0x3b800000, 0x17 ;  /* 0x3b80000000057811 */ /* 0x000fc800078eb8ff */
[----:B------:R-:W-:Y:S01]  /*1920*/  LOP3.LUT R24, R5, R3, R24, 0xfe, !PT ;  /* 0x0000000305187212 */ /* 0x000fe200078efe18 */
[----:B------:R-:W-:Y:S05]  /*1930*/  BRA `(.L_x_1519) ;  /* 0x0000041000007947 */ /* 0x000fea0003800000 */
.L_x_1532:
        /* <DEDUP_REMOVED lines=20> */
.L_x_1537:
[----:B------:R-:W-:Y:S05]  /*1a80*/  BSYNC B0 ;  /* 0x0000000000007941 */ /* 0x000fea0003800000 */
.L_x_1536:
[----:B------:R-:W-:Y:S01]  /*1a90*/  IMAD.SHL.U32 R3, R3, 0x200000, RZ ;  /* 0x0020000003037824 */ /* 0x000fe200078e00ff */
[----:B------:R-:W-:-:S04]  /*1aa0*/  LEA R5, R0, 0x37800000, 0x17 ;  /* 0x3780000000057811 */ /* 0x000fc800078eb8ff */
[----:B------:R-:W-:Y:S01]  /*1ab0*/  LOP3.LUT R24, R5, R3, R24, 0xfe, !PT ;  /* 0x0000000305187212 */ /* 0x000fe200078efe18 */
[----:B------:R-:W-:Y:S05]  /*1ac0*/  BRA `(.L_x_1519) ;  /* 0x0000028000007947 */ /* 0x000fea0003800000 */
.L_x_1531:
        /* <DEDUP_REMOVED lines=14> */
.L_x_1518:
        /* <DEDUP_REMOVED lines=18> */
[----:B0----5:R-:W-:Y:S05]  /*1cd0*/  CALL.ABS.NOINC R14 ;  /* 0x000000000e007343 */ /* 0x021fea0003c00000 */
[----:B------:R-:W-:Y:S01]  /*1ce0*/  IMAD.MOV.U32 R24, RZ, RZ, RZ ;  /* 0x000000ffff187224 */ /* 0x000fe200078e00ff */
[----:B------:R-:W-:Y:S05]  /*1cf0*/  BRA `(.L_x_1519) ;  /* 0x0000005000007947 */ /* 0x000fea0003800000 */
.L_x_1539:
[----:B------:R-:W2:Y:S02]  /*1d00*/  LDG.E.64 R24, [R4.64] ;  /* 0x0000002404187981 */ /* 0x000ea4000c1e1b00 */
[----:B--2---:R0:W1:Y:S01]  /*1d10*/  I2F.U64 R24, R24 ;  /* 0x0000001800187312 */ /* 0x0040620000301000 */
[----:B------:R-:W-:Y:S05]  /*1d20*/  BRA `(.L_x_1519) ;  /* 0x0000002000007947 */ /* 0x000fea0003800000 */
.L_x_1538:
[----:B------:R-:W2:Y:S02]  /*1d30*/  LDG.E R4, [R4.64] ;  /* 0x0000002404047981 */ /* 0x000ea4000c1e1900 */
[----:B--2---:R0:W1:Y:S02]  /*1d40*/  I2F.U32 R24, R4 ;  /* 0x0000000400187306 */ /* 0x0040640000201000 */
.L_x_1519:
[----:B------:R-:W-:Y:S05]  /*1d50*/  BSYNC B6 ;  /* 0x0000000000067941 */ /* 0x000fea0003800000 */
.L_x_1513:
[----:B------:R-:W-:Y:S02]  /*1d60*/  IADD3 R23, R23, 0x80, RZ ;  /* 0x0000008017177810 */ /* 0x000fe40007ffe0ff */
.L_x_1512:
[----:B------:R-:W-:Y:S05]  /*1d70*/  BSYNC B7 ;  /* 0x0000000000077941 */ /* 0x000fea0003800000 */
.L_x_1511:
[----:B------:R-:W-:Y:S01]  /*1d80*/  ISETP.GE.AND P0, PT, R23, R16, PT ;  /* 0x000000101700720c */ /* 0x000fe20003f06270 */
[----:B------:R-:W-:Y:S01]  /*1d90*/  BSSY B7, `(.L_x_1540) ;  /* 0x00000e7000077945 */ /* 0x000fe20003800000 */
[----:B0-----:R-:W-:Y:S02]  /*1da0*/  IMAD.MOV.U32 R25, RZ, RZ, RZ ;  /* 0x000000ffff197224 */ /* 0x001fe400078e00ff */
[----:B------:R-:W-:-:S09]  /*1db0*/  IMAD.MOV.U32 R18, RZ, RZ, RZ ;  /* 0x000000ffff127224 */ /* 0x000fd200078e00ff */
        /* <DEDUP_REMOVED lines=19> */
[----:B--2---:R0:W2:Y:S01]  /*1ef0*/  I2F.S16 R18, R4 ;  /* 0x0000000400127306 */ /* 0x0040a20000101400 */
[----:B------:R-:W-:Y:S05]  /*1f00*/  BRA `(.L_x_1548) ;  /* 0x00000cd000007947 */ /* 0x000fea0003800000 */
.L_x_1546:
[----:B------:R-:W2:Y:S02]  /*1f10*/  LDG.E.U8 R4, [R4.64] ;  /* 0x0000002404047981 */ /* 0x000ea4000c1e1100 */
[----:B--2---:R0:W2:Y:S01]  /*1f20*/  I2F.U16 R18, R4 ;  /* 0x0000000400127306 */ /* 0x0040a20000101000 */
[----:B------:R-:W-:Y:S05]  /*1f30*/  BRA `(.L_x_1548) ;  /* 0x00000ca000007947 */ /* 0x000fea0003800000 */
.L_x_1545:
[----:B------:R-:W-:-:S13]  /*1f40*/  ISETP.NE.AND P0, PT, R0, 0x2, PT ;  /* 0x000000020000780c */ /* 0x000fda0003f05270 */
[----:B------:R-:W-:Y:S05]  /*1f50*/  @!P0 BRA `(.L_x_1549) ;  /* 0x000000a000008947 */ /* 0x000fea0003800000 */
[----:B------:R-:W-:-:S13]  /*1f60*/  ISETP.NE.AND P0, PT, R0, 0x3, PT ;  /* 0x000000030000780c */ /* 0x000fda0003f05270 */
[----:B------:R-:W-:Y:S05]  /*1f70*/  @!P0 BRA `(.L_x_1550) ;  /* 0x0000005000008947 */ /* 0x000fea0003800000 */
[----:B------:R-:W-:-:S13]  /*1f80*/  ISETP.NE.AND P0, PT, R0, 0x4, PT ;  /* 0x000000040000780c */ /* 0x000fda0003f05270 */
[----:B------:R-:W-:Y:S05]  /*1f90*/  @P0 BRA `(.L_x_1547) ;  /* 0x00000aa000000947 */ /* 0x000fea0003800000 */
[----:B------:R-:W2:Y:S02]  /*1fa0*/  LDG.E.64 R18, [R4.64] ;  /* 0x0000002404127981 */ /* 0x000ea4000c1e1b00 */
[----:B--2---:R0:W2:Y:S01]  /*1fb0*/  I2F.S64 R18, R18 ;  /* 0x0000001200127312 */ /* 0x0040a20000301400 */
[----:B------:R-:W-:Y:S05]  /*1fc0*/  BRA `(.L_x_1548) ;  /* 0x00000c1000007947 */ /* 0x000fea0003800000 */
.L_x_1550:
[----:B------:R-:W2:Y:S02]  /*1fd0*/  LDG.E R4, [R4.64] ;  /* 0x0000002404047981 */ /* 0x000ea4000c1e1900 */
[----:B--2---:R0:W2:Y:S01]  /*1fe0*/  I2F R18, R4 ;  /* 0x0000000400127306 */ /* 0x0040a20000201400 */
[----:B------:R-:W-:Y:S05]  /*1ff0*/  BRA `(.L_x_1548) ;  /* 0x00000be000007947 */ /* 0x000fea0003800000 */
.L_x_1549:
[----:B------:R-:W2:Y:S02]  /*2000*/  LDG.E.U16 R4, [R4.64] ;  /* 0x0000002404047981 */ /* 0x000ea4000c1e1500 */
[----:B--2---:R0:W2:Y:S01]  /*2010*/  I2F.S16 R18, R4 ;  /* 0x0000000400127306 */ /* 0x0040a20000101400 */
[----:B------:R-:W-:Y:S05]  /*2020*/  BRA `(.L_x_1548) ;  /* 0x00000bb000007947 */ /* 0x000fea0003800000 */
.L_x_1544:
        /* <DEDUP_REMOVED lines=8> */
.L_x_1552:
[----:B------:R-:W2:Y:S02]  /*20b0*/  LDG.E.U16 R4, [R4.64] ;  /* 0x0000002404047981 */ /* 0x000ea4000c1e1500 */
[----:B--2---:R-:W-:Y:S01]  /*20c0*/  HADD2.F32 R18, -RZ, R4.H0_H0 ;  /* 0x20000004ff127230 */ /* 0x004fe20000004100 */
[----:B------:R-:W-:Y:S05]  /*20d0*/  BRA `(.L_x_1548) ;  /* 0x00000b0000007947 */ /* 0x000fea0003800000 */
.L_x_1551:
        /* <DEDUP_REMOVED lines=8> */
.L_x_1554:
[----:B------:R-:W2:Y:S02]  /*2160*/  LDG.E.U16 R4, [R4.64] ;  /* 0x0000002404047981 */ /* 0x000ea4000c1e1500 */
[----:B--2---:R-:W-:Y:S01]  /*2170*/  HADD2.F32 R18, -RZ, R4.H0_H0 ;  /* 0x20000004ff127230 */ /* 0x004fe20000004100 */
[----:B------:R-:W-:Y:S05]  /*2180*/  BRA `(.L_x_1548) ;  /* 0x00000a5000007947 */ /* 0x000fea0003800000 */
.L_x_1553:
[----:B------:R-:W2:Y:S02]  /*2190*/  LDG.E.64 R4, [R4.64] ;  /* 0x0000002404047981 */ /* 0x000ea4000c1e1b00 */
[----:B--2---:R-:W0:Y:S01]  /*21a0*/  F2F.F32.F64 R18, R4 ;  /* 0x0000000400127310 */ /* 0x004e220000301000 */
[----:B------:R-:W0:-:S14]  /*21b0*/  DSETP.GEU.AND P0, PT, |R4|, c[0x2][0x0], PT ;  /* 0x008000000400762a */ /* 0x000e1c0003f0e200 */
[----:B0-----:R-:W-:Y:S01]  /*21c0*/  @!P0 FMUL R18, R18, 1.175494350822287508e-38 ;  /* 0x0080000012128820 */ /* 0x001fe20000400000 */
[----:B------:R-:W-:Y:S05]  /*21d0*/  BRA `(.L_x_1548) ;  /* 0x00000a0000007947 */ /* 0x000fea0003800000 */
.L_x_1543:
        /* <DEDUP_REMOVED lines=12> */
.L_x_1557:
[----:B------:R-:W2:Y:S02]  /*22a0*/  LDG.E.64 R4, [R4.64] ;  /* 0x0000002404047981 */ /* 0x000ea4000c1e1b00 */
[----:B--2---:R-:W0:Y:S01]  /*22b0*/  F2F.F32.F64 R18, R4 ;  /* 0x0000000400127310 */ /* 0x004e220000301000 */
[----:B------:R-:W0:-:S14]  /*22c0*/  DSETP.GEU.AND P0, PT, |R4|, c[0x2][0x0], PT ;  /* 0x008000000400762a */ /* 0x000e1c0003f0e200 */
[----:B0-----:R-:W-:Y:S01]  /*22d0*/  @!P0 FMUL R18, R18, 1.175494350822287508e-38 ;  /* 0x0080000012128820 */ /* 0x001fe20000400000 */
[----:B------:R-:W-:Y:S05]  /*22e0*/  BRA `(.L_x_1548) ;  /* 0x000008f000007947 */ /* 0x000fea0003800000 */
.L_x_1556:
        /* <DEDUP_REMOVED lines=26> */
.L_x_1559:
        /* <DEDUP_REMOVED lines=13> */
.L_x_1558:
[----:B------:R-:W2:Y:S02]  /*2560*/  LDG.E.U16 R4, [R4.64] ;  /* 0x0000002404047981 */ /* 0x000ea4000c1e1500 */
[----:B--2---:R-:W-:Y:S01]  /*2570*/  PRMT R18, RZ, 0x5410, R4 ;  /* 0x00005410ff127816 */ /* 0x004fe20000000004 */
[----:B------:R-:W-:Y:S05]  /*2580*/  BRA `(.L_x_1548) ;  /* 0x0000065000007947 */ /* 0x000fea0003800000 */
.L_x_1555:
        /* <DEDUP_REMOVED lines=9> */
[----:B--2---:R0:W2:Y:S01]  /*2620*/  I2F.U16 R18, R4 ;  /* 0x0000000400127306 */ /* 0x0040a20000101000 */
[----:B------:R-:W-:Y:S05]  /*2630*/  BRA `(.L_x_1548) ;  /* 0x000005a000007947 */ /* 0x000fea0003800000 */
.L_x_1562:
        /* <DEDUP_REMOVED lines=20> */
.L_x_1564:
[----:B------:R-:W-:Y:S05]  /*2780*/  BSYNC B0 ;  /* 0x0000000000007941 */ /* 0x000fea0003800000 */
.L_x_1563:
[----:B------:R-:W-:Y:S01]  /*2790*/  IMAD.SHL.U32 R3, R3, 0x100000, RZ ;  /* 0x0010000003037824 */ /* 0x000fe200078e00ff */
[----:B------:R-:W-:-:S04]  /*27a0*/  LEA R5, R0, 0x3b800000, 0x17 ;  /* 0x3b80000000057811 */ /* 0x000fc800078eb8ff */
[----:B------:R-:W-:Y:S01]  /*27b0*/  LOP3.LUT R18, R5, R3, R18, 0xfe, !PT ;  /* 0x0000000305127212 */ /* 0x000fe200078efe12 */
[----:B------:R-:W-:Y:S05]  /*27c0*/  BRA `(.L_x_1548) ;  /* 0x0000041000007947 */ /* 0x000fea0003800000 */
.L_x_1561:
        /* <DEDUP_REMOVED lines=20> */
.L_x_1566:
[----:B------:R-:W-:Y:S05]  /*2910*/  BSYNC B0 ;  /* 0x0000000000007941 */ /* 0x000fea0003800000 */
.L_x_1565:
[----:B------:R-:W-:Y:S01]  /*2920*/  IMAD.SHL.U32 R3, R3, 0x200000, RZ ;  /* 0x0020000003037824 */ /* 0x000fe200078e00ff */
[----:B------:R-:W-:-:S04]  /*2930*/  LEA R5, R0, 0x37800000, 0x17 ;  /* 0x3780000000057811 */ /* 0x000fc800078eb8ff */
[----:B------:R-:W-:Y:S01]  /*2940*/  LOP3.LUT R18, R5, R3, R18, 0xfe, !PT ;  /* 0x0000000305127212 */ /* 0x000fe200078efe12 */
[----:B------:R-:W-:Y:S05]  /*2950*/  BRA `(.L_x_1548) ;  /* 0x0000028000007947 */ /* 0x000fea0003800000 */
.L_x_1560:
        /* <DEDUP_REMOVED lines=14> */
.L_x_1547:
        /* <DEDUP_REMOVED lines=18> */
[----:B01---5:R-:W-:Y:S05]  /*2b60*/  CALL.ABS.NOINC R14 ;  /* 0x000000000e007343 */ /* 0x023fea0003c00000 */
[----:B------:R-:W-:Y:S01]  /*2b70*/  IMAD.MOV.U32 R18, RZ, RZ, RZ ;  /* 0x000000ffff127224 */ /* 0x000fe200078e00ff */
[----:B------:R-:W-:Y:S05]  /*2b80*/  BRA `(.L_x_1548) ;  /* 0x0000005000007947 */ /* 0x000fea0003800000 */
.L_x_1568:
[----:B------:R-:W2:Y:S02]  /*2b90*/  LDG.E.64 R18, [R4.64] ;  /* 0x0000002404127981 */ /* 0x000ea4000c1e1b00 */
[----:B--2---:R0:W2:Y:S01]  /*2ba0*/  I2F.U64 R18, R18 ;  /* 0x0000001200127312 */ /* 0x0040a20000301000 */
[----:B------:R-:W-:Y:S05]  /*2bb0*/  BRA `(.L_x_1548) ;  /* 0x0000002000007947 */ /* 0x000fea0003800000 */
.L_x_1567:
[----:B------:R-:W2:Y:S02]  /*2bc0*/  LDG.E R4, [R4.64] ;  /* 0x0000002404047981 */ /* 0x000ea4000c1e1900 */
[----:B--2---:R0:W2:Y:S02]  /*2bd0*/  I2F.U32 R18, R4 ;  /* 0x0000000400127306 */ /* 0x0040a40000201000 */
.L_x_1548:
[----:B------:R-:W-:Y:S05]  /*2be0*/  BSYNC B6 ;  /* 0x0000000000067941 */ /* 0x000fea0003800000 */
.L_x_1542:
[----:B------:R-:W-:Y:S02]  /*2bf0*/  IADD3 R23, R23, 0x80, RZ ;  /* 0x0000008017177810 */ /* 0x000fe40007ffe0ff */
.L_x_1541:
[----:B------:R-:W-:Y:S05]  /*2c00*/  BSYNC B7 ;  /* 0x0000000000077941 */ /* 0x000fea0003800000 */
.L_x_1540:
        /* <DEDUP_REMOVED lines=18> */
[----:B------:R-:W3:Y:S02]  /*2d30*/  LDG.E.S8 R4, [R4.64] ;  /* 0x0000002404047981 */ /* 0x000ee4000c1e1300 */
[----:B---3--:R0:W3:Y:S01]  /*2d40*/  I2F.S16 R25, R4 ;  /* 0x0000000400197306 */ /* 0x0080e20000101400 */
[----:B------:R-:W-:Y:S05]  /*2d50*/  BRA `(.L_x_1570) ;  /* 0x00000ca000007947 */ /* 0x000fea0003800000 */
.L_x_1574:
[----:B------:R-:W3:Y:S02]  /*2d60*/  LDG.E.U8 R4, [R4.64] ;  /* 0x0000002404047981 */ /* 0x000ee4000c1e1100 */
[----:B---3--:R0:W3:Y:S01]  /*2d70*/  I2F.U16 R25, R4 ;  /* 0x0000000400197306 */ /* 0x0080e20000101000 */
[----:B------:R-:W-:Y:S05]  /*2d80*/  BRA `(.L_x_1570) ;  /* 0x00000c7000007947 */ /* 0x000fea0003800000 */
.L_x_1573:
[----:B------:R-:W-:-:S13]  /*2d90*/  ISETP.NE.AND P0, PT, R0, 0x2, PT ;  /* 0x000000020000780c */ /* 0x000fda0003f05270 */
[----:B------:R-:W-:Y:S05]  /*2da0*/  @!P0 BRA `(.L_x_1576) ;  /* 0x000000a000008947 */ /* 0x000fea0003800000 */
[----:B------:R-:W-:-:S13]  /*2db0*/  ISETP.NE.AND P0, PT, R0, 0x3, PT ;  /* 0x000000030000780c */ /* 0x000fda0003f05270 */
[----:B------:R-:W-:Y:S05]  /*2dc0*/  @!P0 BRA `(.L_x_1577) ;  /* 0x0000005000008947 */ /* 0x000fea0003800000 */
[----:B------:R-:W-:-:S13]  /*2dd0*/  ISETP.NE.AND P0, PT, R0, 0x4, PT ;  /* 0x000000040000780c */ /* 0x000fda0003f05270 */
[----:B------:R-:W-:Y:S05]  /*2de0*/  @P0 BRA `(.L_x_1575) ;  /* 0x00000a8000000947 */ /* 0x000fea0003800000 */
[----:B------:R-:W3:Y:S02]  /*2df0*/  LDG.E.64 R4, [R4.64] ;  /* 0x0000002404047981 */ /* 0x000ee4000c1e1b00 */
[----:B---3--:R0:W3:Y:S01]  /*2e00*/  I2F.S64 R25, R4 ;  /* 0x0000000400197312 */ /* 0x0080e20000301400 */
[----:B------:R-:W-:Y:S05]  /*2e10*/  BRA `(.L_x_1570) ;  /* 0x00000be000007947 */ /* 0x000fea0003800000 */
.L_x_1577:
[----:B------:R-:W3:Y:S02]  /*2e20*/  LDG.E R4, [R4.64] ;  /* 0x0000002404047981 */ /* 0x000ee4000c1e1900 */
[----:B---3--:R0:W3:Y:S01]  /*2e30*/  I2F R25, R4 ;  /* 0x0000000400197306 */ /* 0x0080e20000201400 */
[----:B------:R-:W-:Y:S05]  /*2e40*/  BRA `(.L_x_1570) ;  /* 0x00000bb000007947 */ /* 0x000fea0003800000 */
.L_x_1576:
[----:B------:R-:W3:Y:S02]  /*2e50*/  LDG.E.U16 R4, [R4.64] ;  /* 0x0000002404047981 */ /* 0x000ee4000c1e1500 */
[----:B---3--:R0:W3:Y:S01]  /*2e60*/  I2F.S16 R25, R4 ;  /* 0x0000000400197306 */ /* 0x0080e20000101400 */
[----:B------:R-:W-:Y:S05]  /*2e70*/  BRA `(.L_x_1570) ;  /* 0x00000b8000007947 */ /* 0x000fea0003800000 */
.L_x_1572:
        /* <DEDUP_REMOVED lines=8> */
.L_x_1579:
[----:B------:R-:W3:Y:S02]  /*2f00*/  LDG.E.U16 R4, [R4.64] ;  /* 0x0000002404047981 */ /* 0x000ee4000c1e1500 */
[----:B---3--:R-:W-:Y:S01]  /*2f10*/  HADD2.F32 R25, -RZ, R4.H0_H0 ;  /* 0x20000004ff197230 */ /* 0x008fe20000004100 */
[----:B------:R-:W-:Y:S05]  /*2f20*/  BRA `(.L_x_1570) ;  /* 0x00000ad000007947 */ /* 0x000fea0003800000 */
.L_x_1578:
        /* <DEDUP_REMOVED lines=8> */
.L_x_1581:
[----:B------:R-:W3:Y:S02]  /*2fb0*/  LDG.E.U16 R4, [R4.64] ;  /* 0x0000002404047981 */ /* 0x000ee4000c1e1500 */
[----:B---3--:R-:W-:Y:S01]  /*2fc0*/  HADD2.F32 R25, -RZ, R4.H0_H0 ;  /* 0x20000004ff197230 */ /* 0x008fe20000004100 */
[----:B------:R-:W-:Y:S05]  /*2fd0*/  BRA `(.L_x_1570) ;  /* 0x00000a2000007947 */ /* 0x000fea0003800000 */
.L_x_1580:
[----:B------:R-:W3:Y:S02]  /*2fe0*/  LDG.E.64 R4, [R4.64] ;  /* 0x0000002404047981 */ /* 0x000ee4000c1e1b00 */
[----:B---3--:R-:W0:Y:S01]  /*2ff0*/  F2F.F32.F64 R25, R4 ;  /* 0x0000000400197310 */ /* 0x008e220000301000 */
[----:B------:R-:W0:-:S14]  /*3000*/  DSETP.GEU.AND P0, PT, |R4|, c[0x2][0x0], PT ;  /* 0x008000000400762a */ /* 0x000e1c0003f0e200 */
[----:B0-----:R-:W-:Y:S01]  /*3010*/  @!P0 FMUL R25, R25, 1.175494350822287508e-38 ;  /* 0x0080000019198820 */ /* 0x001fe20000400000 */
[----:B------:R-:W-:Y:S05]  /*3020*/  BRA `(.L_x_1570) ;  /* 0x000009d000007947 */ /* 0x000fea0003800000 */
.L_x_1571:
        /* <DEDUP_REMOVED lines=8> */
[----:B------:R-:W3:Y:S02]  /*30b0*/  LDG.E.U8 R4, [R4.64] ;  /* 0x0000002404047981 */ /* 0x000ee4000c1e1100 */
[----:B---3--:R-:W-:-:S04]  /*30c0*/  ISETP.NE.AND P0, PT, R4, RZ, PT ;  /* 0x000000ff0400720c */ /* 0x008fc80003f05270 */
[----:B------:R-:W-:Y:S01]  /*30d0*/  FSEL R25, RZ, 1, !P0 ;  /* 0x3f800000ff197808 */ /* 0x000fe20004000000 */
[----:B------:R-:W-:Y:S05]  /*30e0*/  BRA `(.L_x_1570) ;  /* 0x0000091000007947 */ /* 0x000fea0003800000 */
.L_x_1584:
[----:B------:R-:W3:Y:S02]  /*30f0*/  LDG.E.64 R4, [R4.64] ;  /* 0x0000002404047981 */ /* 0x000ee4000c1e1b00 */
[----:B---3--:R-:W0:Y:S01]  /*3100*/  F2F.F32.F64 R25, R4 ;  /* 0x0000000400197310 */ /* 0x008e220000301000 */
[----:B------:R-:W0:-:S14]  /*3110*/  DSETP.GEU.AND P0, PT, |R4|, c[0x2][0x0], PT ;  /* 0x008000000400762a */ /* 0x000e1c0003f0e200 */
[----:B0-----:R-:W-:Y:S01]  /*3120*/  @!P0 FMUL R25, R25, 1.175494350822287508e-38 ;  /* 0x0080000019198820 */ /* 0x001fe20000400000 */
[----:B------:R-:W-:Y:S05]  /*3130*/  BRA `(.L_x_1570) ;  /* 0x000008c000007947 */ /* 0x000fea0003800000 */
.L_x_1583:
[----:B------:R-:W-:-:S13]  /*3140*/  ISETP.NE.AND P0, PT, R0, 0xf, PT ;  /* 0x0000000f0000780c */ /* 0x000fda0003f05270 */
[----:B------:R-:W-:Y:S05]  /*3150*/  @!P0 BRA `(.L_x_1585) ;  /* 0x0000025000008947 */ /* 0x000fea0003800000 */
[----:B------:R-:W-:-:S13]  /*3160*/  ISETP.NE.AND P0, PT, R0, 0x17, PT ;  /* 0x000000170000780c */ /* 0x000fda0003f05270 */
[----:B------:R-:W-:Y:S05]  /*3170*/  @!P0 BRA `(.L_x_1586) ;  /* 0x0000016000008947 */ /* 0x000fea0003800000 */
[----:B------:R-:W-:-:S13]  /*3180*/  ISETP.NE.AND P0, PT, R0, 0x18, PT ;  /* 0x000000180000780c */ /* 0x000fda0003f05270 */
[----:B------:R-:W-:Y:S05]  /*3190*/  @P0 BRA `(.L_x_1575) ;  /* 0x000006d000000947 */ /* 0x000fea0003800000 */
[----:B------:R-:W3:Y:S01]  /*31a0*/  LDG.E.U8 R25, [R4.64] ;  /* 0x0000002404197981 */ /* 0x000ee2000c1e1100 */
[----:B------:R-:W-:Y:S02]  /*31b0*/  IMAD.MOV.U32 R8, RZ, RZ, -0x800000 ;  /* 0xff800000ff087424 */ /* 0x000fe400078e00ff */
[----:B---3--:R-:W-:-:S05]  /*31c0*/  IMAD.SHL.U32 R25, R25, 0x1000000, RZ ;  /* 0x0100000019197824 */ /* 0x008fca00078e00ff */
        /* <DEDUP_REMOVED lines=17> */
.L_x_1586:
[----:B------:R-:W3:Y:S02]  /*32e0*/  LDG.E.U8 R4, [R4.64] ;  /* 0x0000002404047981 */ /* 0x000ee4000c1e1100 */
[----:B---3--:R-:W-:-:S05]  /*32f0*/  IMAD.SHL.U32 R0, R4, 0x2000000, RZ ;  /* 0x0200000004007824 */ /* 0x008fca00078e00ff */
        /* <DEDUP_REMOVED lines=11> */
.L_x_1585:
[----:B------:R-:W3:Y:S02]  /*33b0*/  LDG.E.U16 R4, [R4.64] ;  /* 0x0000002404047981 */ /* 0x000ee4000c1e1500 */
[----:B---3--:R-:W-:Y:S01]  /*33c0*/  PRMT R25, RZ, 0x5410, R4 ;  /* 0x00005410ff197816 */ /* 0x008fe20000000004 */
[----:B------:R-:W-:Y:S05]  /*33d0*/  BRA `(.L_x_1570) ;  /* 0x0000062000007947 */ /* 0x000fea0003800000 */
.L_x_1582:
        /* <DEDUP_REMOVED lines=8> */
[----:B------:R-:W3:Y:S02]  /*3460*/  LDG.E.U16 R4, [R4.64] ;  /* 0x0000002404047981 */ /* 0x000ee4000c1e1500 */
[----:B---3--:R0:W3:Y:S01]  /*3470*/  I2F.U16 R25, R4 ;  /* 0x0000000400197306 */ /* 0x0080e20000101000 */
[----:B------:R-:W-:Y:S05]  /*3480*/  BRA `(.L_x_1570) ;  /* 0x0000057000007947 */ /* 0x000fea0003800000 */
.L_x_1589:
[----:B------:R-:W3:Y:S02]  /*3490*/  LDG.E.U8 R3, [R4.64] ;  /* 0x0000002404037981 */ /* 0x000ee4000c1e1100 */
[----:B---3--:R-:W-:-:S13]  /*34a0*/  ISETP.NE.AND P0, PT, R3, RZ, PT ;  /* 0x000000ff0300720c */ /* 0x008fda0003f05270 */
        /* <DEDUP_REMOVED lines=17> */
.L_x_1591:
[----:B------:R-:W-:Y:S05]  /*35c0*/  BSYNC B0 ;  /* 0x0000000000007941 */ /* 0x000fea0003800000 */
.L_x_1590:
[----:B------:R-:W-:Y:S01]  /*35d0*/  IMAD.SHL.U32 R3, R3, 0x100000, RZ ;  /* 0x0010000003037824 */ /* 0x000fe200078e00ff */
[----:B------:R-:W-:-:S04]  /*35e0*/  LEA R0, R0, 0x3b800000, 0x17 ;  /* 0x3b80000000007811 */ /* 0x000fc800078eb8ff */
[----:B------:R-:W-:Y:S01]  /*35f0*/  LOP3.LUT R25, R0, R3, R25, 0xfe, !PT ;  /* 0x0000000300197212 */ /* 0x000fe200078efe19 */
[----:B------:R-:W-:Y:S05]  /*3600*/  BRA `(.L_x_1570) ;  /* 0x000003f000007947 */ /* 0x000fea0003800000 */
.L_x_1588:
        /* <DEDUP_REMOVED lines=19> */
.L_x_1593:
[----:B------:R-:W-:Y:S05]  /*3740*/  BSYNC B0 ;  /* 0x0000000000007941 */ /* 0x000fea0003800000 */
.L_x_1592:
[----:B------:R-:W-:Y:S01]  /*3750*/  IMAD.SHL.U32 R3, R3, 0x200000, RZ ;  /* 0x0020000003037824 */ /* 0x000fe200078e00ff */
[----:B------:R-:W-:-:S04]  /*3760*/  LEA R0, R0, 0x37800000, 0x17 ;  /* 0x3780000000007811 */ /* 0x000fc800078eb8ff */
[----:B------:R-:W-:Y:S01]  /*3770*/  LOP3.LUT R25, R0, R3, R25, 0xfe, !PT ;  /* 0x0000000300197212 */ /* 0x000fe200078efe19 */
[----:B------:R-:W-:Y:S05]  /*3780*/  BRA `(.L_x_1570) ;  /* 0x0000027000007947 */ /* 0x000fea0003800000 */
.L_x_1587:
[----:B------:R-:W-:-:S13]  /*3790*/  ISETP.NE.AND P0, PT, R0, 0x1c, PT ;  /* 0x0000001c0000780c */ /* 0x000fda0003f05270 */
[----:B------:R-:W-:Y:S05]  /*37a0*/  @!P0 BRA `(.L_x_1594) ;  /* 0x0000023000008947 */ /* 0x000fea0003800000 */
[----:B------:R-:W-:-:S13]  /*37b0*/  ISETP.NE.AND P0, PT, R0, 0x1d, PT ;  /* 0x0000001d0000780c */ /* 0x000fda0003f05270 */
[----:B------:R-:W-:Y:S05]  /*37c0*/  @!P0 BRA `(.L_x_1595) ;  /* 0x000001e000008947 */ /* 0x000fea0003800000 */
[----:B------:R-:W-:-:S13]  /*37d0*/  ISETP.NE.AND P0, PT, R0, 0x2c, PT ;  /* 0x0000002c0000780c */ /* 0x000fda0003f05270 */
[----:B------:R-:W-:Y:S05]  /*37e0*/  @P0 BRA `(.L_x_1575) ;  /* 0x0000008000000947 */ /* 0x000fea0003800000 */
[----:B------:R-:W3:Y:S01]  /*37f0*/  LDG.E.U8 R4, [R4.64] ;  /* 0x0000002404047981 */ /* 0x000ee2000c1e1100 */
[----:B------:R-:W-:Y:S01]  /*3800*/  IMAD.MOV.U32 R25, RZ, RZ, 0x400000 ;  /* 0x00400000ff197424 */ /* 0x000fe200078e00ff */
[----:B---3--:R-:W-:-:S13]  /*3810*/  ISETP.NE.AND P0, PT, R4, RZ, PT ;  /* 0x000000ff0400720c */ /* 0x008fda0003f05270 */
[----:B------:R-:W-:Y:S05]  /*3820*/  @!P0 BRA `(.L_x_1570) ;  /* 0x000001d000008947 */ /* 0x000fea0003800000 */
[----:B------:R-:W-:-:S13]  /*3830*/  ISETP.NE.AND P0, PT, R4, 0xff, PT ;  /* 0x000000ff0400780c */ /* 0x000fda0003f05270 */
[----:B------:R-:W-:Y:S02]  /*3840*/  @!P0 IMAD.MOV.U32 R25, RZ, RZ, 0x7f800001 ;  /* 0x7f800001ff198424 */ /* 0x000fe400078e00ff */
[----:B------:R-:W-:Y:S01]  /*3850*/  @P0 IMAD.SHL.U32 R25, R4, 0x800000, RZ ;  /* 0x0080000004190824 */ /* 0x000fe200078e00ff */
[----:B------:R-:W-:Y:S05]  /*3860*/  BRA `(.L_x_1570) ;  /* 0x0000019000007947 */ /* 0x000fea0003800000 */
.L_x_1575:
        /* <DEDUP_REMOVED lines=18> */
[----:B012--5:R-:W-:Y:S05]  /*3990*/  CALL.ABS.NOINC R14 ;  /* 0x000000000e007343 */ /* 0x027fea0003c00000 */
[----:B------:R-:W-:Y:S05]  /*39a0*/  BRA `(.L_x_1570) ;  /* 0x0000005000007947 */ /* 0x000fea0003800000 */
.L_x_1595:
[----:B------:R-:W3:Y:S02]  /*39b0*/  LDG.E.64 R4, [R4.64] ;  /* 0x0000002404047981 */ /* 0x000ee4000c1e1b00 */
[----:B---3--:R0:W3:Y:S01]  /*39c0*/  I2F.U64 R25, R4 ;  /* 0x0000000400197312 */ /* 0x0080e20000301000 */
[----:B------:R-:W-:Y:S05]  /*39d0*/  BRA `(.L_x_1570) ;  /* 0x0000002000007947 */ /* 0x000fea0003800000 */
.L_x_1594:
[----:B------:R-:W3:Y:S02]  /*39e0*/  LDG.E R4, [R4.64] ;  /* 0x0000002404047981 */ /* 0x000ee4000c1e1900 */
[----:B---3--:R0:W3:Y:S02]  /*39f0*/  I2F.U32 R25, R4 ;  /* 0x0000000400197306 */ /* 0x0080e40000201000 */
.L_x_1570:
[----:B------:R-:W-:Y:S05]  /*3a00*/  BSYNC B6 ;  /* 0x0000000000067941 */ /* 0x000fea0003800000 */
.L_x_1569:
[----:B0-----:R-:W0:Y:S01]  /*3a10*/  S2R R19, SR_TID.X ;  /* 0x0000000000137919 */ /* 0x001e220000002100 */
[----:B------:R-:W4:Y:S01]  /*3a20*/  LDC.U8 R17, c[0x0][0x184] ;  /* 0x00006100ff117b82 */ /* 0x000f220000000000 */
[----:B------:R-:W-:Y:S01]  /*3a30*/  BSSY B0, `(.L_x_1596) ;  /* 0x0000024000007945 */ /* 0x000fe20003800000 */
[C---:B0-----:R-:W-:Y:S02]  /*3a40*/  ISETP.GE.AND P2, PT, R19.reuse, R16, PT ;  /* 0x000000101300720c */ /* 0x041fe40003f46270 */
[----:B------:R-:W-:-:S02]  /*3a50*/  IADD3 R3, R19, 0x100, RZ ;  /* 0x0000010013037810 */ /* 0x000fc40007ffe0ff */
[C---:B------:R-:W-:Y:S02]  /*3a60*/  IADD3 R5, R19.reuse, 0x180, RZ ;  /* 0x0000018013057810 */ /* 0x040fe40007ffe0ff */
[----:B------:R-:W-:Y:S02]  /*3a70*/  IADD3 R23, R19, 0x80, RZ ;  /* 0x0000008013177810 */ /* 0x000fe40007ffe0ff */
[-C--:B------:R-:W-:Y:S02]  /*3a80*/  ISETP.GE.AND P0, PT, R3, R16.reuse, PT ;  /* 0x000000100300720c */ /* 0x080fe40003f06270 */
[-C--:B------:R-:W-:Y:S02]  /*3a90*/  ISETP.GE.AND P1, PT, R5, R16.reuse, PT ;  /* 0x000000100500720c */ /* 0x080fe40003f26270 */
[----:B------:R-:W-:Y:S01]  /*3aa0*/  ISETP.GE.AND P3, PT, R23, R16, PT ;  /* 0x000000101700720c */ /* 0x000fe20003f66270 */
[----:B------:R-:W-:Y:S07]  /*3ab0*/  @P2 BRA `(.L_x_1597) ;  /* 0x000001b000002947 */ /* 0x000fee0003800000 */
[----:B----4-:R-:W-:Y:S01]  /*3ac0*/  IMAD.MOV.U32 R0, RZ, RZ, 0x3f000000 ;  /* 0x3f000000ff007424 */ /* 0x010fe200078e00ff */
[C---:B-----5:R-:W-:Y:S01]  /*3ad0*/  FSETP.GT.FTZ.AND P4, PT, |R22|.reuse, 0.56000000238418579102, PT ;  /* 0x3f0f5c291600780b */ /* 0x060fe20003f94200 */
        /* <DEDUP_REMOVED lines=24> */
[----:B------:R-:W-:Y:S02]  /*3c60*/  @P4 FADD.FTZ R4, R4, R4 ;  /* 0x0000000404044221 */ /* 0x000fe40000010000 */
.L_x_1597:
[----:B----4-:R-:W-:Y:S05]  /*3c70*/  BSYNC B0 ;  /* 0x0000000000007941 */ /* 0x010fea0003800000 */
.L_x_1596:
[----:B------:R-:W-:Y:S01]  /*3c80*/  BSSY B0, `(.L_x_1598) ;  /* 0x000001d000007945 */ /* 0x000fe20003800000 */
[----:B------:R-:W-:Y:S05]  /*3c90*/  @P3 BRA `(.L_x_1599) ;  /* 0x000001b000003947 */ /* 0x000fea0003800000 */
[----:B------:R-:W-:Y:S01]  /*3ca0*/  IMAD.MOV.U32 R0, RZ, RZ, 0x3f000000 ;  /* 0x3f000000ff007424 */ /* 0x000fe200078e00ff */
[C---:B-1---5:R-:W-:Y:S01]  /*3cb0*/  FSETP.GT.FTZ.AND P3, PT, |R24|.reuse, 0.56000000238418579102, PT ;  /* 0x3f0f5c291800780b */ /* 0x062fe20003f74200 */
        /* <DEDUP_REMOVED lines=24> */
[----:B------:R-:W-:Y:S02]  /*3e40*/  @P3 FADD.FTZ R22, R22, R22 ;  /* 0x0000001616163221 */ /* 0x000fe40000010000 */
.L_x_1599:
[----:B------:R-:W-:Y:S05]  /*3e50*/  BSYNC B0 ;  /* 0x0000000000007941 */ /* 0x000fea0003800000 */
.L_x_1598:
[----:B------:R-:W-:Y:S01]  /*3e60*/  BSSY B0, `(.L_x_1600) ;  /* 0x000001d000007945 */ /* 0x000fe20003800000 */
[----:B------:R-:W-:Y:S05]  /*3e70*/  @P0 BRA `(.L_x_1601) ;  /* 0x000001b000000947 */ /* 0x000fea0003800000 */
[----:B------:R-:W-:Y:S01]  /*3e80*/  IMAD.MOV.U32 R0, RZ, RZ, 0x3f000000 ;  /* 0x3f000000ff007424 */ /* 0x000fe200078e00ff */
[C---:B--2--5:R-:W-:Y:S01]  /*3e90*/  FSETP.GT.FTZ.AND P0, PT, |R18|.reuse, 0.56000000238418579102, PT ;  /* 0x3f0f5c291200780b */ /* 0x064fe20003f14200 */
        /* <DEDUP_REMOVED lines=19> */
[----:B-1----:R-:W-:Y:S02]  /*3fd0*/  FFMA.FTZ R24, R3, R0, R3 ;  /* 0x0000000003187223 */ /* 0x002fe40000010003 */
[----:B------:R-:W-:Y:S02]  /*3fe0*/  IMAD.MOV.U32 R0, RZ, RZ, 0x3fd774eb ;  /* 0x3fd774ebff007424 */ /* 0x000fe400078e00ff */
[----:B------:R-:W-:-:S05]  /*3ff0*/  FADD.FTZ R3, -R24, -RZ ;  /* 0x800000ff18037221 */ /* 0x000fca0000010100 */
[----:B------:R-:W-:-:S05]  /*4000*/  FSEL R3, R24, R3, P0 ;  /* 0x0000000318037208 */ /* 0x000fca0000000000 */
[----:B------:R-:W-:-:S04]  /*4010*/  @!P3 FFMA.FTZ R24, R0, 0.93318945169448852539, R3 ;  /* 0x3f6ee5810018b823 */ /* 0x000fc80000010003 */
[----:B------:R-:W-:Y:S02]  /*4020*/  @P0 FADD.FTZ R24, R24, R24 ;  /* 0x0000001818180221 */ /* 0x000fe40000010000 */
.L_x_1601:
[----:B------:R-:W-:Y:S05]  /*4030*/  BSYNC B0 ;  /* 0x0000000000007941 */ /* 0x000fea0003800000 */
.L_x_1600:
[----:B------:R-:W-:Y:S01]  /*4040*/  BSSY B0, `(.L_x_1602) ;  /* 0x000001d000007945 */ /* 0x000fe20003800000 */
[----:B------:R-:W-:Y:S05]  /*4050*/  @P1 BRA `(.L_x_1603) ;  /* 0x000001b000001947 */ /* 0x000fea0003800000 */
[----:B------:R-:W-:Y:S01]  /*4060*/  IMAD.MOV.U32 R3, RZ, RZ, 0x3f000000 ;  /* 0x3f000000ff037424 */ /* 0x000fe200078e00ff */
[C---:B---3-5:R-:W-:Y:S01]  /*4070*/  FSETP.GT.FTZ.AND P0, PT, |R25|.reuse, 0.56000000238418579102, PT ;  /* 0x3f0f5c291900780b */ /* 0x068fe20003f14200 */
        /* <DEDUP_REMOVED lines=19> */
[----:B--2---:R-:W-:Y:S02]  /*41b0*/  FFMA.FTZ R18, R0, R5, R0 ;  /* 0x0000000500127223 */ /* 0x004fe40000010000 */
[----:B------:R-:W-:Y:S02]  /*41c0*/  IMAD.MOV.U32 R0, RZ, RZ, 0x3fd774eb ;  /* 0x3fd774ebff007424 */ /* 0x000fe400078e00ff */
[----:B------:R-:W-:-:S05]  /*41d0*/  FADD.FTZ R3, -R18, -RZ ;  /* 0x800000ff12037221 */ /* 0x000fca0000010100 */
[----:B------:R-:W-:-:S05]  /*41e0*/  FSEL R3, R18, R3, P0 ;  /* 0x0000000312037208 */ /* 0x000fca0000000000 */
[----:B------:R-:W-:-:S04]  /*41f0*/  @!P1 FFMA.FTZ R18, R0, 0.93318945169448852539, R3 ;  /* 0x3f6ee58100129823 */ /* 0x000fc80000010003 */
[----:B------:R-:W-:Y:S02]  /*4200*/  @P0 FADD.FTZ R18, R18, R18 ;  /* 0x0000001212120221 */ /* 0x000fe40000010000 */
.L_x_1603:
[----:B------:R-:W-:Y:S05]  /*4210*/  BSYNC B0 ;  /* 0x0000000000007941 */ /* 0x000fea0003800000 */
.L_x_1602:
        /* <DEDUP_REMOVED lines=17> */
[----:B------:R-:W0:Y:S01]  /*4330*/  F2I.FTZ.TRUNC.NTZ R3, R4 ;  /* 0x0000000400037305 */ /* 0x000e22000021f100 */
[----:B------:R-:W-:Y:S01]  /*4340*/  IMAD.MOV.U32 R19, RZ, RZ, R23 ;  /* 0x000000ffff137224 */ /* 0x000fe200078e0017 */
[----:B0-----:R0:W-:Y:S01]  /*4350*/  STG.E.U8 [R8.64], R3 ;  /* 0x0000000308007986 */ /* 0x0011e2000c101124 */
[----:B------:R-:W-:Y:S05]  /*4360*/  BRA `(.L_x_1605) ;  /* 0x00000ec000007947 */ /* 0x000fea0003800000 */
.L_x_1609:
[----:B------:R-:W0:Y:S01]  /*4370*/  F2I.S64.TRUNC R4, R4 ;  /* 0x0000000400047311 */ /* 0x000e22000020d900 */
[----:B------:R-:W-:Y:S02]  /*4380*/  IMAD.MOV.U32 R19, RZ, RZ, R23 ;  /* 0x000000ffff137224 */ /* 0x000fe400078e0017 */
[----:B0-----:R-:W-:-:S05]  /*4390*/  IMAD.MOV.U32 R3, RZ, RZ, R4 ;  /* 0x000000ffff037224 */ /* 0x001fca00078e0004 */
[----:B------:R0:W-:Y:S01]  /*43a0*/  STG.E.U8 [R8.64], R3 ;  /* 0x0000000308007986 */ /* 0x0001e2000c101124 */
[----:B------:R-:W-:Y:S05]  /*43b0*/  BRA `(.L_x_1605) ;  /* 0x00000e7000007947 */ /* 0x000fea0003800000 */
.L_x_1608:
[----:B------:R-:W-:-:S13]  /*43c0*/  ISETP.NE.AND P0, PT, R0, 0x2, PT ;  /* 0x000000020000780c */ /* 0x000fda0003f05270 */
[----:B------:R-:W-:Y:S05]  /*43d0*/  @!P0 BRA `(.L_x_1611) ;  /* 0x000000c000008947 */ /* 0x000fea0003800000 */
[----:B------:R-:W-:-:S13]  /*43e0*/  ISETP.NE.AND P0, PT, R0, 0x3, PT ;  /* 0x000000030000780c */ /* 0x000fda0003f05270 */
[----:B------:R-:W-:Y:S05]  /*43f0*/  @!P0 BRA `(.L_x_1612) ;  /* 0x0000006000008947 */ /* 0x000fea0003800000 */
[----:B------:R-:W-:-:S13]  /*4400*/  ISETP.NE.AND P0, PT, R0, 0x4, PT ;  /* 0x000000040000780c */ /* 0x000fda0003f05270 */
[----:B------:R-:W-:Y:S05]  /*4410*/  @P0 BRA `(.L_x_1610) ;  /* 0x00000c5000000947 */ /* 0x000fea0003800000 */
[----:B------:R-:W0:Y:S01]  /*4420*/  F2I.S64.TRUNC R4, R4 ;  /* 0x0000000400047311 */ /* 0x000e22000020d900 */
[----:B------:R-:W-:Y:S01]  /*4430*/  IMAD.MOV.U32 R19, RZ, RZ, R23 ;  /* 0x000000ffff137224 */ /* 0x000fe200078e0017 */
[----:B0-----:R0:W-:Y:S01]  /*4440*/  STG.E.64 [R8.64], R4 ;  /* 0x0000000408007986 */ /* 0x0011e2000c101b24 */
[----:B------:R-:W-:Y:S05]  /*4450*/  BRA `(.L_x_1605) ;  /* 0x00000dd000007947 */ /* 0x000fea0003800000 */
.L_x_1612:
[----:B------:R-:W0:Y:S01]  /*4460*/  F2I.FTZ.TRUNC.NTZ R3, R4 ;  /* 0x0000000400037305 */ /* 0x000e22000021f100 */
[----:B------:R-:W-:Y:S01]  /*4470*/  IMAD.MOV.U32 R19, RZ, RZ, R23 ;  /* 0x000000ffff137224 */ /* 0x000fe200078e0017 */
[----:B0-----:R0:W-:Y:S01]  /*4480*/  STG.E [R8.64], R3 ;  /* 0x0000000308007986 */ /* 0x0011e2000c101924 */
[----:B------:R-:W-:Y:S05]  /*4490*/  BRA `(.L_x_1605) ;  /* 0x00000d9000007947 */ /* 0x000fea0003800000 */
.L_x_1611:
[----:B------:R-:W0:Y:S01]  /*44a0*/  F2I.FTZ.TRUNC.NTZ R3, R4 ;  /* 0x0000000400037305 */ /* 0x000e22000021f100 */
[----:B------:R-:W-:Y:S01]  /*44b0*/  IMAD.MOV.U32 R19, RZ, RZ, R23 ;  /* 0x000000ffff137224 */ /* 0x000fe200078e0017 */
[----:B0-----:R0:W-:Y:S01]  /*44c0*/  STG.E.U16 [R8.64], R3 ;  /* 0x0000000308007986 */ /* 0x0011e2000c101524 */
[----:B------:R-:W-:Y:S05]  /*44d0*/  BRA `(.L_x_1605) ;  /* 0x00000d5000007947 */ /* 0x000fea0003800000 */
.L_x_1607:
[----:B------:R-:W-:-:S13]  /*44e0*/  ISETP.GT.AND P0, PT, R0, 0x6, PT ;  /* 0x000000060000780c */ /* 0x000fda0003f04270 */
[----:B------:R-:W-:Y:S05]  /*44f0*/  @P0 BRA `(.L_x_1613) ;  /* 0x000000b000000947 */ /* 0x000fea0003800000 */
[----:B------:R-:W-:-:S13]  /*4500*/  ISETP.NE.AND P0, PT, R0, 0x5, PT ;  /* 0x000000050000780c */ /* 0x000fda0003f05270 */
[----:B------:R-:W-:Y:S05]  /*4510*/  @!P0 BRA `(.L_x_1614) ;  /* 0x0000005000008947 */ /* 0x000fea0003800000 */
[----:B------:R-:W-:-:S13]  /*4520*/  ISETP.NE.AND P0, PT, R0, 0x6, PT ;  /* 0x000000060000780c */ /* 0x000fda0003f05270 */
[----:B------:R-:W-:Y:S05]  /*4530*/  @P0 BRA `(.L_x_1610) ;  /* 0x00000b3000000947 */ /* 0x000fea0003800000 */
[----:B------:R0:W-:Y:S01]  /*4540*/  STG.E [R8.64], R4 ;  /* 0x0000000408007986 */ /* 0x0001e2000c101924 */
[----:B------:R-:W-:Y:S01]  /*4550*/  IMAD.MOV.U32 R19, RZ, RZ, R23 ;  /* 0x000000ffff137224 */ /* 0x000fe200078e0017 */
[----:B------:R-:W-:Y:S05]  /*4560*/  BRA `(.L_x_1605) ;  /* 0x00000cc000007947 */ /* 0x000fea0003800000 */
.L_x_1614:
[----:B------:R-:W-:Y:S01]  /*4570*/  F2FP.PACK_AB R4, RZ, R4 ;  /* 0x00000004ff04723e */ /* 0x000fe200000000ff */
[----:B------:R-:W-:-:S04]  /*4580*/  IMAD.MOV.U32 R19, RZ, RZ, R23 ;  /* 0x000000ffff137224 */ /* 0x000fc800078e0017 */
[----:B------:R0:W-:Y:S01]  /*4590*/  STG.E.U16 [R8.64], R4 ;  /* 0x0000000408007986 */ /* 0x0001e2000c101524 */
[----:B------:R-:W-:Y:S05]  /*45a0*/  BRA `(.L_x_1605) ;  /* 0x00000c8000007947 */ /* 0x000fea0003800000 */
.L_x_1613:
[----:B------:R-:W-:-:S13]  /*45b0*/  ISETP.NE.AND P0, PT, R0, 0x7, PT ;  /* 0x000000070000780c */ /* 0x000fda0003f05270 */
[----:B------:R-:W-:Y:S05]  /*45c0*/  @!P0 BRA `(.L_x_1615) ;  /* 0x000000d000008947 */ /* 0x000fea0003800000 */
[----:B------:R-:W-:-:S13]  /*45d0*/  ISETP.NE.AND P0, PT, R0, 0x8, PT ;  /* 0x000000080000780c */ /* 0x000fda0003f05270 */
[----:B------:R-:W-:Y:S05]  /*45e0*/  @!P0 BRA `(.L_x_1616) ;  /* 0x0000006000008947 */ /* 0x000fea0003800000 */
[----:B------:R-:W-:-:S13]  /*45f0*/  ISETP.NE.AND P0, PT, R0, 0x9, PT ;  /* 0x000000090000780c */ /* 0x000fda0003f05270 */
[----:B------:R-:W-:Y:S05]  /*4600*/  @P0 BRA `(.L_x_1610) ;  /* 0x00000a6000000947 */ /* 0x000fea0003800000 */
[----:B------:R-:W-:Y:S02]  /*4610*/  IMAD.MOV.U32 R5, RZ, RZ, RZ ;  /* 0x000000ffff057224 */ /* 0x000fe400078e00ff */
[----:B------:R-:W-:-:S03]  /*4620*/  IMAD.MOV.U32 R19, RZ, RZ, R23 ;  /* 0x000000ffff137224 */ /* 0x000fc600078e0017 */
[----:B------:R0:W-:Y:S01]  /*4630*/  STG.E.64 [R8.64], R4 ;  /* 0x0000000408007986 */ /* 0x0001e2000c101b24 */
[----:B------:R-:W-:Y:S05]  /*4640*/  BRA `(.L_x_1605) ;  /* 0x00000be000007947 */ /* 0x000fea0003800000 */
.L_x_1616:
[----:B------:R-:W-:Y:S01]  /*4650*/  F2FP.PACK_AB R3, RZ, R4 ;  /* 0x00000004ff03723e */ /* 0x000fe200000000ff */
[----:B------:R-:W-:-:S03]  /*4660*/  IMAD.MOV.U32 R19, RZ, RZ, R23 ;  /* 0x000000ffff137224 */ /* 0x000fc600078e0017 */
[----:B------:R-:W-:-:S05]  /*4670*/  PRMT R3, R3, 0x5410, RZ ;  /* 0x0000541003037816 */ /* 0x000fca00000000ff */
[----:B------:R0:W-:Y:S01]  /*4680*/  STG.E [R8.64], R3 ;  /* 0x0000000308007986 */ /* 0x0001e2000c101924 */
[----:B------:R-:W-:Y:S05]  /*4690*/  BRA `(.L_x_1605) ;  /* 0x00000b9000007947 */ /* 0x000fea0003800000 */
.L_x_1615:
[----:B------:R-:W-:Y:S02]  /*46a0*/  FMUL.FTZ R4, R4, 1 ;  /* 0x3f80000004047820 */ /* 0x000fe40000410000 */
[----:B------:R-:W-:-:S04]  /*46b0*/  IMAD.MOV.U32 R19, RZ, RZ, R23 ;  /* 0x000000ffff137224 */ /* 0x000fc800078e0017 */
[----:B------:R-:W0:Y:S02]  /*46c0*/  F2F.F64.F32 R4, R4 ;  /* 0x0000000400047310 */ /* 0x000e240000201800 */
[----:B0-----:R0:W-:Y:S01]  /*46d0*/  STG.E.64 [R8.64], R4 ;  /* 0x0000000408007986 */ /* 0x0011e2000c101b24 */
[----:B------:R-:W-:Y:S05]  /*46e0*/  BRA `(.L_x_1605) ;  /* 0x00000b4000007947 */ /* 0x000fea0003800000 */
.L_x_1606:
        /* <DEDUP_REMOVED lines=8> */
[----:B------:R-:W-:Y:S01]  /*4770*/  FSETP.NEU.FTZ.AND P0, PT, R4, RZ, PT ;  /* 0x000000ff0400720b */ /* 0x000fe20003f1d000 */
[----:B------:R-:W-:-:S03]  /*4780*/  IMAD.MOV.U32 R19, RZ, RZ, R23 ;  /* 0x000000ffff137224 */ /* 0x000fc600078e0017 */
[----:B------:R-:W-:-:S05]  /*4790*/  SEL R3, RZ, 0x1, !P0 ;  /* 0x00000001ff037807 */ /* 0x000fca0004000000 */
[----:B------:R0:W-:Y:S01]  /*47a0*/  STG.E.U8 [R8.64], R3 ;  /* 0x0000000308007986 */ /* 0x0001e2000c101124 */
[----:B------:R-:W-:Y:S05]  /*47b0*/  BRA `(.L_x_1605) ;  /* 0x00000a7000007947 */ /* 0x000fea0003800000 */
.L_x_1619:
[----:B------:R-:W-:Y:S01]  /*47c0*/  FMUL.FTZ R4, R4, 1 ;  /* 0x3f80000004047820 */ /* 0x000fe20000410000 */
[----:B------:R-:W-:Y:S01]  /*47d0*/  CS2R R6, SRZ ;  /* 0x0000000000067805 */ /* 0x000fe2000001ff00 */
[----:B------:R-:W-:-:S04]  /*47e0*/  IMAD.MOV.U32 R19, RZ, RZ, R23 ;  /* 0x000000ffff137224 */ /* 0x000fc800078e0017 */
[----:B------:R-:W0:Y:S02]  /*47f0*/  F2F.F64.F32 R4, R4 ;  /* 0x0000000400047310 */ /* 0x000e240000201800 */
[----:B0-----:R0:W-:Y:S01]  /*4800*/  STG.E.128 [R8.64], R4 ;  /* 0x0000000408007986 */ /* 0x0011e2000c101d24 */
[----:B------:R-:W-:Y:S05]  /*4810*/  BRA `(.L_x_1605) ;  /* 0x00000a1000007947 */ /* 0x000fea0003800000 */
.L_x_1618:
        /* <DEDUP_REMOVED lines=20> */
.L_x_1623:
[----:B------:R-:W-:Y:S05]  /*4960*/  BSYNC B0 ;  /* 0x0000000000007941 */ /* 0x000fea0003800000 */
.L_x_1622:
[----:B------:R-:W-:Y:S01]  /*4970*/  LOP3.LUT R5, R0, R5, RZ, 0xfc, !PT ;  /* 0x0000000500057212 */ /* 0x000fe200078efcff */
[----:B------:R-:W-:-:S04]  /*4980*/  IMAD.MOV.U32 R19, RZ, RZ, R23 ;  /* 0x000000ffff137224 */ /* 0x000fc800078e0017 */
[----:B------:R0:W-:Y:S01]  /*4990*/  STG.E.U8 [R8.64], R5 ;  /* 0x0000000508007986 */ /* 0x0001e2000c101124 */
[----:B------:R-:W-:Y:S05]  /*49a0*/  BRA `(.L_x_1605) ;  /* 0x0000088000007947 */ /* 0x000fea0003800000 */
.L_x_1621:
        /* <DEDUP_REMOVED lines=12> */
.L_x_1625:
[----:B------:R-:W-:Y:S01]  /*4a70*/  IMAD.MOV.U32 R0, RZ, RZ, 0x7f ;  /* 0x0000007fff007424 */ /* 0x000fe200078e00ff */
[----:B------:R-:W-:-:S04]  /*4a80*/  ISETP.GT.U32.AND P0, PT, R5, 0x7f800000, PT ;  /* 0x7f8000000500780c */ /* 0x000fc80003f04070 */
[----:B------:R-:W-:-:S04]  /*4a90*/  SEL R0, R0, 0x7c, P0 ;  /* 0x0000007c00007807 */ /* 0x000fc80000000000 */
.L_x_1626:
[----:B------:R-:W-:Y:S05]  /*4aa0*/  BSYNC B0 ;  /* 0x0000000000007941 */ /* 0x000fea0003800000 */
.L_x_1624:
[----:B------:R-:W-:Y:S01]  /*4ab0*/  LOP3.LUT R4, R4, 0x80000000, RZ, 0xc0, !PT ;  /* 0x8000000004047812 */ /* 0x000fe200078ec0ff */
[----:B------:R-:W-:-:S03]  /*4ac0*/  IMAD.MOV.U32 R19, RZ, RZ, R23 ;  /* 0x000000ffff137224 */ /* 0x000fc600078e0017 */
[----:B------:R-:W-:-:S04]  /*4ad0*/  SHF.R.U32.HI R3, RZ, 0x18, R4 ;  /* 0x00000018ff037819 */ /* 0x000fc80000011604 */
[----:B------:R-:W-:-:S05]  /*4ae0*/  LOP3.LUT R3, R0, R3, RZ, 0xfc, !PT ;  /* 0x0000000300037212 */ /* 0x000fca00078efcff */
[----:B------:R0:W-:Y:S01]  /*4af0*/  STG.E.U8 [R8.64], R3 ;  /* 0x0000000308007986 */ /* 0x0001e2000c101124 */
[----:B------:R-:W-:Y:S05]  /*4b00*/  BRA `(.L_x_1605) ;  /* 0x0000072000007947 */ /* 0x000fea0003800000 */
.L_x_1620:
[----:B------:R-:W-:Y:S01]  /*4b10*/  F2FP.BF16.PACK_AB R4, RZ, R4 ;  /* 0x00000004ff04723e */ /* 0x000fe200000010ff */
[----:B------:R-:W-:-:S04]  /*4b20*/  IMAD.MOV.U32 R19, RZ, RZ, R23 ;  /* 0x000000ffff137224 */ /* 0x000fc800078e0017 */
[----:B------:R0:W-:Y:S01]  /*4b30*/  STG.E.U16 [R8.64], R4 ;  /* 0x0000000408007986 */ /* 0x0001e2000c101524 */
[----:B------:R-:W-:Y:S05]  /*4b40*/  BRA `(.L_x_1605) ;  /* 0x000006e000007947 */ /* 0x000fea0003800000 */
.L_x_1617:
        /* <DEDUP_REMOVED lines=8> */
[----:B------:R-:W0:Y:S01]  /*4bd0*/  F2I.FTZ.U32.TRUNC.NTZ R3, R4 ;  /* 0x0000000400037305 */ /* 0x000e22000021f000 */
[----:B------:R-:W-:Y:S01]  /*4be0*/  IMAD.MOV.U32 R19, RZ, RZ, R23 ;  /* 0x000000ffff137224 */ /* 0x000fe200078e0017 */
[----:B0-----:R0:W-:Y:S01]  /*4bf0*/  STG.E.U16 [R8.64], R3 ;  /* 0x0000000308007986 */ /* 0x0011e2000c101524 */
[----:B------:R-:W-:Y:S05]  /*4c00*/  BRA `(.L_x_1605) ;  /* 0x0000062000007947 */ /* 0x000fea0003800000 */
.L_x_1629:
        /* <DEDUP_REMOVED lines=16> */
.L_x_1632:
[----:B------:R-:W-:-:S04]  /*4d10*/  LOP3.LUT R4, R4, 0x80000000, RZ, 0xc0, !PT ;  /* 0x8000000004047812 */ /* 0x000fc800078ec0ff */
[----:B------:R-:W-:-:S04]  /*4d20*/  SHF.R.U32.HI R4, RZ, 0x18, R4 ;  /* 0x00000018ff047819 */ /* 0x000fc80000011604 */
[----:B------:R-:W-:-:S04]  /*4d30*/  LOP3.LUT R3, R3, R4, RZ, 0xfc, !PT ;  /* 0x0000000403037212 */ /* 0x000fc800078efcff */
[----:B------:R-:W-:Y:S02]  /*4d40*/  PRMT R0, R3, 0x7610, R0 ;  /* 0x0000761003007816 */ /* 0x000fe40000000000 */
.L_x_1631:
[----:B------:R-:W-:Y:S05]  /*4d50*/  BSYNC B0 ;  /* 0x0000000000007941 */ /* 0x000fea0003800000 */
.L_x_1630:
[----:B------:R0:W-:Y:S01]  /*4d60*/  STG.E.U8 [R8.64], R0 ;  /* 0x0000000008007986 */ /* 0x0001e2000c101124 */
[----:B------:R-:W-:Y:S01]  /*4d70*/  IMAD.MOV.U32 R19, RZ, RZ, R23 ;  /* 0x000000ffff137224 */ /* 0x000fe200078e0017 */
[----:B------:R-:W-:Y:S05]  /*4d80*/  BRA `(.L_x_1605) ;  /* 0x000004a000007947 */ /* 0x000fea0003800000 */
.L_x_1628:
        /* <DEDUP_REMOVED lines=16> */
.L_x_1635:
[----:B------:R-:W-:-:S04]  /*4e90*/  LOP3.LUT R4, R4, 0x80000000, RZ, 0xc0, !PT ;  /* 0x8000000004047812 */ /* 0x000fc800078ec0ff */
[----:B------:R-:W-:-:S04]  /*4ea0*/  SHF.R.U32.HI R4, RZ, 0x18, R4 ;  /* 0x00000018ff047819 */ /* 0x000fc80000011604 */
[----:B------:R-:W-:-:S04]  /*4eb0*/  LOP3.LUT R3, R3, R4, RZ, 0xfc, !PT ;  /* 0x0000000403037212 */ /* 0x000fc800078efcff */
[----:B------:R-:W-:Y:S02]  /*4ec0*/  PRMT R0, R3, 0x7610, R0 ;  /* 0x0000761003007816 */ /* 0x000fe40000000000 */
.L_x_1634:
[----:B------:R-:W-:Y:S05]  /*4ed0*/  BSYNC B0 ;  /* 0x0000000000007941 */ /* 0x000fea0003800000 */
.L_x_1633:
[----:B------:R0:W-:Y:S01]  /*4ee0*/  STG.E.U8 [R8.64], R0 ;  /* 0x0000000008007986 */ /* 0x0001e2000c101124 */
[----:B------:R-:W-:Y:S01]  /*4ef0*/  IMAD.MOV.U32 R19, RZ, RZ, R23 ;  /* 0x000000ffff137224 */ /* 0x000fe200078e0017 */
[----:B------:R-:W-:Y:S05]  /*4f00*/  BRA `(.L_x_1605) ;  /* 0x0000032000007947 */ /* 0x000fea0003800000 */
.L_x_1627:
[----:B------:R-:W-:-:S13]  /*4f10*/  ISETP.NE.AND P0, PT, R0, 0x1c, PT ;  /* 0x0000001c0000780c */ /* 0x000fda0003f05270 */
[----:B------:R-:W-:Y:S05]  /*4f20*/  @!P0 BRA `(.L_x_1636) ;  /* 0x000002d000008947 */ /* 0x000fea0003800000 */
[----:B------:R-:W-:-:S13]  /*4f30*/  ISETP.NE.AND P0, PT, R0, 0x1d, PT ;  /* 0x0000001d0000780c */ /* 0x000fda0003f05270 */
[----:B------:R-:W-:Y:S05]  /*4f40*/  @!P0 BRA `(.L_x_1637) ;  /* 0x0000027000008947 */ /* 0x000fea0003800000 */
[----:B------:R-:W-:-:S13]  /*4f50*/  ISETP.NE.AND P0, PT, R0, 0x2c, PT ;  /* 0x0000002c0000780c */ /* 0x000fda0003f05270 */
[----:B------:R-:W-:Y:S05]  /*4f60*/  @P0 BRA `(.L_x_1610) ;  /* 0x0000010000000947 */ /* 0x000fea0003800000 */
[----:B------:R-:W-:Y:S01]  /*4f70*/  SHF.R.U32.HI R5, RZ, 0x17, R4 ;  /* 0x00000017ff057819 */ /* 0x000fe20000011604 */
[----:B------:R-:W-:Y:S01]  /*4f80*/  IMAD.MOV.U32 R19, RZ, RZ, R23 ;  /* 0x000000ffff137224 */ /* 0x000fe200078e0017 */
        /* <DEDUP_REMOVED lines=14> */
.L_x_1610:
        /* <DEDUP_REMOVED lines=18> */
[----:B0123-5:R-:W-:Y:S05]  /*5190*/  CALL.ABS.NOINC R14 ;  /* 0x000000000e007343 */ /* 0x02ffea0003c00000 */
[----:B------:R-:W-:Y:S01]  /*51a0*/  IMAD.MOV.U32 R19, RZ, RZ, R23 ;  /* 0x000000ffff137224 */ /* 0x000fe200078e0017 */
[----:B------:R-:W-:Y:S05]  /*51b0*/  BRA `(.L_x_1605) ;  /* 0x0000007000007947 */ /* 0x000fea0003800000 */
.L_x_1637:
[----:B------:R-:W0:Y:S01]  /*51c0*/  F2I.U64.TRUNC R4, R4 ;  /* 0x0000000400047311 */ /* 0x000e22000020d800 */
[----:B------:R-:W-:Y:S01]  /*51d0*/  IMAD.MOV.U32 R19, RZ, RZ, R23 ;  /* 0x000000ffff137224 */ /* 0x000fe200078e0017 */
[----:B0-----:R0:W-:Y:S01]  /*51e0*/  STG.E.64 [R8.64], R4 ;  /* 0x0000000408007986 */ /* 0x0011e2000c101b24 */
[----:B------:R-:W-:Y:S05]  /*51f0*/  BRA `(.L_x_1605) ;  /* 0x0000003000007947 */ /* 0x000fea0003800000 */
.L_x_1636:
[----:B------:R-:W0:Y:S01]  /*5200*/  F2I.FTZ.U32.TRUNC.NTZ R3, R4 ;  /* 0x0000000400037305 */ /* 0x000e22000021f000 */
[----:B------:R-:W-:Y:S01]  /*5210*/  IMAD.MOV.U32 R19, RZ, RZ, R23 ;  /* 0x000000ffff137224 */ /* 0x000fe200078e0017 */
[----:B0-----:R0:W-:Y:S06]  /*5220*/  STG.E [R8.64], R3 ;  /* 0x0000000308007986 */ /* 0x0011ec000c101924 */
.L_x_1605:
[----:B------:R-:W-:Y:S05]  /*5230*/  BSYNC B6 ;  /* 0x0000000000067941 */ /* 0x000fea0003800000 */
.L_x_1604:
        /* <DEDUP_REMOVED lines=19> */
[----:B-----5:R-:W0:Y:S02]  /*5370*/  F2I.FTZ.TRUNC.NTZ R3, R22 ;  /* 0x0000001600037305 */ /* 0x020e24000021f100 */
[----:B0-----:R0:W-:Y:S01]  /*5380*/  STG.E.U8 [R8.64], R3 ;  /* 0x0000000308007986 */ /* 0x0011e2000c101124 */
[----:B------:R-:W-:Y:S05]  /*5390*/  BRA `(.L_x_1645) ;  /* 0x00000d7000007947 */ /* 0x000fea0003800000 */
.L_x_1643:
[----:B-----5:R-:W0:Y:S02]  /*53a0*/  F2I.S64.TRUNC R22, R22 ;  /* 0x0000001600167311 */ /* 0x020e24000020d900 */
[----:B0-----:R-:W-:-:S05]  /*53b0*/  IMAD.MOV.U32 R3, RZ, RZ, R22 ;  /* 0x000000ffff037224 */ /* 0x001fca00078e0016 */
[----:B------:R0:W-:Y:S01]  /*53c0*/  STG.E.U8 [R8.64], R3 ;  /* 0x0000000308007986 */ /* 0x0001e2000c101124 */
[----:B------:R-:W-:Y:S05]  /*53d0*/  BRA `(.L_x_1645) ;  /* 0x00000d3000007947 */ /* 0x000fea0003800000 */
.L_x_1642:
[----:B------:R-:W-:-:S13]  /*53e0*/  ISETP.NE.AND P0, PT, R0, 0x2, PT ;  /* 0x000000020000780c */ /* 0x000fda0003f05270 */
[----:B------:R-:W-:Y:S05]  /*53f0*/  @!P0 BRA `(.L_x_1646) ;  /* 0x000000a000008947 */ /* 0x000fea0003800000 */
[----:B------:R-:W-:-:S13]  /*5400*/  ISETP.NE.AND P0, PT, R0, 0x3, PT ;  /* 0x000000030000780c */ /* 0x000fda0003f05270 */
[----:B------:R-:W-:Y:S05]  /*5410*/  @!P0 BRA `(.L_x_1647) ;  /* 0x0000005000008947 */ /* 0x000fea0003800000 */
[----:B------:R-:W-:-:S13]  /*5420*/  ISETP.NE.AND P0, PT, R0, 0x4, PT ;  /* 0x000000040000780c */ /* 0x000fda0003f05270 */
[----:B------:R-:W-:Y:S05]  /*5430*/  @P0 BRA `(.L_x_1644) ;  /* 0x00000b4000000947 */ /* 0x000fea0003800000 */
[----:B-----5:R-:W0:Y:S02]  /*5440*/  F2I.S64.TRUNC R22, R22 ;  /* 0x0000001600167311 */ /* 0x020e24000020d900 */
[----:B0-----:R0:W-:Y:S01]  /*5450*/  STG.E.64 [R8.64], R22 ;  /* 0x0000001608007986 */ /* 0x0011e2000c101b24 */
[----:B------:R-:W-:Y:S05]  /*5460*/  BRA `(.L_x_1645) ;  /* 0x00000ca000007947 */ /* 0x000fea0003800000 */
.L_x_1647:
[----:B-----5:R-:W0:Y:S02]  /*5470*/  F2I.FTZ.TRUNC.NTZ R3, R22 ;  /* 0x0000001600037305 */ /* 0x020e24000021f100 */
[----:B0-----:R0:W-:Y:S01]  /*5480*/  STG.E [R8.64], R3 ;  /* 0x0000000308007986 */ /* 0x0011e2000c101924 */
[----:B------:R-:W-:Y:S05]  /*5490*/  BRA `(.L_x_1645) ;  /* 0x00000c7000007947 */ /* 0x000fea0003800000 */
.L_x_1646:
[----:B-----5:R-:W0:Y:S02]  /*54a0*/  F2I.FTZ.TRUNC.NTZ R3, R22 ;  /* 0x0000001600037305 */ /* 0x020e24000021f100 */
[----:B0-----:R0:W-:Y:S01]  /*54b0*/  STG.E.U16 [R8.64], R3 ;  /* 0x0000000308007986 */ /* 0x0011e2000c101524 */
[----:B------:R-:W-:Y:S05]  /*54c0*/  BRA `(.L_x_1645) ;  /* 0x00000c4000007947 */ /* 0x000fea0003800000 */
.L_x_1641:
[----:B------:R-:W-:-:S13]  /*54d0*/  ISETP.GT.AND P0, PT, R0, 0x6, PT ;  /* 0x000000060000780c */ /* 0x000fda0003f04270 */
[----:B------:R-:W-:Y:S05]  /*54e0*/  @P0 BRA `(.L_x_1648) ;  /* 0x0000009000000947 */ /* 0x000fea0003800000 */
[----:B------:R-:W-:-:S13]  /*54f0*/  ISETP.NE.AND P0, PT, R0, 0x5, PT ;  /* 0x000000050000780c */ /* 0x000fda0003f05270 */
[----:B------:R-:W-:Y:S05]  /*5500*/  @!P0 BRA `(.L_x_1649) ;  /* 0x0000004000008947 */ /* 0x000fea0003800000 */
[----:B------:R-:W-:-:S13]  /*5510*/  ISETP.NE.AND P0, PT, R0, 0x6, PT ;  /* 0x000000060000780c */ /* 0x000fda0003f05270 */
[----:B------:R-:W-:Y:S05]  /*5520*/  @P0 BRA `(.L_x_1644) ;  /* 0x00000a5000000947 */ /* 0x000fea0003800000 */
[----:B-----5:R0:W-:Y:S01]  /*5530*/  STG.E [R8.64], R22 ;  /* 0x0000001608007986 */ /* 0x0201e2000c101924 */
[----:B------:R-:W-:Y:S05]  /*5540*/  BRA `(.L_x_1645) ;  /* 0x00000bc000007947 */ /* 0x000fea0003800000 */
.L_x_1649:
[----:B-----5:R-:W-:-:S05]  /*5550*/  F2FP.PACK_AB R22, RZ, R22 ;  /* 0x00000016ff16723e */ /* 0x020fca00000000ff */
[----:B------:R0:W-:Y:S01]  /*5560*/  STG.E.U16 [R8.64], R22 ;  /* 0x0000001608007986 */ /* 0x0001e2000c101524 */
[----:B------:R-:W-:Y:S05]  /*5570*/  BRA `(.L_x_1645) ;  /* 0x00000b9000007947 */ /* 0x000fea0003800000 */
.L_x_1648:
[----:B------:R-:W-:-:S13]  /*5580*/  ISETP.NE.AND P0, PT, R0, 0x7, PT ;  /* 0x000000070000780c */ /* 0x000fda0003f05270 */
[----:B------:R-:W-:Y:S05]  /*5590*/  @!P0 BRA `(.L_x_1650) ;  /* 0x000000b000008947 */ /* 0x000fea0003800000 */
[----:B------:R-:W-:-:S13]  /*55a0*/  ISETP.NE.AND P0, PT, R0, 0x8, PT ;  /* 0x000000080000780c */ /* 0x000fda0003f05270 */
[----:B------:R-:W-:Y:S05]  /*55b0*/  @!P0 BRA `(.L_x_1651) ;  /* 0x0000005000008947 */ /* 0x000fea0003800000 */
[----:B------:R-:W-:-:S13]  /*55c0*/  ISETP.NE.AND P0, PT, R0, 0x9, PT ;  /* 0x000000090000780c */ /* 0x000fda0003f05270 */
[----:B------:R-:W-:Y:S05]  /*55d0*/  @P0 BRA `(.L_x_1644) ;  /* 0x000009a000000947 */ /* 0x000fea0003800000 */
[----:B------:R-:W-:-:S05]  /*55e0*/  IMAD.MOV.U32 R23, RZ, RZ, RZ ;  /* 0x000000ffff177224 */ /* 0x000fca00078e00ff */
[----:B-----5:R0:W-:Y:S01]  /*55f0*/  STG.E.64 [R8.64], R22 ;  /* 0x0000001608007986 */ /* 0x0201e2000c101b24 */
[----:B------:R-:W-:Y:S05]  /*5600*/  BRA `(.L_x_1645) ;  /* 0x00000b0000007947 */ /* 0x000fea0003800000 */
.L_x_1651:
[----:B-----5:R-:W-:-:S04]  /*5610*/  F2FP.PACK_AB R3, RZ, R22 ;  /* 0x00000016ff03723e */ /* 0x020fc800000000ff */
[----:B------:R-:W-:-:S05]  /*5620*/  PRMT R3, R3, 0x5410, RZ ;  /* 0x0000541003037816 */ /* 0x000fca00000000ff */
[----:B------:R0:W-:Y:S01]  /*5630*/  STG.E [R8.64], R3 ;  /* 0x0000000308007986 */ /* 0x0001e2000c101924 */
[----:B------:R-:W-:Y:S05]  /*5640*/  BRA `(.L_x_1645) ;  /* 0x00000ac000007947 */ /* 0x000fea0003800000 */
.L_x_1650:
[----:B-----5:R-:W-:-:S06]  /*5650*/  FMUL.FTZ R4, R22, 1 ;  /* 0x3f80000016047820 */ /* 0x020fcc0000410000 */
[----:B------:R-:W0:Y:S02]  /*5660*/  F2F.F64.F32 R4, R4 ;  /* 0x0000000400047310 */ /* 0x000e240000201800 */
[----:B0-----:R0:W-:Y:S01]  /*5670*/  STG.E.64 [R8.64], R4 ;  /* 0x0000000408007986 */ /* 0x0011e2000c101b24 */
[----:B------:R-:W-:Y:S05]  /*5680*/  BRA `(.L_x_1645) ;  /* 0x00000a8000007947 */ /* 0x000fea0003800000 */
.L_x_1640:
        /* <DEDUP_REMOVED lines=8> */
[----:B-----5:R-:W-:-:S04]  /*5710*/  FSETP.NEU.FTZ.AND P0, PT, R22, RZ, PT ;  /* 0x000000ff1600720b */ /* 0x020fc80003f1d000 */
[----:B------:R-:W-:-:S05]  /*5720*/  SEL R3, RZ, 0x1, !P0 ;  /* 0x00000001ff037807 */ /* 0x000fca0004000000 */
[----:B------:R0:W-:Y:S01]  /*5730*/  STG.E.U8 [R8.64], R3 ;  /* 0x0000000308007986 */ /* 0x0001e2000c101124 */
[----:B------:R-:W-:Y:S05]  /*5740*/  BRA `(.L_x_1645) ;  /* 0x000009c000007947 */ /* 0x000fea0003800000 */
.L_x_1654:
[----:B-----5:R-:W-:Y:S01]  /*5750*/  FMUL.FTZ R4, R22, 1 ;  /* 0x3f80000016047820 */ /* 0x020fe20000410000 */
[----:B------:R-:W-:-:S05]  /*5760*/  CS2R R6, SRZ ;  /* 0x0000000000067805 */ /* 0x000fca000001ff00 */
[----:B------:R-:W0:Y:S02]  /*5770*/  F2F.F64.F32 R4, R4 ;  /* 0x0000000400047310 */ /* 0x000e240000201800 */
[----:B0-----:R0:W-:Y:S01]  /*5780*/  STG.E.128 [R8.64], R4 ;  /* 0x0000000408007986 */ /* 0x0011e2000c101d24 */
[----:B------:R-:W-:Y:S05]  /*5790*/  BRA `(.L_x_1645) ;  /* 0x0000097000007947 */ /* 0x000fea0003800000 */
.L_x_1653:
[----:B------:R-:W-:-:S13]  /*57a0*/  ISETP.NE.AND P0, PT, R0, 0xf, PT ;  /* 0x0000000f0000780c */ /* 0x000fda0003f05270 */
[----:B------:R-:W-:Y:S05]  /*57b0*/  @!P0 BRA `(.L_x_1655) ;  /* 0x000002b000008947 */ /* 0x000fea0003800000 */
[----:B------:R-:W-:-:S13]  /*57c0*/  ISETP.NE.AND P0, PT, R0, 0x17, PT ;  /* 0x000000170000780c */ /* 0x000fda0003f05270 */
[----:B------:R-:W-:Y:S05]  /*57d0*/  @!P0 BRA `(.L_x_1656) ;  /* 0x0000014000008947 */ /* 0x000fea0003800000 */
[----:B------:R-:W-:-:S13]  /*57e0*/  ISETP.NE.AND P0, PT, R0, 0x18, PT ;  /* 0x000000180000780c */ /* 0x000fda0003f05270 */
[----:B------:R-:W-:Y:S05]  /*57f0*/  @P0 BRA `(.L_x_1644) ;  /* 0x0000078000000947 */ /* 0x000fea0003800000 */
[C---:B-----5:R-:W-:Y:S01]  /*5800*/  LOP3.LUT R4, R22.reuse, 0x7fffffff, RZ, 0xc0, !PT ;  /* 0x7fffffff16047812 */ /* 0x060fe200078ec0ff */
        /* <DEDUP_REMOVED lines=13> */
.L_x_1658:
[----:B------:R-:W-:Y:S05]  /*58e0*/  BSYNC B0 ;  /* 0x0000000000007941 */ /* 0x000fea0003800000 */
.L_x_1657:
[----:B------:R-:W-:-:S05]  /*58f0*/  LOP3.LUT R5, R0, R5, RZ, 0xfc, !PT ;  /* 0x0000000500057212 */ /* 0x000fca00078efcff */
[----:B------:R0:W-:Y:S01]  /*5900*/  STG.E.U8 [R8.64], R5 ;  /* 0x0000000508007986 */ /* 0x0001e2000c101124 */
[----:B------:R-:W-:Y:S05]  /*5910*/  BRA `(.L_x_1645) ;  /* 0x000007f000007947 */ /* 0x000fea0003800000 */
.L_x_1656:
[----:B-----5:R-:W-:Y:S01]  /*5920*/  LOP3.LUT R4, R22, 0x7fffffff, RZ, 0xc0, !PT ;  /* 0x7fffffff16047812 */ /* 0x020fe200078ec0ff */
        /* <DEDUP_REMOVED lines=11> */
.L_x_1660:
[----:B------:R-:W-:Y:S01]  /*59e0*/  IMAD.MOV.U32 R0, RZ, RZ, 0x7f ;  /* 0x0000007fff007424 */ /* 0x000fe200078e00ff */
[----:B------:R-:W-:-:S04]  /*59f0*/  ISETP.GT.U32.AND P0, PT, R4, 0x7f800000, PT ;  /* 0x7f8000000400780c */ /* 0x000fc80003f04070 */
[----:B------:R-:W-:-:S04]  /*5a00*/  SEL R0, R0, 0x7c, P0 ;  /* 0x0000007c00007807 */ /* 0x000fc80000000000 */
.L_x_1661:
[----:B------:R-:W-:Y:S05]  /*5a10*/  BSYNC B0 ;  /* 0x0000000000007941 */ /* 0x000fea0003800000 */
.L_x_1659:
[----:B------:R-:W-:-:S04]  /*5a20*/  LOP3.LUT R22, R22, 0x80000000, RZ, 0xc0, !PT ;  /* 0x8000000016167812 */ /* 0x000fc800078ec0ff */
[----:B------:R-:W-:-:S04]  /*5a30*/  SHF.R.U32.HI R3, RZ, 0x18, R22 ;  /* 0x00000018ff037819 */ /* 0x000fc80000011616 */
[----:B------:R-:W-:-:S05]  /*5a40*/  LOP3.LUT R3, R0, R3, RZ, 0xfc, !PT ;  /* 0x0000000300037212 */ /* 0x000fca00078efcff */
[----:B------:R0:W-:Y:S01]  /*5a50*/  STG.E.U8 [R8.64], R3 ;  /* 0x0000000308007986 */ /* 0x0001e2000c101124 */
[----:B------:R-:W-:Y:S05]  /*5a60*/  BRA `(.L_x_1645) ;  /* 0x000006a000007947 */ /* 0x000fea0003800000 */
.L_x_1655:
[----:B-----5:R-:W-:-:S05]  /*5a70*/  F2FP.BF16.PACK_AB R22, RZ, R22 ;  /* 0x00000016ff16723e */ /* 0x020fca00000010ff */
[----:B------:R0:W-:Y:S01]  /*5a80*/  STG.E.U16 [R8.64], R22 ;  /* 0x0000001608007986 */ /* 0x0001e2000c101524 */
[----:B------:R-:W-:Y:S05]  /*5a90*/  BRA `(.L_x_1645) ;  /* 0x0000067000007947 */ /* 0x000fea0003800000 */
.L_x_1652:
        /* <DEDUP_REMOVED lines=8> */
[----:B-----5:R-:W0:Y:S02]  /*5b20*/  F2I.FTZ.U32.TRUNC.NTZ R3, R22 ;  /* 0x0000001600037305 */ /* 0x020e24000021f000 */
[----:B0-----:R0:W-:Y:S01]  /*5b30*/  STG.E.U16 [R8.64], R3 ;  /* 0x0000000308007986 */ /* 0x0011e2000c101524 */
[----:B------:R-:W-:Y:S05]  /*5b40*/  BRA `(.L_x_1645) ;  /* 0x000005c000007947 */ /* 0x000fea0003800000 */
.L_x_1664:
[----:B-----5:R-:W-:Y:S01]  /*5b50*/  LOP3.LUT R3, R22, 0x7fffffff, RZ, 0xc0, !PT ;  /* 0x7fffffff16037812 */ /* 0x020fe200078ec0ff */
        /* <DEDUP_REMOVED lines=15> */
.L_x_1667:
[----:B------:R-:W-:-:S04]  /*5c50*/  LOP3.LUT R22, R22, 0x80000000, RZ, 0xc0, !PT ;  /* 0x8000000016167812 */ /* 0x000fc800078ec0ff */
[----:B------:R-:W-:-:S04]  /*5c60*/  SHF.R.U32.HI R3, RZ, 0x18, R22 ;  /* 0x00000018ff037819 */ /* 0x000fc80000011616 */
[----:B------:R-:W-:-:S04]  /*5c70*/  LOP3.LUT R0, R0, R3, RZ, 0xfc, !PT ;  /* 0x0000000300007212 */ /* 0x000fc800078efcff */
[----:B------:R-:W-:Y:S02]  /*5c80*/  PRMT R4, R0, 0x7610, R4 ;  /* 0x0000761000047816 */ /* 0x000fe40000000004 */
.L_x_1666:
[----:B------:R-:W-:Y:S05]  /*5c90*/  BSYNC B0 ;  /* 0x0000000000007941 */ /* 0x000fea0003800000 */
.L_x_1665:
[----:B------:R0:W-:Y:S01]  /*5ca0*/  STG.E.U8 [R8.64], R4 ;  /* 0x0000000408007986 */ /* 0x0001e2000c101124 */
[----:B------:R-:W-:Y:S05]  /*5cb0*/  BRA `(.L_x_1645) ;  /* 0x0000045000007947 */ /* 0x000fea0003800000 */
.L_x_1663:
        /* <DEDUP_REMOVED lines=16> */
.L_x_1670:
[----:B------:R-:W-:-:S04]  /*5dc0*/  LOP3.LUT R22, R22, 0x80000000, RZ, 0xc0, !PT ;  /* 0x8000000016167812 */ /* 0x000fc800078ec0ff */
[----:B------:R-:W-:-:S04]  /*5dd0*/  SHF.R.U32.HI R3, RZ, 0x18, R22 ;  /* 0x00000018ff037819 */ /* 0x000fc80000011616 */
[----:B------:R-:W-:-:S04]  /*5de0*/  LOP3.LUT R0, R0, R3, RZ, 0xfc, !PT ;  /* 0x0000000300007212 */ /* 0x000fc800078efcff */
[----:B------:R-:W-:Y:S02]  /*5df0*/  PRMT R4, R0, 0x7610, R4 ;  /* 0x0000761000047816 */ /* 0x000fe40000000004 */
.L_x_1669:
[----:B------:R-:W-:Y:S05]  /*5e00*/  BSYNC B0 ;  /* 0x0000000000007941 */ /* 0x000fea0003800000 */
.L_x_1668:
[----:B------:R0:W-:Y:S01]  /*5e10*/  STG.E.U8 [R8.64], R4 ;  /* 0x0000000408007986 */ /* 0x0001e2000c101124 */
[----:B------:R-:W-:Y:S05]  /*5e20*/  BRA `(.L_x_1645) ;  /* 0x000002e000007947 */ /* 0x000fea0003800000 */
.L_x_1662:
[----:B------:R-:W-:-:S13]  /*5e30*/  ISETP.NE.AND P0, PT, R0, 0x1c, PT ;  /* 0x0000001c0000780c */ /* 0x000fda0003f05270 */
[----:B------:R-:W-:Y:S05]  /*5e40*/  @!P0 BRA `(.L_x_1671) ;  /* 0x000002a000008947 */ /* 0x000fea0003800000 */
[----:B------:R-:W-:-:S13]  /*5e50*/  ISETP.NE.AND P0, PT, R0, 0x1d, PT ;  /* 0x0000001d0000780c */ /* 0x000fda0003f05270 */
[----:B------:R-:W-:Y:S05]  /*5e60*/  @!P0 BRA `(.L_x_1672) ;  /* 0x0000025000008947 */ /* 0x000fea0003800000 */
[----:B------:R-:W-:-:S13]  /*5e70*/  ISETP.NE.AND P0, PT, R0, 0x2c, PT ;  /* 0x0000002c0000780c */ /* 0x000fda0003f05270 */
[----:B------:R-:W-:Y:S05]  /*5e80*/  @P0 BRA `(.L_x_1644) ;  /* 0x000000f000000947 */ /* 0x000fea0003800000 */
[----:B-----5:R-:W-:Y:S02]  /*5e90*/  SHF.R.U32.HI R4, RZ, 0x17, R22 ;  /* 0x00000017ff047819 */ /* 0x020fe40000011616 */
        /* <DEDUP_REMOVED lines=14> */
.L_x_1644:
        /* <DEDUP_REMOVED lines=15> */
[----:B-----5:R-:W-:Y:S02]  /*6070*/  MOV R22, 0x0 ;  /* 0x0000000000167802 */ /* 0x020fe40000000f00 */
[----:B------:R-:W-:-:S04]  /*6080*/  IADD3 R20, P0, P1, -R0, R3, R20 ;  /* 0x0000000300147210 */ /* 0x000fc8000791e114 */
[----:B------:R-:W-:-:S04]  /*6090*/  IADD3.X R21, ~R22, R9, R21, P0, P1 ;  /* 0x0000000916157210 */ /* 0x000fc800007e2515 */
[----:B0123--:R-:W-:Y:S05]  /*60a0*/  CALL.ABS.NOINC R14 ;  /* 0x000000000e007343 */ /* 0x00ffea0003c00000 */
[----:B------:R-:W-:Y:S05]  /*60b0*/  BRA `(.L_x_1645) ;  /* 0x0000005000007947 */ /* 0x000fea0003800000 */
.L_x_1672:
[----:B-----5:R-:W0:Y:S02]  /*60c0*/  F2I.U64.TRUNC R22, R22 ;  /* 0x0000001600167311 */ /* 0x020e24000020d800 */
[----:B0-----:R0:W-:Y:S01]  /*60d0*/  STG.E.64 [R8.64], R22 ;  /* 0x0000001608007986 */ /* 0x0011e2000c101b24 */
[----:B------:R-:W-:Y:S05]  /*60e0*/  BRA `(.L_x_1645) ;  /* 0x0000002000007947 */ /* 0x000fea0003800000 */
.L_x_1671:
[----:B-----5:R-:W0:Y:S02]  /*60f0*/  F2I.FTZ.U32.TRUNC.NTZ R3, R22 ;  /* 0x0000001600037305 */ /* 0x020e24000021f000 */
[----:B0-----:R0:W-:Y:S02]  /*6100*/  STG.E [R8.64], R3 ;  /* 0x0000000308007986 */ /* 0x0011e4000c101924 */
.L_x_1645:
[----:B------:R-:W-:-:S04]  /*6110*/  IADD3 R19, R19, 0x80, RZ ;  /* 0x0000008013137810 */ /* 0x000fc80007ffe0ff */
[----:B------:R-:W-:-:S13]  /*6120*/  ISETP.GE.AND P0, PT, R19, R16, PT ;  /* 0x000000101300720c */ /* 0x000fda0003f06270 */
        /* <DEDUP_REMOVED lines=17> */
[----:B-1----:R-:W0:Y:S02]  /*6240*/  F2I.FTZ.TRUNC.NTZ R3, R24 ;  /* 0x0000001800037305 */ /* 0x002e24000021f100 */
[----:B0-----:R0:W-:Y:S01]  /*6250*/  STG.E.U8 [R8.64], R3 ;  /* 0x0000000308007986 */ /* 0x0011e2000c101124 */
[----:B------:R-:W-:Y:S05]  /*6260*/  BRA `(.L_x_1678) ;  /* 0x00000d7000007947 */ /* 0x000fea0003800000 */
.L_x_1676:
[----:B-1-3--:R-:W0:Y:S02]  /*6270*/  F2I.S64.TRUNC R24, R24 ;  /* 0x0000001800187311 */ /* 0x00ae24000020d900 */
[----:B0-----:R-:W-:-:S05]  /*6280*/  IMAD.MOV.U32 R3, RZ, RZ, R24 ;  /* 0x000000ffff037224 */ /* 0x001fca00078e0018 */
[----:B------:R0:W-:Y:S01]  /*6290*/  STG.E.U8 [R8.64], R3 ;  /* 0x0000000308007986 */ /* 0x0001e2000c101124 */
[----:B------:R-:W-:Y:S05]  /*62a0*/  BRA `(.L_x_1678) ;  /* 0x00000d3000007947 */ /* 0x000fea0003800000 */
.L_x_1675:
[----:B------:R-:W-:-:S13]  /*62b0*/  ISETP.NE.AND P0, PT, R0, 0x2, PT ;  /* 0x000000020000780c */ /* 0x000fda0003f05270 */
[----:B------:R-:W-:Y:S05]  /*62c0*/  @!P0 BRA `(.L_x_1679) ;  /* 0x000000a000008947 */ /* 0x000fea0003800000 */
[----:B------:R-:W-:-:S13]  /*62d0*/  ISETP.NE.AND P0, PT, R0, 0x3, PT ;  /* 0x000000030000780c */ /* 0x000fda0003f05270 */
[----:B------:R-:W-:Y:S05]  /*62e0*/  @!P0 BRA `(.L_x_1680) ;  /* 0x0000005000008947 */ /* 0x000fea0003800000 */
[----:B------:R-:W-:-:S13]  /*62f0*/  ISETP.NE.AND P0, PT, R0, 0x4, PT ;  /* 0x000000040000780c */ /* 0x000fda0003f05270 */
[----:B------:R-:W-:Y:S05]  /*6300*/  @P0 BRA `(.L_x_1677) ;  /* 0x00000b4000000947 */ /* 0x000fea0003800000 */
[----:B-1-3--:R-:W0:Y:S02]  /*6310*/  F2I.S64.TRUNC R24, R24 ;  /* 0x0000001800187311 */ /* 0x00ae24000020d900 */
[----:B0-----:R0:W-:Y:S01]  /*6320*/  STG.E.64 [R8.64], R24 ;  /* 0x0000001808007986 */ /* 0x0011e2000c101b24 */
[----:B------:R-:W-:Y:S05]  /*6330*/  BRA `(.L_x_1678) ;  /* 0x00000ca000007947 */ /* 0x000fea0003800000 */
.L_x_1680:
[----:B-1----:R-:W0:Y:S02]  /*6340*/  F2I.FTZ.TRUNC.NTZ R3, R24 ;  /* 0x0000001800037305 */ /* 0x002e24000021f100 */
[----:B0-----:R0:W-:Y:S01]  /*6350*/  STG.E [R8.64], R3 ;  /* 0x0000000308007986 */ /* 0x0011e2000c101924 */
[----:B------:R-:W-:Y:S05]  /*6360*/  BRA `(.L_x_1678) ;  /* 0x00000c7000007947 */ /* 0x000fea0003800000 */
.L_x_1679:
[----:B-1----:R-:W0:Y:S02]  /*6370*/  F2I.FTZ.TRUNC.NTZ R3, R24 ;  /* 0x0000001800037305 */ /* 0x002e24000021f100 */
[----:B0-----:R0:W-:Y:S01]  /*6380*/  STG.E.U16 [R8.64], R3 ;  /* 0x0000000308007986 */ /* 0x0011e2000c101524 */
[----:B------:R-:W-:Y:S05]  /*6390*/  BRA `(.L_x_1678) ;  /* 0x00000c4000007947 */ /* 0x000fea0003800000 */
.L_x_1674:
[----:B------:R-:W-:-:S13]  /*63a0*/  ISETP.GT.AND P0, PT, R0, 0x6, PT ;  /* 0x000000060000780c */ /* 0x000fda0003f04270 */
[----:B------:R-:W-:Y:S05]  /*63b0*/  @P0 BRA `(.L_x_1681) ;  /* 0x0000009000000947 */ /* 0x000fea0003800000 */
[----:B------:R-:W-:-:S13]  /*63c0*/  ISETP.NE.AND P0, PT, R0, 0x5, PT ;  /* 0x000000050000780c */ /* 0x000fda0003f05270 */
[----:B------:R-:W-:Y:S05]  /*63d0*/  @!P0 BRA `(.L_x_1682) ;  /* 0x0000004000008947 */ /* 0x000fea0003800000 */
[----:B------:R-:W-:-:S13]  /*63e0*/  ISETP.NE.AND P0, PT, R0, 0x6, PT ;  /* 0x000000060000780c */ /* 0x000fda0003f05270 */
[----:B------:R-:W-:Y:S05]  /*63f0*/  @P0 BRA `(.L_x_1677) ;  /* 0x00000a5000000947 */ /* 0x000fea0003800000 */
[----:B-1----:R0:W-:Y:S01]  /*6400*/  STG.E [R8.64], R24 ;  /* 0x0000001808007986 */ /* 0x0021e2000c101924 */
[----:B------:R-:W-:Y:S05]  /*6410*/  BRA `(.L_x_1678) ;  /* 0x00000bc000007947 */ /* 0x000fea0003800000 */
.L_x_1682:
[----:B-1----:R-:W-:-:S05]  /*6420*/  F2FP.PACK_AB R24, RZ, R24 ;  /* 0x00000018ff18723e */ /* 0x002fca00000000ff */
[----:B------:R0:W-:Y:S01]  /*6430*/  STG.E.U16 [R8.64], R24 ;  /* 0x0000001808007986 */ /* 0x0001e2000c101524 */
[----:B------:R-:W-:Y:S05]  /*6440*/  BRA `(.L_x_1678) ;  /* 0x00000b9000007947 */ /* 0x000fea0003800000 */
.L_x_1681:
[----:B------:R-:W-:-:S13]  /*6450*/  ISETP.NE.AND P0, PT, R0, 0x7, PT ;  /* 0x000000070000780c */ /* 0x000fda0003f05270 */
[----:B------:R-:W-:Y:S05]  /*6460*/  @!P0 BRA `(.L_x_1683) ;  /* 0x000000b000008947 */ /* 0x000fea0003800000 */
[----:B------:R-:W-:-:S13]  /*6470*/  ISETP.NE.AND P0, PT, R0, 0x8, PT ;  /* 0x000000080000780c */ /* 0x000fda0003f05270 */
[----:B------:R-:W-:Y:S05]  /*6480*/  @!P0 BRA `(.L_x_1684) ;  /* 0x0000005000008947 */ /* 0x000fea0003800000 */
[----:B------:R-:W-:-:S13]  /*6490*/  ISETP.NE.AND P0, PT, R0, 0x9, PT ;  /* 0x000000090000780c */ /* 0x000fda0003f05270 */
[----:B------:R-:W-:Y:S05]  /*64a0*/  @P0 BRA `(.L_x_1677) ;  /* 0x000009a000000947 */ /* 0x000fea0003800000 */
[----:B---3--:R-:W-:-:S05]  /*64b0*/  IMAD.MOV.U32 R25, RZ, RZ, RZ ;  /* 0x000000ffff197224 */ /* 0x008fca00078e00ff */
[----:B-1----:R0:W-:Y:S01]  /*64c0*/  STG.E.64 [R8.64], R24 ;  /* 0x0000001808007986 */ /* 0x0021e2000c101b24 */
[----:B------:R-:W-:Y:S05]  /*64d0*/  BRA `(.L_x_1678) ;  /* 0x00000b0000007947 */ /* 0x000fea0003800000 */
.L_x_1684:
[----:B-1----:R-:W-:-:S04]  /*64e0*/  F2FP.PACK_AB R3, RZ, R24 ;  /* 0x00000018ff03723e */ /* 0x002fc800000000ff */
[----:B------:R-:W-:-:S05]  /*64f0*/  PRMT R3, R3, 0x5410, RZ ;  /* 0x0000541003037816 */ /* 0x000fca00000000ff */
[----:B------:R0:W-:Y:S01]  /*6500*/  STG.E [R8.64], R3 ;  /* 0x0000000308007986 */ /* 0x0001e2000c101924 */
[----:B------:R-:W-:Y:S05]  /*6510*/  BRA `(.L_x_1678) ;  /* 0x00000ac000007947 */ /* 0x000fea0003800000 */
.L_x_1683:
[----:B-1----:R-:W-:-:S06]  /*6520*/  FMUL.FTZ R4, R24, 1 ;  /* 0x3f80000018047820 */ /* 0x002fcc0000410000 */
[----:B------:R-:W0:Y:S02]  /*6530*/  F2F.F64.F32 R4, R4 ;  /* 0x0000000400047310 */ /* 0x000e240000201800 */
[----:B0-----:R0:W-:Y:S01]  /*6540*/  STG.E.64 [R8.64], R4 ;  /* 0x0000000408007986 */ /* 0x0011e2000c101b24 */
[----:B------:R-:W-:Y:S05]  /*6550*/  BRA `(.L_x_1678) ;  /* 0x00000a8000007947 */ /* 0x000fea0003800000 */
.L_x_1673:
        /* <DEDUP_REMOVED lines=8> */
[----:B-1----:R-:W-:-:S04]  /*65e0*/  FSETP.NEU.FTZ.AND P0, PT, R24, RZ, PT ;  /* 0x000000ff1800720b */ /* 0x002fc80003f1d000 */
[----:B------:R-:W-:-:S05]  /*65f0*/  SEL R3, RZ, 0x1, !P0 ;  /* 0x00000001ff037807 */ /* 0x000fca0004000000 */
[----:B------:R0:W-:Y:S01]  /*6600*/  STG.E.U8 [R8.64], R3 ;  /* 0x0000000308007986 */ /* 0x0001e2000c101124 */
[----:B------:R-:W-:Y:S05]  /*6610*/  BRA `(.L_x_1678) ;  /* 0x000009c000007947 */ /* 0x000fea0003800000 */
.L_x_1687:
[----:B-1----:R-:W-:Y:S01]  /*6620*/  FMUL.FTZ R4, R24, 1 ;  /* 0x3f80000018047820 */ /* 0x002fe20000410000 */
[----:B------:R-:W-:-:S05]  /*6630*/  CS2R R6, SRZ ;  /* 0x0000000000067805 */ /* 0x000fca000001ff00 */
[----:B------:R-:W0:Y:S02]  /*6640*/  F2F.F64.F32 R4, R4 ;  /* 0x0000000400047310 */ /* 0x000e240000201800 */
[----:B0-----:R0:W-:Y:S01]  /*6650*/  STG.E.128 [R8.64], R4 ;  /* 0x0000000408007986 */ /* 0x0011e2000c101d24 */
[----:B------:R-:W-:Y:S05]  /*6660*/  BRA `(.L_x_1678) ;  /* 0x0000097000007947 */ /* 0x000fea0003800000 */
.L_x_1686:
[----:B------:R-:W-:-:S13]  /*6670*/  ISETP.NE.AND P0, PT, R0, 0xf, PT ;  /* 0x0000000f0000780c */ /* 0x000fda0003f05270 */
[----:B------:R-:W-:Y:S05]  /*6680*/  @!P0 BRA `(.L_x_1688) ;  /* 0x000002b000008947 */ /* 0x000fea0003800000 */
[----:B------:R-:W-:-:S13]  /*6690*/  ISETP.NE.AND P0, PT, R0, 0x17, PT ;  /* 0x000000170000780c */ /* 0x000fda0003f05270 */
[----:B------:R-:W-:Y:S05]  /*66a0*/  @!P0 BRA `(.L_x_1689) ;  /* 0x0000014000008947 */ /* 0x000fea0003800000 */
[----:B------:R-:W-:-:S13]  /*66b0*/  ISETP.NE.AND P0, PT, R0, 0x18, PT ;  /* 0x000000180000780c */ /* 0x000fda0003f05270 */
[----:B------:R-:W-:Y:S05]  /*66c0*/  @P0 BRA `(.L_x_1677) ;  /* 0x0000078000000947 */ /* 0x000fea0003800000 */
[C---:B-1----:R-:W-:Y:S01]  /*66d0*/  LOP3.LUT R4, R24.reuse, 0x7fffffff, RZ, 0xc0, !PT ;  /* 0x7fffffff18047812 */ /* 0x042fe200078ec0ff */
        /* <DEDUP_REMOVED lines=13> */
.L_x_1691:
[----:B------:R-:W-:Y:S05]  /*67b0*/  BSYNC B0 ;  /* 0x0000000000007941 */ /* 0x000fea0003800000 */
.L_x_1690:
[----:B------:R-:W-:-:S05]  /*67c0*/  LOP3.LUT R5, R0, R5, RZ, 0xfc, !PT ;  /* 0x0000000500057212 */ /* 0x000fca00078efcff */
[----:B------:R0:W-:Y:S01]  /*67d0*/  STG.E.U8 [R8.64], R5 ;  /* 0x0000000508007986 */ /* 0x0001e2000c101124 */
[----:B------:R-:W-:Y:S05]  /*67e0*/  BRA `(.L_x_1678) ;  /* 0x000007f000007947 */ /* 0x000fea0003800000 */
.L_x_1689:
[----:B-1----:R-:W-:Y:S01]  /*67f0*/  LOP3.LUT R4, R24, 0x7fffffff, RZ, 0xc0, !PT ;  /* 0x7fffffff18047812 */ /* 0x002fe200078ec0ff */
        /* <DEDUP_REMOVED lines=11> */
.L_x_1693:
[----:B------:R-:W-:Y:S01]  /*68b0*/  IMAD.MOV.U32 R0, RZ, RZ, 0x7f ;  /* 0x0000007fff007424 */ /* 0x000fe200078e00ff */
[----:B------:R-:W-:-:S04]  /*68c0*/  ISETP.GT.U32.AND P0, PT, R4, 0x7f800000, PT ;  /* 0x7f8000000400780c */ /* 0x000fc80003f04070 */
[----:B------:R-:W-:-:S04]  /*68d0*/  SEL R0, R0, 0x7c, P0 ;  /* 0x0000007c00007807 */ /* 0x000fc80000000000 */
.L_x_1694:
[----:B------:R-:W-:Y:S05]  /*68e0*/  BSYNC B0 ;  /* 0x0000000000007941 */ /* 0x000fea0003800000 */
.L_x_1692:
[----:B------:R-:W-:-:S04]  /*68f0*/  LOP3.LUT R24, R24, 0x80000000, RZ, 0xc0, !PT ;  /* 0x8000000018187812 */ /* 0x000fc800078ec0ff */
[----:B------:R-:W-:-:S04]  /*6900*/  SHF.R.U32.HI R3, RZ, 0x18, R24 ;  /* 0x00000018ff037819 */ /* 0x000fc80000011618 */
[----:B------:R-:W-:-:S05]  /*6910*/  LOP3.LUT R3, R0, R3, RZ, 0xfc, !PT ;  /* 0x0000000300037212 */ /* 0x000fca00078efcff */
[----:B------:R0:W-:Y:S01]  /*6920*/  STG.E.U8 [R8.64], R3 ;  /* 0x0000000308007986 */ /* 0x0001e2000c101124 */
[----:B------:R-:W-:Y:S05]  /*6930*/  BRA `(.L_x_1678) ;  /* 0x000006a000007947 */ /* 0x000fea0003800000 */
.L_x_1688:
[----:B-1----:R-:W-:-:S05]  /*6940*/  F2FP.BF16.PACK_AB R24, RZ, R24 ;  /* 0x00000018ff18723e */ /* 0x002fca00000010ff */
[----:B------:R0:W-:Y:S01]  /*6950*/  STG.E.U16 [R8.64], R24 ;  /* 0x0000001808007986 */ /* 0x0001e2000c101524 */
[----:B------:R-:W-:Y:S05]  /*6960*/  BRA `(.L_x_1678) ;  /* 0x0000067000007947 */ /* 0x000fea0003800000 */
.L_x_1685:
        /* <DEDUP_REMOVED lines=8> */
[----:B-1----:R-:W0:Y:S02]  /*69f0*/  F2I.FTZ.U32.TRUNC.NTZ R3, R24 ;  /* 0x0000001800037305 */ /* 0x002e24000021f000 */
[----:B0-----:R0:W-:Y:S01]  /*6a00*/  STG.E.U16 [R8.64], R3 ;  /* 0x0000000308007986 */ /* 0x0011e2000c101524 */
[----:B------:R-:W-:Y:S05]  /*6a10*/  BRA `(.L_x_1678) ;  /* 0x000005c000007947 */ /* 0x000fea0003800000 */
.L_x_1697:
[----:B-1----:R-:W-:Y:S01]  /*6a20*/  LOP3.LUT R3, R24, 0x7fffffff, RZ, 0xc0, !PT ;  /* 0x7fffffff18037812 */ /* 0x002fe200078ec0ff */
        /* <DEDUP_REMOVED lines=15> */
.L_x_1700:
[----:B------:R-:W-:-:S04]  /*6b20*/  LOP3.LUT R24, R24, 0x80000000, RZ, 0xc0, !PT ;  /* 0x8000000018187812 */ /* 0x000fc800078ec0ff */
[----:B------:R-:W-:-:S04]  /*6b30*/  SHF.R.U32.HI R3, RZ, 0x18, R24 ;  /* 0x00000018ff037819 */ /* 0x000fc80000011618 */
[----:B------:R-:W-:-:S04]  /*6b40*/  LOP3.LUT R0, R0, R3, RZ, 0xfc, !PT ;  /* 0x0000000300007212 */ /* 0x000fc800078efcff */
[----:B------:R-:W-:Y:S02]  /*6b50*/  PRMT R4, R0, 0x7610, R4 ;  /* 0x0000761000047816 */ /* 0x000fe40000000004 */
.L_x_1699:
[----:B------:R-:W-:Y:S05]  /*6b60*/  BSYNC B0 ;  /* 0x0000000000007941 */ /* 0x000fea0003800000 */
.L_x_1698:
[----:B------:R0:W-:Y:S01]  /*6b70*/  STG.E.U8 [R8.64], R4 ;  /* 0x0000000408007986 */ /* 0x0001e2000c101124 */
[----:B------:R-:W-:Y:S05]  /*6b80*/  BRA `(.L_x_1678) ;  /* 0x0000045000007947 */ /* 0x000fea0003800000 */
.L_x_1696:
        /* <DEDUP_REMOVED lines=16> */
.L_x_1703:
[----:B------:R-:W-:-:S04]  /*6c90*/  LOP3.LUT R24, R24, 0x80000000, RZ, 0xc0, !PT ;  /* 0x8000000018187812 */ /* 0x000fc800078ec0ff */
[----:B------:R-:W-:-:S04]  /*6ca0*/  SHF.R.U32.HI R3, RZ, 0x18, R24 ;  /* 0x00000018ff037819 */ /* 0x000fc80000011618 */
[----:B------:R-:W-:-:S04]  /*6cb0*/  LOP3.LUT R0, R0, R3, RZ, 0xfc, !PT ;  /* 0x0000000300007212 */ /* 0x000fc800078efcff */
[----:B------:R-:W-:Y:S02]  /*6cc0*/  PRMT R4, R0, 0x7610, R4 ;  /* 0x0000761000047816 */ /* 0x000fe40000000004 */
.L_x_1702:
[----:B------:R-:W-:Y:S05]  /*6cd0*/  BSYNC B0 ;  /* 0x0000000000007941 */ /* 0x000fea0003800000 */
.L_x_1701:
[----:B------:R0:W-:Y:S01]  /*6ce0*/  STG.E.U8 [R8.64], R4 ;  /* 0x0000000408007986 */ /* 0x0001e2000c101124 */
[----:B------:R-:W-:Y:S05]  /*6cf0*/  BRA `(.L_x_1678) ;  /* 0x000002e000007947 */ /* 0x000fea0003800000 */
.L_x_1695:
[----:B------:R-:W-:-:S13]  /*6d00*/  ISETP.NE.AND P0, PT, R0, 0x1c, PT ;  /* 0x0000001c0000780c */ /* 0x000fda0003f05270 */
[----:B------:R-:W-:Y:S05]  /*6d10*/  @!P0 BRA `(.L_x_1704) ;  /* 0x000002a000008947 */ /* 0x000fea0003800000 */
[----:B------:R-:W-:-:S13]  /*6d20*/  ISETP.NE.AND P0, PT, R0, 0x1d, PT ;  /* 0x0000001d0000780c */ /* 0x000fda0003f05270 */
[----:B------:R-:W-:Y:S05]  /*6d30*/  @!P0 BRA `(.L_x_1705) ;  /* 0x0000025000008947 */ /* 0x000fea0003800000 */
[----:B------:R-:W-:-:S13]  /*6d40*/  ISETP.NE.AND P0, PT, R0, 0x2c, PT ;  /* 0x0000002c0000780c */ /* 0x000fda0003f05270 */
[----:B------:R-:W-:Y:S05]  /*6d50*/  @P0 BRA `(.L_x_1677) ;  /* 0x000000f000000947 */ /* 0x000fea0003800000 */
[----:B-1----:R-:W-:Y:S02]  /*6d60*/  SHF.R.U32.HI R4, RZ, 0x17, R24 ;  /* 0x00000017ff047819 */ /* 0x002fe40000011618 */
        /* <DEDUP_REMOVED lines=14> */
.L_x_1677:
        /* <DEDUP_REMOVED lines=18> */
[----:B0123--:R-:W-:Y:S05]  /*6f70*/  CALL.ABS.NOINC R14 ;  /* 0x000000000e007343 */ /* 0x00ffea0003c00000 */
[----:B------:R-:W-:Y:S05]  /*6f80*/  BRA `(.L_x_1678) ;  /* 0x0000005000007947 */ /* 0x000fea0003800000 */
.L_x_1705:
[----:B-1-3--:R-:W0:Y:S02]  /*6f90*/  F2I.U64.TRUNC R24, R24 ;  /* 0x0000001800187311 */ /* 0x00ae24000020d800 */
[----:B0-----:R0:W-:Y:S01]  /*6fa0*/  STG.E.64 [R8.64], R24 ;  /* 0x0000001808007986 */ /* 0x0011e2000c101b24 */
[----:B------:R-:W-:Y:S05]  /*6fb0*/  BRA `(.L_x_1678) ;  /* 0x0000002000007947 */ /* 0x000fea0003800000 */
.L_x_1704:
[----:B-1----:R-:W0:Y:S02]  /*6fc0*/  F2I.FTZ.U32.TRUNC.NTZ R3, R24 ;  /* 0x0000001800037305 */ /* 0x002e24000021f000 */
[----:B0-----:R0:W-:Y:S02]  /*6fd0*/  STG.E [R8.64], R3 ;  /* 0x0000000308007986 */ /* 0x0011e4000c101924 */
.L_x_1678:
[----:B------:R-:W-:Y:S02]  /*6fe0*/  IADD3 R19, R19, 0x80, RZ ;  /* 0x0000008013137810 */ /* 0x000fe40007ffe0ff */
.L_x_1639:
[----:B------:R-:W-:Y:S05]  /*6ff0*/  BSYNC B6 ;  /* 0x0000000000067941 */ /* 0x000fea0003800000 */
.L_x_1638:
        /* <DEDUP_REMOVED lines=17> */
[----:B--2--5:R-:W0:Y:S02]  /*7110*/  F2I.FTZ.TRUNC.NTZ R5, R18 ;  /* 0x0000001200057305 */ /* 0x024e24000021f100 */
[----:B0-----:R-:W-:Y:S01]  /*7120*/  STG.E.U8 [R2.64], R5 ;  /* 0x0000000502007986 */ /* 0x001fe2000c101124 */
[----:B------:R-:W-:Y:S05]  /*7130*/  EXIT ;  /* 0x000000000000794d */ /* 0x000fea0003800000 */
.L_x_1709:
[----:B--2--5:R-:W0:Y:S02]  /*7140*/  F2I.S64.TRUNC R18, R18 ;  /* 0x0000001200127311 */ /* 0x024e24000020d900 */
[----:B0-----:R-:W-:-:S05]  /*7150*/  IMAD.MOV.U32 R5, RZ, RZ, R18 ;  /* 0x000000ffff057224 */ /* 0x001fca00078e0012 */
[----:B------:R-:W-:Y:S01]  /*7160*/  STG.E.U8 [R2.64], R5 ;  /* 0x0000000502007986 */ /* 0x000fe2000c101124 */
[----:B------:R-:W-:Y:S05]  /*7170*/  EXIT ;  /* 0x000000000000794d */ /* 0x000fea0003800000 */
.L_x_1708:
[----:B------:R-:W-:-:S13]  /*7180*/  ISETP.NE.AND P0, PT, R0, 0x2, PT ;  /* 0x000000020000780c */ /* 0x000fda0003f05270 */
[----:B------:R-:W-:Y:S05]  /*7190*/  @!P0 BRA `(.L_x_1711) ;  /* 0x000000a000008947 */ /* 0x000fea0003800000 */
[----:B------:R-:W-:-:S13]  /*71a0*/  ISETP.NE.AND P0, PT, R0, 0x3, PT ;  /* 0x000000030000780c */ /* 0x000fda0003f05270 */
[----:B------:R-:W-:Y:S05]  /*71b0*/  @!P0 BRA `(.L_x_1712) ;  /* 0x0000005000008947 */ /* 0x000fea0003800000 */
[----:B------:R-:W-:-:S13]  /*71c0*/  ISETP.NE.AND P0, PT, R0, 0x4, PT ;  /* 0x000000040000780c */ /* 0x000fda0003f05270 */
[----:B------:R-:W-:Y:S05]  /*71d0*/  @P0 BRA `(.L_x_1710) ;  /* 0x00000b4000000947 */ /* 0x000fea0003800000 */
[----:B--2--5:R-:W0:Y:S02]  /*71e0*/  F2I.S64.TRUNC R18, R18 ;  /* 0x0000001200127311 */ /* 0x024e24000020d900 */
[----:B0-----:R-:W-:Y:S01]  /*71f0*/  STG.E.64 [R2.64], R18 ;  /* 0x0000001202007986 */ /* 0x001fe2000c101b24 */
[----:B------:R-:W-:Y:S05]  /*7200*/  EXIT ;  /* 0x000000000000794d */ /* 0x000fea0003800000 */
.L_x_1712:
[----:B--2--5:R-:W0:Y:S02]  /*7210*/  F2I.FTZ.TRUNC.NTZ R5, R18 ;  /* 0x0000001200057305 */ /* 0x024e24000021f100 */
[----:B0-----:R-:W-:Y:S01]  /*7220*/  STG.E [R2.64], R5 ;  /* 0x0000000502007986 */ /* 0x001fe2000c101924 */
[----:B------:R-:W-:Y:S05]  /*7230*/  EXIT ;  /* 0x000000000000794d */ /* 0x000fea0003800000 */
.L_x_1711:
[----:B--2--5:R-:W0:Y:S02]  /*7240*/  F2I.FTZ.TRUNC.NTZ R5, R18 ;  /* 0x0000001200057305 */ /* 0x024e24000021f100 */
[----:B0-----:R-:W-:Y:S01]  /*7250*/  STG.E.U16 [R2.64], R5 ;  /* 0x0000000502007986 */ /* 0x001fe2000c101524 */
[----:B------:R-:W-:Y:S05]  /*7260*/  EXIT ;  /* 0x000000000000794d */ /* 0x000fea0003800000 */
.L_x_1707:
[----:B------:R-:W-:-:S13]  /*7270*/  ISETP.GT.AND P0, PT, R0, 0x6, PT ;  /* 0x000000060000780c */ /* 0x000fda0003f04270 */
[----:B------:R-:W-:Y:S05]  /*7280*/  @P0 BRA `(.L_x_1713) ;  /* 0x0000009000000947 */ /* 0x000fea0003800000 */
[----:B------:R-:W-:-:S13]  /*7290*/  ISETP.NE.AND P0, PT, R0, 0x5, PT ;  /* 0x000000050000780c */ /* 0x000fda0003f05270 */
[----:B------:R-:W-:Y:S05]  /*72a0*/  @!P0 BRA `(.L_x_1714) ;  /* 0x0000004000008947 */ /* 0x000fea0003800000 */
[----:B------:R-:W-:-:S13]  /*72b0*/  ISETP.NE.AND P0, PT, R0, 0x6, PT ;  /* 0x000000060000780c */ /* 0x000fda0003f05270 */
[----:B------:R-:W-:Y:S05]  /*72c0*/  @P0 BRA `(.L_x_1710) ;  /* 0x00000a5000000947 */ /* 0x000fea0003800000 */
[----:B--2--5:R-:W-:Y:S01]  /*72d0*/  STG.E [R2.64], R18 ;  /* 0x0000001202007986 */ /* 0x024fe2000c101924 */
[----:B------:R-:W-:Y:S05]  /*72e0*/  EXIT ;  /* 0x000000000000794d */ /* 0x000fea0003800000 */
.L_x_1714:
[----:B--2--5:R-:W-:-:S05]  /*72f0*/  F2FP.PACK_AB R18, RZ, R18 ;  /* 0x00000012ff12723e */ /* 0x024fca00000000ff */
[----:B------:R-:W-:Y:S01]  /*7300*/  STG.E.U16 [R2.64], R18 ;  /* 0x0000001202007986 */ /* 0x000fe2000c101524 */
[----:B------:R-:W-:Y:S05]  /*7310*/  EXIT ;  /* 0x000000000000794d */ /* 0x000fea0003800000 */
.L_x_1713:
[----:B------:R-:W-:-:S13]  /*7320*/  ISETP.NE.AND P0, PT, R0, 0x7, PT ;  /* 0x000000070000780c */ /* 0x000fda0003f05270 */
[----:B------:R-:W-:Y:S05]  /*7330*/  @!P0 BRA `(.L_x_1715) ;  /* 0x000000b000008947 */ /* 0x000fea0003800000 */
[----:B------:R-:W-:-:S13]  /*7340*/  ISETP.NE.AND P0, PT, R0, 0x8, PT ;  /* 0x000000080000780c */ /* 0x000fda0003f05270 */
[----:B------:R-:W-:Y:S05]  /*7350*/  @!P0 BRA `(.L_x_1716) ;  /* 0x0000005000008947 */ /* 0x000fea0003800000 */
[----:B------:R-:W-:-:S13]  /*7360*/  ISETP.NE.AND P0, PT, R0, 0x9, PT ;  /* 0x000000090000780c */ /* 0x000fda0003f05270 */
[----:B------:R-:W-:Y:S05]  /*7370*/  @P0 BRA `(.L_x_1710) ;  /* 0x000009a000000947 */ /* 0x000fea0003800000 */
[----:B------:R-:W-:-:S05]  /*7380*/  IMAD.MOV.U32 R19, RZ, RZ, RZ ;  /* 0x000000ffff137224 */ /* 0x000fca00078e00ff */
[----:B--2--5:R-:W-:Y:S01]  /*7390*/  STG.E.64 [R2.64], R18 ;  /* 0x0000001202007986 */ /* 0x024fe2000c101b24 */
[----:B------:R-:W-:Y:S05]  /*73a0*/  EXIT ;  /* 0x000000000000794d */ /* 0x000fea0003800000 */
.L_x_1716:
[----:B--2--5:R-:W-:-:S04]  /*73b0*/  F2FP.PACK_AB R5, RZ, R18 ;  /* 0x00000012ff05723e */ /* 0x024fc800000000ff */
[----:B------:R-:W-:-:S05]  /*73c0*/  PRMT R5, R5, 0x5410, RZ ;  /* 0x0000541005057816 */ /* 0x000fca00000000ff */
[----:B------:R-:W-:Y:S01]  /*73d0*/  STG.E [R2.64], R5 ;  /* 0x0000000502007986 */ /* 0x000fe2000c101924 */
[----:B------:R-:W-:Y:S05]  /*73e0*/  EXIT ;  /* 0x000000000000794d */ /* 0x000fea0003800000 */
.L_x_1715:
[----:B--2--5:R-:W-:-:S06]  /*73f0*/  FMUL.FTZ R4, R18, 1 ;  /* 0x3f80000012047820 */ /* 0x024fcc0000410000 */
[----:B------:R-:W0:Y:S02]  /*7400*/  F2F.F64.F32 R4, R4 ;  /* 0x0000000400047310 */ /* 0x000e240000201800 */
[----:B0-----:R-:W-:Y:S01]  /*7410*/  STG.E.64 [R2.64], R4 ;  /* 0x0000000402007986 */ /* 0x001fe2000c101b24 */
[----:B------:R-:W-:Y:S05]  /*7420*/  EXIT ;  /* 0x000000000000794d */ /* 0x000fea0003800000 */
.L_x_1706:
        /* <DEDUP_REMOVED lines=8> */
[----:B--2--5:R-:W-:-:S04]  /*74b0*/  FSETP.NEU.FTZ.AND P0, PT, R18, RZ, PT ;  /* 0x000000ff1200720b */ /* 0x024fc80003f1d000 */
[----:B------:R-:W-:-:S05]  /*74c0*/  SEL R5, RZ, 0x1, !P0 ;  /* 0x00000001ff057807 */ /* 0x000fca0004000000 */
[----:B------:R-:W-:Y:S01]  /*74d0*/  STG.E.U8 [R2.64], R5 ;  /* 0x0000000502007986 */ /* 0x000fe2000c101124 */
[----:B------:R-:W-:Y:S05]  /*74e0*/  EXIT ;  /* 0x000000000000794d */ /* 0x000fea0003800000 */
.L_x_1719:
[----:B--2--5:R-:W-:Y:S01]  /*74f0*/  FMUL.FTZ R4, R18, 1 ;  /* 0x3f80000012047820 */ /* 0x024fe20000410000 */
[----:B------:R-:W-:-:S05]  /*7500*/  CS2R R6, SRZ ;  /* 0x0000000000067805 */ /* 0x000fca000001ff00 */
[----:B------:R-:W0:Y:S02]  /*7510*/  F2F.F64.F32 R4, R4 ;  /* 0x0000000400047310 */ /* 0x000e240000201800 */
[----:B0-----:R-:W-:Y:S01]  /*7520*/  STG.E.128 [R2.64], R4 ;  /* 0x0000000402007986 */ /* 0x001fe2000c101d24 */
[----:B------:R-:W-:Y:S05]  /*7530*/  EXIT ;  /* 0x000000000000794d */ /* 0x000fea0003800000 */
.L_x_1718:
[----:B------:R-:W-:-:S13]  /*7540*/  ISETP.NE.AND P0, PT, R0, 0xf, PT ;  /* 0x0000000f0000780c */ /* 0x000fda0003f05270 */
[----:B------:R-:W-:Y:S05]  /*7550*/  @!P0 BRA `(.L_x_1720) ;  /* 0x000002b000008947 */ /* 0x000fea0003800000 */
[----:B------:R-:W-:-:S13]  /*7560*/  ISETP.NE.AND P0, PT, R0, 0x17, PT ;  /* 0x000000170000780c */ /* 0x000fda0003f05270 */
[----:B------:R-:W-:Y:S05]  /*7570*/  @!P0 BRA `(.L_x_1721) ;  /* 0x0000014000008947 */ /* 0x000fea0003800000 */
[----:B------:R-:W-:-:S13]  /*7580*/  ISETP.NE.AND P0, PT, R0, 0x18, PT ;  /* 0x000000180000780c */ /* 0x000fda0003f05270 */
[----:B------:R-:W-:Y:S05]  /*7590*/  @P0 BRA `(.L_x_1710) ;  /* 0x0000078000000947 */ /* 0x000fea0003800000 */
[C---:B--2--5:R-:W-:Y:S01]  /*75a0*/  LOP3.LUT R4, R18.reuse, 0x7fffffff, RZ, 0xc0, !PT ;  /* 0x7fffffff12047812 */ /* 0x064fe200078ec0ff */
[----:B------:R-:W-:Y:S01]  /*75b0*/  BSSY B0, `(.L_x_1722) ;  /* 0x000000d000007945 */ /* 0x000fe20003800000 */
        /* <DEDUP_REMOVED lines=12> */
.L_x_1723:
[----:B------:R-:W-:Y:S05]  /*7680*/  BSYNC B0 ;  /* 0x0000000000007941 */ /* 0x000fea0003800000 */
.L_x_1722:
[----:B------:R-:W-:-:S05]  /*7690*/  LOP3.LUT R7, R0, R7, RZ, 0xfc, !PT ;  /* 0x0000000700077212 */ /* 0x000fca00078efcff */
[----:B------:R-:W-:Y:S01]  /*76a0*/  STG.E.U8 [R2.64], R7 ;  /* 0x0000000702007986 */ /* 0x000fe2000c101124 */
[----:B------:R-:W-:Y:S05]  /*76b0*/  EXIT ;  /* 0x000000000000794d */ /* 0x000fea0003800000 */
.L_x_1721:
[----:B--2--5:R-:W-:Y:S01]  /*76c0*/  LOP3.LUT R4, R18, 0x7fffffff, RZ, 0xc0, !PT ;  /* 0x7fffffff12047812 */ /* 0x024fe200078ec0ff */
[----:B------:R-:W-:Y:S03]  /*76d0*/  BSSY B0, `(.L_x_1724) ;  /* 0x000000e000007945 */ /* 0x000fe60003800000 */
        /* <DEDUP_REMOVED lines=10> */
.L_x_1725:
[----:B------:R-:W-:Y:S01]  /*7780*/  IMAD.MOV.U32 R0, RZ, RZ, 0x7f ;  /* 0x0000007fff007424 */ /* 0x000fe200078e00ff */
[----:B------:R-:W-:-:S04]  /*7790*/  ISETP.GT.U32.AND P0, PT, R4, 0x7f800000, PT ;  /* 0x7f8000000400780c */ /* 0x000fc80003f04070 */
[----:B------:R-:W-:-:S04]  /*77a0*/  SEL R0, R0, 0x7c, P0 ;  /* 0x0000007c00007807 */ /* 0x000fc80000000000 */
.L_x_1726:
[----:B------:R-:W-:Y:S05]  /*77b0*/  BSYNC B0 ;  /* 0x0000000000007941 */ /* 0x000fea0003800000 */
.L_x_1724:
[----:B------:R-:W-:-:S04]  /*77c0*/  LOP3.LUT R18, R18, 0x80000000, RZ, 0xc0, !PT ;  /* 0x8000000012127812 */ /* 0x000fc800078ec0ff */
[----:B------:R-:W-:-:S04]  /*77d0*/  SHF.R.U32.HI R5, RZ, 0x18, R18 ;  /* 0x00000018ff057819 */ /* 0x000fc80000011612 */
[----:B------:R-:W-:-:S05]  /*77e0*/  LOP3.LUT R5, R0, R5, RZ, 0xfc, !PT ;  /* 0x0000000500057212 */ /* 0x000fca00078efcff */
[----:B------:R-:W-:Y:S01]  /*77f0*/  STG.E.U8 [R2.64], R5 ;  /* 0x0000000502007986 */ /* 0x000fe2000c101124 */
[----:B------:R-:W-:Y:S05]  /*7800*/  EXIT ;  /* 0x000000000000794d */ /* 0x000fea0003800000 */
.L_x_1720:
[----:B--2--5:R-:W-:-:S05]  /*7810*/  F2FP.BF16.PACK_AB R18, RZ, R18 ;  /* 0x00000012ff12723e */ /* 0x024fca00000010ff */
[----:B------:R-:W-:Y:S01]  /*7820*/  STG.E.U16 [R2.64], R18 ;  /* 0x0000001202007986 */ /* 0x000fe2000c101524 */
[----:B------:R-:W-:Y:S05]  /*7830*/  EXIT ;  /* 0x000000000000794d */ /* 0x000fea0003800000 */
.L_x_1717:
        /* <DEDUP_REMOVED lines=8> */
[----:B--2--5:R-:W0:Y:S02]  /*78c0*/  F2I.FTZ.U32.TRUNC.NTZ R5, R18 ;  /* 0x0000001200057305 */ /* 0x024e24000021f000 */
[----:B0-----:R-:W-:Y:S01]  /*78d0*/  STG.E.U16 [R2.64], R5 ;  /* 0x0000000502007986 */ /* 0x001fe2000c101524 */
[----:B------:R-:W-:Y:S05]  /*78e0*/  EXIT ;  /* 0x000000000000794d */ /* 0x000fea0003800000 */
.L_x_1729:
[----:B--2--5:R-:W-:Y:S01]  /*78f0*/  LOP3.LUT R5, R18, 0x7fffffff, RZ, 0xc0, !PT ;  /* 0x7fffffff12057812 */ /* 0x024fe200078ec0ff */
        /* <DEDUP_REMOVED lines=15> */
.L_x_1732:
[----:B------:R-:W-:-:S04]  /*79f0*/  LOP3.LUT R18, R18, 0x80000000, RZ, 0xc0, !PT ;  /* 0x8000000012127812 */ /* 0x000fc800078ec0ff */
[----:B------:R-:W-:-:S04]  /*7a00*/  SHF.R.U32.HI R5, RZ, 0x18, R18 ;  /* 0x00000018ff057819 */ /* 0x000fc80000011612 */
[----:B------:R-:W-:-:S04]  /*7a10*/  LOP3.LUT R4, R4, R5, RZ, 0xfc, !PT ;  /* 0x0000000504047212 */ /* 0x000fc800078efcff */
[----:B------:R-:W-:Y:S02]  /*7a20*/  PRMT R0, R4, 0x7610, R0 ;  /* 0x0000761004007816 */ /* 0x000fe40000000000 */
.L_x_1731:
[----:B------:R-:W-:Y:S05]  /*7a30*/  BSYNC B0 ;  /* 0x0000000000007941 */ /* 0x000fea0003800000 */
.L_x_1730:
[----:B------:R-:W-:Y:S01]  /*7a40*/  STG.E.U8 [R2.64], R0 ;  /* 0x0000000002007986 */ /* 0x000fe2000c101124 */
[----:B------:R-:W-:Y:S05]  /*7a50*/  EXIT ;  /* 0x000000000000794d */ /* 0x000fea0003800000 */
.L_x_1728:
        /* <DEDUP_REMOVED lines=16> */
.L_x_1735:
[----:B------:R-:W-:-:S04]  /*7b60*/  LOP3.LUT R18, R18, 0x80000000, RZ, 0xc0, !PT ;  /* 0x8000000012127812 */ /* 0x000fc800078ec0ff */
[----:B------:R-:W-:-:S04]  /*7b70*/  SHF.R.U32.HI R5, RZ, 0x18, R18 ;  /* 0x00000018ff057819 */ /* 0x000fc80000011612 */
[----:B------:R-:W-:-:S04]  /*7b80*/  LOP3.LUT R4, R4, R5, RZ, 0xfc, !PT ;  /* 0x0000000504047212 */ /* 0x000fc800078efcff */
[----:B------:R-:W-:Y:S02]  /*7b90*/  PRMT R0, R4, 0x7610, R0 ;  /* 0x0000761004007816 */ /* 0x000fe40000000000 */
.L_x_1734:
[----:B------:R-:W-:Y:S05]  /*7ba0*/  BSYNC B0 ;  /* 0x0000000000007941 */ /* 0x000fea0003800000 */
.L_x_1733:
[----:B------:R-:W-:Y:S01]  /*7bb0*/  STG.E.U8 [R2.64], R0 ;  /* 0x0000000002007986 */ /* 0x000fe2000c101124 */
[----:B------:R-:W-:Y:S05]  /*7bc0*/  EXIT ;  /* 0x000000000000794d */ /* 0x000fea0003800000 */
.L_x_1727:
[----:B------:R-:W-:-:S13]  /*7bd0*/  ISETP.NE.AND P0, PT, R0, 0x1c, PT ;  /* 0x0000001c0000780c */ /* 0x000fda0003f05270 */
[----:B------:R-:W-:Y:S05]  /*7be0*/  @!P0 BRA `(.L_x_1736) ;  /* 0x000002a000008947 */ /* 0x000fea0003800000 */
[----:B------:R-:W-:-:S13]  /*7bf0*/  ISETP.NE.AND P0, PT, R0, 0x1d, PT ;  /* 0x0000001d0000780c */ /* 0x000fda0003f05270 */
[----:B------:R-:W-:Y:S05]  /*7c00*/  @!P0 BRA `(.L_x_1737) ;  /* 0x0000025000008947 */ /* 0x000fea0003800000 */
[----:B------:R-:W-:-:S13]  /*7c10*/  ISETP.NE.AND P0, PT, R0, 0x2c, PT ;  /* 0x0000002c0000780c */ /* 0x000fda0003f05270 */
[----:B------:R-:W-:Y:S05]  /*7c20*/  @P0 BRA `(.L_x_1710) ;  /* 0x000000f000000947 */ /* 0x000fea0003800000 */
[----:B--2--5:R-:W-:Y:S02]  /*7c30*/  SHF.R.U32.HI R4, RZ, 0x17, R18 ;  /* 0x00000017ff047819 */ /* 0x024fe40000011612 */
        /* <DEDUP_REMOVED lines=14> */
.L_x_1710:
        /* <DEDUP_REMOVED lines=19> */
[----:B------:R-:W-:Y:S05]  /*7e50*/  EXIT ;  /* 0x000000000000794d */ /* 0x000fea0003800000 */
.L_x_1737:
[----:B--2--5:R-:W0:Y:S02]  /*7e60*/  F2I.U64.TRUNC R18, R18 ;  /* 0x0000001200127311 */ /* 0x024e24000020d800 */
[----:B0-----:R-:W-:Y:S01]  /*7e70*/  STG.E.64 [R2.64], R18 ;  /* 0x0000001202007986 */ /* 0x001fe2000c101b24 */
[----:B------:R-:W-:Y:S05]  /*7e80*/  EXIT ;  /* 0x000000000000794d */ /* 0x000fea0003800000 */
.L_x_1736:
[----:B--2--5:R-:W0:Y:S02]  /*7e90*/  F2I.FTZ.U32.TRUNC.NTZ R5, R18 ;  /* 0x0000001200057305 */ /* 0x024e24000021f000 */
[----:B0-----:R-:W-:Y:S01]  /*7ea0*/  STG.E [R2.64], R5 ;  /* 0x0000000502007986 */ /* 0x001fe2000c101924 */
[----:B------:R-:W-:Y:S05]  /*7eb0*/  EXIT ;  /* 0x000000000000794d */ /* 0x000fea0003800000 */
.L_x_1738:
        /* <DEDUP_REMOVED lines=12> */
.L_x_15828:


//--------------------- .text._ZN2at6native18elementwise_kernelILi128ELi2EZNS0_22gpu_kernel_impl_nocastIZZZNS0_16acos_kernel_cudaERNS_18TensorIteratorBaseEENKUlvE0_clEvENKUlvE0_clEvEUlfE_EEvS4_RKT_EUliE_EEviT1_ --------------------------
	.section	.text._ZN2at6native18elementwise_kernelILi128ELi2EZNS0_22gpu_kernel_impl_nocastIZZZNS0_16acos_kernel_cudaERNS_18TensorIteratorBaseEENKUlvE0_clEvENKUlvE0_clEvEUlfE_EEvS4_RKT_EUliE_EEviT1_,"ax",@progbits
	.sectioninfo	@"SHI_REGISTERS=14"
	.align	128
        .global         _ZN2at6native18elementwise_kernelILi128ELi2EZNS0_22gpu_kernel_impl_nocastIZZZNS0_16acos_kernel_cudaERNS_18TensorIteratorBaseEENKUlvE0_clEvENKUlvE0_clEvEUlfE_EEvS4_RKT_EUliE_EEviT1_
        .type           _ZN2at6native18elementwise_kernelILi128ELi2EZNS0_22gpu_kernel_impl_nocastIZZZNS0_16acos_kernel_cudaERNS_18TensorIteratorBaseEENKUlvE0_clEvENKUlvE0_clEvEUlfE_EEvS4_RKT_EUliE_EEviT1_,@function
        .size           _ZN2at6native18elementwise_kernelILi128ELi2EZNS0_22gpu_kernel_impl_nocastIZZZNS0_16acos_kernel_cudaERNS_18TensorIteratorBaseEENKUlvE0_clEvENKUlvE0_clEvEUlfE_EEvS4_RKT_EUliE_EEviT1_,(.L_x_15829 - _ZN2at6native18elementwise_kernelILi128ELi2EZNS0_22gpu_kernel_impl_nocastIZZZNS0_16acos_kernel_cudaERNS_18TensorIteratorBaseEENKUlvE0_clEvENKUlvE0_clEvEUlfE_EEvS4_RKT_EUliE_EEviT1_)
        .other          _ZN2at6native18elementwise_kernelILi128ELi2EZNS0_22gpu_kernel_impl_nocastIZZZNS0_16acos_kernel_cudaERNS_18TensorIteratorBaseEENKUlvE0_clEvENKUlvE0_clEvEUlfE_EEvS4_RKT_EUliE_EEviT1_,@"STO_CUDA_ENTRY STV_DEFAULT"
_ZN2at6native18elementwise_kernelILi128ELi2EZNS0_22gpu_kernel_impl_nocastIZZZNS0_16acos_kernel_cudaERNS_18TensorIteratorBaseEENKUlvE0_clEvENKUlvE0_clEvEUlfE_EEvS4_RKT_EUliE_EEviT1_:
.text._ZN2at6native18elementwise_kernelILi128ELi2EZNS0_22gpu_kernel_impl_nocastIZZZNS0_16acos_kernel_cudaERNS_18TensorIteratorBaseEENKUlvE0_clEvENKUlvE0_clEvEUlfE_EEvS4_RKT_EUliE_EEviT1_:
[----:B------:R-:W-:Y:S02]  /*0000*/  MOV R1, c[0x0][0x28] ;  /* 0x00000a0000017a02 */ /* 0x000fe40000000f00 */
[----:B------:R-:W0:Y:S01]  /*0010*/  S2R R2, SR_CTAID.X ;  /* 0x0000000000027919 */ /* 0x000e220000002500 */
[----:B------:R-:W-:Y:S01]  /*0020*/  ULDC.64 UR4, c[0x0][0x118] ;  /* 0x0000460000047ab9 */ /* 0x000fe20000000a00 */
[----:B------:R-:W-:Y:S02]  /*0030*/  BSSY B0, `(.L_x_1739) ;  /* 0x000010d000007945 */ /* 0x000fe40003800000 */
[----:B------:R-:W0:Y:S02]  /*0040*/  S2R R3, SR_TID.X ;  /* 0x0000000000037919 */ /* 0x000e240000002100 */
[----:B0-----:R-:W-:-:S04]  /*0050*/  LEA R3, R2, R3, 0x8 ;  /* 0x0000000302037211 */ /* 0x001fc800078e40ff */
[----:B------:R-:W-:Y:S02]  /*0060*/  ISETP.GE.AND P0, PT, R3, c[0x0][0x160], PT ;  /* 0x0000580003007a0c */ /* 0x000fe40003f06270 */
[----:B------:R-:W-:-:S11]  /*0070*/  MOV R7, R3 ;  /* 0x0000000300077202 */ /* 0x000fd60000000f00 */
[----:B------:R-:W-:Y:S05]  /*0080*/  @P0 BRA `(.L_x_1740) ;  /* 0x0000107000000947 */ /* 0x000fea0003800000 */
[----:B------:R-:W-:Y:S01]  /*0090*/  ISETP.NE.AND P0, PT, RZ, c[0x0][0x168], PT ;  /* 0x00005a00ff007a0c */ /* 0x000fe20003f05270 */
[----:B------:R-:W-:Y:S01]  /*00a0*/  HFMA2.MMA R4, -RZ, RZ, 0, 0 ;  /* 0x00000000ff047435 */ /* 0x000fe200000001ff */
[----:B------:R-:W-:-:S11]  /*00b0*/  MOV R0, RZ ;  /* 0x000000ff00007202 */ /* 0x000fd60000000f00 */
[----:B------:R-:W-:Y:S05]  /*00c0*/  @!P0 BRA `(.L_x_1741) ;  /* 0x00000e1000008947 */ /* 0x000fea0003800000 */
[----:B------:R-:W-:Y:S02]  /*00d0*/  MOV R2, RZ ;  /* 0x000000ff00027202 */ /* 0x000fe40000000f00 */
[----:B------:R-:W-:-:S03]  /*00e0*/  MOV R5, c[0x0][0x168] ;  /* 0x00005a0000057a02 */ /* 0x000fc60000000f00 */
[----:B------:R-:W-:Y:S01]  /*00f0*/  IMAD.HI.U32 R6, R3, c[0x0][0x170], R2 ;  /* 0x00005c0003067a27 */ /* 0x000fe200078e0002 */
[----:B------:R-:W-:-:S04]  /*0100*/  ISETP.NE.AND P0, PT, R5, 0x1, PT ;  /* 0x000000010500780c */ /* 0x000fc80003f05270 */
[----:B------:R-:W-:-:S04]  /*0110*/  SHF.R.U32.HI R7, RZ, c[0x0][0x174], R6 ;  /* 0x00005d00ff077a19 */ /* 0x000fc80000011606 */
[----:B------:R-:W-:-:S05]  /*0120*/  IADD3 R9, -R7, RZ, RZ ;  /* 0x000000ff07097210 */ /* 0x000fca0007ffe1ff */
[----:B------:R-:W-:-:S04]  /*0130*/  IMAD R8, R9, c[0x0][0x16c], R3 ;  /* 0x00005b0009087a24 */ /* 0x000fc800078e0203 */
[C---:B------:R-:W-:Y:S02]  /*0140*/  IMAD R0, R8.reuse, c[0x0][0x298], RZ ;  /* 0x0000a60008007a24 */ /* 0x040fe400078e02ff */
[----:B------:R-:W-:Y:S01]  /*0150*/  IMAD R4, R8, c[0x0][0x29c], RZ ;  /* 0x0000a70008047a24 */ /* 0x000fe200078e02ff */
[----:B------:R-:W-:Y:S05]  /*0160*/  @!P0 BRA `(.L_x_1741) ;  /* 0x00000d7000008947 */ /* 0x000fea0003800000 */
[----:B------:R-:W-:Y:S01]  /*0170*/  HFMA2.MMA R6, -RZ, RZ, 0, 0 ;  /* 0x00000000ff067435 */ /* 0x000fe200000001ff */
[----:B------:R-:W-:-:S09]  /*0180*/  ISETP.NE.AND P0, PT, R5, 0x2, PT ;  /* 0x000000020500780c */ /* 0x000fd20003f05270 */
[----:B------:R-:W-:-:S05]  /*0190*/  IMAD.HI.U32 R9, R7, c[0x0][0x17c], R6 ;  /* 0x00005f0007097a27 */ /* 0x000fca00078e0006 */
[----:B------:R-:W-:-:S04]  /*01a0*/  SHF.R.U32.HI R9, RZ, c[0x0][0x180], R9 ;  /* 0x00006000ff097a19 */ /* 0x000fc80000011609 */
[----:B------:R-:W-:-:S05]  /*01b0*/  IADD3 R6, -R9, RZ, RZ ;  /* 0x000000ff09067210 */ /* 0x000fca0007ffe1ff */
[----:B------:R-:W-:-:S04]  /*01c0*/  IMAD R6, R6, c[0x0][0x178], R7 ;  /* 0x00005e0006067a24 */ /* 0x000fc800078e0207 */
[C---:B------:R-:W-:Y:S02]  /*01d0*/  IMAD R7, R6.reuse, c[0x0][0x2a0], RZ ;  /* 0x0000a80006077a24 */ /* 0x040fe400078e02ff */
[----:B------:R-:W-:Y:S02]  /*01e0*/  IMAD R11, R6, c[0x0][0x2a4], RZ ;  /* 0x0000a900060b7a24 */ /* 0x000fe400078e02ff */
        /* <DEDUP_REMOVED lines=207> */
.L_x_1741:
[----:B------:R-:W-:-:S04]  /*0ee0*/  IADD3 R4, P0, R4, c[0x0][0x368], RZ ;  /* 0x0000da0004047a10 */ /* 0x000fc80007f1e0ff */
[----:B------:R-:W-:-:S05]  /*0ef0*/  IADD3.X R5, RZ, c[0x0][0x36c], RZ, P0, !PT ;  /* 0x0000db00ff057a10 */ /* 0x000fca00007fe4ff */
[----:B------:R-:W2:Y:S01]  /*0f00*/  LDG.E R4, [R4.64] ;  /* 0x0000000404047981 */ /* 0x000ea2000c1e1900 */
[----:B------:R-:W-:Y:S01]  /*0f10*/  MOV R2, 0x3f000000 ;  /* 0x3f00000000027802 */ /* 0x000fe20000000f00 */
[C---:B--2---:R-:W-:Y:S01]  /*0f20*/  FADD.FTZ R7, |R4|.reuse, -RZ ;  /* 0x800000ff04077221 */ /* 0x044fe20000010200 */
        /* <DEDUP_REMOVED lines=12> */
[----:B------:R-:W-:-:S03]  /*0ff0*/  IADD3 R4, P2, R0, c[0x0][0x360], RZ ;  /* 0x0000d80000047a10 */ /* 0x000fc60007f5e0ff */
        /* <DEDUP_REMOVED lines=8> */
[----:B------:R-:W-:Y:S01]  /*1080*/  FFMA.FTZ R9, R7, R2, R7 ;  /* 0x0000000207097223 */ /* 0x000fe20000010007 */
[----:B------:R-:W-:-:S03]  /*1090*/  IADD3 R7, R3, 0x80, RZ ;  /* 0x0000008003077810 */ /* 0x000fc60007ffe0ff */
[----:B------:R-:W-:-:S05]  /*10a0*/  FADD.FTZ R2, -R9, -RZ ;  /* 0x800000ff09027221 */ /* 0x000fca0000010100 */
[----:B------:R-:W-:-:S05]  /*10b0*/  FSEL R2, R9, R2, P0 ;  /* 0x0000000209027208 */ /* 0x000fca0000000000 */
[----:B------:R-:W-:Y:S01]  /*10c0*/  @!P1 FFMA.FTZ R9, R5, 0.93318945169448852539, R2 ;  /* 0x3f6ee58105099823 */ /* 0x000fe20000010002 */
[----:B------:R-:W-:-:S03]  /*10d0*/  IADD3.X R5, RZ, c[0x0][0x364], RZ, P2, !PT ;  /* 0x0000d900ff057a10 */ /* 0x000fc600017fe4ff */
[----:B------:R-:W-:-:S05]  /*10e0*/  @P0 FADD.FTZ R9, R9, R9 ;  /* 0x0000000909090221 */ /* 0x000fca0000010000 */
[----:B------:R0:W-:Y:S02]  /*10f0*/  STG.E [R4.64], R9 ;  /* 0x0000000904007986 */ /* 0x0001e4000c101904 */
.L_x_1740:
[----:B------:R-:W-:Y:S05]  /*1100*/  BSYNC B0 ;  /* 0x0000000000007941 */ /* 0x000fea0003800000 */
.L_x_1739:
[----:B------:R-:W-:-:S13]  /*1110*/  ISETP.GE.AND P0, PT, R7, c[0x0][0x160], PT ;  /* 0x0000580007007a0c */ /* 0x000fda0003f06270 */
[----:B------:R-:W-:Y:S05]  /*1120*/  @P0 EXIT ;  /* 0x000000000000094d */ /* 0x000fea0003800000 */
[----:B------:R-:W-:Y:S01]  /*1130*/  ISETP.NE.AND P0, PT, RZ, c[0x0][0x168], PT ;  /* 0x00005a00ff007a0c */ /* 0x000fe20003f05270 */
[----:B------:R-:W-:Y:S01]  /*1140*/  HFMA2.MMA R0, -RZ, RZ, 0, 0 ;  /* 0x00000000ff007435 */ /* 0x000fe200000001ff */
[----:B------:R-:W-:-:S11]  /*1150*/  MOV R2, RZ ;  /* 0x000000ff00027202 */ /* 0x000fd60000000f00 */
[----:B------:R-:W-:Y:S05]  /*1160*/  @!P0 BRA `(.L_x_1742) ;  /* 0x00000e0000008947 */ /* 0x000fea0003800000 */
[----:B------:R-:W-:Y:S02]  /*1170*/  MOV R2, RZ ;  /* 0x000000ff00027202 */ /* 0x000fe40000000f00 */
[----:B------:R-:W-:-:S05]  /*1180*/  MOV R3, R7 ;  /* 0x0000000700037202 */ /* 0x000fca0000000f00 */
[----:B0-----:R-:W-:Y:S01]  /*1190*/  IMAD.HI.U32 R4, R7, c[0x0][0x170], R2 ;  /* 0x00005c0007047a27 */ /* 0x001fe200078e0002 */
[----:B------:R-:W-:-:S04]  /*11a0*/  MOV R3, c[0x0][0x168] ;  /* 0x00005a0000037a02 */ /* 0x000fc80000000f00 */
[----:B------:R-:W-:Y:S02]  /*11b0*/  ISETP.NE.AND P0, PT, R3, 0x1, PT ;  /* 0x000000010300780c */ /* 0x000fe40003f05270 */
        /* <DEDUP_REMOVED lines=219> */
.L_x_1742:
[----:B------:R-:W-:-:S04]  /*1f70*/  IADD3 R2, P0, R2, c[0x0][0x368], RZ ;  /* 0x0000da0002027a10 */ /* 0x000fc80007f1e0ff */
[----:B------:R-:W-:-:S05]  /*1f80*/  IADD3.X R3, RZ, c[0x0][0x36c], RZ, P0, !PT ;  /* 0x0000db00ff037a10 */ /* 0x000fca00007fe4ff */
[----:B------:R-:W2:Y:S01]  /*1f90*/  LDG.E R2, [R2.64] ;  /* 0x0000000402027981 */ /* 0x000ea2000c1e1900 */
[----:B0-----:R-:W-:Y:S01]  /*1fa0*/  MOV R4, 0x3f000000 ;  /* 0x3f00000000047802 */ /* 0x001fe20000000f00 */
        /* <DEDUP_REMOVED lines=20> */
[----:B------:R-:W-:Y:S01]  /*20f0*/  FFMA.FTZ R5, R5, R4, R5 ;  /* 0x0000000405057223 */ /* 0x000fe20000010005 */
[----:B------:R-:W-:-:S03]  /*2100*/  MOV R4, 0x3fd774eb ;  /* 0x3fd774eb00047802 */ /* 0x000fc60000000f00 */
[----:B------:R-:W-:-:S05]  /*2110*/  FADD.FTZ R2, -R5, -RZ ;  /* 0x800000ff05027221 */ /* 0x000fca0000010100 */
[----:B------:R-:W-:Y:S02]  /*2120*/  FSEL R3, R5, R2, P0 ;  /* 0x0000000205037208 */ /* 0x000fe40000000000 */
[----:B------:R-:W-:-:S03]  /*2130*/  IADD3 R2, P2, R0, c[0x0][0x360], RZ ;  /* 0x0000d80000027a10 */ /* 0x000fc60007f5e0ff */
[----:B------:R-:W-:Y:S01]  /*2140*/  @!P1 FFMA.FTZ R5, R4, 0.93318945169448852539, R3 ;  /* 0x3f6ee58104059823 */ /* 0x000fe20000010003 */
[----:B------:R-:W-:-:S03]  /*2150*/  IADD3.X R3, RZ, c[0x0][0x364], RZ, P2, !PT ;  /* 0x0000d900ff037a10 */ /* 0x000fc600017fe4ff */
[----:B------:R-:W-:-:S05]  /*2160*/  @P0 FADD.FTZ R5, R5, R5 ;  /* 0x0000000505050221 */ /* 0x000fca0000010000 */
[----:B------:R-:W-:Y:S01]  /*2170*/  STG.E [R2.64], R5 ;  /* 0x0000000502007986 */ /* 0x000fe2000c101904 */
[----:B------:R-:W-:Y:S05]  /*2180*/  EXIT ;  /* 0x000000000000794d */ /* 0x000fea0003800000 */
.L_x_1743:
        /* <DEDUP_REMOVED lines=15> */
.L_x_15829:


//--------------------- .text._ZN2at6native27unrolled_elementwise_kernelIZZZNS0_16acos_kernel_cudaERNS_18TensorIteratorBaseEENKUlvE0_clEvENKUlvE0_clEvEUlfE_St5arrayIPcLm2EELi4E23TrivialOffsetCalculatorILi1EjESB_NS0_6memory15LoadWithoutCastENSC_16StoreWithoutCastEEEviT_T0_T2_T3_T4_T5_ --------------------------
	.section	.text._ZN2at6native27unrolled_elementwise_kernelIZZZNS0_16acos_kernel_cudaERNS_18TensorIteratorBaseEENKUlvE0_clEvENKUlvE0_clEvEUlfE_St5arrayIPcLm2EELi4E23TrivialOffsetCalculatorILi1EjESB_NS0_6memory15LoadWithoutCastENSC_16StoreWithoutCastEEEviT_T0_T2_T3_T4_T5_,"ax",@progbits
	.sectioninfo	@"SHI_REGISTERS=24"
	.align	128
        .global         _ZN2at6native27unrolled_elementwise_kernelIZZZNS0_16acos_kernel_cudaERNS_18TensorIteratorBaseEENKUlvE0_clEvENKUlvE0_clEvEUlfE_St5arrayIPcLm2EELi4E23TrivialOffsetCalculatorILi1EjESB_NS0_6memory15LoadWithoutCastENSC_16StoreWithoutCastEEEviT_T0_T2_T3_T4_T5_
        .type           _ZN2at6native27unrolled_elementwise_kernelIZZZNS0_16acos_kernel_cudaERNS_18TensorIteratorBaseEENKUlvE0_clEvENKUlvE0_clEvEUlfE_St5arrayIPcLm2EELi4E23TrivialOffsetCalculatorILi1EjESB_NS0_6memory15LoadWithoutCastENSC_16StoreWithoutCastEEEviT_T0_T2_T3_T4_T5_,@function
        .size           _ZN2at6native27unrolled_elementwise_kernelIZZZNS0_16acos_kernel_cudaERNS_18TensorIteratorBaseEENKUlvE0_clEvENKUlvE0_clEvEUlfE_St5arrayIPcLm2EELi4E23TrivialOffsetCalculatorILi1EjESB_NS0_6memory15LoadWithoutCastENSC_16StoreWithoutCastEEEviT_T0_T2_T3_T4_T5_,(.L_x_15830 - _ZN2at6native27unrolled_elementwise_kernelIZZZNS0_16acos_kernel_cudaERNS_18TensorIteratorBaseEENKUlvE0_clEvENKUlvE0_clEvEUlfE_St5arrayIPcLm2EELi4E23TrivialOffsetCalculatorILi1EjESB_NS0_6memory15LoadWithoutCastENSC_16StoreWithoutCastEEEviT_T0_T2_T3_T4_T5_)
        .other          _ZN2at6native27unrolled_elementwise_kernelIZZZNS0_16acos_kernel_cudaERNS_18TensorIteratorBaseEENKUlvE0_clEvENKUlvE0_clEvEUlfE_St5arrayIPcLm2EELi4E23TrivialOffsetCalculatorILi1EjESB_NS0_6memory15LoadWithoutCastENSC_16StoreWithoutCastEEEviT_T0_T2_T3_T4_T5_,@"STO_CUDA_ENTRY STV_DEFAULT"
_ZN2at6native27unrolled_elementwise_kernelIZZZNS0_16acos_kernel_cudaERNS_18TensorIteratorBaseEENKUlvE0_clEvENKUlvE0_clEvEUlfE_St5arrayIPcLm2EELi4E23TrivialOffsetCalculatorILi1EjESB_NS0_6memory15LoadWithoutCastENSC_16StoreWithoutCastEEEviT_T0_T2_T3_T4_T5_:
.text._ZN2at6native27unrolled_elementwise_kernelIZZZNS0_16acos_kernel_cudaERNS_18TensorIteratorBaseEENKUlvE0_clEvENKUlvE0_clEvEUlfE_St5arrayIPcLm2EELi4E23TrivialOffsetCalculatorILi1EjESB_NS0_6memory15LoadWithoutCastENSC_16StoreWithoutCastEEEviT_T0_T2_T3_T4_T5_:
[----:B------:R-:W-:Y:S02]  /*0000*/  MOV R1, c[0x0][0x28] ;  /* 0x00000a0000017a02 */ /* 0x000fe40000000f00 */
[----:B------:R-:W0:Y:S01]  /*0010*/  S2R R0, SR_CTAID.X ;  /* 0x0000000000007919 */ /* 0x000e220000002500 */
[----:B------:R-:W-:Y:S01]  /*0020*/  MOV R3, 0xfffffe00 ;  /* 0xfffffe0000037802 */ /* 0x000fe20000000f00 */
[----:B------:R-:W-:Y:S01]  /*0030*/  ULDC.64 UR4, c[0x0][0x118] ;  /* 0x0000460000047ab9 */ /* 0x000fe20000000a00 */
[----:B------:R-:W-:Y:S01]  /*0040*/  CS2R R6, SRZ ;  /* 0x0000000000067805 */ /* 0x000fe2000001ff00 */
[----:B------:R-:W1:Y:S02]  /*0050*/  S2R R19, SR_TID.X ;  /* 0x0000000000137919 */ /* 0x000e640000002100 */
[----:B0-----:R-:W-:Y:S01]  /*0060*/  IMAD R2, R0, R3, c[0x0][0x160] ;  /* 0x0000580000027624 */ /* 0x001fe200078e0203 */
[----:B------:R-:W-:Y:S01]  /*0070*/  HFMA2.MMA R3, -RZ, RZ, 0, 0 ;  /* 0x00000000ff037435 */ /* 0x000fe200000001ff */
[----:B-1----:R-:W-:-:S03]  /*0080*/  MOV R5, R19 ;  /* 0x0000001300057202 */ /* 0x002fc60000000f00 */
[----:B------:R-:W-:-:S13]  /*0090*/  ISETP.GE.AND P0, PT, R19, R2, PT ;  /* 0x000000021300720c */ /* 0x000fda0003f06270 */
[----:B------:R-:W-:-:S04]  /*00a0*/  @!P0 IADD3 R5, R19, 0x80, RZ ;  /* 0x0000008013058810 */ /* 0x000fc80007ffe0ff */
[----:B------:R-:W-:-:S13]  /*00b0*/  ISETP.GE.AND P1, PT, R5, R2, PT ;  /* 0x000000020500720c */ /* 0x000fda0003f26270 */
[C---:B------:R-:W-:Y:S02]  /*00c0*/  @!P1 LEA R10, R0.reuse, R5, 0x9 ;  /* 0x00000005000a9211 */ /* 0x040fe400078e48ff */
[----:B------:R-:W-:Y:S01]  /*00d0*/  @!P1 IADD3 R5, R5, 0x80, RZ ;  /* 0x0000008005059810 */ /* 0x000fe20007ffe0ff */
[----:B------:R-:W-:Y:S01]  /*00e0*/  HFMA2.MMA R8, -RZ, RZ, 0, 0 ;  /* 0x00000000ff087435 */ /* 0x000fe200000001ff */
[----:B------:R-:W-:Y:S02]  /*00f0*/  @!P1 MOV R11, 0x4 ;  /* 0x00000004000b9802 */ /* 0x000fe40000000f00 */
[----:B------:R-:W-:Y:S02]  /*0100*/  ISETP.GE.AND P3, PT, R5, R2, PT ;  /* 0x000000020500720c */ /* 0x000fe40003f66270 */
[----:B------:R-:W-:Y:S01]  /*0110*/  @!P0 LEA R4, R0, R19, 0x9 ;  /* 0x0000001300048211 */ /* 0x000fe200078e48ff */
[----:B------:R-:W-:Y:S01]  /*0120*/  @!P1 IMAD.WIDE.U32 R10, R10, R11, c[0x0][0x170] ;  /* 0x00005c000a0a9625 */ /* 0x000fe200078e000b */
[----:B------:R-:W-:-:S09]  /*0130*/  MOV R9, R19 ;  /* 0x0000001300097202 */ /* 0x000fd20000000f00 */
[----:B------:R-:W-:Y:S01]  /*0140*/  @!P3 LEA R14, R0, R5, 0x9 ;  /* 0x00000005000eb211 */ /* 0x000fe200078e48ff */
[----:B------:R0:W5:Y:S01]  /*0150*/  @!P1 LDG.E R3, [R10.64] ;  /* 0x000000040a039981 */ /* 0x000162000c1e1900 */
[----:B------:R-:W-:Y:S02]  /*0160*/  @!P3 IADD3 R5, R5, 0x80, RZ ;  /* 0x000000800505b810 */ /* 0x000fe40007ffe0ff */
[----:B------:R-:W-:Y:S02]  /*0170*/  @!P3 MOV R15, 0x4 ;  /* 0x00000004000fb802 */ /* 0x000fe40000000f00 */
[----:B------:R-:W-:Y:S02]  /*0180*/  ISETP.GE.AND P2, PT, R5, R2, PT ;  /* 0x000000020500720c */ /* 0x000fe40003f46270 */
[----:B------:R-:W-:Y:S01]  /*0190*/  IADD3 R21, R9, 0x80, RZ ;  /* 0x0000008009157810 */ /* 0x000fe20007ffe0ff */
[----:B------:R-:W-:-:S10]  /*01a0*/  @!P3 IMAD.WIDE.U32 R14, R14, R15, c[0x0][0x170] ;  /* 0x00005c000e0eb625 */ /* 0x000fd400078e000f */
[----:B------:R-:W-:Y:S01]  /*01b0*/  @!P2 LEA R12, R0, R5, 0x9 ;  /* 0x00000005000ca211 */ /* 0x000fe200078e48ff */
[----:B------:R-:W-:Y:S01]  /*01c0*/  BSSY B0, `(.L_x_1744) ;  /* 0x000002e000007945 */ /* 0x000fe20003800000 */
[----:B------:R-:W-:Y:S01]  /*01d0*/  @!P0 MOV R5, 0x4 ;  /* 0x0000000400058802 */ /* 0x000fe20000000f00 */
[----:B------:R1:W5:Y:S01]  /*01e0*/  @!P3 LDG.E R6, [R14.64] ;  /* 0x000000040e06b981 */ /* 0x000362000c1e1900 */
[----:B------:R-:W-:-:S03]  /*01f0*/  @!P2 MOV R13, 0x4 ;  /* 0x00000004000da802 */ /* 0x000fc60000000f00 */
[----:B------:R-:W-:Y:S01]  /*0200*/  @!P0 IMAD.WIDE.U32 R4, R4, R5, c[0x0][0x170] ;  /* 0x00005c0004048625 */ /* 0x000fe200078e0005 */
[C---:B------:R-:W-:Y:S02]  /*0210*/  IADD3 R17, R9.reuse, 0x100, RZ ;  /* 0x0000010009117810 */ /* 0x040fe40007ffe0ff */
[----:B0-----:R-:W-:Y:S01]  /*0220*/  IADD3 R11, R9, 0x180, RZ ;  /* 0x00000180090b7810 */ /* 0x001fe20007ffe0ff */
[----:B------:R-:W-:Y:S01]  /*0230*/  @!P2 IMAD.WIDE.U32 R12, R12, R13, c[0x0][0x170] ;  /* 0x00005c000c0ca625 */ /* 0x000fe200078e000d */
[----:B------:R0:W5:Y:S01]  /*0240*/  @!P0 LDG.E R8, [R4.64] ;  /* 0x0000000404088981 */ /* 0x000162000c1e1900 */
[----:B------:R-:W-:Y:S02]  /*0250*/  @!P0 LEA R10, R0, R19, 0x9 ;  /* 0x00000013000a8211 */ /* 0x000fe400078e48ff */
[----:B------:R-:W-:Y:S01]  /*0260*/  @!P0 MOV R9, R21 ;  /* 0x0000001500098202 */ /* 0x000fe20000000f00 */
[----:B------:R1:W5:Y:S01]  /*0270*/  @!P2 LDG.E R7, [R12.64] ;  /* 0x000000040c07a981 */ /* 0x000362000c1e1900 */
[----:B------:R-:W-:-:S02]  /*0280*/  ISETP.GE.AND P4, PT, R21, R2, PT ;  /* 0x000000021500720c */ /* 0x000fc40003f86270 */
[----:B0-----:R-:W-:Y:S02]  /*0290*/  @!P0 MOV R5, 0x4 ;  /* 0x0000000400058802 */ /* 0x001fe40000000f00 */
[-C--:B------:R-:W-:Y:S02]  /*02a0*/  ISETP.GE.AND P1, PT, R17, R2.reuse, PT ;  /* 0x000000021100720c */ /* 0x080fe40003f26270 */
[-C--:B------:R-:W-:Y:S01]  /*02b0*/  ISETP.GE.AND P2, PT, R11, R2.reuse, PT ;  /* 0x000000020b00720c */ /* 0x080fe20003f46270 */
[----:B------:R-:W-:Y:S01]  /*02c0*/  @!P0 IMAD.WIDE.U32 R4, R10, R5, c[0x0][0x168] ;  /* 0x00005a000a048625 */ /* 0x000fe200078e0005 */
[----:B------:R-:W-:Y:S01]  /*02d0*/  ISETP.GE.AND P3, PT, R9, R2, PT ;  /* 0x000000020900720c */ /* 0x000fe20003f66270 */
[----:B------:R-:W-:Y:S07]  /*02e0*/  @P0 BRA `(.L_x_1745) ;  /* 0x000001b000000947 */ /* 0x000fee0003800000 */
[----:B-1----:R-:W-:Y:S01]  /*02f0*/  MOV R10, 0x3f000000 ;  /* 0x3f000000000a7802 */ /* 0x002fe20000000f00 */
[C---:B-----5:R-:W-:Y:S01]  /*0300*/  FADD.FTZ R11, |R8|.reuse, -RZ ;  /* 0x800000ff080b7221 */ /* 0x060fe20000010200 */
        /* <DEDUP_REMOVED lines=24> */
[----:B------:R-:W-:Y:S02]  /*0490*/  @P5 FADD.FTZ R11, R11, R11 ;  /* 0x0000000b0b0b5221 */ /* 0x000fe40000010000 */
.L_x_1745:
[----:B-1----:R-:W-:Y:S05]  /*04a0*/  BSYNC B0 ;  /* 0x0000000000007941 */ /* 0x002fea0003800000 */
.L_x_1744:
[----:B------:R-:W-:Y:S01]  /*04b0*/  BSSY B0, `(.L_x_1746) ;  /* 0x000001d000007945 */ /* 0x000fe20003800000 */
[----:B------:R-:W-:Y:S05]  /*04c0*/  @P4 BRA `(.L_x_1747) ;  /* 0x000001b000004947 */ /* 0x000fea0003800000 */
[----:B------:R-:W-:Y:S01]  /*04d0*/  HFMA2.MMA R13, -RZ, RZ, 1.75, 0 ;  /* 0x3f000000ff0d7435 */ /* 0x000fe200000001ff */
[C---:B-----5:R-:W-:Y:S01]  /*04e0*/  FADD.FTZ R8, |R3|.reuse, -RZ ;  /* 0x800000ff03087221 */ /* 0x060fe20000010200 */
[C---:B------:R-:W-:Y:S02]  /*04f0*/  FSETP.GT.FTZ.AND P4, PT, |R3|.reuse, 0.56000000238418579102, PT ;  /* 0x3f0f5c290300780b */ /* 0x040fe40003f94200 */
[----:B------:R-:W-:-:S06]  /*0500*/  FSETP.NEU.FTZ.AND P5, PT, |R3|, 1, PT ;  /* 0x3f8000000300780b */ /* 0x000fcc0003fbd200 */
        /* <DEDUP_REMOVED lines=23> */
.L_x_1747:
[----:B------:R-:W-:Y:S05]  /*0680*/  BSYNC B0 ;  /* 0x0000000000007941 */ /* 0x000fea0003800000 */
.L_x_1746:
[----:B------:R-:W-:Y:S01]  /*0690*/  BSSY B0, `(.L_x_1748) ;  /* 0x000001d000007945 */ /* 0x000fe20003800000 */
[----:B------:R-:W-:Y:S05]  /*06a0*/  @P1 BRA `(.L_x_1749) ;  /* 0x000001b000001947 */ /* 0x000fea0003800000 */
[----:B------:R-:W-:Y:S01]  /*06b0*/  MOV R10, 0x3f000000 ;  /* 0x3f000000000a7802 */ /* 0x000fe20000000f00 */
        /* <DEDUP_REMOVED lines=26> */
.L_x_1749:
[----:B------:R-:W-:Y:S05]  /*0860*/  BSYNC B0 ;  /* 0x0000000000007941 */ /* 0x000fea0003800000 */
.L_x_1748:
        /* <DEDUP_REMOVED lines=29> */
.L_x_1751:
[----:B------:R-:W-:Y:S05]  /*0a40*/  BSYNC B0 ;  /* 0x0000000000007941 */ /* 0x000fea0003800000 */
.L_x_1750:
[----:B------:R0:W-:Y:S01]  /*0a50*/  @!P0 STG.E [R4.64], R11 ;  /* 0x0000000b04008986 */ /* 0x0001e2000c101904 */
[----:B------:R-:W-:Y:S01]  /*0a60*/  BSSY B0, `(.L_x_1752) ;  /* 0x000000c000007945 */ /* 0x000fe20003800000 */
[----:B------:R-:W-:Y:S05]  /*0a70*/  @P3 BRA `(.L_x_1753) ;  /* 0x000000a000003947 */ /* 0x000fea0003800000 */
[----:B0-----:R-:W-:Y:S02]  /*0a80*/  LEA R4, R0, R9, 0x9 ;  /* 0x0000000900047211 */ /* 0x001fe400078e48ff */
[----:B------:R-:W-:Y:S02]  /*0a90*/  IADD3 R9, R9, 0x80, RZ ;  /* 0x0000008009097810 */ /* 0x000fe40007ffe0ff */
[----:B-----5:R-:W-:Y:S02]  /*0aa0*/  MOV R7, 0x4 ;  /* 0x0000000400077802 */ /* 0x020fe40000000f00 */
[----:B------:R-:W-:-:S03]  /*0ab0*/  ISETP.GE.AND P0, PT, R9, R2, PT ;  /* 0x000000020900720c */ /* 0x000fc60003f06270 */
[----:B------:R-:W-:-:S05]  /*0ac0*/  IMAD.WIDE.U32 R4, R4, R7, c[0x0][0x168] ;  /* 0x00005a0004047625 */ /* 0x000fca00078e0007 */
[----:B------:R0:W-:Y:S05]  /*0ad0*/  STG.E [R4.64], R8 ;  /* 0x0000000804007986 */ /* 0x0001ea000c101904 */
[----:B------:R-:W-:Y:S02]  /*0ae0*/  @!P0 LEA R6, R0, R9, 0x9 ;  /* 0x0000000900068211 */ /* 0x000fe400078e48ff */
[----:B------:R-:W-:-:S03]  /*0af0*/  @!P0 IADD3 R9, R9, 0x80, RZ ;  /* 0x0000008009098810 */ /* 0x000fc60007ffe0ff */
[----:B------:R-:W-:-:S05]  /*0b00*/  @!P0 IMAD.WIDE.U32 R6, R6, R7, c[0x0][0x168] ;  /* 0x00005a0006068625 */ /* 0x000fca00078e0007 */
[----:B------:R0:W-:Y:S02]  /*0b10*/  @!P0 STG.E [R6.64], R3 ;  /* 0x0000000306008986 */ /* 0x0001e4000c101904 */
.L_x_1753:
[----:B------:R-:W-:Y:S05]  /*0b20*/  BSYNC B0 ;  /* 0x0000000000007941 */ /* 0x000fea0003800000 */
.L_x_1752:
[----:B------:R-:W-:-:S13]  /*0b30*/  ISETP.GE.AND P0, PT, R9, R2, PT ;  /* 0x000000020900720c */ /* 0x000fda0003f06270 */
[----:B------:R-:W-:Y:S05]  /*0b40*/  @P0 EXIT ;  /* 0x000000000000094d */ /* 0x000fea0003800000 */
[----:B0----5:R-:W-:Y:S01]  /*0b50*/  HFMA2.MMA R3, -RZ, RZ, 0, 2.384185791015625e-07 ;  /* 0x00000004ff037435 */ /* 0x021fe200000001ff */
[----:B------:R-:W-:-:S09]  /*0b60*/  LEA R2, R0, R9, 0x9 ;  /* 0x0000000900027211 */ /* 0x000fd200078e48ff */
[----:B------:R-:W-:-:S05]  /*0b70*/  IMAD.WIDE.U32 R2, R2, R3, c[0x0][0x168] ;  /* 0x00005a0002027625 */ /* 0x000fca00078e0003 */
[----:B------:R-:W-:Y:S01]  /*0b80*/  STG.E [R2.64], R13 ;  /* 0x0000000d02007986 */ /* 0x000fe2000c101904 */
[----:B------:R-:W-:Y:S05]  /*0b90*/  EXIT ;  /* 0x000000000000794d */ /* 0x000fea0003800000 */
.L_x_1754:
        /* <DEDUP_REMOVED lines=14> */
.L_x_15830:


//--------------------- .text._ZN2at6native29vectorized_elementwise_kernelILi2EZZZNS0_16acos_kernel_cudaERNS_18TensorIteratorBaseEENKUlvE0_clEvENKUlvE0_clEvEUlfE_St5arrayIPcLm2EEEEviT0_T1_ --------------------------
	.section	.text._ZN2at6native29vectorized_elementwise_kernelILi2EZZZNS0_16acos_kernel_cudaERNS_18TensorIteratorBaseEENKUlvE0_clEvENKUlvE0_clEvEUlfE_St5arrayIPcLm2EEEEviT0_T1_,"ax",@progbits
	.sectioninfo	@"SHI_REGISTERS=29"
	.align	128
        .global         _ZN2at6native29vectorized_elementwise_kernelILi2EZZZNS0_16acos_kernel_cudaERNS_18TensorIteratorBaseEENKUlvE0_clEvENKUlvE0_clEvEUlfE_St5arrayIPcLm2EEEEviT0_T1_
        .type           _ZN2at6native29vectorized_elementwise_kernelILi2EZZZNS0_16acos_kernel_cudaERNS_18TensorIteratorBaseEENKUlvE0_clEvENKUlvE0_clEvEUlfE_St5arrayIPcLm2EEEEviT0_T1_,@function
        .size           _ZN2at6native29vectorized_elementwise_kernelILi2EZZZNS0_16acos_kernel_cudaERNS_18TensorIteratorBaseEENKUlvE0_clEvENKUlvE0_clEvEUlfE_St5arrayIPcLm2EEEEviT0_T1_,(.L_x_15831 - _ZN2at6native29vectorized_elementwise_kernelILi2EZZZNS0_16acos_kernel_cudaERNS_18TensorIteratorBaseEENKUlvE0_clEvENKUlvE0_clEvEUlfE_St5arrayIPcLm2EEEEviT0_T1_)
        .other          _ZN2at6native29vectorized_elementwise_kernelILi2EZZZNS0_16acos_kernel_cudaERNS_18TensorIteratorBaseEENKUlvE0_clEvENKUlvE0_clEvEUlfE_St5arrayIPcLm2EEEEviT0_T1_,@"STO_CUDA_ENTRY STV_DEFAULT"
_ZN2at6native29vectorized_elementwise_kernelILi2EZZZNS0_16acos_kernel_cudaERNS_18TensorIteratorBaseEENKUlvE0_clEvENKUlvE0_clEvEUlfE_St5arrayIPcLm2EEEEviT0_T1_:
.text._ZN2at6native29vectorized_elementwise_kernelILi2EZZZNS0_16acos_kernel_cudaERNS_18TensorIteratorBaseEENKUlvE0_clEvENKUlvE0_clEvEUlfE_St5arrayIPcLm2EEEEviT0_T1_:
        /* <DEDUP_REMOVED lines=8> */
[----:B------:R-:W-:-:S10]  /*0080*/  HFMA2.MMA R11, -RZ, RZ, 0, 2.384185791015625e-07 ;  /* 0x00000004ff0b7435 */ /* 0x000fd400000001ff */
[----:B------:R-:W-:-:S06]  /*0090*/  IMAD.WIDE R2, R0, R11, c[0x0][0x170] ;  /* 0x00005c0000027625 */ /* 0x000fcc00078e020b */
[----:B0-----:R-:W-:-:S05]  /*00a0*/  IMAD.WIDE.U32 R20, R10, 0x8, R2 ;  /* 0x000000080a147825 */ /* 0x001fca00078e0002 */
[----:B------:R-:W2:Y:S04]  /*00b0*/  LDG.E.64 R8, [R20.64] ;  /* 0x0000000414087981 */ /* 0x000ea8000c1e1b00 */
[----:B------:R-:W3:Y:S04]  /*00c0*/  LDG.E.64 R6, [R20.64+0x400] ;  /* 0x0004000414067981 */ /* 0x000ee8000c1e1b00 */
[----:B------:R0:W4:Y:S04]  /*00d0*/  LDG.E.64 R2, [R20.64+0x800] ;  /* 0x0008000414027981 */ /* 0x000128000c1e1b00 */
[----:B------:R0:W5:Y:S01]  /*00e0*/  LDG.E.64 R4, [R20.64+0xc00] ;  /* 0x000c000414047981 */ /* 0x000162000c1e1b00 */
[----:B------:R-:W-:Y:S01]  /*00f0*/  MOV R13, 0x3f000000 ;  /* 0x3f000000000d7802 */ /* 0x000fe20000000f00 */
[C---:B--2---:R-:W-:Y:S01]  /*0100*/  FADD.FTZ R15, |R8|.reuse, -RZ ;  /* 0x800000ff080f7221 */ /* 0x044fe20000010200 */
[C---:B------:R-:W-:Y:S01]  /*0110*/  FSETP.GT.FTZ.AND P4, PT, |R8|.reuse, 0.56000000238418579102, PT ;  /* 0x3f0f5c290800780b */ /* 0x040fe20003f94200 */
[C---:B------:R-:W-:Y:S01]  /*0120*/  FADD.FTZ R18, |R9|.reuse, -RZ ;  /* 0x800000ff09127221 */ /* 0x040fe20000010200 */
[----:B------:R-:W-:Y:S01]  /*0130*/  FSETP.GT.FTZ.AND P1, PT, |R9|, 0.56000000238418579102, PT ;  /* 0x3f0f5c290900780b */ /* 0x000fe20003f34200 */
[-C--:B------:R-:W-:Y:S01]  /*0140*/  FFMA.FTZ R12, -R15, R13.reuse, 0.5 ;  /* 0x3f0000000f0c7423 */ /* 0x080fe2000001010d */
[----:B------:R-:W-:Y:S01]  /*0150*/  FSETP.NEU.FTZ.AND P0, PT, |R8|, 1, PT ;  /* 0x3f8000000800780b */ /* 0x000fe20003f1d200 */
[-C--:B------:R-:W-:Y:S01]  /*0160*/  FFMA.FTZ R23, -R18, R13.reuse, 0.5 ;  /* 0x3f00000012177423 */ /* 0x080fe2000001010d */
[----:B------:R-:W-:Y:S01]  /*0170*/  FSETP.NEU.FTZ.AND P2, PT, |R9|, 1, PT ;  /* 0x3f8000000900780b */ /* 0x000fe20003f5d200 */
[----:B------:R-:W0:Y:S01]  /*0180*/  MUFU.RSQ R19, R12 ;  /* 0x0000000c00137308 */ /* 0x000e220000001400 */
[----:B---3--:R-:W-:Y:S01]  /*0190*/  FADD.FTZ R16, |R6|, -RZ ;  /* 0x800000ff06107221 */ /* 0x008fe20000010200 */
[----:B------:R-:W-:Y:S01]  /*01a0*/  FSETP.GT.FTZ.AND P6, PT, R8, 0.56000000238418579102, PT ;  /* 0x3f0f5c290800780b */ /* 0x000fe20003fd4000 */
[C---:B------:R-:W-:Y:S01]  /*01b0*/  FADD.FTZ R14, |R7|.reuse, -RZ ;  /* 0x800000ff070e7221 */ /* 0x040fe20000010200 */
[C---:B------:R-:W-:Y:S01]  /*01c0*/  FSETP.GT.FTZ.AND P3, PT, |R7|.reuse, 0.56000000238418579102, PT ;  /* 0x3f0f5c290700780b */ /* 0x040fe20003f74200 */
[----:B------:R-:W-:Y:S01]  /*01d0*/  FFMA.FTZ R17, -R16, R13, 0.5 ;  /* 0x3f00000010117423 */ /* 0x000fe2000001010d */
[----:B------:R-:W-:-:S02]  /*01e0*/  FSETP.NEU.FTZ.AND P5, PT, |R7|, 1, PT ;  /* 0x3f8000000700780b */ /* 0x000fc40003fbd200 */
[----:B------:R-:W1:Y:S01]  /*01f0*/  MUFU.RSQ R24, R23 ;  /* 0x0000001700187308 */ /* 0x000e620000001400 */
[----:B0-----:R-:W-:-:S07]  /*0200*/  FMUL.FTZ R21, R12, R19 ;  /* 0x000000130c157220 */ /* 0x001fce0000410000 */
[----:B------:R-:W0:Y:S01]  /*0210*/  MUFU.RSQ R20, R17 ;  /* 0x0000001100147308 */ /* 0x000e220000001400 */
[----:B------:R-:W-:Y:S02]  /*0220*/  FMUL.FTZ R22, R19, 0.5 ;  /* 0x3f00000013167820 */ /* 0x000fe40000410000 */
[----:B------:R-:W-:Y:S02]  /*0230*/  FFMA.FTZ R19, -R14, R13, 0.5 ;  /* 0x3f0000000e137423 */ /* 0x000fe4000001010d */
[----:B------:R-:W-:Y:S02]  /*0240*/  FFMA.FTZ R22, -R21, R22, 0.5 ;  /* 0x3f00000015167423 */ /* 0x000fe40000010116 */
[----:B-1----:R-:W-:Y:S02]  /*0250*/  FMUL.FTZ R12, R23, R24 ;  /* 0x00000018170c7220 */ /* 0x002fe40000410000 */
[----:B------:R-:W-:Y:S02]  /*0260*/  FMUL.FTZ R25, R24, 0.5 ;  /* 0x3f00000018197820 */ /* 0x000fe40000410000 */
[----:B------:R-:W-:-:S02]  /*0270*/  FFMA.FTZ R21, R21, R22, R21 ;  /* 0x0000001615157223 */ /* 0x000fc40000010015 */
[C---:B------:R-:W-:Y:S01]  /*0280*/  FFMA.FTZ R25, -R12.reuse, R25, 0.5 ;  /* 0x3f0000000c197423 */ /* 0x040fe20000010119 */
[----:B------:R-:W1:Y:S02]  /*0290*/  MUFU.RSQ R22, R19 ;  /* 0x0000001300167308 */ /* 0x000e640000001400 */
[----:B------:R-:W-:Y:S01]  /*02a0*/  @P4 FSEL R15, R21, RZ, P0 ;  /* 0x000000ff150f4208 */ /* 0x000fe20000000000 */
[----:B------:R-:W-:Y:S01]  /*02b0*/  FFMA.FTZ R25, R12, R25, R12 ;  /* 0x000000190c197223 */ /* 0x000fe2000001000c */
[----:B------:R-:W-:Y:S01]  /*02c0*/  HFMA2.MMA R12, -RZ, RZ, 1.265625, -5052 ;  /* 0x3d10ecefff0c7435 */ /* 0x000fe200000001ff */
[----:B0-----:R-:W-:Y:S01]  /*02d0*/  FMUL.FTZ R21, R17, R20 ;  /* 0x0000001411157220 */ /* 0x001fe20000410000 */
[----:B------:R-:W-:Y:S01]  /*02e0*/  LOP3.LUT R15, R15, 0x80000000, R8, 0xb8, !PT ;  /* 0x800000000f0f7812 */ /* 0x000fe200078eb808 */
[----:B------:R-:W-:Y:S01]  /*02f0*/  FMUL.FTZ R20, R20, 0.5 ;  /* 0x3f00000014147820 */ /* 0x000fe20000410000 */
[----:B------:R-:W-:Y:S02]  /*0300*/  @P1 FSEL R18, R25, RZ, P2 ;  /* 0x000000ff19121208 */ /* 0x000fe40001000000 */
[----:B------:R-:W-:Y:S01]  /*0310*/  FSETP.GT.FTZ.AND P0, PT, |R6|, 0.56000000238418579102, PT ;  /* 0x3f0f5c290600780b */ /* 0x000fe20003f14200 */
[----:B------:R-:W-:Y:S01]  /*0320*/  FFMA.FTZ R24, -R21, R20, 0.5 ;  /* 0x3f00000015187423 */ /* 0x000fe20000010114 */
[----:B------:R-:W-:-:S02]  /*0330*/  LOP3.LUT R8, R18, 0x80000000, R9, 0xb8, !PT ;  /* 0x8000000012087812 */ /* 0x000fc400078eb809 */
[----:B------:R-:W-:Y:S01]  /*0340*/  FSETP.NEU.FTZ.AND P2, PT, |R6|, 1, PT ;  /* 0x3f8000000600780b */ /* 0x000fe20003f5d200 */
[----:B------:R-:W-:Y:S02]  /*0350*/  FFMA.FTZ R24, R21, R24, R21 ;  /* 0x0000001815187223 */ /* 0x000fe40000010015 */
[----:B-1----:R-:W-:Y:S02]  /*0360*/  FMUL.FTZ R18, R19, R22 ;  /* 0x0000001613127220 */ /* 0x002fe40000410000 */
[----:B------:R-:W-:Y:S02]  /*0370*/  FMUL.FTZ R19, R15, R15 ;  /* 0x0000000f0f137220 */ /* 0x000fe40000410000 */
[----:B------:R-:W-:Y:S02]  /*0380*/  FMUL.FTZ R17, R8, R8 ;  /* 0x0000000808117220 */ /* 0x000fe40000410000 */
[----:B------:R-:W-:Y:S01]  /*0390*/  FMUL.FTZ R23, R22, 0.5 ;  /* 0x3f00000016177820 */ /* 0x000fe20000410000 */
[----:B------:R-:W-:Y:S01]  /*03a0*/  @P0 FSEL R16, R24, RZ, P2 ;  /* 0x000000ff18100208 */ /* 0x000fe20001000000 */
[-C--:B------:R-:W-:Y:S01]  /*03b0*/  FFMA.FTZ R20, R19, R12.reuse, 0.016980519518256187439 ;  /* 0x3c8b1abb13147423 */ /* 0x080fe2000001000c */
[----:B------:R-:W-:Y:S01]  /*03c0*/  FSETP.GT.FTZ.AND P2, PT, R9, 0.56000000238418579102, PT ;  /* 0x3f0f5c290900780b */ /* 0x000fe20003f54000 */
[----:B------:R-:W-:Y:S01]  /*03d0*/  FFMA.FTZ R22, R17, R12, 0.016980519518256187439 ;  /* 0x3c8b1abb11167423 */ /* 0x000fe2000001000c */
[----:B------:R-:W-:Y:S01]  /*03e0*/  LOP3.LUT R16, R16, 0x80000000, R6, 0xb8, !PT ;  /* 0x8000000010107812 */ /* 0x000fe200078eb806 */
[----:B------:R-:W-:-:S02]  /*03f0*/  FFMA.FTZ R23, -R18, R23, 0.5 ;  /* 0x3f00000012177423 */ /* 0x000fc40000010117 */
[----:B------:R-:W-:Y:S02]  /*0400*/  FFMA.FTZ R20, R19, R20, 0.030762933194637298584 ;  /* 0x3cfc028c13147423 */ /* 0x000fe40000010014 */
[----:B------:R-:W-:Y:S02]  /*0410*/  FFMA.FTZ R22, R17, R22, 0.030762933194637298584 ;  /* 0x3cfc028c11167423 */ /* 0x000fe40000010016 */
[----:B------:R-:W-:Y:S02]  /*0420*/  FFMA.FTZ R23, R18, R23, R18 ;  /* 0x0000001712177223 */ /* 0x000fe40000010012 */
[----:B------:R-:W-:Y:S02]  /*0430*/  FFMA.FTZ R20, R19, R20, 0.044709417968988418579 ;  /* 0x3d37213913147423 */ /* 0x000fe40000010014 */
[----:B------:R-:W-:Y:S01]  /*0440*/  FFMA.FTZ R22, R17, R22, 0.044709417968988418579 ;  /* 0x3d37213911167423 */ /* 0x000fe20000010016 */
[----:B------:R-:W-:Y:S01]  /*0450*/  @P3 FSEL R14, R23, RZ, P5 ;  /* 0x000000ff170e3208 */ /* 0x000fe20002800000 */
[----:B------:R-:W-:Y:S01]  /*0460*/  FFMA.FTZ R20, R19, R20, 0.074989043176174163818 ;  /* 0x3d9993db13147423 */ /* 0x000fe20000010014 */
[----:B------:R-:W-:Y:S01]  /*0470*/  FSETP.GT.FTZ.AND P5, PT, R6, 0.56000000238418579102, PT ;  /* 0x3f0f5c290600780b */ /* 0x000fe20003fb4000 */
[----:B------:R-:W-:Y:S01]  /*0480*/  FFMA.FTZ R22, R17, R22, 0.074989043176174163818 ;  /* 0x3d9993db11167423 */ /* 0x000fe20000010016 */
[----:B------:R-:W-:Y:S01]  /*0490*/  LOP3.LUT R14, R14, 0x80000000, R7, 0xb8, !PT ;  /* 0x800000000e0e7812 */ /* 0x000fe200078eb807 */
[----:B------:R-:W-:-:S02]  /*04a0*/  FFMA.FTZ R20, R19, R20, 0.16666707396507263184 ;  /* 0x3e2aaac613147423 */ /* 0x000fc40000010014 */
[----:B------:R-:W-:Y:S02]  /*04b0*/  FFMA.FTZ R22, R17, R22, 0.16666707396507263184 ;  /* 0x3e2aaac611167423 */ /* 0x000fe40000010016 */
[----:B------:R-:W-:Y:S02]  /*04c0*/  FMUL.FTZ R23, R16, R16 ;  /* 0x0000001010177220 */ /* 0x000fe40000410000 */
[----:B------:R-:W-:Y:S02]  /*04d0*/  FMUL.FTZ R20, R19, R20 ;  /* 0x0000001413147220 */ /* 0x000fe40000410000 */
[----:B------:R-:W-:Y:S02]  /*04e0*/  FMUL.FTZ R21, R14, R14 ;  /* 0x0000000e0e157220 */ /* 0x000fe40000410000 */
[----:B------:R-:W-:Y:S02]  /*04f0*/  FMUL.FTZ R19, R17, R22 ;  /* 0x0000001611137220 */ /* 0x000fe40000410000 */
[----:B------:R-:W-:-:S02]  /*0500*/  FFMA.FTZ R18, R23, R12, 0.016980519518256187439 ;  /* 0x3c8b1abb17127423 */ /* 0x000fc4000001000c */
[----:B----4-:R-:W-:Y:S02]  /*0510*/  FADD.FTZ R17, |R2|, -RZ ;  /* 0x800000ff02117221 */ /* 0x010fe40000010200 */
[----:B------:R-:W-:Y:S02]  /*0520*/  FFMA.FTZ R22, R21, R12, 0.016980519518256187439 ;  /* 0x3c8b1abb15167423 */ /* 0x000fe4000001000c */
[----:B------:R-:W-:Y:S01]  /*0530*/  FFMA.FTZ R6, R15, R20, R15 ;  /* 0x000000140f067223 */ /* 0x000fe2000001000f */
[----:B------:R-:W-:Y:S01]  /*0540*/  MOV R15, 0x3fd774eb ;  /* 0x3fd774eb000f7802 */ /* 0x000fe20000000f00 */
[----:B------:R-:W-:Y:S02]  /*0550*/  FFMA.FTZ R18, R23, R18, 0.030762933194637298584 ;  /* 0x3cfc028c17127423 */ /* 0x000fe40000010012 */
[----:B------:R-:W-:Y:S02]  /*0560*/  FFMA.FTZ R9, -R17, R13, 0.5 ;  /* 0x3f00000011097423 */ /* 0x000fe4000001010d */
[----:B------:R-:W-:-:S02]  /*0570*/  FFMA.FTZ R24, R21, R22, 0.030762933194637298584 ;  /* 0x3cfc028c15187423 */ /* 0x000fc40000010016 */
[C---:B------:R-:W-:Y:S01]  /*0580*/  FADD.FTZ R25, -R6.reuse, -RZ ;  /* 0x800000ff06197221 */ /* 0x040fe20000010100 */
[----:B------:R-:W0:Y:S01]  /*0590*/  MUFU.RSQ R20, R9 ;  /* 0x0000000900147308 */ /* 0x000e220000001400 */
[----:B------:R-:W-:Y:S02]  /*05a0*/  FFMA.FTZ R22, R23, R18, 0.044709417968988418579 ;  /* 0x3d37213917167423 */ /* 0x000fe40000010012 */
[----:B------:R-:W-:Y:S01]  /*05b0*/  FFMA.FTZ R24, R21, R24, 0.044709417968988418579 ;  /* 0x3d37213915187423 */ /* 0x000fe20000010018 */
[----:B------:R-:W-:Y:S01]  /*05c0*/  FSEL R18, R6, R25, P4 ;  /* 0x0000001906127208 */ /* 0x000fe20002000000 */
[----:B------:R-:W-:Y:S02]  /*05d0*/  FFMA.FTZ R22, R23, R22, 0.074989043176174163818 ;  /* 0x3d9993db17167423 */ /* 0x000fe40000010016 */
[----:B------:R-:W-:Y:S02]  /*05e0*/  FFMA.FTZ R24, R21, R24, 0.074989043176174163818 ;  /* 0x3d9993db15187423 */ /* 0x000fe40000010018 */
[----:B------:R-:W-:-:S02]  /*05f0*/  FFMA.FTZ R22, R23, R22, 0.16666707396507263184 ;  /* 0x3e2aaac617167423 */ /* 0x000fc40000010016 */
[----:B------:R-:W-:Y:S01]  /*0600*/  @!P6 FFMA.FTZ R6, R15, 0.93318945169448852539, R18 ;  /* 0x3f6ee5810f06e823 */ /* 0x000fe20000010012 */
[----:B------:R-:W-:Y:S01]  /*0610*/  FSETP.GT.FTZ.AND P6, PT, R7, 0.56000000238418579102, PT ;  /* 0x3f0f5c290700780b */ /* 0x000fe20003fd4000 */
[----:B------:R-:W-:Y:S02]  /*0620*/  FADD.FTZ R18, |R3|, -RZ ;  /* 0x800000ff03127221 */ /* 0x000fe40000010200 */
[----:B------:R-:W-:Y:S02]  /*0630*/  FFMA.FTZ R24, R21, R24, 0.16666707396507263184 ;  /* 0x3e2aaac615187423 */ /* 0x000fe40000010018 */
[----:B------:R-:W-:Y:S02]  /*0640*/  FMUL.FTZ R23, R23, R22 ;  /* 0x0000001617177220 */ /* 0x000fe40000410000 */
[----:B------:R-:W-:Y:S02]  /*0650*/  FFMA.FTZ R7, R8, R19, R8 ;  /* 0x0000001308077223 */ /* 0x000fe40000010008 */
[----:B------:R-:W-:-:S02]  /*0660*/  FFMA.FTZ R19, -R18, R13, 0.5 ;  /* 0x3f00000012137423 */ /* 0x000fc4000001010d */
[----:B------:R-:W-:Y:S02]  /*0670*/  FMUL.FTZ R21, R21, R24 ;  /* 0x0000001815157220 */ /* 0x000fe40000410000 */
[----:B------:R-:W-:Y:S02]  /*0680*/  FFMA.FTZ R8, R16, R23, R16 ;  /* 0x0000001710087223 */ /* 0x000fe40000010010 */
[----:B------:R-:W-:Y:S02]  /*0690*/  FADD.FTZ R22, -R7, -RZ ;  /* 0x800000ff07167221 */ /* 0x000fe40000010100 */
[----:B0-----:R-:W-:Y:S02]  /*06a0*/  FMUL.FTZ R24, R9, R20 ;  /* 0x0000001409187220 */ /* 0x001fe40000410000 */
[----:B------:R-:W-:Y:S02]  /*06b0*/  FMUL.FTZ R23, R20, 0.5 ;  /* 0x3f00000014177820 */ /* 0x000fe40000410000 */
[----:B------:R-:W0:Y:S01]  /*06c0*/  MUFU.RSQ R20, R19 ;  /* 0x0000001300147308 */ /* 0x000e220000001400 */
[----:B------:R-:W-:Y:S01]  /*06d0*/  FFMA.FTZ R9, R14, R21, R14 ;  /* 0x000000150e097223 */ /* 0x000fe2000001000e */
[----:B------:R-:W-:Y:S01]  /*06e0*/  FSEL R14, R7, R22, P1 ;  /* 0x00000016070e7208 */ /* 0x000fe20000800000 */
[----:B------:R-:W-:-:S02]  /*06f0*/  FFMA.FTZ R21, -R24, R23, 0.5 ;  /* 0x3f00000018157423 */ /* 0x000fc40000010117 */
[----:B------:R-:W-:Y:S02]  /*0700*/  FADD.FTZ R23, -R8, -RZ ;  /* 0x800000ff08177221 */ /* 0x000fe40000010100 */
[----:B------:R-:W-:Y:S02]  /*0710*/  FADD.FTZ R26, -R9, -RZ ;  /* 0x800000ff091a7221 */ /* 0x000fe40000010100 */
[----:B------:R-:W-:Y:S01]  /*0720*/  @!P2 FFMA.FTZ R7, R15, 0.93318945169448852539, R14 ;  /* 0x3f6ee5810f07a823 */ /* 0x000fe2000001000e */
[----:B------:R-:W-:Y:S01]  /*0730*/  FSETP.GT.FTZ.AND P2, PT, |R2|, 0.56000000238418579102, PT ;  /* 0x3f0f5c290200780b */ /* 0x000fe20003f54200 */
[----:B------:R-:W-:Y:S01]  /*0740*/  FFMA.FTZ R21, R24, R21, R24 ;  /* 0x0000001518157223 */ /* 0x000fe20000010018 */
[----:B------:R-:W-:Y:S01]  /*0750*/  FSEL R24, R8, R23, P0 ;  /* 0x0000001708187208 */ /* 0x000fe20000000000 */
[----:B-----5:R-:W-:Y:S01]  /*0760*/  FADD.FTZ R16, |R4|, -RZ ;  /* 0x800000ff04107221 */ /* 0x020fe20000010200 */
[----:B------:R-:W-:Y:S01]  /*0770*/  FSEL R26, R9, R26, P3 ;  /* 0x0000001a091a7208 */ /* 0x000fe20001800000 */
[----:B------:R-:W-:-:S02]  /*0780*/  FADD.FTZ R14, |R5|, -RZ ;  /* 0x800000ff050e7221 */ /* 0x000fc40000010200 */
[-C--:B------:R-:W-:Y:S02]  /*0790*/  FFMA.FTZ R22, -R16, R13.reuse, 0.5 ;  /* 0x3f00000010167423 */ /* 0x080fe4000001010d */
[----:B------:R-:W-:Y:S01]  /*07a0*/  @!P5 FFMA.FTZ R8, R15, 0.93318945169448852539, R24 ;  /* 0x3f6ee5810f08d823 */ /* 0x000fe20000010018 */
[----:B------:R-:W-:Y:S01]  /*07b0*/  FSETP.GT.FTZ.AND P5, PT, |R3|, 0.56000000238418579102, PT ;  /* 0x3f0f5c290300780b */ /* 0x000fe20003fb4200 */
[----:B0-----:R-:W-:Y:S01]  /*07c0*/  FMUL.FTZ R24, R19, R20 ;  /* 0x0000001413187220 */ /* 0x001fe20000410000 */
[----:B------:R-:W0:Y:S01]  /*07d0*/  MUFU.RSQ R23, R22 ;  /* 0x0000001600177308 */ /* 0x000e220000001400 */
[----:B------:R-:W-:Y:S02]  /*07e0*/  FMUL.FTZ R19, R20, 0.5 ;  /* 0x3f00000014137820 */ /* 0x000fe40000410000 */
[----:B------:R-:W-:Y:S01]  /*07f0*/  @!P6 FFMA.FTZ R9, R15, 0.93318945169448852539, R26 ;  /* 0x3f6ee5810f09e823 */ /* 0x000fe2000001001a */
[----:B------:R-:W-:Y:S01]  /*0800*/  FSETP.NEU.FTZ.AND P6, PT, |R2|, 1, PT ;  /* 0x3f8000000200780b */ /* 0x000fe20003fdd200 */
[----:B------:R-:W-:-:S02]  /*0810*/  FFMA.FTZ R20, -R14, R13, 0.5 ;  /* 0x3f0000000e147423 */ /* 0x000fc4000001010d */
[C---:B------:R-:W-:Y:S01]  /*0820*/  FFMA.FTZ R13, -R24.reuse, R19, 0.5 ;  /* 0x3f000000180d7423 */ /* 0x040fe20000010113 */
[----:B------:R-:W-:Y:S01]  /*0830*/  @P2 FSEL R17, R21, RZ, P6 ;  /* 0x000000ff15112208 */ /* 0x000fe20003000000 */
[----:B------:R-:W1:Y:S01]  /*0840*/  MUFU.RSQ R19, R20 ;  /* 0x0000001400137308 */ /* 0x000e620000001400 */
[----:B------:R-:W-:Y:S01]  /*0850*/  FSETP.NEU.FTZ.AND P6, PT, |R3|, 1, PT ;  /* 0x3f8000000300780b */ /* 0x000fe20003fdd200 */
[----:B------:R-:W-:Y:S01]  /*0860*/  FFMA.FTZ R24, R24, R13, R24 ;  /* 0x0000000d18187223 */ /* 0x000fe20000010018 */
[----:B------:R-:W-:Y:S01]  /*0870*/  LOP3.LUT R13, R17, 0x80000000, R2, 0xb8, !PT ;  /* 0x80000000110d7812 */ /* 0x000fe200078eb802 */
[----:B------:R-:W-:Y:S01]  /*0880*/  @P4 FADD.FTZ R6, R6, R6 ;  /* 0x0000000606064221 */ /* 0x000fe20000010000 */
[----:B------:R-:W-:Y:S01]  /*0890*/  FSETP.GT.FTZ.AND P4, PT, |R4|, 0.56000000238418579102, PT ;  /* 0x3f0f5c290400780b */ /* 0x000fe20003f94200 */
[----:B------:R-:W-:Y:S01]  /*08a0*/  @P1 FADD.FTZ R7, R7, R7 ;  /* 0x0000000707071221 */ /* 0x000fe20000010000 */
[----:B------:R-:W-:Y:S01]  /*08b0*/  @P5 FSEL R18, R24, RZ, P6 ;  /* 0x000000ff18125208 */ /* 0x000fe20003000000 */
[----:B------:R-:W-:Y:S01]  /*08c0*/  FMUL.FTZ R21, R13, R13 ;  /* 0x0000000d0d157220 */ /* 0x000fe20000410000 */
[----:B------:R-:W-:Y:S01]  /*08d0*/  FSETP.GT.FTZ.AND P1, PT, |R5|, 0.56000000238418579102, PT ;  /* 0x3f0f5c290500780b */ /* 0x000fe20003f34200 */
[----:B0-----:R-:W-:Y:S01]  /*08e0*/  FMUL.FTZ R22, R22, R23 ;  /* 0x0000001716167220 */ /* 0x001fe20000410000 */
[----:B------:R-:W-:Y:S01]  /*08f0*/  LOP3.LUT R17, R18, 0x80000000, R3, 0xb8, !PT ;  /* 0x8000000012117812 */ /* 0x000fe200078eb803 */
[----:B------:R-:W-:Y:S01]  /*0900*/  FMUL.FTZ R23, R23, 0.5 ;  /* 0x3f00000017177820 */ /* 0x000fe20000410000 */
[----:B------:R-:W-:Y:S01]  /*0910*/  FSETP.NEU.FTZ.AND P6, PT, |R4|, 1, PT ;  /* 0x3f8000000400780b */ /* 0x000fe20003fdd200 */
[----:B------:R-:W-:-:S02]  /*0920*/  FFMA.FTZ R24, R21, R12, 0.016980519518256187439 ;  /* 0x3c8b1abb15187423 */ /* 0x000fc4000001000c */
[C---:B------:R-:W-:Y:S02]  /*0930*/  FFMA.FTZ R23, -R22.reuse, R23, 0.5 ;  /* 0x3f00000016177423 */ /* 0x040fe40000010117 */
[C---:B------:R-:W-:Y:S02]  /*0940*/  FFMA.FTZ R24, R21.reuse, R24, 0.030762933194637298584 ;  /* 0x3cfc028c15187423 */ /* 0x040fe40000010018 */
[----:B------:R-:W-:Y:S02]  /*0950*/  FFMA.FTZ R22, R22, R23, R22 ;  /* 0x0000001716167223 */ /* 0x000fe40000010016 */
[----:B------:R-:W-:Y:S02]  /*0960*/  FFMA.FTZ R24, R21, R24, 0.044709417968988418579 ;  /* 0x3d37213915187423 */ /* 0x000fe40000010018 */
[----:B-1----:R-:W-:Y:S01]  /*0970*/  FMUL.FTZ R20, R20, R19 ;  /* 0x0000001314147220 */ /* 0x002fe20000410000 */
[----:B------:R-:W-:Y:S01]  /*0980*/  @P4 FSEL R16, R22, RZ, P6 ;  /* 0x000000ff16104208 */ /* 0x000fe20003000000 */
[----:B------:R-:W-:Y:S01]  /*0990*/  FMUL.FTZ R23, R19, 0.5 ;  /* 0x3f00000013177820 */ /* 0x000fe20000410000 */
[----:B------:R-:W-:Y:S01]  /*09a0*/  FSETP.NEU.FTZ.AND P6, PT, |R5|, 1, PT ;  /* 0x3f8000000500780b */ /* 0x000fe20003fdd200 */
[----:B------:R-:W-:-:S02]  /*09b0*/  FMUL.FTZ R19, R17, R17 ;  /* 0x0000001111137220 */ /* 0x000fc40000410000 */
[----:B------:R-:W-:Y:S02]  /*09c0*/  FFMA.FTZ R24, R21, R24, 0.074989043176174163818 ;  /* 0x3d9993db15187423 */ /* 0x000fe40000010018 */
[C---:B------:R-:W-:Y:S02]  /*09d0*/  FFMA.FTZ R23, -R20.reuse, R23, 0.5 ;  /* 0x3f00000014177423 */ /* 0x040fe40000010117 */
[----:B------:R-:W-:Y:S02]  /*09e0*/  FFMA.FTZ R18, R19, R12, 0.016980519518256187439 ;  /* 0x3c8b1abb13127423 */ /* 0x000fe4000001000c */
[----:B------:R-:W-:Y:S02]  /*09f0*/  FFMA.FTZ R24, R21, R24, 0.16666707396507263184 ;  /* 0x3e2aaac615187423 */ /* 0x000fe40000010018 */
[----:B------:R-:W-:Y:S02]  /*0a00*/  FFMA.FTZ R23, R20, R23, R20 ;  /* 0x0000001714177223 */ /* 0x000fe40000010014 */
[----:B------:R-:W-:Y:S01]  /*0a10*/  FFMA.FTZ R20, R19, R18, 0.030762933194637298584 ;  /* 0x3cfc028c13147423 */ /* 0x000fe20000010012 */
[----:B------:R-:W-:Y:S01]  /*0a20*/  LOP3.LUT R18, R16, 0x80000000, R4, 0xb8, !PT ;  /* 0x8000000010127812 */ /* 0x000fe200078eb804 */
[----:B------:R-:W-:Y:S01]  /*0a30*/  FMUL.FTZ R24, R21, R24 ;  /* 0x0000001815187220 */ /* 0x000fe20000410000 */
[----:B------:R-:W-:Y:S01]  /*0a40*/  @P1 FSEL R14, R23, RZ, P6 ;  /* 0x000000ff170e1208 */ /* 0x000fe20003000000 */
[----:B------:R-:W-:Y:S01]  /*0a50*/  FFMA.FTZ R20, R19, R20, 0.044709417968988418579 ;  /* 0x3d37213913147423 */ /* 0x000fe20000010014 */
[----:B------:R-:W-:Y:S01]  /*0a60*/  FSETP.GT.FTZ.AND P6, PT, R2, 0.56000000238418579102, PT ;  /* 0x3f0f5c290200780b */ /* 0x000fe20003fd4000 */
[----:B------:R-:W-:Y:S01]  /*0a70*/  FMUL.FTZ R21, R18, R18 ;  /* 0x0000001212157220 */ /* 0x000fe20000410000 */
[----:B------:R-:W-:Y:S01]  /*0a80*/  LOP3.LUT R14, R14, 0x80000000, R5, 0xb8, !PT ;  /* 0x800000000e0e7812 */ /* 0x000fe200078eb805 */
[----:B------:R-:W-:-:S02]  /*0a90*/  FFMA.FTZ R16, R13, R24, R13 ;  /* 0x000000180d107223 */ /* 0x000fc4000001000d */
        /* <DEDUP_REMOVED lines=9> */
[----:B------:R-:W-:Y:S02]  /*0b30*/  FMUL.FTZ R13, R14, R14 ;  /* 0x0000000e0e0d7220 */ /* 0x000fe40000410000 */
[----:B------:R-:W-:Y:S01]  /*0b40*/  @!P6 FFMA.FTZ R16, R15, 0.93318945169448852539, R2 ;  /* 0x3f6ee5810f10e823 */ /* 0x000fe20000010002 */
[----:B------:R-:W-:Y:S01]  /*0b50*/  FSETP.GT.FTZ.AND P6, PT, R3, 0.56000000238418579102, PT ;  /* 0x3f0f5c290300780b */ /* 0x000fe20003fd4000 */
[----:B------:R-:W-:Y:S02]  /*0b60*/  FFMA.FTZ R22, R21, R22, 0.074989043176174163818 ;  /* 0x3d9993db15167423 */ /* 0x000fe40000010016 */
[----:B------:R-:W-:-:S02]  /*0b70*/  FFMA.FTZ R12, R13, R12, 0.016980519518256187439 ;  /* 0x3c8b1abb0d0c7423 */ /* 0x000fc4000001000c */
[----:B------:R-:W-:Y:S02]  /*0b80*/  FADD.FTZ R2, -R17, -RZ ;  /* 0x800000ff11027221 */ /* 0x000fe40000010100 */
        /* <DEDUP_REMOVED lines=9> */
[----:B------:R-:W-:Y:S02]  /*0c20*/  FADD.FTZ R3, -R18, -RZ ;  /* 0x800000ff12037221 */ /* 0x000fe40000010100 */
[C---:B------:R-:W-:Y:S02]  /*0c30*/  FFMA.FTZ R12, R13.reuse, R12, 0.16666707396507263184 ;  /* 0x3e2aaac60d0c7423 */ /* 0x040fe4000001000c */
[----:B------:R-:W-:Y:S01]  /*0c40*/  @P0 FADD.FTZ R8, R8, R8 ;  /* 0x0000000808080221 */ /* 0x000fe20000010000 */
[----:B------:R-:W-:Y:S01]  /*0c50*/  FSEL R2, R18, R3, P4 ;  /* 0x0000000312027208 */ /* 0x000fe20002000000 */
[----:B------:R-:W-:Y:S02]  /*0c60*/  FMUL.FTZ R13, R13, R12 ;  /* 0x0000000c0d0d7220 */ /* 0x000fe40000410000 */
[----:B------:R-:W-:-:S02]  /*0c70*/  @P3 FADD.FTZ R9, R9, R9 ;  /* 0x0000000909093221 */ /* 0x000fc40000010000 */
[----:B------:R-:W-:Y:S02]  /*0c80*/  FFMA.FTZ R19, R14, R13, R14 ;  /* 0x0000000d0e137223 */ /* 0x000fe4000001000e */
[----:B------:R-:W-:Y:S01]  /*0c90*/  @!P6 FFMA.FTZ R18, R15, 0.93318945169448852539, R2 ;  /* 0x3f6ee5810f12e823 */ /* 0x000fe20000010002 */
[----:B------:R-:W-:Y:S01]  /*0ca0*/  FSETP.GT.FTZ.AND P6, PT, R5, 0.56000000238418579102, PT ;  /* 0x3f0f5c290500780b */ /* 0x000fe20003fd4000 */
[----:B------:R-:W-:Y:S02]  /*0cb0*/  FADD.FTZ R4, -R19, -RZ ;  /* 0x800000ff13047221 */ /* 0x000fe40000010100 */
[----:B------:R-:W-:-:S03]  /*0cc0*/  IMAD.WIDE.U32 R2, R0, R11, c[0x0][0x168] ;  /* 0x00005a0000027625 */ /* 0x000fc600078e000b */
[----:B------:R-:W-:Y:S01]  /*0cd0*/  FSEL R4, R19, R4, P1 ;  /* 0x0000000413047208 */ /* 0x000fe20000800000 */
[----:B------:R-:W-:Y:S02]  /*0ce0*/  @P2 FADD.FTZ R16, R16, R16 ;  /* 0x0000001010102221 */ /* 0x000fe40000010000 */
[----:B------:R-:W-:-:S04]  /*0cf0*/  IMAD.WIDE R2, R10, 0x8, R2 ;  /* 0x000000080a027825 */ /* 0x000fc800078e0202 */
[----:B------:R-:W-:Y:S01]  /*0d00*/  @!P6 FFMA.FTZ R19, R15, 0.93318945169448852539, R4 ;  /* 0x3f6ee5810f13e823 */ /* 0x000fe20000010004 */
[----:B------:R-:W-:Y:S01]  /*0d10*/  STG.E.64 [R2.64], R6 ;  /* 0x0000000602007986 */ /* 0x000fe2000c101b04 */
[----:B------:R-:W-:Y:S02]  /*0d20*/  @P5 FADD.FTZ R17, R17, R17 ;  /* 0x0000001111115221 */ /* 0x000fe40000010000 */
[----:B------:R-:W-:Y:S01]  /*0d30*/  @P4 FADD.FTZ R18, R18, R18 ;  /* 0x0000001212124221 */ /* 0x000fe20000010000 */
[----:B------:R-:W-:Y:S01]  /*0d40*/  STG.E.64 [R2.64+0x400], R8 ;  /* 0x0004000802007986 */ /* 0x000fe2000c101b04 */
[----:B------:R-:W-:-:S03]  /*0d50*/  @P1 FADD.FTZ R19, R19, R19 ;  /* 0x0000001313131221 */ /* 0x000fc60000010000 */
[----:B------:R-:W-:Y:S04]  /*0d60*/  STG.E.64 [R2.64+0x800], R16 ;  /* 0x0008001002007986 */ /* 0x000fe8000c101b04 */
[----:B------:R-:W-:Y:S01]  /*0d70*/  STG.E.64 [R2.64+0xc00], R18 ;  /* 0x000c001202007986 */ /* 0x000fe2000c101b04 */
[----:B------:R-:W-:Y:S05]  /*0d80*/  EXIT ;  /* 0x000000000000794d */ /* 0x000fea0003800000 */
.L_x_1755:
[----:B------:R-:W0:Y:S01]  /*0d90*/  S2R R3, SR_TID.X ;  /* 0x0000000000037919 */ /* 0x000e220000002100 */
[----:B------:R-:W-:Y:S01]  /*0da0*/  HFMA2.MMA R10, -RZ, RZ, 0, 0 ;  /* 0x00000000ff0a7435 */ /* 0x000fe200000001ff */
[----:B------:R-:W-:Y:S02]  /*0db0*/  MOV R2, RZ ;  /* 0x000000ff00027202 */ /* 0x000fe40000000f00 */
[----:B0-----:R-:W-:Y:S02]  /*0dc0*/  ISETP.GE.AND P0, PT, R3, R4, PT ;  /* 0x000000040300720c */ /* 0x001fe40003f06270 */
[----:B------:R-:W-:-:S11]  /*0dd0*/  MOV R13, R3 ;  /* 0x00000003000d7202 */ /* 0x000fd60000000f00 */
[----:B------:R-:W-:-:S04]  /*0de0*/  @!P0 IADD3 R13, R3, 0x80, RZ ;  /* 0x00000080030d8810 */ /* 0x000fc80007ffe0ff */
[----:B------:R-:W-:-:S13]  /*0df0*/  ISETP.GE.AND P6, PT, R13, R4, PT ;  /* 0x000000040d00720c */ /* 0x000fda0003fc6270 */
[----:B------:R-:W-:Y:S02]  /*0e00*/  @!P6 IADD3 R8, R0, R13, RZ ;  /* 0x0000000d0008e210 */ /* 0x000fe40007ffe0ff */
[----:B------:R-:W-:Y:S02]  /*0e10*/  @!P6 IADD3 R13, R13, 0x80, RZ ;  /* 0x000000800d0de810 */ /* 0x000fe40007ffe0ff */
[----:B------:R-:W-:Y:S02]  /*0e20*/  @!P6 MOV R9, 0x4 ;  /* 0x000000040009e802 */ /* 0x000fe40000000f00 */
[----:B------:R-:W-:-:S03]  /*0e30*/  ISETP.GE.AND P5, PT, R13, R4, PT ;  /* 0x000000040d00720c */ /* 0x000fc60003fa6270 */
[----:B------:R-:W-:-:S05]  /*0e40*/  @!P6 IMAD.WIDE.U32 R8, R8, R9, c[0x0][0x170] ;  /* 0x00005c000808e625 */ /* 0x000fca00078e0009 */
[----:B------:R0:W5:Y:S05]  /*0e50*/  @!P6 LDG.E R10, [R8.64] ;  /* 0x00000004080ae981 */ /* 0x00016a000c1e1900 */
        /* <DEDUP_REMOVED lines=12> */
[----:B------:R-:W-:Y:S02]  /*0f20*/  @!P5 MOV R15, 0x4 ;  /* 0x00000004000fd802 */ /* 0x000fe40000000f00 */
[----:B------:R-:W-:-:S09]  /*0f30*/  @!P4 MOV R17, 0x4 ;  /* 0x000000040011c802 */ /* 0x000fd20000000f00 */
[----:B------:R-:W-:Y:S02]  /*0f40*/  @!P1 IADD3 R11, R0, R13, RZ ;  /* 0x0000000d000b9210 */ /* 0x000fe40007ffe0ff */
[----:B------:R-:W-:-:S04]  /*0f50*/  @!P1 IADD3 R13, R13, 0x80, RZ ;  /* 0x000000800d0d9810 */ /* 0x000fc80007ffe0ff */
[----:B------:R-:W-:Y:S01]  /*0f60*/  ISETP.GE.AND P6, PT, R13, R4, PT ;  /* 0x000000040d00720c */ /* 0x000fe20003fc6270 */
[----:B------:R-:W-:Y:S01]  /*0f70*/  CS2R R6, SRZ ;  /* 0x0000000000067805 */ /* 0x000fe2000001ff00 */
[----:B------:R-:W-:-:S04]  /*0f80*/  @!P5 IMAD.WIDE.U32 R14, R14, R15, c[0x0][0x170] ;  /* 0x00005c000e0ed625 */ /* 0x000fc800078e000f */
[----:B------:R-:W-:Y:S01]  /*0f90*/  @!P4 IMAD.WIDE.U32 R16, R16, R17, c[0x0][0x170] ;  /* 0x00005c001010c625 */ /* 0x000fe200078e0011 */
[----:B------:R1:W5:Y:S04]  /*0fa0*/  @!P5 LDG.E R2, [R14.64] ;  /* 0x000000040e02d981 */ /* 0x000368000c1e1900 */
[----:B------:R2:W5:Y:S02]  /*0fb0*/  @!P4 LDG.E R7, [R16.64] ;  /* 0x000000041007c981 */ /* 0x000564000c1e1900 */
[C---:B------:R-:W-:Y:S02]  /*0fc0*/  @!P6 IADD3 R20, R0.reuse, R13, RZ ;  /* 0x0000000d0014e210 */ /* 0x040fe40007ffe0ff */
[----:B------:R-:W-:Y:S01]  /*0fd0*/  @!P6 MOV R21, 0x4 ;  /* 0x000000040015e802 */ /* 0x000fe20000000f00 */
[----:B-1----:R-:W-:Y:S01]  /*0fe0*/  HFMA2.MMA R14, -RZ, RZ, 0, 0 ;  /* 0x00000000ff0e7435 */ /* 0x002fe200000001ff */
[----:B--2---:R-:W-:-:S02]  /*0ff0*/  @!P0 IADD3 R16, R0, R3, RZ ;  /* 0x0000000300108210 */ /* 0x004fc40007ffe0ff */
[----:B------:R-:W-:Y:S01]  /*1000*/  @!P0 MOV R17, 0x4 ;  /* 0x0000000400118802 */ /* 0x000fe20000000f00 */
[----:B------:R-:W-:-:S04]  /*1010*/  @!P6 IMAD.WIDE.U32 R20, R20, R21, c[0x0][0x170] ;  /* 0x00005c001414e625 */ /* 0x000fc800078e0015 */
[----:B------:R-:W-:Y:S01]  /*1020*/  @!P0 IMAD.WIDE.U32 R16, R16, R17, c[0x0][0x170] ;  /* 0x00005c0010108625 */ /* 0x000fe200078e0011 */
[----:B------:R1:W5:Y:S04]  /*1030*/  @!P6 LDG.E R6, [R20.64] ;  /* 0x000000041406e981 */ /* 0x000368000c1e1900 */
[----:B------:R1:W5:Y:S01]  /*1040*/  @!P0 LDG.E R14, [R16.64] ;  /* 0x00000004100e8981 */ /* 0x000362000c1e1900 */
[----:B------:R-:W-:Y:S01]  /*1050*/  @!P2 MOV R19, 0x4 ;  /* 0x000000040013a802 */ /* 0x000fe20000000f00 */
[----:B------:R-:W-:Y:S01]  /*1060*/  HFMA2.MMA R5, -RZ, RZ, 0, 0 ;  /* 0x00000000ff057435 */ /* 0x000fe200000001ff */
[----:B------:R-:W-:Y:S02]  /*1070*/  @!P3 MOV R23, 0x4 ;  /* 0x000000040017b802 */ /* 0x000fe40000000f00 */
[----:B------:R-:W-:Y:S01]  /*1080*/  @!P1 MOV R18, 0x4 ;  /* 0x0000000400129802 */ /* 0x000fe20000000f00 */
[----:B0-----:R-:W-:Y:S01]  /*1090*/  CS2R R8, SRZ ;  /* 0x0000000000087805 */ /* 0x001fe2000001ff00 */
[----:B------:R-:W-:-:S04]  /*10a0*/  @!P2 IMAD.WIDE.U32 R12, R12, R19, c[0x0][0x170] ;  /* 0x00005c000c0ca625 */ /* 0x000fc800078e0013 */
[----:B------:R-:W-:Y:S01]  /*10b0*/  @!P3 IMAD.WIDE.U32 R22, R22, R23, c[0x0][0x170] ;  /* 0x00005c001616b625 */ /* 0x000fe200078e0017 */
[----:B------:R0:W5:Y:S03]  /*10c0*/  @!P2 LDG.E R8, [R12.64] ;  /* 0x000000040c08a981 */ /* 0x000166000c1e1900 */
[----:B------:R-:W-:Y:S01]  /*10d0*/  @!P1 IMAD.WIDE.U32 R18, R11, R18, c[0x0][0x170] ;  /* 0x00005c000b129625 */ /* 0x000fe200078e0012 */
[----:B------:R-:W-:Y:S01]  /*10e0*/  MOV R11, R3 ;  /* 0x00000003000b7202 */ /* 0x000fe20000000f00 */
[----:B------:R2:W5:Y:S01]  /*10f0*/  @!P3 LDG.E R5, [R22.64] ;  /* 0x000000041605b981 */ /* 0x000562000c1e1900 */
[----:B------:R-:W-:Y:S02]  /*1100*/  BSSY B0, `(.L_x_1756) ;  /* 0x0000026000007945 */ /* 0x000fe40003800000 */
[C---:B------:R-:W-:Y:S01]  /*1110*/  IADD3 R15, R11.reuse, 0x100, RZ ;  /* 0x000001000b0f7810 */ /* 0x040fe20007ffe0ff */
[----:B------:R1:W5:Y:S01]  /*1120*/  @!P1 LDG.E R9, [R18.64] ;  /* 0x0000000412099981 */ /* 0x000362000c1e1900 */
[----:B0-----:R-:W-:-:S02]  /*1130*/  IADD3 R13, R11, 0x200, RZ ;  /* 0x000002000b0d7810 */ /* 0x001fc40007ffe0ff */
[-C--:B------:R-:W-:Y:S02]  /*1140*/  ISETP.GE.AND P5, PT, R15, R4.reuse, PT ;  /* 0x000000040f00720c */ /* 0x080fe40003fa6270 */
[----:B--2---:R-:W-:Y:S02]  /*1150*/  IADD3 R23, R11, 0x180, RZ ;  /* 0x000001800b177810 */ /* 0x004fe40007ffe0ff */
[-C--:B------:R-:W-:Y:S02]  /*1160*/  ISETP.GE.AND P2, PT, R13, R4.reuse, PT ;  /* 0x000000040d00720c */ /* 0x080fe40003f46270 */
[----:B------:R-:W-:Y:S02]  /*1170*/  ISETP.GE.AND P1, PT, R23, R4, PT ;  /* 0x000000041700720c */ /* 0x000fe40003f26270 */
[C---:B------:R-:W-:Y:S02]  /*1180*/  IADD3 R13, R11.reuse, 0x80, RZ ;  /* 0x000000800b0d7810 */ /* 0x040fe40007ffe0ff */
[----:B------:R-:W-:Y:S01]  /*1190*/  IADD3 R15, R11, 0x280, RZ ;  /* 0x000002800b0f7810 */ /* 0x000fe20007ffe0ff */
[----:B------:R-:W-:Y:S05]  /*11a0*/  @P0 BRA `(.L_x_1757) ;  /* 0x000001b000000947 */ /* 0x000fea0003800000 */
[----:B-1----:R-:W-:Y:S01]  /*11b0*/  MOV R12, 0x3f000000 ;  /* 0x3f000000000c7802 */ /* 0x002fe20000000f00 */
[C---:B-----5:R-:W-:Y:S01]  /*11c0*/  FADD.FTZ R17, |R14|.reuse, -RZ ;  /* 0x800000ff0e117221 */ /* 0x060fe20000010200 */
[----:B------:R-:W-:-:S02]  /*11d0*/  FSETP.GT.FTZ.AND P3, PT, |R14|, 0.56000000238418579102, PT ;  /* 0x3f0f5c290e00780b */ /* 0x000fc40003f74200 */
        /* <DEDUP_REMOVED lines=24> */
.L_x_1757:
[----:B-1----:R-:W-:Y:S05]  /*1360*/  BSYNC B0 ;  /* 0x0000000000007941 */ /* 0x002fea0003800000 */
.L_x_1756:
[-C--:B------:R-:W-:Y:S01]  /*1370*/  ISETP.GE.AND P4, PT, R13, R4.reuse, PT ;  /* 0x000000040d00720c */ /* 0x080fe20003f86270 */
[----:B------:R-:W-:Y:S01]  /*1380*/  BSSY B0, `(.L_x_1758) ;  /* 0x000001f000007945 */ /* 0x000fe20003800000 */
[----:B------:R-:W-:Y:S02]  /*1390*/  ISETP.GE.AND P3, PT, R15, R4, PT ;  /* 0x000000040f00720c */ /* 0x000fe40003f66270 */
[----:B------:R-:W-:-:S09]  /*13a0*/  IADD3 R15, R11, 0x300, RZ ;  /* 0x000003000b0f7810 */ /* 0x000fd20007ffe0ff */
        /* <DEDUP_REMOVED lines=28> */
.L_x_1759:
[----:B------:R-:W-:Y:S05]  /*1570*/  BSYNC B0 ;  /* 0x0000000000007941 */ /* 0x000fea0003800000 */
.L_x_1758:
[----:B------:R-:W-:Y:S01]  /*1580*/  BSSY B0, `(.L_x_1760) ;  /* 0x000001f000007945 */ /* 0x000fe20003800000 */
[----:B------:R-:W-:Y:S02]  /*1590*/  ISETP.GE.AND P4, PT, R15, R4, PT ;  /* 0x000000040f00720c */ /* 0x000fe40003f86270 */
[----:B------:R-:W-:Y:S01]  /*15a0*/  IADD3 R15, R11, 0x380, RZ ;  /* 0x000003800b0f7810 */ /* 0x000fe20007ffe0ff */
[----:B------:R-:W-:Y:S05]  /*15b0*/  @P5 BRA `(.L_x_1761) ;  /* 0x000001b000005947 */ /* 0x000fea0003800000 */
[----:B-----5:R-:W-:Y:S01]  /*15c0*/  MOV R10, 0x3f000000 ;  /* 0x3f000000000a7802 */ /* 0x020fe20000000f00 */
        /* <DEDUP_REMOVED lines=26> */
.L_x_1761:
[----:B------:R-:W-:Y:S05]  /*1770*/  BSYNC B0 ;  /* 0x0000000000007941 */ /* 0x000fea0003800000 */
.L_x_1760:
[----:B-----5:R-:W-:Y:S01]  /*1780*/  @!P0 IADD3 R2, R0, R3, RZ ;  /* 0x0000000300028210 */ /* 0x020fe20007ffe0ff */
[----:B------:R-:W-:Y:S01]  /*1790*/  BSSY B0, `(.L_x_1762) ;  /* 0x0000020000007945 */ /* 0x000fe20003800000 */
[----:B------:R-:W-:Y:S02]  /*17a0*/  @!P0 MOV R3, 0x4 ;  /* 0x0000000400038802 */ /* 0x000fe40000000f00 */
[----:B------:R-:W-:-:S03]  /*17b0*/  ISETP.GE.AND P5, PT, R15, R4, PT ;  /* 0x000000040f00720c */ /* 0x000fc60003fa6270 */
[----:B------:R-:W-:Y:S01]  /*17c0*/  @!P0 IMAD.WIDE.U32 R2, R2, R3, c[0x0][0x168] ;  /* 0x00005a0002028625 */ /* 0x000fe200078e0003 */
[----:B------:R-:W-:Y:S05]  /*17d0*/  @P1 BRA `(.L_x_1763) ;  /* 0x000001b000001947 */ /* 0x000fea0003800000 */
[----:B------:R-:W-:Y:S01]  /*17e0*/  HFMA2.MMA R15, -RZ, RZ, 1.75, 0 ;  /* 0x3f000000ff0f7435 */ /* 0x000fe200000001ff */
[C---:B------:R-:W-:Y:S01]  /*17f0*/  FADD.FTZ R14, |R7|.reuse, -RZ ;  /* 0x800000ff070e7221 */ /* 0x040fe20000010200 */
        /* <DEDUP_REMOVED lines=24> */
[----:B------:R-:W-:Y:S02]  /*1980*/  @P1 FADD.FTZ R14, R14, R14 ;  /* 0x0000000e0e0e1221 */ /* 0x000fe40000010000 */
.L_x_1763:
[----:B------:R-:W-:Y:S05]  /*1990*/  BSYNC B0 ;  /* 0x0000000000007941 */ /* 0x000fea0003800000 */
.L_x_1762:
[----:B------:R-:W-:Y:S01]  /*19a0*/  BSSY B0, `(.L_x_1764) ;  /* 0x000001d000007945 */ /* 0x000fe20003800000 */
[----:B------:R-:W-:Y:S05]  /*19b0*/  @P2 BRA `(.L_x_1765) ;  /* 0x000001b000002947 */ /* 0x000fea0003800000 */
[----:B------:R-:W-:Y:S01]  /*19c0*/  MOV R7, 0x3f000000 ;  /* 0x3f00000000077802 */ /* 0x000fe20000000f00 */
        /* <DEDUP_REMOVED lines=26> */
.L_x_1765:
[----:B------:R-:W-:Y:S05]  /*1b70*/  BSYNC B0 ;  /* 0x0000000000007941 */ /* 0x000fea0003800000 */
.L_x_1764:
[----:B------:R-:W-:Y:S01]  /*1b80*/  BSSY B0, `(.L_x_1766) ;  /* 0x000001d000007945 */ /* 0x000fe20003800000 */
        /* <DEDUP_REMOVED lines=28> */
.L_x_1767:
[----:B------:R-:W-:Y:S05]  /*1d50*/  BSYNC B0 ;  /* 0x0000000000007941 */ /* 0x000fea0003800000 */
.L_x_1766:
        /* <DEDUP_REMOVED lines=29> */
.L_x_1769:
[----:B------:R-:W-:Y:S05]  /*1f30*/  BSYNC B0 ;  /* 0x0000000000007941 */ /* 0x000fea0003800000 */
.L_x_1768:
        /* <DEDUP_REMOVED lines=29> */
.L_x_1771:
[----:B------:R-:W-:Y:S05]  /*2110*/  BSYNC B0 ;  /* 0x0000000000007941 */ /* 0x000fea0003800000 */
.L_x_1770:
[----:B------:R-:W-:Y:S01]  /*2120*/  @!P0 MOV R11, R13 ;  /* 0x0000000d000b8202 */ /* 0x000fe20000000f00 */
[----:B------:R0:W-:Y:S01]  /*2130*/  @!P0 STG.E [R2.64], R17 ;  /* 0x0000001102008986 */ /* 0x0001e2000c101904 */
[----:B------:R-:W-:Y:S01]  /*2140*/  BSSY B0, `(.L_x_1772) ;  /* 0x000002d000007945 */ /* 0x000fe20003800000 */
[----:B------:R-:W-:Y:S01]  /*2150*/  BSSY B1, `(.L_x_1773) ;  /* 0x0000025000017945 */ /* 0x000fe20003800000 */
[----:B------:R-:W-:-:S13]  /*2160*/  ISETP.GE.AND P0, PT, R11, R4, PT ;  /* 0x000000040b00720c */ /* 0x000fda0003f06270 */
[----:B------:R-:W-:Y:S05]  /*2170*/  @P0 BRA `(.L_x_1774) ;  /* 0x000000c000000947 */ /* 0x000fea0003800000 */
[----:B0-----:R-:W-:Y:S01]  /*2180*/  HFMA2.MMA R3, -RZ, RZ, 0, 2.384185791015625e-07 ;  /* 0x00000004ff037435 */ /* 0x001fe200000001ff */
[----:B------:R-:W-:Y:S02]  /*2190*/  IADD3 R2, R0, R11, RZ ;  /* 0x0000000b00027210 */ /* 0x000fe40007ffe0ff */
[----:B------:R-:W-:-:S04]  /*21a0*/  IADD3 R11, R11, 0x80, RZ ;  /* 0x000000800b0b7810 */ /* 0x000fc80007ffe0ff */
[----:B------:R-:W-:-:S03]  /*21b0*/  ISETP.GE.AND P0, PT, R11, R4, PT ;  /* 0x000000040b00720c */ /* 0x000fc60003f06270 */
[----:B------:R-:W-:-:S05]  /*21c0*/  IMAD.WIDE.U32 R2, R2, R3, c[0x0][0x168] ;  /* 0x00005a0002027625 */ /* 0x000fca00078e0003 */
[----:B------:R0:W-:Y:S05]  /*21d0*/  STG.E [R2.64], R12 ;  /* 0x0000000c02007986 */ /* 0x0001ea000c101904 */
[----:B------:R-:W-:Y:S05]  /*21e0*/  @P0 BRA `(.L_x_1775) ;  /* 0x000000c000000947 */ /* 0x000fea0003800000 */
[----:B0-----:R-:W-:Y:S02]  /*21f0*/  IADD3 R2, R0, R11, RZ ;  /* 0x0000000b00027210 */ /* 0x001fe40007ffe0ff */
[----:B------:R-:W-:Y:S02]  /*2200*/  MOV R3, 0x4 ;  /* 0x0000000400037802 */ /* 0x000fe40000000f00 */
[----:B------:R-:W-:-:S03]  /*2210*/  IADD3 R11, R11, 0x80, RZ ;  /* 0x000000800b0b7810 */ /* 0x000fc60007ffe0ff */
[----:B------:R-:W-:-:S05]  /*2220*/  IMAD.WIDE.U32 R2, R2, R3, c[0x0][0x168] ;  /* 0x00005a0002027625 */ /* 0x000fca00078e0003 */
[----:B------:R0:W-:Y:S02]  /*2230*/  STG.E [R2.64], R10 ;  /* 0x0000000a02007986 */ /* 0x0001e4000c101904 */
.L_x_1774:
[----:B0-----:R-:W-:-:S13]  /*2240*/  ISETP.GE.AND P0, PT, R11, R4, PT ;  /* 0x000000040b00720c */ /* 0x001fda0003f06270 */
[----:B------:R-:W-:Y:S05]  /*2250*/  @P0 BRA `(.L_x_1776) ;  /* 0x000000c000000947 */ /* 0x000fea0003800000 */
[----:B------:R-:W-:Y:S02]  /*2260*/  IADD3 R2, R0, R11, RZ ;  /* 0x0000000b00027210 */ /* 0x000fe40007ffe0ff */
[----:B------:R-:W-:Y:S02]  /*2270*/  MOV R3, 0x4 ;  /* 0x0000000400037802 */ /* 0x000fe40000000f00 */
[----:B------:R-:W-:-:S03]  /*2280*/  IADD3 R11, R11, 0x80, RZ ;  /* 0x000000800b0b7810 */ /* 0x000fc60007ffe0ff */
[----:B------:R-:W-:-:S05]  /*2290*/  IMAD.WIDE.U32 R2, R2, R3, c[0x0][0x168] ;  /* 0x00005a0002027625 */ /* 0x000fca00078e0003 */
[----:B------:R0:W-:Y:S02]  /*22a0*/  STG.E [R2.64], R14 ;  /* 0x0000000e02007986 */ /* 0x0001e4000c101904 */
.L_x_1775:
[----:B------:R-:W-:-:S13]  /*22b0*/  ISETP.GE.AND P0, PT, R11, R4, PT ;  /* 0x000000040b00720c */ /* 0x000fda0003f06270 */
[----:B------:R-:W-:Y:S05]  /*22c0*/  @P0 BRA `(.L_x_1777) ;  /* 0x000000d000000947 */ /* 0x000fea0003800000 */
[----:B0-----:R-:W-:Y:S01]  /*22d0*/  HFMA2.MMA R3, -RZ, RZ, 0, 2.384185791015625e-07 ;  /* 0x00000004ff037435 */ /* 0x001fe200000001ff */
[----:B------:R-:W-:Y:S02]  /*22e0*/  IADD3 R2, R0, R11, RZ ;  /* 0x0000000b00027210 */ /* 0x000fe40007ffe0ff */
[----:B------:R-:W-:-:S07]  /*22f0*/  IADD3 R11, R11, 0x80, RZ ;  /* 0x000000800b0b7810 */ /* 0x000fce0007ffe0ff */
[----:B------:R-:W-:-:S05]  /*2300*/  IMAD.WIDE.U32 R2, R2, R3, c[0x0][0x168] ;  /* 0x00005a0002027625 */ /* 0x000fca00078e0003 */
[----:B------:R0:W-:Y:S02]  /*2310*/  STG.E [R2.64], R7 ;  /* 0x0000000702007986 */ /* 0x0001e4000c101904 */
.L_x_1776:
[----:B------:R-:W-:-:S13]  /*2320*/  ISETP.GE.AND P0, PT, R11, R4, PT ;  /* 0x000000040b00720c */ /* 0x000fda0003f06270 */
[----:B------:R-:W-:Y:S01]  /*2330*/  @P0 BREAK B1 ;  /* 0x0000000000010942 */ /* 0x000fe20003800000 */
[----:B------:R-:W-:Y:S05]  /*2340*/  @P0 BRA `(.L_x_1778) ;  /* 0x000000c000000947 */ /* 0x000fea0003800000 */
[----:B0-----:R-:W-:Y:S02]  /*2350*/  IADD3 R2, R0, R11, RZ ;  /* 0x0000000b00027210 */ /* 0x001fe40007ffe0ff */
[----:B------:R-:W-:Y:S02]  /*2360*/  MOV R3, 0x4 ;  /* 0x0000000400037802 */ /* 0x000fe40000000f00 */
[----:B------:R-:W-:-:S03]  /*2370*/  IADD3 R11, R11, 0x80, RZ ;  /* 0x000000800b0b7810 */ /* 0x000fc60007ffe0ff */
[----:B------:R-:W-:-:S05]  /*2380*/  IMAD.WIDE.U32 R2, R2, R3, c[0x0][0x168] ;  /* 0x00005a0002027625 */ /* 0x000fca00078e0003 */
[----:B------:R0:W-:Y:S02]  /*2390*/  STG.E [R2.64], R5 ;  /* 0x0000000502007986 */ /* 0x0001e4000c101904 */
.L_x_1777:
[----:B------:R-:W-:Y:S05]  /*23a0*/  BSYNC B1 ;  /* 0x0000000000017941 */ /* 0x000fea0003800000 */
.L_x_1773:
[----:B------:R-:W-:-:S13]  /*23b0*/  ISETP.GE.AND P0, PT, R11, R4, PT ;  /* 0x000000040b00720c */ /* 0x000fda0003f06270 */
[----:B0-----:R-:W-:Y:S02]  /*23c0*/  @!P0 IADD3 R2, R0, R11, RZ ;  /* 0x0000000b00028210 */ /* 0x001fe40007ffe0ff */
[----:B------:R-:W-:Y:S02]  /*23d0*/  @!P0 MOV R3, 0x4 ;  /* 0x0000000400038802 */ /* 0x000fe40000000f00 */
[----:B------:R-:W-:-:S03]  /*23e0*/  @!P0 IADD3 R11, R11, 0x80, RZ ;  /* 0x000000800b0b8810 */ /* 0x000fc60007ffe0ff */
[----:B------:R-:W-:-:S05]  /*23f0*/  @!P0 IMAD.WIDE.U32 R2, R2, R3, c[0x0][0x168] ;  /* 0x00005a0002028625 */ /* 0x000fca00078e0003 */
[----:B------:R0:W-:Y:S02]  /*2400*/  @!P0 STG.E [R2.64], R8 ;  /* 0x0000000802008986 */ /* 0x0001e4000c101904 */
.L_x_1778:
[----:B------:R-:W-:Y:S05]  /*2410*/  BSYNC B0 ;  /* 0x0000000000007941 */ /* 0x000fea0003800000 */
.L_x_1772:
[----:B------:R-:W-:Y:S01]  /*2420*/  WARPSYNC 0xffffffff ;  /* 0xffffffff00007948 */ /* 0x000fe20003800000 */
[----:B------:R-:W-:-:S13]  /*2430*/  ISETP.GE.AND P0, PT, R11, R4, PT ;  /* 0x000000040b00720c */ /* 0x000fda0003f06270 */
[----:B------:R-:W-:Y:S05]  /*2440*/  @P0 EXIT ;  /* 0x000000000000094d */ /* 0x000fea0003800000 */
[----:B0-----:R-:W-:Y:S01]  /*2450*/  HFMA2.MMA R3, -RZ, RZ, 0, 2.384185791015625e-07 ;  /* 0x00000004ff037435 */ /* 0x001fe200000001ff */
[----:B------:R-:W-:-:S09]  /*2460*/  IADD3 R2, R0, R11, RZ ;  /* 0x0000000b00027210 */ /* 0x000fd20007ffe0ff */
[----:B------:R-:W-:-:S05]  /*2470*/  IMAD.WIDE.U32 R2, R2, R3, c[0x0][0x168] ;  /* 0x00005a0002027625 */ /* 0x000fca00078e0003 */
[----:B------:R-:W-:Y:S01]  /*2480*/  STG.E [R2.64], R9 ;  /* 0x0000000902007986 */ /* 0x000fe2000c101904 */
[----:B------:R-:W-:Y:S05]  /*2490*/  EXIT ;  /* 0x000000000000794d */ /* 0x000fea0003800000 */
.L_x_1779:
        /* <DEDUP_REMOVED lines=14> */
.L_x_15831:


//--------------------- .text._ZN2at6native29vectorized_elementwise_kernelILi4EZZZNS0_16acos_kernel_cudaERNS_18TensorIteratorBaseEENKUlvE0_clEvENKUlvE0_clEvEUlfE_St5arrayIPcLm2EEEEviT0_T1_ --------------------------
	.section	.text._ZN2at6native29vectorized_elementwise_kernelILi4EZZZNS0_16acos_kernel_cudaERNS_18TensorIteratorBaseEENKUlvE0_clEvENKUlvE0_clEvEUlfE_St5arrayIPcLm2EEEEviT0_T1_,"ax",@progbits
	.sectioninfo	@"SHI_REGISTERS=29"
	.align	128
        .global         _ZN2at6native29vectorized_elementwise_kernelILi4EZZZNS0_16acos_kernel_cudaERNS_18TensorIteratorBaseEENKUlvE0_clEvENKUlvE0_clEvEUlfE_St5arrayIPcLm2EEEEviT0_T1_
        .type           _ZN2at6native29vectorized_elementwise_kernelILi4EZZZNS0_16acos_kernel_cudaERNS_18TensorIteratorBaseEENKUlvE0_clEvENKUlvE0_clEvEUlfE_St5arrayIPcLm2EEEEviT0_T1_,@function
        .size           _ZN2at6native29vectorized_elementwise_kernelILi4EZZZNS0_16acos_kernel_cudaERNS_18TensorIteratorBaseEENKUlvE0_clEvENKUlvE0_clEvEUlfE_St5arrayIPcLm2EEEEviT0_T1_,(.L_x_15832 - _ZN2at6native29vectorized_elementwise_kernelILi4EZZZNS0_16acos_kernel_cudaERNS_18TensorIteratorBaseEENKUlvE0_clEvENKUlvE0_clEvEUlfE_St5arrayIPcLm2EEEEviT0_T1_)
        .other          _ZN2at6native29vectorized_elementwise_kernelILi4EZZZNS0_16acos_kernel_cudaERNS_18TensorIteratorBaseEENKUlvE0_clEvENKUlvE0_clEvEUlfE_St5arrayIPcLm2EEEEviT0_T1_,@"STO_CUDA_ENTRY STV_DEFAULT"
_ZN2at6native29vectorized_elementwise_kernelILi4EZZZNS0_16acos_kernel_cudaERNS_18TensorIteratorBaseEENKUlvE0_clEvENKUlvE0_clEvEUlfE_St5arrayIPcLm2EEEEviT0_T1_:
.text._ZN2at6native29vectorized_elementwise_kernelILi4EZZZNS0_16acos_kernel_cudaERNS_18TensorIteratorBaseEENKUlvE0_clEvENKUlvE0_clEvEUlfE_St5arrayIPcLm2EEEEviT0_T1_:
        /* <DEDUP_REMOVED lines=11> */
[----:B------:R-:W2:Y:S04]  /*00b0*/  LDG.E.128 R8, [R18.64] ;  /* 0x0000000412087981 */ /* 0x000ea8000c1e1d00 */
[----:B------:R0:W3:Y:S01]  /*00c0*/  LDG.E.128 R4, [R18.64+0x800] ;  /* 0x0008000412047981 */ /* 0x0000e2000c1e1d00 */
[----:B------:R-:W-:Y:S01]  /*00d0*/  MOV R17, 0x3f000000 ;  /* 0x3f00000000117802 */ /* 0x000fe20000000f00 */
[C---:B--2---:R-:W-:Y:S01]  /*00e0*/  FADD.FTZ R15, |R8|.reuse, -RZ ;  /* 0x800000ff080f7221 */ /* 0x044fe20000010200 */
[C---:B------:R-:W-:Y:S01]  /*00f0*/  FSETP.GT.FTZ.AND P2, PT, |R8|.reuse, 0.56000000238418579102, PT ;  /* 0x3f0f5c290800780b */ /* 0x040fe20003f54200 */
[----:B------:R-:W-:Y:S01]  /*0100*/  FADD.FTZ R14, |R9|, -RZ ;  /* 0x800000ff090e7221 */ /* 0x000fe20000010200 */
[----:B------:R-:W-:Y:S01]  /*0110*/  FSETP.NEU.FTZ.AND P0, PT, |R8|, 1, PT ;  /* 0x3f8000000800780b */ /* 0x000fe20003f1d200 */
[-C--:B------:R-:W-:Y:S01]  /*0120*/  FFMA.FTZ R16, -R15, R17.reuse, 0.5 ;  /* 0x3f0000000f107423 */ /* 0x080fe20000010111 */
[----:B------:R-:W-:Y:S01]  /*0130*/  FSETP.GT.FTZ.AND P1, PT, |R9|, 0.56000000238418579102, PT ;  /* 0x3f0f5c290900780b */ /* 0x000fe20003f34200 */
[-C--:B------:R-:W-:Y:S01]  /*0140*/  FFMA.FTZ R23, -R14, R17.reuse, 0.5 ;  /* 0x3f0000000e177423 */ /* 0x080fe20000010111 */
[----:B------:R-:W-:Y:S01]  /*0150*/  FSETP.GT.FTZ.AND P3, PT, |R11|, 0.56000000238418579102, PT ;  /* 0x3f0f5c290b00780b */ /* 0x000fe20003f74200 */
[----:B------:R-:W1:Y:S01]  /*0160*/  MUFU.RSQ R21, R16 ;  /* 0x0000001000157308 */ /* 0x000e620000001400 */
[C---:B------:R-:W-:Y:S01]  /*0170*/  FADD.FTZ R12, |R10|.reuse, -RZ ;  /* 0x800000ff0a0c7221 */ /* 0x040fe20000010200 */
[----:B------:R-:W-:Y:S01]  /*0180*/  FSETP.NEU.FTZ.AND P4, PT, |R9|, 1, PT ;  /* 0x3f8000000900780b */ /* 0x000fe20003f9d200 */
[C---:B0-----:R-:W-:Y:S01]  /*0190*/  FADD.FTZ R18, |R11|.reuse, -RZ ;  /* 0x800000ff0b127221 */ /* 0x041fe20000010200 */
[----:B------:R-:W-:Y:S01]  /*01a0*/  FSETP.NEU.FTZ.AND P5, PT, |R10|, 1, PT ;  /* 0x3f8000000a00780b */ /* 0x000fe20003fbd200 */
[----:B------:R-:W-:Y:S01]  /*01b0*/  FFMA.FTZ R13, -R12, R17, 0.5 ;  /* 0x3f0000000c0d7423 */ /* 0x000fe20000010111 */
[----:B------:R-:W-:-:S02]  /*01c0*/  FSETP.NEU.FTZ.AND P6, PT, |R11|, 1, PT ;  /* 0x3f8000000b00780b */ /* 0x000fc40003fdd200 */
[----:B------:R-:W0:Y:S01]  /*01d0*/  MUFU.RSQ R24, R23 ;  /* 0x0000001700187308 */ /* 0x000e220000001400 */
[----:B-1----:R-:W-:-:S07]  /*01e0*/  FMUL.FTZ R22, R16, R21 ;  /* 0x0000001510167220 */ /* 0x002fce0000410000 */
[----:B------:R-:W1:Y:S01]  /*01f0*/  MUFU.RSQ R20, R13 ;  /* 0x0000000d00147308 */ /* 0x000e620000001400 */
[----:B------:R-:W-:Y:S01]  /*0200*/  FMUL.FTZ R21, R21, 0.5 ;  /* 0x3f00000015157820 */ /* 0x000fe20000410000 */
[----:B------:R-:W-:-:S03]  /*0210*/  HFMA2.MMA R16, -RZ, RZ, 1.265625, -5052 ;  /* 0x3d10ecefff107435 */ /* 0x000fc600000001ff */
[----:B------:R-:W-:Y:S02]  /*0220*/  FFMA.FTZ R19, -R22, R21, 0.5 ;  /* 0x3f00000016137423 */ /* 0x000fe40000010115 */
[----:B------:R-:W-:Y:S02]  /*0230*/  FFMA.FTZ R21, -R18, R17, 0.5 ;  /* 0x3f00000012157423 */ /* 0x000fe40000010111 */
[----:B------:R-:W-:Y:S02]  /*0240*/  FFMA.FTZ R19, R22, R19, R22 ;  /* 0x0000001316137223 */ /* 0x000fe40000010016 */
[----:B------:R-:W2:Y:S01]  /*0250*/  MUFU.RSQ R22, R21 ;  /* 0x0000001500167308 */ /* 0x000ea20000001400 */
[----:B0-----:R-:W-:Y:S02]  /*0260*/  FMUL.FTZ R23, R23, R24 ;  /* 0x0000001817177220 */ /* 0x001fe40000410000 */
[----:B------:R-:W-:Y:S01]  /*0270*/  @P2 FSEL R15, R19, RZ, P0 ;  /* 0x000000ff130f2208 */ /* 0x000fe20000000000 */
[----:B------:R-:W-:Y:S01]  /*0280*/  FMUL.FTZ R24, R24, 0.5 ;  /* 0x3f00000018187820 */ /* 0x000fe20000410000 */
[----:B------:R-:W-:Y:S01]  /*0290*/  FSETP.GT.FTZ.AND P0, PT, |R10|, 0.56000000238418579102, PT ;  /* 0x3f0f5c290a00780b */ /* 0x000fe20003f14200 */
[----:B-1----:R-:W-:Y:S01]  /*02a0*/  FMUL.FTZ R13, R13, R20 ;  /* 0x000000140d0d7220 */ /* 0x002fe20000410000 */
[----:B------:R-:W-:Y:S01]  /*02b0*/  LOP3.LUT R15, R15, 0x80000000, R8, 0xb8, !PT ;  /* 0x800000000f0f7812 */ /* 0x000fe200078eb808 */
[----:B------:R-:W-:-:S04]  /*02c0*/  FFMA.FTZ R24, -R23, R24, 0.5 ;  /* 0x3f00000017187423 */ /* 0x000fc80000010118 */
[----:B------:R-:W-:Y:S02]  /*02d0*/  FMUL.FTZ R19, R15, R15 ;  /* 0x0000000f0f137220 */ /* 0x000fe40000410000 */
[----:B------:R-:W-:Y:S02]  /*02e0*/  FFMA.FTZ R23, R23, R24, R23 ;  /* 0x0000001817177223 */ /* 0x000fe40000010017 */
[----:B------:R-:W-:Y:S02]  /*02f0*/  FMUL.FTZ R24, R20, 0.5 ;  /* 0x3f00000014187820 */ /* 0x000fe40000410000 */
[----:B------:R-:W-:Y:S01]  /*0300*/  FFMA.FTZ R20, R19, R16, 0.016980519518256187439 ;  /* 0x3c8b1abb13147423 */ /* 0x000fe20000010010 */
[----:B------:R-:W-:Y:S01]  /*0310*/  @P1 FSEL R14, R23, RZ, P4 ;  /* 0x000000ff170e1208 */ /* 0x000fe20002000000 */
[----:B--2---:R-:W-:Y:S01]  /*0320*/  FMUL.FTZ R21, R21, R22 ;  /* 0x0000001615157220 */ /* 0x004fe20000410000 */
[----:B------:R-:W-:Y:S01]  /*0330*/  FSETP.GT.FTZ.AND P4, PT, R8, 0.56000000238418579102, PT ;  /* 0x3f0f5c290800780b */ /* 0x000fe20003f94000 */
[----:B------:R-:W-:-:S02]  /*0340*/  FMUL.FTZ R22, R22, 0.5 ;  /* 0x3f00000016167820 */ /* 0x000fc40000410000 */
[----:B------:R-:W-:Y:S02]  /*0350*/  FFMA.FTZ R24, -R13, R24, 0.5 ;  /* 0x3f0000000d187423 */ /* 0x000fe40000010118 */
[----:B------:R-:W-:Y:S02]  /*0360*/  FFMA.FTZ R20, R19, R20, 0.030762933194637298584 ;  /* 0x3cfc028c13147423 */ /* 0x000fe40000010014 */
[----:B------:R-:W-:Y:S02]  /*0370*/  FFMA.FTZ R22, -R21, R22, 0.5 ;  /* 0x3f00000015167423 */ /* 0x000fe40000010116 */
[----:B------:R-:W-:Y:S02]  /*0380*/  FFMA.FTZ R24, R13, R24, R13 ;  /* 0x000000180d187223 */ /* 0x000fe4000001000d */
[----:B------:R-:W-:Y:S02]  /*0390*/  FFMA.FTZ R20, R19, R20, 0.044709417968988418579 ;  /* 0x3d37213913147423 */ /* 0x000fe40000010014 */
[----:B------:R-:W-:Y:S01]  /*03a0*/  FFMA.FTZ R22, R21, R22, R21 ;  /* 0x0000001615167223 */ /* 0x000fe20000010015 */
[----:B------:R-:W-:Y:S01]  /*03b0*/  @P0 FSEL R12, R24, RZ, P5 ;  /* 0x000000ff180c0208 */ /* 0x000fe20002800000 */
[----:B------:R-:W-:Y:S01]  /*03c0*/  FFMA.FTZ R20, R19, R20, 0.074989043176174163818 ;  /* 0x3d9993db13147423 */ /* 0x000fe20000010014 */
[----:B------:R-:W-:Y:S01]  /*03d0*/  FSETP.GT.FTZ.AND P5, PT, R9, 0.56000000238418579102, PT ;  /* 0x3f0f5c290900780b */ /* 0x000fe20003fb4000 */
[----:B---3--:R-:W-:Y:S01]  /*03e0*/  FADD.FTZ R8, |R4|, -RZ ;  /* 0x800000ff04087221 */ /* 0x008fe20000010200 */
[----:B------:R-:W-:Y:S01]  /*03f0*/  LOP3.LUT R9, R14, 0x80000000, R9, 0xb8, !PT ;  /* 0x800000000e097812 */ /* 0x000fe200078eb809 */
[----:B------:R-:W-:Y:S01]  /*0400*/  FFMA.FTZ R20, R19, R20, 0.16666707396507263184 ;  /* 0x3e2aaac613147423 */ /* 0x000fe20000010014 */
[----:B------:R-:W-:-:S02]  /*0410*/  @P3 FSEL R18, R22, RZ, P6 ;  /* 0x000000ff16123208 */ /* 0x000fc40003000000 */
[----:B------:R-:W-:Y:S01]  /*0420*/  LOP3.LUT R14, R12, 0x80000000, R10, 0xb8, !PT ;  /* 0x800000000c0e7812 */ /* 0x000fe200078eb80a */
[----:B------:R-:W-:Y:S01]  /*0430*/  FMUL.FTZ R20, R19, R20 ;  /* 0x0000001413147220 */ /* 0x000fe20000410000 */
[----:B------:R-:W-:Y:S01]  /*0440*/  LOP3.LUT R19, R18, 0x80000000, R11, 0xb8, !PT ;  /* 0x8000000012137812 */ /* 0x000fe200078eb80b */
[----:B------:R-:W-:Y:S01]  /*0450*/  FMUL.FTZ R23, R9, R9 ;  /* 0x0000000909177220 */ /* 0x000fe20000410000 */
[----:B------:R-:W-:Y:S01]  /*0460*/  FSETP.GT.FTZ.AND P6, PT, R10, 0.56000000238418579102, PT ;  /* 0x3f0f5c290a00780b */ /* 0x000fe20003fd4000 */
[----:B------:R-:W-:Y:S01]  /*0470*/  FMUL.FTZ R21, R14, R14 ;  /* 0x0000000e0e157220 */ /* 0x000fe20000410000 */
[----:B------:R-:W-:Y:S01]  /*0480*/  MOV R18, 0x3fd774eb ;  /* 0x3fd774eb00127802 */ /* 0x000fe20000000f00 */
[----:B------:R-:W-:Y:S02]  /*0490*/  FFMA.FTZ R12, R15, R20, R15 ;  /* 0x000000140f0c7223 */ /* 0x000fe4000001000f */
[----:B------:R-:W-:Y:S02]  /*04a0*/  FMUL.FTZ R13, R19, R19 ;  /* 0x00000013130d7220 */ /* 0x000fe40000410000 */
[----:B------:R-:W-:-:S02]  /*04b0*/  FFMA.FTZ R20, R21, R16, 0.016980519518256187439 ;  /* 0x3c8b1abb15147423 */ /* 0x000fc40000010010 */
[-C--:B------:R-:W-:Y:S02]  /*04c0*/  FFMA.FTZ R10, R23, R16.reuse, 0.016980519518256187439 ;  /* 0x3c8b1abb170a7423 */ /* 0x080fe40000010010 */
[----:B------:R-:W-:Y:S02]  /*04d0*/  FFMA.FTZ R22, R13, R16, 0.016980519518256187439 ;  /* 0x3c8b1abb0d167423 */ /* 0x000fe40000010010 */
[----:B------:R-:W-:Y:S02]  /*04e0*/  FFMA.FTZ R20, R21, R20, 0.030762933194637298584 ;  /* 0x3cfc028c15147423 */ /* 0x000fe40000010014 */
[----:B------:R-:W-:Y:S02]  /*04f0*/  FFMA.FTZ R15, -R8, R17, 0.5 ;  /* 0x3f000000080f7423 */ /* 0x000fe40000010111 */
[----:B------:R-:W-:Y:S02]  /*0500*/  FFMA.FTZ R10, R23, R10, 0.030762933194637298584 ;  /* 0x3cfc028c170a7423 */ /* 0x000fe4000001000a */
[----:B------:R-:W-:-:S02]  /*0510*/  FFMA.FTZ R24, R13, R22, 0.030762933194637298584 ;  /* 0x3cfc028c0d187423 */ /* 0x000fc40000010016 */
[----:B------:R-:W-:Y:S02]  /*0520*/  FFMA.FTZ R22, R21, R20, 0.044709417968988418579 ;  /* 0x3d37213915167423 */ /* 0x000fe40000010014 */
[----:B------:R-:W0:Y:S01]  /*0530*/  MUFU.RSQ R20, R15 ;  /* 0x0000000f00147308 */ /* 0x000e220000001400 */
[----:B------:R-:W-:Y:S02]  /*0540*/  FFMA.FTZ R10, R23, R10, 0.044709417968988418579 ;  /* 0x3d372139170a7423 */ /* 0x000fe4000001000a */
[----:B------:R-:W-:Y:S02]  /*0550*/  FFMA.FTZ R24, R13, R24, 0.044709417968988418579 ;  /* 0x3d3721390d187423 */ /* 0x000fe40000010018 */
[----:B------:R-:W-:Y:S02]  /*0560*/  FFMA.FTZ R10, R23, R10, 0.074989043176174163818 ;  /* 0x3d9993db170a7423 */ /* 0x000fe4000001000a */
[----:B------:R-:W-:Y:S02]  /*0570*/  FFMA.FTZ R22, R21, R22, 0.074989043176174163818 ;  /* 0x3d9993db15167423 */ /* 0x000fe40000010016 */
[----:B------:R-:W-:-:S02]  /*0580*/  FADD.FTZ R25, -R12, -RZ ;  /* 0x800000ff0c197221 */ /* 0x000fc40000010100 */
[----:B------:R-:W-:Y:S02]  /*0590*/  FFMA.FTZ R26, R13, R24, 0.074989043176174163818 ;  /* 0x3d9993db0d1a7423 */ /* 0x000fe40000010018 */
[----:B------:R-:W-:Y:S01]  /*05a0*/  FFMA.FTZ R10, R23, R10, 0.16666707396507263184 ;  /* 0x3e2aaac6170a7423 */ /* 0x000fe2000001000a */
[----:B------:R-:W-:Y:S01]  /*05b0*/  FSEL R25, R12, R25, P2 ;  /* 0x000000190c197208 */ /* 0x000fe20001000000 */
[----:B------:R-:W-:Y:S02]  /*05c0*/  FFMA.FTZ R24, R21, R22, 0.16666707396507263184 ;  /* 0x3e2aaac615187423 */ /* 0x000fe40000010016 */
[----:B------:R-:W-:Y:S02]  /*05d0*/  FFMA.FTZ R26, R13, R26, 0.16666707396507263184 ;  /* 0x3e2aaac60d1a7423 */ /* 0x000fe4000001001a */
[----:B------:R-:W-:Y:S02]  /*05e0*/  FMUL.FTZ R22, R23, R10 ;  /* 0x0000000a17167220 */ /* 0x000fe40000410000 */
[----:B------:R-:W-:-:S02]  /*05f0*/  FMUL.FTZ R21, R21, R24 ;  /* 0x0000001815157220 */ /* 0x000fc40000410000 */
[----:B0-----:R-:W-:Y:S02]  /*0600*/  FMUL.FTZ R23, R15, R20 ;  /* 0x000000140f177220 */ /* 0x001fe40000410000 */
[----:B------:R-:W-:Y:S02]  /*0610*/  FADD.FTZ R10, |R5|, -RZ ;  /* 0x800000ff050a7221 */ /* 0x000fe40000010200 */
[----:B------:R-:W-:Y:S02]  /*0620*/  FMUL.FTZ R24, R13, R26 ;  /* 0x0000001a0d187220 */ /* 0x000fe40000410000 */
[----:B------:R-:W-:Y:S02]  /*0630*/  FMUL.FTZ R20, R20, 0.5 ;  /* 0x3f00000014147820 */ /* 0x000fe40000410000 */
[----:B------:R-:W-:Y:S02]  /*0640*/  FFMA.FTZ R13, R9, R22, R9 ;  /* 0x00000016090d7223 */ /* 0x000fe40000010009 */
[----:B------:R-:W-:Y:S01]  /*0650*/  @!P4 FFMA.FTZ R12, R18, 0.93318945169448852539, R25 ;  /* 0x3f6ee581120cc823 */ /* 0x000fe20000010019 */
[----:B------:R-:W-:Y:S01]  /*0660*/  FSETP.GT.FTZ.AND P4, PT, R11, 0.56000000238418579102, PT ;  /* 0x3f0f5c290b00780b */ /* 0x000fe20003f94000 */
[----:B------:R-:W-:-:S02]  /*0670*/  FFMA.FTZ R11, -R10, R17, 0.5 ;  /* 0x3f0000000a0b7423 */ /* 0x000fc40000010111 */
[----:B------:R-:W-:Y:S02]  /*0680*/  FFMA.FTZ R26, -R23, R20, 0.5 ;  /* 0x3f000000171a7423 */ /* 0x000fe40000010114 */
[----:B------:R-:W-:Y:S01]  /*0690*/  FADD.FTZ R20, -R13, -RZ ;  /* 0x800000ff0d147221 */ /* 0x000fe20000010100 */
[----:B------:R-:W0:Y:S01]  /*06a0*/  MUFU.RSQ R22, R11 ;  /* 0x0000000b00167308 */ /* 0x000e220000001400 */
[----:B------:R-:W-:Y:S02]  /*06b0*/  FADD.FTZ R9, |R6|, -RZ ;  /* 0x800000ff06097221 */ /* 0x000fe40000010200 */
[----:B------:R-:W-:Y:S02]  /*06c0*/  FFMA.FTZ R15, R19, R24, R19 ;  /* 0x00000018130f7223 */ /* 0x000fe40000010013 */
[----:B------:R-:W-:Y:S01]  /*06d0*/  FFMA.FTZ R19, R23, R26, R23 ;  /* 0x0000001a17137223 */ /* 0x000fe20000010017 */
[----:B------:R-:W-:Y:S01]  /*06e0*/  FSEL R23, R13, R20, P1 ;  /* 0x000000140d177208 */ /* 0x000fe20000800000 */
[----:B------:R-:W-:-:S02]  /*06f0*/  FFMA.FTZ R14, R14, R21, R14 ;  /* 0x000000150e0e7223 */ /* 0x000fc4000001000e */
[----:B------:R-:W-:Y:S02]  /*0700*/  FFMA.FTZ R21, -R9, R17, 0.5 ;  /* 0x3f00000009157423 */ /* 0x000fe40000010111 */
[C---:B------:R-:W-:Y:S02]  /*0710*/  FADD.FTZ R20, -R15.reuse, -RZ ;  /* 0x800000ff0f147221 */ /* 0x040fe40000010100 */
[----:B------:R-:W-:Y:S01]  /*0720*/  FADD.FTZ R25, -R14, -RZ ;  /* 0x800000ff0e197221 */ /* 0x000fe20000010100 */
[----:B------:R-:W1:Y:S01]  /*0730*/  MUFU.RSQ R24, R21 ;  /* 0x0000001500187308 */ /* 0x000e620000001400 */
[----:B------:R-:W-:Y:S01]  /*0740*/  @!P5 FFMA.FTZ R13, R18, 0.93318945169448852539, R23 ;  /* 0x3f6ee581120dd823 */ /* 0x000fe20000010017 */
[----:B------:R-:W-:Y:S01]  /*0750*/  FSEL R23, R15, R20, P3 ;  /* 0x000000140f177208 */ /* 0x000fe20001800000 */
[----:B------:R-:W-:Y:S01]  /*0760*/  FADD.FTZ R20, |R7|, -RZ ;  /* 0x800000ff07147221 */ /* 0x000fe20000010200 */
[----:B------:R-:W-:Y:S01]  /*0770*/  FSETP.GT.FTZ.AND P5, PT, |R4|, 0.56000000238418579102, PT ;  /* 0x3f0f5c290400780b */ /* 0x000fe20003fb4200 */
[----:B0-----:R-:W-:Y:S01]  /*0780*/  FMUL.FTZ R11, R11, R22 ;  /* 0x000000160b0b7220 */ /* 0x001fe20000410000 */
[----:B------:R-:W-:Y:S01]  /*0790*/  FSEL R25, R14, R25, P0 ;  /* 0x000000190e197208 */ /* 0x000fe20000000000 */
[----:B------:R-:W-:-:S02]  /*07a0*/  FFMA.FTZ R17, -R20, R17, 0.5 ;  /* 0x3f00000014117423 */ /* 0x000fc40000010111 */
[----:B------:R-:W-:Y:S02]  /*07b0*/  FMUL.FTZ R26, R22, 0.5 ;  /* 0x3f000000161a7820 */ /* 0x000fe40000410000 */
[----:B------:R-:W-:Y:S01]  /*07c0*/  @!P6 FFMA.FTZ R14, R18, 0.93318945169448852539, R25 ;  /* 0x3f6ee581120ee823 */ /* 0x000fe20000010019 */
[----:B------:R-:W-:Y:S01]  /*07d0*/  FSETP.NEU.FTZ.AND P6, PT, |R4|, 1, PT ;  /* 0x3f8000000400780b */ /* 0x000fe20003fdd200 */
[----:B------:R-:W0:Y:S01]  /*07e0*/  MUFU.RSQ R22, R17 ;  /* 0x0000001100167308 */ /* 0x000e220000001400 */
[----:B------:R-:W-:Y:S01]  /*07f0*/  @!P4 FFMA.FTZ R15, R18, 0.93318945169448852539, R23 ;  /* 0x3f6ee581120fc823 */ /* 0x000fe20000010017 */
[----:B------:R-:W-:Y:S01]  /*0800*/  FSETP.GT.FTZ.AND P4, PT, |R5|, 0.56000000238418579102, PT ;  /* 0x3f0f5c290500780b */ /* 0x000fe20003f94200 */
[----:B-1----:R-:W-:Y:S01]  /*0810*/  FMUL.FTZ R21, R21, R24 ;  /* 0x0000001815157220 */ /* 0x002fe20000410000 */
[----:B------:R-:W-:Y:S01]  /*0820*/  @P5 FSEL R8, R19, RZ, P6 ;  /* 0x000000ff13085208 */ /* 0x000fe20003000000 */
[----:B------:R-:W-:Y:S01]  /*0830*/  FMUL.FTZ R24, R24, 0.5 ;  /* 0x3f00000018187820 */ /* 0x000fe20000410000 */
[----:B------:R-:W-:Y:S01]  /*0840*/  FSETP.NEU.FTZ.AND P6, PT, |R5|, 1, PT ;  /* 0x3f8000000500780b */ /* 0x000fe20003fdd200 */
[----:B------:R-:W-:Y:S01]  /*0850*/  FFMA.FTZ R26, -R11, R26, 0.5 ;  /* 0x3f0000000b1a7423 */ /* 0x000fe2000001011a */
[----:B------:R-:W-:Y:S01]  /*0860*/  LOP3.LUT R8, R8, 0x80000000, R4, 0xb8, !PT ;  /* 0x8000000008087812 */ /* 0x000fe200078eb804 */
[----:B------:R-:W-:-:S02]  /*0870*/  FFMA.FTZ R24, -R21, R24, 0.5 ;  /* 0x3f00000015187423 */ /* 0x000fc40000010118 */
[----:B------:R-:W-:Y:S02]  /*0880*/  FFMA.FTZ R26, R11, R26, R11 ;  /* 0x0000001a0b1a7223 */ /* 0x000fe4000001000b */
[----:B------:R-:W-:Y:S02]  /*0890*/  FMUL.FTZ R11, R8, R8 ;  /* 0x00000008080b7220 */ /* 0x000fe40000410000 */
[----:B------:R-:W-:Y:S01]  /*08a0*/  FFMA.FTZ R19, R21, R24, R21 ;  /* 0x0000001815137223 */ /* 0x000fe20000010015 */
[----:B------:R-:W-:Y:S01]  /*08b0*/  @P4 FSEL R10, R26, RZ, P6 ;  /* 0x000000ff1a0a4208 */ /* 0x000fe20003000000 */
[----:B------:R-:W-:Y:S01]  /*08c0*/  @P2 FADD.FTZ R12, R12, R12 ;  /* 0x0000000c0c0c2221 */ /* 0x000fe20000010000 */
[----:B------:R-:W-:Y:S01]  /*08d0*/  FSETP.GT.FTZ.AND P2, PT, |R6|, 0.56000000238418579102, PT ;  /* 0x3f0f5c290600780b */ /* 0x000fe20003f54200 */
[----:B0-----:R-:W-:Y:S01]  /*08e0*/  FMUL.FTZ R21, R17, R22 ;  /* 0x0000001611157220 */ /* 0x001fe20000410000 */
[----:B------:R-:W-:Y:S01]  /*08f0*/  LOP3.LUT R10, R10, 0x80000000, R5, 0xb8, !PT ;  /* 0x800000000a0a7812 */ /* 0x000fe200078eb805 */
[----:B------:R-:W-:Y:S01]  /*0900*/  FMUL.FTZ R24, R22, 0.5 ;  /* 0x3f00000016187820 */ /* 0x000fe20000410000 */
[----:B------:R-:W-:Y:S01]  /*0910*/  FSETP.NEU.FTZ.AND P6, PT, |R6|, 1, PT ;  /* 0x3f8000000600780b */ /* 0x000fe20003fdd200 */
[----:B------:R-:W-:-:S02]  /*0920*/  FFMA.FTZ R22, R11, R16, 0.016980519518256187439 ;  /* 0x3c8b1abb0b167423 */ /* 0x000fc40000010010 */
[----:B------:R-:W-:Y:S01]  /*0930*/  @P1 FADD.FTZ R13, R13, R13 ;  /* 0x0000000d0d0d1221 */ /* 0x000fe20000010000 */
[----:B------:R-:W-:Y:S01]  /*0940*/  FSETP.GT.FTZ.AND P1, PT, |R7|, 0.56000000238418579102, PT ;  /* 0x3f0f5c290700780b */ /* 0x000fe20003f34200 */
[----:B------:R-:W-:Y:S02]  /*0950*/  FFMA.FTZ R22, R11, R22, 0.030762933194637298584 ;  /* 0x3cfc028c0b167423 */ /* 0x000fe40000010016 */
[----:B------:R-:W-:Y:S02]  /*0960*/  FFMA.FTZ R24, -R21, R24, 0.5 ;  /* 0x3f00000015187423 */ /* 0x000fe40000010118 */
[----:B------:R-:W-:Y:S01]  /*0970*/  FFMA.FTZ R22, R11, R22, 0.044709417968988418579 ;  /* 0x3d3721390b167423 */ /* 0x000fe20000010016 */
[----:B------:R-:W-:Y:S01]  /*0980*/  @P2 FSEL R9, R19, RZ, P6 ;  /* 0x000000ff13092208 */ /* 0x000fe20003000000 */
[----:B------:R-:W-:Y:S01]  /*0990*/  FMUL.FTZ R17, R10, R10 ;  /* 0x0000000a0a117220 */ /* 0x000fe20000410000 */
[----:B------:R-:W-:Y:S01]  /*09a0*/  FSETP.NEU.FTZ.AND P6, PT, |R7|, 1, PT ;  /* 0x3f8000000700780b */ /* 0x000fe20003fdd200 */
[----:B------:R-:W-:Y:S01]  /*09b0*/  FFMA.FTZ R22, R11, R22, 0.074989043176174163818 ;  /* 0x3d9993db0b167423 */ /* 0x000fe20000010016 */
[----:B------:R-:W-:Y:S01]  /*09c0*/  LOP3.LUT R19, R9, 0x80000000, R6, 0xb8, !PT ;  /* 0x8000000009137812 */ /* 0x000fe200078eb806 */
[----:B------:R-:W-:-:S02]  /*09d0*/  FFMA.FTZ R21, R21, R24, R21 ;  /* 0x0000001815157223 */ /* 0x000fc40000010015 */
[----:B------:R-:W-:Y:S02]  /*09e0*/  FFMA.FTZ R24, R17, R16, 0.016980519518256187439 ;  /* 0x3c8b1abb11187423 */ /* 0x000fe40000010010 */
[----:B------:R-:W-:Y:S01]  /*09f0*/  FFMA.FTZ R22, R11, R22, 0.16666707396507263184 ;  /* 0x3e2aaac60b167423 */ /* 0x000fe20000010016 */
[----:B------:R-:W-:Y:S01]  /*0a00*/  @P1 FSEL R20, R21, RZ, P6 ;  /* 0x000000ff15141208 */ /* 0x000fe20003000000 */
[----:B------:R-:W-:Y:S01]  /*0a10*/  FFMA.FTZ R24, R17, R24, 0.030762933194637298584 ;  /* 0x3cfc028c11187423 */ /* 0x000fe20000010018 */
[----:B------:R-:W-:Y:S01]  /*0a20*/  FSETP.GT.FTZ.AND P6, PT, R4, 0.56000000238418579102, PT ;  /* 0x3f0f5c290400780b */ /* 0x000fe20003fd4000 */
[----:B------:R-:W-:Y:S02]  /*0a30*/  FMUL.FTZ R11, R11, R22 ;  /* 0x000000160b0b7220 */ /* 0x000fe40000410000 */
[----:B------:R-:W-:Y:S02]  /*0a40*/  FMUL.FTZ R21, R19, R19 ;  /* 0x0000001313157220 */ /* 0x000fe40000410000 */
[----:B------:R-:W-:-:S02]  /*0a50*/  FFMA.FTZ R24, R17, R24, 0.044709417968988418579 ;  /* 0x3d37213911187423 */ /* 0x000fc40000010018 */
[----:B------:R-:W-:Y:S01]  /*0a60*/  FFMA.FTZ R8, R8, R11, R8 ;  /* 0x0000000b08087223 */ /* 0x000fe20000010008 */
[----:B------:R-:W-:Y:S01]  /*0a70*/  LOP3.LUT R11, R20, 0x80000000, R7, 0xb8, !PT ;  /* 0x80000000140b7812 */ /* 0x000fe200078eb807 */
[----:B------:R-:W-:Y:S02]  /*0a80*/  FFMA.FTZ R4, R21, R16, 0.016980519518256187439 ;  /* 0x3c8b1abb15047423 */ /* 0x000fe40000010010 */
[----:B------:R-:W-:Y:S02]  /*0a90*/  FFMA.FTZ R24, R17, R24, 0.074989043176174163818 ;  /* 0x3d9993db11187423 */ /* 0x000fe40000010018 */
[C---:B------:R-:W-:Y:S02]  /*0aa0*/  FADD.FTZ R9, -R8.reuse, -RZ ;  /* 0x800000ff08097221 */ /* 0x040fe40000010100 */
[----:B------:R-:W-:Y:S02]  /*0ab0*/  FFMA.FTZ R4, R21, R4, 0.030762933194637298584 ;  /* 0x3cfc028c15047423 */ /* 0x000fe40000010004 */
[----:B------:R-:W-:Y:S01]  /*0ac0*/  FFMA.FTZ R24, R17, R24, 0.16666707396507263184 ;  /* 0x3e2aaac611187423 */ /* 0x000fe20000010018 */
[----:B------:R-:W-:Y:S01]  /*0ad0*/  FSEL R23, R8, R9, P5 ;  /* 0x0000000908177208 */ /* 0x000fe20002800000 */
[----:B------:R-:W-:-:S02]  /*0ae0*/  FFMA.FTZ R4, R21, R4, 0.044709417968988418579 ;  /* 0x3d37213915047423 */ /* 0x000fc40000010004 */
[----:B------:R-:W-:Y:S02]  /*0af0*/  FMUL.FTZ R25, R17, R24 ;  /* 0x0000001811197220 */ /* 0x000fe40000410000 */
[----:B------:R-:W-:Y:S02]  /*0b00*/  FFMA.FTZ R4, R21, R4, 0.074989043176174163818 ;  /* 0x3d9993db15047423 */ /* 0x000fe40000010004 */
[----:B------:R-:W-:Y:S02]  /*0b10*/  FMUL.FTZ R17, R11, R11 ;  /* 0x0000000b0b117220 */ /* 0x000fe40000410000 */
[----:B------:R-:W-:Y:S02]  /*0b20*/  FFMA.FTZ R9, R10, R25, R10 ;  /* 0x000000190a097223 */ /* 0x000fe4000001000a */
[----:B------:R-:W-:Y:S01]  /*0b30*/  @!P6 FFMA.FTZ R8, R18, 0.93318945169448852539, R23 ;  /* 0x3f6ee5811208e823 */ /* 0x000fe20000010017 */
[----:B------:R-:W-:Y:S01]  /*0b40*/  FSETP.GT.FTZ.AND P6, PT, R5, 0.56000000238418579102, PT ;  /* 0x3f0f5c290500780b */ /* 0x000fe20003fd4000 */
[----:B------:R-:W-:-:S02]  /*0b50*/  FFMA.FTZ R10, R21, R4, 0.16666707396507263184 ;  /* 0x3e2aaac6150a7423 */ /* 0x000fc40000010004 */
[----:B------:R-:W-:Y:S02]  /*0b60*/  FFMA.FTZ R16, R17, R16, 0.016980519518256187439 ;  /* 0x3c8b1abb11107423 */ /* 0x000fe40000010010 */
[----:B------:R-:W-:Y:S02]  /*0b70*/  FADD.FTZ R4, -R9, -RZ ;  /* 0x800000ff09047221 */ /* 0x000fe40000010100 */
[----:B------:R-:W-:Y:S02]  /*0b80*/  FFMA.FTZ R16, R17, R16, 0.030762933194637298584 ;  /* 0x3cfc028c11107423 */ /* 0x000fe40000010010 */
[----:B------:R-:W-:Y:S01]  /*0b90*/  FMUL.FTZ R10, R21, R10 ;  /* 0x0000000a150a7220 */ /* 0x000fe20000410000 */
[----:B------:R-:W-:Y:S01]  /*0ba0*/  FSEL R5, R9, R4, P4 ;  /* 0x0000000409057208 */ /* 0x000fe20002000000 */
[----:B------:R-:W-:Y:S02]  /*0bb0*/  FFMA.FTZ R16, R17, R16, 0.044709417968988418579 ;  /* 0x3d37213911107423 */ /* 0x000fe40000010010 */
[----:B------:R-:W-:-:S02]  /*0bc0*/  FFMA.FTZ R10, R19, R10, R19 ;  /* 0x0000000a130a7223 */ /* 0x000fc40000010013 */
[----:B------:R-:W-:Y:S01]  /*0bd0*/  @!P6 FFMA.FTZ R9, R18, 0.93318945169448852539, R5 ;  /* 0x3f6ee5811209e823 */ /* 0x000fe20000010005 */
[----:B------:R-:W-:Y:S01]  /*0be0*/  FSETP.GT.FTZ.AND P6, PT, R6, 0.56000000238418579102, PT ;  /* 0x3f0f5c290600780b */ /* 0x000fe20003fd4000 */
[C---:B------:R-:W-:Y:S02]  /*0bf0*/  FFMA.FTZ R16, R17.reuse, R16, 0.074989043176174163818 ;  /* 0x3d9993db11107423 */ /* 0x040fe40000010010 */
[----:B------:R-:W-:Y:S02]  /*0c00*/  FADD.FTZ R5, -R10, -RZ ;  /* 0x800000ff0a057221 */ /* 0x000fe40000010100 */
[C---:B------:R-:W-:Y:S02]  /*0c10*/  FFMA.FTZ R16, R17.reuse, R16, 0.16666707396507263184 ;  /* 0x3e2aaac611107423 */ /* 0x040fe40000010010 */
        /* <DEDUP_REMOVED lines=13> */
[----:B------:R-:W-:Y:S01]  /*0cf0*/  STG.E.128 [R4.64], R12 ;  /* 0x0000000c04007986 */ /* 0x000fe2000c101d04 */
[----:B------:R-:W-:Y:S02]  /*0d00*/  @P4 FADD.FTZ R9, R9, R9 ;  /* 0x0000000909094221 */ /* 0x000fe40000010000 */
[----:B------:R-:W-:Y:S02]  /*0d10*/  @P2 FADD.FTZ R10, R10, R10 ;  /* 0x0000000a0a0a2221 */ /* 0x000fe40000010000 */
[----:B------:R-:W-:-:S05]  /*0d20*/  @P1 FADD.FTZ R11, R11, R11 ;  /* 0x0000000b0b0b1221 */ /* 0x000fca0000010000 */
[----:B------:R-:W-:Y:S01]  /*0d30*/  STG.E.128 [R4.64+0x800], R8 ;  /* 0x0008000804007986 */ /* 0x000fe2000c101d04 */
[----:B------:R-:W-:Y:S05]  /*0d40*/  EXIT ;  /* 0x000000000000794d */ /* 0x000fea0003800000 */
.L_x_1780:
        /* <DEDUP_REMOVED lines=93> */
.L_x_1782:
[----:B-1----:R-:W-:Y:S05]  /*1320*/  BSYNC B0 ;  /* 0x0000000000007941 */ /* 0x002fea0003800000 */
.L_x_1781:
        /* <DEDUP_REMOVED lines=32> */
.L_x_1784:
[----:B------:R-:W-:Y:S05]  /*1530*/  BSYNC B0 ;  /* 0x0000000000007941 */ /* 0x000fea0003800000 */
.L_x_1783:
        /* <DEDUP_REMOVED lines=31> */
.L_x_1786:
[----:B------:R-:W-:Y:S05]  /*1730*/  BSYNC B0 ;  /* 0x0000000000007941 */ /* 0x000fea0003800000 */
.L_x_1785:
        /* <DEDUP_REMOVED lines=33> */
.L_x_1788:
[----:B------:R-:W-:Y:S05]  /*1950*/  BSYNC B0 ;  /* 0x0000000000007941 */ /* 0x000fea0003800000 */
.L_x_1787:
        /* <DEDUP_REMOVED lines=29> */
.L_x_1790:
[----:B------:R-:W-:Y:S05]  /*1b30*/  BSYNC B0 ;  /* 0x0000000000007941 */ /* 0x000fea0003800000 */
.L_x_1789:
        /* <DEDUP_REMOVED lines=29> */
.L_x_1792:
[----:B------:R-:W-:Y:S05]  /*1d10*/  BSYNC B0 ;  /* 0x0000000000007941 */ /* 0x000fea0003800000 */
.L_x_1791:
        /* <DEDUP_REMOVED lines=29> */
.L_x_1794:
[----:B------:R-:W-:Y:S05]  /*1ef0*/  BSYNC B0 ;  /* 0x0000000000007941 */ /* 0x000fea0003800000 */
.L_x_1793:
        /* <DEDUP_REMOVED lines=29> */
.L_x_1796:
[----:B------:R-:W-:Y:S05]  /*20d0*/  BSYNC B0 ;  /* 0x0000000000007941 */ /* 0x000fea0003800000 */
.L_x_1795:
        /* <DEDUP_REMOVED lines=18> */
.L_x_1799:
[----:B0-----:R-:W-:-:S13]  /*2200*/  ISETP.GE.AND P0, PT, R11, R4, PT ;  /* 0x000000040b00720c */ /* 0x001fda0003f06270 */
[----:B------:R-:W-:Y:S05]  /*2210*/  @P0 BRA `(.L_x_1801) ;  /* 0x000000c000000947 */ /* 0x000fea0003800000 */
[----:B------:R-:W-:Y:S02]  /*2220*/  IADD3 R2, R0, R11, RZ ;  /* 0x0000000b00027210 */ /* 0x000fe40007ffe0ff */
[----:B------:R-:W-:Y:S02]  /*2230*/  MOV R3, 0x4 ;  /* 0x0000000400037802 */ /* 0x000fe40000000f00 */
[----:B------:R-:W-:-:S03]  /*2240*/  IADD3 R11, R11, 0x80, RZ ;  /* 0x000000800b0b7810 */ /* 0x000fc60007ffe0ff */
[----:B------:R-:W-:-:S05]  /*2250*/  IMAD.WIDE.U32 R2, R2, R3, c[0x0][0x168] ;  /* 0x00005a0002027625 */ /* 0x000fca00078e0003 */
[----:B------:R0:W-:Y:S02]  /*2260*/  STG.E [R2.64], R14 ;  /* 0x0000000e02007986 */ /* 0x0001e4000c101904 */
.L_x_1800:
[----:B------:R-:W-:-:S13]  /*2270*/  ISETP.GE.AND P0, PT, R11, R4, PT ;  /* 0x000000040b00720c */ /* 0x000fda0003f06270 */
[----:B------:R-:W-:Y:S05]  /*2280*/  @P0 BRA `(.L_x_1802) ;  /* 0x000000d000000947 */ /* 0x000fea0003800000 */
[----:B0-----:R-:W-:Y:S01]  /*2290*/  HFMA2.MMA R3, -RZ, RZ, 0, 2.384185791015625e-07 ;  /* 0x00000004ff037435 */ /* 0x001fe200000001ff */
[----:B------:R-:W-:Y:S02]  /*22a0*/  IADD3 R2, R0, R11, RZ ;  /* 0x0000000b00027210 */ /* 0x000fe40007ffe0ff */
[----:B------:R-:W-:-:S07]  /*22b0*/  IADD3 R11, R11, 0x80, RZ ;  /* 0x000000800b0b7810 */ /* 0x000fce0007ffe0ff */
[----:B------:R-:W-:-:S05]  /*22c0*/  IMAD.WIDE.U32 R2, R2, R3, c[0x0][0x168] ;  /* 0x00005a0002027625 */ /* 0x000fca00078e0003 */
[----:B------:R0:W-:Y:S02]  /*22d0*/  STG.E [R2.64], R7 ;  /* 0x0000000702007986 */ /* 0x0001e4000c101904 */
.L_x_1801:
        /* <DEDUP_REMOVED lines=8> */
.L_x_1802:
[----:B------:R-:W-:Y:S05]  /*2360*/  BSYNC B1 ;  /* 0x0000000000017941 */ /* 0x000fea0003800000 */
.L_x_1798:
[----:B------:R-:W-:-:S13]  /*2370*/  ISETP.GE.AND P0, PT, R11, R4, PT ;  /* 0x000000040b00720c */ /* 0x000fda0003f06270 */
[----:B0-----:R-:W-:Y:S02]  /*2380*/  @!P0 IADD3 R2, R0, R11, RZ ;  /* 0x0000000b00028210 */ /* 0x001fe40007ffe0ff */
[----:B------:R-:W-:Y:S02]  /*2390*/  @!P0 MOV R3, 0x4 ;  /* 0x0000000400038802 */ /* 0x000fe40000000f00 */
[----:B------:R-:W-:-:S03]  /*23a0*/  @!P0 IADD3 R11, R11, 0x80, RZ ;  /* 0x000000800b0b8810 */ /* 0x000fc60007ffe0ff */
[----:B------:R-:W-:-:S05]  /*23b0*/  @!P0 IMAD.WIDE.U32 R2, R2, R3, c[0x0][0x168] ;  /* 0x00005a0002028625 */ /* 0x000fca00078e0003 */
[----:B------:R0:W-:Y:S02]  /*23c0*/  @!P0 STG.E [R2.64], R8 ;  /* 0x0000000802008986 */ /* 0x0001e4000c101904 */
.L_x_1803:
[----:B------:R-:W-:Y:S05]  /*23d0*/  BSYNC B0 ;  /* 0x0000000000007941 */ /* 0x000fea0003800000 */
.L_x_1797:
        /* <DEDUP_REMOVED lines=8> */
.L_x_1804:
        /* <DEDUP_REMOVED lines=10> */
.L_x_15832:


//--------------------- .text._ZN2at6native29vectorized_elementwise_kernelILi8EZZZNS0_16acos_kernel_cudaERNS_18TensorIteratorBaseEENKUlvE0_clEvENKUlvE0_clEvEUlfE_St5arrayIPcLm2EEEEviT0_T1_ --------------------------
	.section	.text._ZN2at6native29vectorized_elementwise_kernelILi8EZZZNS0_16acos_kernel_cudaERNS_18TensorIteratorBaseEENKUlvE0_clEvENKUlvE0_clEvEUlfE_St5arrayIPcLm2EEEEviT0_T1_,"ax",@progbits
	.sectioninfo	@"SHI_REGISTERS=4"
	.align	128
        .global         _ZN2at6native29vectorized_elementwise_kernelILi8EZZZNS0_16acos_kernel_cudaERNS_18TensorIteratorBaseEENKUlvE0_clEvENKUlvE0_clEvEUlfE_St5arrayIPcLm2EEEEviT0_T1_
        .type           _ZN2at6native29vectorized_elementwise_kernelILi8EZZZNS0_16acos_kernel_cudaERNS_18TensorIteratorBaseEENKUlvE0_clEvENKUlvE0_clEvEUlfE_St5arrayIPcLm2EEEEviT0_T1_,@function
        .size           _ZN2at6native29vectorized_elementwise_kernelILi8EZZZNS0_16acos_kernel_cudaERNS_18TensorIteratorBaseEENKUlvE0_clEvENKUlvE0_clEvEUlfE_St5arrayIPcLm2EEEEviT0_T1_,(.L_x_15833 - _ZN2at6native29vectorized_elementwise_kernelILi8EZZZNS0_16acos_kernel_cudaERNS_18TensorIteratorBaseEENKUlvE0_clEvENKUlvE0_clEvEUlfE_St5arrayIPcLm2EEEEviT0_T1_)
        .other          _ZN2at6native29vectorized_elementwise_kernelILi8EZZZNS0_16acos_kernel_cudaERNS_18TensorIteratorBaseEENKUlvE0_clEvENKUlvE0_clEvEUlfE_St5arrayIPcLm2EEEEviT0_T1_,@"STO_CUDA_ENTRY STV_DEFAULT"
_ZN2at6native29vectorized_elementwise_kernelILi8EZZZNS0_16acos_kernel_cudaERNS_18TensorIteratorBaseEENKUlvE0_clEvENKUlvE0_clEvEUlfE_St5arrayIPcLm2EEEEviT0_T1_:
.text._ZN2at6native29vectorized_elementwise_kernelILi8EZZZNS0_16acos_kernel_cudaERNS_18TensorIteratorBaseEENKUlvE0_clEvENKUlvE0_clEvEUlfE_St5arrayIPcLm2EEEEviT0_T1_:
[----:B------:R-:W-:Y:S02]  /*0000*/  MOV R1, c[0x0][0x28] ;  /* 0x00000a0000017a02 */ /* 0x000fe40000000f00 */
[----:B------:R-:W-:Y:S05]  /*0010*/  EXIT ;  /* 0x000000000000794d */ /* 0x000fea0003800000 */
.L_x_1805:
        /* <DEDUP_REMOVED lines=14> */
.L_x_15833:


//--------------------- .text._ZN2at6native18elementwise_kernelILi128ELi4EZNS0_15gpu_kernel_implIZZZNS0_16acos_kernel_cudaERNS_18TensorIteratorBaseEENKUlvE0_clEvENKUlvE_clEvEUldE_EEvS4_RKT_EUliE_EEviT1_ --------------------------
	.section	.text._ZN2at6native18elementwise_kernelILi128ELi4EZNS0_15gpu_kernel_implIZZZNS0_16acos_kernel_cudaERNS_18TensorIteratorBaseEENKUlvE0_clEvENKUlvE_clEvEUldE_EEvS4_RKT_EUliE_EEviT1_,"ax",@progbits
	.sectioninfo	@"SHI_REGISTERS=26"
	.align	128
        .global         _ZN2at6native18elementwise_kernelILi128ELi4EZNS0_15gpu_kernel_implIZZZNS0_16acos_kernel_cudaERNS_18TensorIteratorBaseEENKUlvE0_clEvENKUlvE_clEvEUldE_EEvS4_RKT_EUliE_EEviT1_
        .type           _ZN2at6native18elementwise_kernelILi128ELi4EZNS0_15gpu_kernel_implIZZZNS0_16acos_kernel_cudaERNS_18TensorIteratorBaseEENKUlvE0_clEvENKUlvE_clEvEUldE_EEvS4_RKT_EUliE_EEviT1_,@function
        .size           _ZN2at6native18elementwise_kernelILi128ELi4EZNS0_15gpu_kernel_implIZZZNS0_16acos_kernel_cudaERNS_18TensorIteratorBaseEENKUlvE0_clEvENKUlvE_clEvEUldE_EEvS4_RKT_EUliE_EEviT1_,(.L_x_15834 - _ZN2at6native18elementwise_kernelILi128ELi4EZNS0_15gpu_kernel_implIZZZNS0_16acos_kernel_cudaERNS_18TensorIteratorBaseEENKUlvE0_clEvENKUlvE_clEvEUldE_EEvS4_RKT_EUliE_EEviT1_)
        .other          _ZN2at6native18elementwise_kernelILi128ELi4EZNS0_15gpu_kernel_implIZZZNS0_16acos_kernel_cudaERNS_18TensorIteratorBaseEENKUlvE0_clEvENKUlvE_clEvEUldE_EEvS4_RKT_EUliE_EEviT1_,@"STO_CUDA_ENTRY STV_DEFAULT"
_ZN2at6native18elementwise_kernelILi128ELi4EZNS0_15gpu_kernel_implIZZZNS0_16acos_kernel_cudaERNS_18TensorIteratorBaseEENKUlvE0_clEvENKUlvE_clEvEUldE_EEvS4_RKT_EUliE_EEviT1_:
.text._ZN2at6native18elementwise_kernelILi128ELi4EZNS0_15gpu_kernel_implIZZZNS0_16acos_kernel_cudaERNS_18TensorIteratorBaseEENKUlvE0_clEvENKUlvE_clEvEUldE_EEvS4_RKT_EUliE_EEviT1_:
        /* <DEDUP_REMOVED lines=236> */
.L_x_1808:
        /* <DEDUP_REMOVED lines=17> */
[----:B--2---:R-:W0:Y:S01]  /*0fd0*/  I2F.F64.S16 R2, R2 ;  /* 0x0000000200027312 */ /* 0x004e220000101c00 */
[----:B------:R-:W-:Y:S05]  /*0fe0*/  BRA `(.L_x_1814) ;  /* 0x00000e2000007947 */ /* 0x000fea0003800000 */
.L_x_1812:
[----:B------:R-:W2:Y:S02]  /*0ff0*/  LDG.E.U8 R2, [R4.64] ;  /* 0x0000002404027981 */ /* 0x000ea4000c1e1100 */
[----:B--2---:R-:W0:Y:S01]  /*1000*/  I2F.F64.U16 R2, R2 ;  /* 0x0000000200027312 */ /* 0x004e220000101800 */
[----:B------:R-:W-:Y:S05]  /*1010*/  BRA `(.L_x_1814) ;  /* 0x00000df000007947 */ /* 0x000fea0003800000 */
.L_x_1811:
[----:B------:R-:W-:-:S13]  /*1020*/  ISETP.NE.AND P0, PT, R2, 0x2, PT ;  /* 0x000000020200780c */ /* 0x000fda0003f05270 */
[----:B------:R-:W-:Y:S05]  /*1030*/  @!P0 BRA `(.L_x_1815) ;  /* 0x000000a000008947 */ /* 0x000fea0003800000 */
[----:B------:R-:W-:-:S13]  /*1040*/  ISETP.NE.AND P0, PT, R2, 0x3, PT ;  /* 0x000000030200780c */ /* 0x000fda0003f05270 */
[----:B------:R-:W-:Y:S05]  /*1050*/  @!P0 BRA `(.L_x_1816) ;  /* 0x0000005000008947 */ /* 0x000fea0003800000 */
[----:B------:R-:W-:-:S13]  /*1060*/  ISETP.NE.AND P0, PT, R2, 0x4, PT ;  /* 0x000000040200780c */ /* 0x000fda0003f05270 */
[----:B------:R-:W-:Y:S05]  /*1070*/  @P0 BRA `(.L_x_1813) ;  /* 0x00000bf000000947 */ /* 0x000fea0003800000 */
[----:B------:R-:W2:Y:S02]  /*1080*/  LDG.E.64 R2, [R4.64] ;  /* 0x0000002404027981 */ /* 0x000ea4000c1e1b00 */
[----:B--2---:R-:W0:Y:S01]  /*1090*/  I2F.F64.S64 R2, R2 ;  /* 0x0000000200027312 */ /* 0x004e220000301c00 */
[----:B------:R-:W-:Y:S05]  /*10a0*/  BRA `(.L_x_1814) ;  /* 0x00000d6000007947 */ /* 0x000fea0003800000 */
.L_x_1816:
[----:B------:R-:W2:Y:S02]  /*10b0*/  LDG.E R2, [R4.64] ;  /* 0x0000002404027981 */ /* 0x000ea4000c1e1900 */
[----:B--2---:R-:W0:Y:S01]  /*10c0*/  I2F.F64 R2, R2 ;  /* 0x0000000200027312 */ /* 0x004e220000201c00 */
[----:B------:R-:W-:Y:S05]  /*10d0*/  BRA `(.L_x_1814) ;  /* 0x00000d3000007947 */ /* 0x000fea0003800000 */
.L_x_1815:
[----:B------:R-:W2:Y:S02]  /*10e0*/  LDG.E.U16 R2, [R4.64] ;  /* 0x0000002404027981 */ /* 0x000ea4000c1e1500 */
[----:B--2---:R-:W0:Y:S01]  /*10f0*/  I2F.F64.S16 R2, R2 ;  /* 0x0000000200027312 */ /* 0x004e220000101c00 */
[----:B------:R-:W-:Y:S05]  /*1100*/  BRA `(.L_x_1814) ;  /* 0x00000d0000007947 */ /* 0x000fea0003800000 */
.L_x_1810:
[----:B------:R-:W-:-:S13]  /*1110*/  ISETP.GT.AND P0, PT, R2, 0x6, PT ;  /* 0x000000060200780c */ /* 0x000fda0003f04270 */
[----:B------:R-:W-:Y:S05]  /*1120*/  @P0 BRA `(.L_x_1817) ;  /* 0x000000d000000947 */ /* 0x000fea0003800000 */
[----:B------:R-:W-:-:S13]  /*1130*/  ISETP.NE.AND P0, PT, R2, 0x5, PT ;  /* 0x000000050200780c */ /* 0x000fda0003f05270 */
[----:B------:R-:W-:Y:S05]  /*1140*/  @!P0 BRA `(.L_x_1818) ;  /* 0x0000006000008947 */ /* 0x000fea0003800000 */
[----:B------:R-:W-:-:S13]  /*1150*/  ISETP.NE.AND P0, PT, R2, 0x6, PT ;  /* 0x000000060200780c */ /* 0x000fda0003f05270 */
[----:B------:R-:W-:Y:S05]  /*1160*/  @P0 BRA `(.L_x_1813) ;  /* 0x00000b0000000947 */ /* 0x000fea0003800000 */
[----:B------:R-:W2:Y:S02]  /*1170*/  LDG.E R2, [R4.64] ;  /* 0x0000002404027981 */ /* 0x000ea4000c1e1900 */
[----:B--2---:R-:W-:-:S06]  /*1180*/  FMUL.FTZ R2, R2, 1 ;  /* 0x3f80000002027820 */ /* 0x004fcc0000410000 */
[----:B------:R-:W0:Y:S01]  /*1190*/  F2F.F64.F32 R2, R2 ;  /* 0x0000000200027310 */ /* 0x000e220000201800 */
[----:B------:R-:W-:Y:S05]  /*11a0*/  BRA `(.L_x_1814) ;  /* 0x00000c6000007947 */ /* 0x000fea0003800000 */
.L_x_1818:
[----:B------:R-:W2:Y:S02]  /*11b0*/  LDG.E.U16 R0, [R4.64] ;  /* 0x0000002404007981 */ /* 0x000ea4000c1e1500 */
[----:B--2---:R-:W-:-:S05]  /*11c0*/  HADD2.F32 R0, -RZ, R0.H0_H0 ;  /* 0x20000000ff007230 */ /* 0x004fca0000004100 */
[----:B------:R-:W-:-:S04]  /*11d0*/  FMUL.FTZ R0, R0, 1 ;  /* 0x3f80000000007820 */ /* 0x000fc80000410000 */
[----:B------:R0:W1:Y:S01]  /*11e0*/  F2F.F64.F32 R2, R0 ;  /* 0x0000000000027310 */ /* 0x0000620000201800 */
[----:B------:R-:W-:Y:S05]  /*11f0*/  BRA `(.L_x_1814) ;  /* 0x00000c1000007947 */ /* 0x000fea0003800000 */
.L_x_1817:
[----:B------:R-:W-:-:S13]  /*1200*/  ISETP.NE.AND P0, PT, R2, 0x7, PT ;  /* 0x000000070200780c */ /* 0x000fda0003f05270 */
[----:B------:R-:W-:Y:S05]  /*1210*/  @!P0 BRA `(.L_x_1819) ;  /* 0x000000d000008947 */ /* 0x000fea0003800000 */
        /* <DEDUP_REMOVED lines=8> */
.L_x_1820:
[----:B------:R-:W2:Y:S02]  /*12a0*/  LDG.E.U16 R4, [R4.64] ;  /* 0x0000002404047981 */ /* 0x000ea4000c1e1500 */
[----:B--2---:R-:W-:-:S05]  /*12b0*/  HADD2.F32 R0, -RZ, R4.H0_H0 ;  /* 0x20000004ff007230 */ /* 0x004fca0000004100 */
[----:B------:R-:W-:-:S04]  /*12c0*/  FMUL.FTZ R0, R0, 1 ;  /* 0x3f80000000007820 */ /* 0x000fc80000410000 */
[----:B------:R0:W1:Y:S01]  /*12d0*/  F2F.F64.F32 R2, R0 ;  /* 0x0000000000027310 */ /* 0x0000620000201800 */
[----:B------:R-:W-:Y:S05]  /*12e0*/  BRA `(.L_x_1814) ;  /* 0x00000b2000007947 */ /* 0x000fea0003800000 */
.L_x_1819:
[----:B------:R0:W5:Y:S01]  /*12f0*/  LDG.E.64 R2, [R4.64] ;  /* 0x0000002404027981 */ /* 0x000162000c1e1b00 */
[----:B------:R-:W-:Y:S05]  /*1300*/  BRA `(.L_x_1814) ;  /* 0x00000b0000007947 */ /* 0x000fea0003800000 */
.L_x_1809:
        /* <DEDUP_REMOVED lines=8> */
[----:B------:R-:W2:Y:S01]  /*1390*/  LDG.E.U8 R4, [R4.64] ;  /* 0x0000002404047981 */ /* 0x000ea2000c1e1100 */
[----:B------:R-:W-:Y:S01]  /*13a0*/  IMAD.MOV.U32 R2, RZ, RZ, RZ ;  /* 0x000000ffff027224 */ /* 0x000fe200078e00ff */
[----:B--2---:R-:W-:-:S04]  /*13b0*/  ISETP.NE.AND P0, PT, R4, RZ, PT ;  /* 0x000000ff0400720c */ /* 0x004fc80003f05270 */
[----:B------:R-:W-:Y:S01]  /*13c0*/  FSEL R3, RZ, 1.875, !P0 ;  /* 0x3ff00000ff037808 */ /* 0x000fe20004000000 */
[----:B------:R-:W-:Y:S05]  /*13d0*/  BRA `(.L_x_1814) ;  /* 0x00000a3000007947 */ /* 0x000fea0003800000 */
.L_x_1823:
[----:B------:R0:W5:Y:S01]  /*13e0*/  LDG.E.64 R2, [R4.64] ;  /* 0x0000002404027981 */ /* 0x000162000c1e1b00 */
[----:B------:R-:W-:Y:S05]  /*13f0*/  BRA `(.L_x_1814) ;  /* 0x00000a1000007947 */ /* 0x000fea0003800000 */
.L_x_1822:
        /* <DEDUP_REMOVED lines=24> */
[----:B------:R-:W-:-:S05]  /*1580*/  LOP3.LUT R3, R3, 0x80000000, R0, 0xf8, !PT ;  /* 0x8000000003037812 */ /* 0x000fca00078ef800 */
[----:B------:R-:W-:-:S06]  /*1590*/  FMUL.FTZ R3, R3, 1 ;  /* 0x3f80000003037820 */ /* 0x000fcc0000410000 */
[----:B------:R-:W0:Y:S01]  /*15a0*/  F2F.F64.F32 R2, R3 ;  /* 0x0000000300027310 */ /* 0x000e220000201800 */
[----:B------:R-:W-:Y:S05]  /*15b0*/  BRA `(.L_x_1814) ;  /* 0x0000085000007947 */ /* 0x000fea0003800000 */
.L_x_1825:
[----:B------:R-:W2:Y:S02]  /*15c0*/  LDG.E.U8 R3, [R4.64] ;  /* 0x0000002404037981 */ /* 0x000ea4000c1e1100 */
[----:B--2---:R-:W-:-:S05]  /*15d0*/  IMAD.SHL.U32 R0, R3, 0x2000000, RZ ;  /* 0x0200000003007824 */ /* 0x004fca00078e00ff */
[----:B------:R-:W-:-:S13]  /*15e0*/  ISETP.GE.U32.AND P0, PT, R0, 0x8000000, PT ;  /* 0x080000000000780c */ /* 0x000fda0003f06070 */
[C---:B------:R-:W-:Y:S02]  /*15f0*/  @!P0 IMAD.SHL.U32 R0, R3.reuse, 0x100, RZ ;  /* 0x0000010003008824 */ /* 0x040fe400078e00ff */
[C---:B------:R-:W-:Y:S02]  /*1600*/  @P0 IMAD.SHL.U32 R2, R3.reuse, 0x200000, RZ ;  /* 0x0020000003020824 */ /* 0x040fe400078e00ff */
[----:B------:R-:W-:Y:S01]  /*1610*/  IMAD.SHL.U32 R3, R3, 0x1000000, RZ ;  /* 0x0100000003037824 */ /* 0x000fe200078e00ff */
[----:B------:R-:W-:Y:S02]  /*1620*/  @!P0 LOP3.LUT R0, R0, 0x7f00, RZ, 0xc0, !PT ;  /* 0x00007f0000008812 */ /* 0x000fe400078ec0ff */
[----:B------:R-:W-:Y:S02]  /*1630*/  @P0 LOP3.LUT R2, R2, 0x70000000, RZ, 0xfc, !PT ;  /* 0x7000000002020812 */ /* 0x000fe400078efcff */
[----:B------:R-:W-:-:S03]  /*1640*/  @!P0 LOP3.LUT R0, R0, 0x3f000000, RZ, 0xfc, !PT ;  /* 0x3f00000000008812 */ /* 0x000fc600078efcff */
[----:B------:R-:W-:Y:S02]  /*1650*/  @P0 FMUL.FTZ R2, R2, 1.9259299443872358531e-34 ;  /* 0x0780000002020820 */ /* 0x000fe40000410000 */
[----:B------:R-:W-:-:S05]  /*1660*/  @!P0 FADD.FTZ R2, R0, -0.5 ;  /* 0xbf00000000028421 */ /* 0x000fca0000010000 */
[----:B------:R-:W-:-:S05]  /*1670*/  LOP3.LUT R2, R2, 0x80000000, R3, 0xf8, !PT ;  /* 0x8000000002027812 */ /* 0x000fca00078ef803 */
[----:B------:R-:W-:-:S06]  /*1680*/  FMUL.FTZ R2, R2, 1 ;  /* 0x3f80000002027820 */ /* 0x000fcc0000410000 */
[----:B------:R-:W0:Y:S01]  /*1690*/  F2F.F64.F32 R2, R2 ;  /* 0x0000000200027310 */ /* 0x000e220000201800 */
[----:B------:R-:W-:Y:S05]  /*16a0*/  BRA `(.L_x_1814) ;  /* 0x0000076000007947 */ /* 0x000fea0003800000 */
.L_x_1824:
[----:B------:R-:W2:Y:S02]  /*16b0*/  LDG.E.U16 R0, [R4.64] ;  /* 0x0000002404007981 */ /* 0x000ea4000c1e1500 */
[----:B--2---:R-:W-:-:S05]  /*16c0*/  PRMT R0, RZ, 0x5410, R0 ;  /* 0x00005410ff007816 */ /* 0x004fca0000000000 */
[----:B------:R-:W-:-:S04]  /*16d0*/  FMUL.FTZ R0, R0, 1 ;  /* 0x3f80000000007820 */ /* 0x000fc80000410000 */
[----:B------:R0:W1:Y:S01]  /*16e0*/  F2F.F64.F32 R2, R0 ;  /* 0x0000000000027310 */ /* 0x0000620000201800 */
[----:B------:R-:W-:Y:S05]  /*16f0*/  BRA `(.L_x_1814) ;  /* 0x0000071000007947 */ /* 0x000fea0003800000 */
.L_x_1821:
        /* <DEDUP_REMOVED lines=9> */
[----:B--2---:R-:W0:Y:S01]  /*1790*/  I2F.F64.U16 R2, R2 ;  /* 0x0000000200027312 */ /* 0x004e220000101800 */
[----:B------:R-:W-:Y:S05]  /*17a0*/  BRA `(.L_x_1814) ;  /* 0x0000066000007947 */ /* 0x000fea0003800000 */
.L_x_1828:
        /* <DEDUP_REMOVED lines=21> */
.L_x_1832:
[----:B------:R-:W-:Y:S05]  /*1900*/  BSYNC B1 ;  /* 0x0000000000017941 */ /* 0x000fea0003800000 */
.L_x_1831:
[----:B------:R-:W-:Y:S01]  /*1910*/  LEA R3, R0, 0x3b800000, 0x17 ;  /* 0x3b80000000037811 */ /* 0x000fe200078eb8ff */
[----:B------:R-:W-:-:S05]  /*1920*/  IMAD.SHL.U32 R0, R2, 0x100000, RZ ;  /* 0x0010000002007824 */ /* 0x000fca00078e00ff */
[----:B------:R-:W-:Y:S02]  /*1930*/  LOP3.LUT R0, R3, R0, R4, 0xfe, !PT ;  /* 0x0000000003007212 */ /* 0x000fe400078efe04 */
.L_x_1830:
[----:B------:R-:W-:Y:S05]  /*1940*/  BSYNC B0 ;  /* 0x0000000000007941 */ /* 0x000fea0003800000 */
.L_x_1829:
[----:B------:R-:W-:-:S04]  /*1950*/  FMUL.FTZ R0, R0, 1 ;  /* 0x3f80000000007820 */ /* 0x000fc80000410000 */
[----:B------:R0:W1:Y:S01]  /*1960*/  F2F.F64.F32 R2, R0 ;  /* 0x0000000000027310 */ /* 0x0000620000201800 */
[----:B------:R-:W-:Y:S05]  /*1970*/  BRA `(.L_x_1814) ;  /* 0x0000049000007947 */ /* 0x000fea0003800000 */
.L_x_1827:
        /* <DEDUP_REMOVED lines=21> */
.L_x_1836:
[----:B------:R-:W-:Y:S05]  /*1ad0*/  BSYNC B1 ;  /* 0x0000000000017941 */ /* 0x000fea0003800000 */
.L_x_1835:
[----:B------:R-:W-:Y:S01]  /*1ae0*/  LEA R3, R0, 0x37800000, 0x17 ;  /* 0x3780000000037811 */ /* 0x000fe200078eb8ff */
[----:B------:R-:W-:-:S05]  /*1af0*/  IMAD.SHL.U32 R0, R2, 0x200000, RZ ;  /* 0x0020000002007824 */ /* 0x000fca00078e00ff */
[----:B------:R-:W-:Y:S02]  /*1b00*/  LOP3.LUT R0, R3, R0, R4, 0xfe, !PT ;  /* 0x0000000003007212 */ /* 0x000fe400078efe04 */
.L_x_1834:
[----:B------:R-:W-:Y:S05]  /*1b10*/  BSYNC B0 ;  /* 0x0000000000007941 */ /* 0x000fea0003800000 */
.L_x_1833:
[----:B------:R-:W-:-:S04]  /*1b20*/  FMUL.FTZ R0, R0, 1 ;  /* 0x3f80000000007820 */ /* 0x000fc80000410000 */
[----:B------:R0:W1:Y:S01]  /*1b30*/  F2F.F64.F32 R2, R0 ;  /* 0x0000000000027310 */ /* 0x0000620000201800 */
[----:B------:R-:W-:Y:S05]  /*1b40*/  BRA `(.L_x_1814) ;  /* 0x000002c000007947 */ /* 0x000fea0003800000 */
.L_x_1826:
        /* <DEDUP_REMOVED lines=14> */
.L_x_1840:
[----:B------:R-:W-:Y:S05]  /*1c30*/  BSYNC B0 ;  /* 0x0000000000007941 */ /* 0x000fea0003800000 */
.L_x_1839:
[----:B------:R-:W-:-:S04]  /*1c40*/  FMUL.FTZ R0, R0, 1 ;  /* 0x3f80000000007820 */ /* 0x000fc80000410000 */
[----:B------:R0:W1:Y:S01]  /*1c50*/  F2F.F64.F32 R2, R0 ;  /* 0x0000000000027310 */ /* 0x0000620000201800 */
[----:B------:R-:W-:Y:S05]  /*1c60*/  BRA `(.L_x_1814) ;  /* 0x000001a000007947 */ /* 0x000fea0003800000 */
.L_x_1813:
        /* <DEDUP_REMOVED lines=19> */
[----:B------:R-:W-:Y:S01]  /*1da0*/  CS2R R2, SRZ ;  /* 0x0000000000027805 */ /* 0x000fe2000001ff00 */
[----:B------:R-:W-:Y:S05]  /*1db0*/  BRA `(.L_x_1814) ;  /* 0x0000005000007947 */ /* 0x000fea0003800000 */
.L_x_1838:
[----:B------:R-:W2:Y:S02]  /*1dc0*/  LDG.E.64 R2, [R4.64] ;  /* 0x0000002404027981 */ /* 0x000ea4000c1e1b00 */
[----:B--2---:R-:W0:Y:S01]  /*1dd0*/  I2F.F64.U64 R2, R2 ;  /* 0x0000000200027312 */ /* 0x004e220000301800 */
[----:B------:R-:W-:Y:S05]  /*1de0*/  BRA `(.L_x_1814) ;  /* 0x0000002000007947 */ /* 0x000fea0003800000 */
.L_x_1837:
[----:B------:R-:W2:Y:S02]  /*1df0*/  LDG.E R2, [R4.64] ;  /* 0x0000002404027981 */ /* 0x000ea4000c1e1900 */
[----:B--2---:R-:W0:Y:S02]  /*1e00*/  I2F.F64.U32 R2, R2 ;  /* 0x0000000200027312 */ /* 0x004e240000201800 */
.L_x_1814:
[----:B01---5:R-:W0:Y:S01]  /*1e10*/  DADD R4, -RZ, |R2| ;  /* 0x00000000ff047229 */ /* 0x023e220000000502 */
[----:B------:R-:W-:Y:S09]  /*1e20*/  BSSY B0, `(.L_x_1841) ;  /* 0x0000045000007945 */ /* 0x000ff20003800000 */
[----:B0-----:R-:W-:-:S13]  /*1e30*/  ISETP.GE.AND P0, PT, R5, 0x3fe26666, PT ;  /* 0x3fe266660500780c */ /* 0x001fda0003f06270 */
[----:B------:R-:W-:Y:S05]  /*1e40*/  @!P0 BRA `(.L_x_1842) ;  /* 0x000002c000008947 */ /* 0x000fea0003800000 */
[----:B------:R-:W0:Y:S01]  /*1e50*/  DADD R4, -|R2|, 1 ;  /* 0x3ff0000002047429 */ /* 0x000e220000000300 */
[----:B------:R-:W-:Y:S09]  /*1e60*/  BSSY B1, `(.L_x_1843) ;  /* 0x0000023000017945 */ /* 0x000ff20003800000 */
[----:B0-----:R-:W-:-:S13]  /*1e70*/  ISETP.GE.AND P0, PT, R5, 0x1, PT ;  /* 0x000000010500780c */ /* 0x001fda0003f06270 */
[----:B------:R-:W-:Y:S05]  /*1e80*/  @!P0 BRA `(.L_x_1844) ;  /* 0x000001f000008947 */ /* 0x000fea0003800000 */
[----:B------:R-:W-:Y:S02]  /*1e90*/  IMAD.MOV.U32 R6, RZ, RZ, 0x71155f70 ;  /* 0x71155f70ff067424 */ /* 0x000fe400078e00ff */
[----:B------:R-:W-:-:S06]  /*1ea0*/  IMAD.MOV.U32 R7, RZ, RZ, 0x3ec715b3 ;  /* 0x3ec715b3ff077424 */ /* 0x000fcc00078e00ff */
[----:B------:R-:W0:-:S06]  /*1eb0*/  DFMA R6, R4, R6, c[0x2][0x0] ;  /* 0x008000000406762b */ /* 0x000e0c0000000006 */
[----:B0-----:R0:W1:Y:S02]  /*1ec0*/  DFMA R8, R4, R6, c[0x2][0x8] ;  /* 0x008002000408762b */ /* 0x0010640000000006 */
[----:B0-----:R-:W-:Y:S01]  /*1ed0*/  IADD3 R7, R5, -0x100000, RZ ;  /* 0xfff0000005077810 */ /* 0x001fe20007ffe0ff */
[----:B------:R-:W-:-:S03]  /*1ee0*/  IMAD.MOV.U32 R6, RZ, RZ, R4 ;  /* 0x000000ffff067224 */ /* 0x000fc600078e0004 */
[C---:B-1----:R0:W1:Y:S02]  /*1ef0*/  DFMA R10, R4.reuse, R8, c[0x2][0x10] ;  /* 0x00800400040a762b */ /* 0x0420640000000008 */
[----:B0-----:R-:W-:Y:S02]  /*1f00*/  IMAD.MOV.U32 R8, RZ, RZ, RZ ;  /* 0x000000ffff087224 */ /* 0x001fe400078e00ff */
[----:B------:R-:W0:Y:S02]  /*1f10*/  MUFU.RSQ64H R9, R7 ;  /* 0x0000000700097308 */ /* 0x000e240000001c00 */
[----:B-1----:R-:W1:-:S06]  /*1f20*/  DFMA R10, R4, R10, c[0x2][0x18] ;  /* 0x00800600040a762b */ /* 0x002e4c000000000a */
[----:B-1----:R-:W1:-:S06]  /*1f30*/  DFMA R10, R4, R10, c[0x2][0x20] ;  /* 0x00800800040a762b */ /* 0x002e4c000000000a */
[----:B-1----:R-:W1:-:S04]  /*1f40*/  DFMA R10, R4, R10, c[0x2][0x28] ;  /* 0x00800a00040a762b */ /* 0x002e48000000000a */
[----:B0-----:R-:W0:-:S04]  /*1f50*/  DMUL R12, R6, R8 ;  /* 0x00000008060c7228 */ /* 0x001e080000000000 */
[----:B-1----:R1:W2:Y:S02]  /*1f60*/  DFMA R20, R4, R10, c[0x2][0x30] ;  /* 0x00800c000414762b */ /* 0x0022a4000000000a */
[----:B-1----:R-:W-:Y:S01]  /*1f70*/  IADD3 R11, R9, -0x100000, RZ ;  /* 0xfff00000090b7810 */ /* 0x002fe20007ffe0ff */
[----:B------:R-:W-:Y:S01]  /*1f80*/  IMAD.MOV.U32 R10, RZ, RZ, RZ ;  /* 0x000000ffff0a7224 */ /* 0x000fe200078e00ff */
[----:B0-----:R-:W0:-:S04]  /*1f90*/  DFMA R14, R12, -R12, R6 ;  /* 0x8000000c0c0e722b */ /* 0x001e080000000006 */
[----:B--2---:R-:W1:-:S04]  /*1fa0*/  DFMA R20, R4, R20, c[0x2][0x38] ;  /* 0x00800e000414762b */ /* 0x004e480000000014 */
[----:B0-----:R-:W0:-:S04]  /*1fb0*/  DFMA R12, R10, R14, R12 ;  /* 0x0000000e0a0c722b */ /* 0x001e08000000000c */
[----:B-1----:R-:W1:-:S04]  /*1fc0*/  DFMA R20, R4, R20, c[0x2][0x40] ;  /* 0x008010000414762b */ /* 0x002e480000000014 */
[----:B0-----:R-:W0:-:S04]  /*1fd0*/  DFMA R8, R8, -R12, 1 ;  /* 0x3ff000000808742b */ /* 0x001e08000000080c */
[----:B-1----:R-:W1:-:S04]  /*1fe0*/  DFMA R20, R4, R20, c[0x2][0x48] ;  /* 0x008012000414762b */ /* 0x002e480000000014 */
[----:B------:R-:W-:-:S04]  /*1ff0*/  DFMA R6, R12, -R12, R6 ;  /* 0x8000000c0c06722b */ /* 0x000fc80000000006 */
[----:B0-----:R-:W0:-:S04]  /*2000*/  DFMA R8, R10, R8, R10 ;  /* 0x000000080a08722b */ /* 0x001e08000000000a */
[----:B-1----:R-:W1:-:S04]  /*2010*/  DFMA R20, R4, R20, c[0x2][0x50] ;  /* 0x008014000414762b */ /* 0x002e480000000014 */
[----:B0-----:R-:W0:-:S04]  /*2020*/  DFMA R6, R6, R8, R12 ;  /* 0x000000080606722b */ /* 0x001e08000000000c */
[----:B-1----:R-:W1:-:S06]  /*2030*/  DFMA R20, R4, R20, c[0x2][0x58] ;  /* 0x008016000414762b */ /* 0x002e4c0000000014 */
[----:B0-----:R-:W-:Y:S01]  /*2040*/  IADD3 R7, R7, 0x100000, RZ ;  /* 0x0010000007077810 */ /* 0x001fe20007ffe0ff */
[----:B-1----:R-:W0:-:S06]  /*2050*/  DMUL R20, R4, R20 ;  /* 0x0000001404147228 */ /* 0x002e0c0000000000 */
[----:B0-----:R0:W1:Y:S01]  /*2060*/  DFMA R8, R6, R20, R6 ;  /* 0x000000140608722b */ /* 0x0010620000000006 */
[----:B------:R-:W-:Y:S05]  /*2070*/  BRA `(.L_x_1845) ;  /* 0x0000001000007947 */ /* 0x000fea0003800000 */
.L_x_1844:
[----:B------:R0:W1:-:S06]  /*2080*/  DMUL R8, RZ, |R2| ;  /* 0x40000002ff087228 */ /* 0x00004c0000000000 */
.L_x_1845:
[----:B------:R-:W-:Y:S05]  /*2090*/  BSYNC B1 ;  /* 0x0000000000017941 */ /* 0x000fea0003800000 */
.L_x_1843:
[----:B------:R-:W-:Y:S02]  /*20a0*/  ISETP.GT.AND P0, PT, R5, -0x1, PT ;  /* 0xffffffff0500780c */ /* 0x000fe40003f04270 */
[----:B------:R-:W-:-:S11]  /*20b0*/  ISETP.GT.AND P1, PT, R3, -0x1, PT ;  /* 0xffffffff0300780c */ /* 0x000fd60003f24270 */
[----:B-1----:R-:W1:Y:S02]  /*20c0*/  @!P0 DMUL R8, R8, +INF ;  /* 0x7ff0000008088828 */ /* 0x002e640000000000 */
[----:B------:R-:W-:Y:S05]  /*20d0*/  @P1 BRA `(.L_x_1846) ;  /* 0x0000019000001947 */ /* 0x000fea0003800000 */
[----:B-1----:R-:W1:-:S06]  /*20e0*/  DADD R8, R8, c[0x2][0x60] ;  /* 0x0080180008087629 */ /* 0x002e4c0000000000 */
[----:B-1----:R-:W1:Y:S01]  /*20f0*/  DADD R8, -R8, c[0x2][0x68] ;  /* 0x00801a0008087629 */ /* 0x002e620000000100 */
[----:B------:R-:W-:Y:S05]  /*2100*/  BRA `(.L_x_1846) ;  /* 0x0000016000007947 */ /* 0x000fea0003800000 */
.L_x_1842:
[----:B------:R-:W0:Y:S01]  /*2110*/  DMUL R4, R2, R2 ;  /* 0x0000000202047228 */ /* 0x000e220000000000 */
[----:B------:R-:W-:Y:S01]  /*2120*/  IMAD.MOV.U32 R6, RZ, RZ, -0x23e76a17 ;  /* 0xdc1895e9ff067424 */ /* 0x000fe200078e00ff */
[----:B------:R-:W-:Y:S01]  /*2130*/  ISETP.GE.AND P0, PT, R3, RZ, PT ;  /* 0x000000ff0300720c */ /* 0x000fe20003f06270 */
[----:B------:R-:W-:-:S06]  /*2140*/  IMAD.MOV.U32 R7, RZ, RZ, 0x3fb0066b ;  /* 0x3fb0066bff077424 */ /* 0x000fcc00078e00ff */
[----:B0-----:R-:W0:-:S06]  /*2150*/  DFMA R6, R4, R6, c[0x2][0x70] ;  /* 0x00801c000406762b */ /* 0x001e0c0000000006 */
        /* <DEDUP_REMOVED lines=11> */
[----:B0-----:R-:W0:-:S06]  /*2210*/  DMUL R6, R4, R6 ;  /* 0x0000000604067228 */ /* 0x001e0c0000000000 */
[----:B0-----:R-:W0:-:S06]  /*2220*/  DFMA R2, R6, |R2|, |R2| ;  /* 0x400000020602722b */ /* 0x001e0c0000000402 */
[----:B0-----:R-:W0:-:S04]  /*2230*/  @P0 DADD R8, R2, c[0x2][0xd0] ;  /* 0x0080340002080629 */ /* 0x001e080000000000 */
[----:B------:R-:W1:-:S04]  /*2240*/  @!P0 DADD R2, R2, c[0x2][0xe0] ;  /* 0x0080380002028629 */ /* 0x000e480000000000 */
[----:B0-----:R-:W0:-:S04]  /*2250*/  @P0 DADD R8, -R8, c[0x2][0xd8] ;  /* 0x0080360008080629 */ /* 0x001e080000000100 */
[----:B-1----:R1:W2:-:S06]  /*2260*/  @!P0 DADD R8, R2, c[0x2][0xd8] ;  /* 0x0080360002088629 */ /* 0x00228c0000000000 */
.L_x_1846:
[----:B01----:R-:W-:Y:S05]  /*2270*/  BSYNC B0 ;  /* 0x0000000000007941 */ /* 0x003fea0003800000 */
.L_x_1841:
[----:B------:R-:W0:Y:S02]  /*2280*/  LDC.U8 R2, c[0x0][0x371] ;  /* 0x0000dc40ff027b82 */ /* 0x000e240000000000 */
        /* <DEDUP_REMOVED lines=11> */
[----:B--2---:R-:W0:Y:S02]  /*2340*/  F2I.F64.TRUNC R9, R8 ;  /* 0x0000000800097311 */ /* 0x004e24000030d100 */
[----:B0-----:R0:W-:Y:S01]  /*2350*/  STG.E.U8 [R16.64], R9 ;  /* 0x0000000910007986 */ /* 0x0011e2000c101124 */
[----:B------:R-:W-:Y:S05]  /*2360*/  BRA `(.L_x_1852) ;  /* 0x00000f1000007947 */ /* 0x000fea0003800000 */
.L_x_1850:
[----:B--2---:R-:W0:Y:S02]  /*2370*/  F2I.S64.F64.TRUNC R8, R8 ;  /* 0x0000000800087311 */ /* 0x004e24000030d900 */
[----:B0-----:R-:W-:-:S05]  /*2380*/  IMAD.MOV.U32 R3, RZ, RZ, R8 ;  /* 0x000000ffff037224 */ /* 0x001fca00078e0008 */
[----:B------:R0:W-:Y:S01]  /*2390*/  STG.E.U8 [R16.64], R3 ;  /* 0x0000000310007986 */ /* 0x0001e2000c101124 */
[----:B------:R-:W-:Y:S05]  /*23a0*/  BRA `(.L_x_1852) ;  /* 0x00000ed000007947 */ /* 0x000fea0003800000 */
.L_x_1849:
[----:B------:R-:W-:-:S13]  /*23b0*/  ISETP.NE.AND P0, PT, R0, 0x2, PT ;  /* 0x000000020000780c */ /* 0x000fda0003f05270 */
[----:B------:R-:W-:Y:S05]  /*23c0*/  @!P0 BRA `(.L_x_1853) ;  /* 0x000000a000008947 */ /* 0x000fea0003800000 */
[----:B------:R-:W-:-:S13]  /*23d0*/  ISETP.NE.AND P0, PT, R0, 0x3, PT ;  /* 0x000000030000780c */ /* 0x000fda0003f05270 */
[----:B------:R-:W-:Y:S05]  /*23e0*/  @!P0 BRA `(.L_x_1854) ;  /* 0x0000005000008947 */ /* 0x000fea0003800000 */
[----:B------:R-:W-:-:S13]  /*23f0*/  ISETP.NE.AND P0, PT, R0, 0x4, PT ;  /* 0x000000040000780c */ /* 0x000fda0003f05270 */
[----:B------:R-:W-:Y:S05]  /*2400*/  @P0 BRA `(.L_x_1851) ;  /* 0x00000ce000000947 */ /* 0x000fea0003800000 */
[----:B--2---:R-:W0:Y:S02]  /*2410*/  F2I.S64.F64.TRUNC R8, R8 ;  /* 0x0000000800087311 */ /* 0x004e24000030d900 */
[----:B0-----:R0:W-:Y:S01]  /*2420*/  STG.E.64 [R16.64], R8 ;  /* 0x0000000810007986 */ /* 0x0011e2000c101b24 */
[----:B------:R-:W-:Y:S05]  /*2430*/  BRA `(.L_x_1852) ;  /* 0x00000e4000007947 */ /* 0x000fea0003800000 */
.L_x_1854:
[----:B--2---:R-:W0:Y:S02]  /*2440*/  F2I.F64.TRUNC R9, R8 ;  /* 0x0000000800097311 */ /* 0x004e24000030d100 */
[----:B0-----:R0:W-:Y:S01]  /*2450*/  STG.E [R16.64], R9 ;  /* 0x0000000910007986 */ /* 0x0011e2000c101924 */
[----:B------:R-:W-:Y:S05]  /*2460*/  BRA `(.L_x_1852) ;  /* 0x00000e1000007947 */ /* 0x000fea0003800000 */
.L_x_1853:
[----:B--2---:R-:W0:Y:S02]  /*2470*/  F2I.F64.TRUNC R9, R8 ;  /* 0x0000000800097311 */ /* 0x004e24000030d100 */
[----:B0-----:R0:W-:Y:S01]  /*2480*/  STG.E.U16 [R16.64], R9 ;  /* 0x0000000910007986 */ /* 0x0011e2000c101524 */
[----:B------:R-:W-:Y:S05]  /*2490*/  BRA `(.L_x_1852) ;  /* 0x00000de000007947 */ /* 0x000fea0003800000 */
.L_x_1848:
[----:B------:R-:W-:-:S13]  /*24a0*/  ISETP.GT.AND P0, PT, R0, 0x6, PT ;  /* 0x000000060000780c */ /* 0x000fda0003f04270 */
[----:B------:R-:W-:Y:S05]  /*24b0*/  @P0 BRA `(.L_x_1855) ;  /* 0x000000f000000947 */ /* 0x000fea0003800000 */
[----:B------:R-:W-:-:S13]  /*24c0*/  ISETP.NE.AND P0, PT, R0, 0x5, PT ;  /* 0x000000050000780c */ /* 0x000fda0003f05270 */
[----:B------:R-:W-:Y:S05]  /*24d0*/  @!P0 BRA `(.L_x_1856) ;  /* 0x0000007000008947 */ /* 0x000fea0003800000 */
[----:B------:R-:W-:-:S13]  /*24e0*/  ISETP.NE.AND P0, PT, R0, 0x6, PT ;  /* 0x000000060000780c */ /* 0x000fda0003f05270 */
[----:B------:R-:W-:Y:S05]  /*24f0*/  @P0 BRA `(.L_x_1851) ;  /* 0x00000bf000000947 */ /* 0x000fea0003800000 */
[----:B--2---:R-:W0:Y:S01]  /*2500*/  F2F.F32.F64 R3, R8 ;  /* 0x0000000800037310 */ /* 0x004e220000301000 */
[----:B------:R-:W0:-:S14]  /*2510*/  DSETP.GEU.AND P0, PT, |R8|, c[0x2][0xe8], PT ;  /* 0x00803a000800762a */ /* 0x000e1c0003f0e200 */
[----:B0-----:R-:W-:-:S05]  /*2520*/  @!P0 FMUL R3, R3, 1.175494350822287508e-38 ;  /* 0x0080000003038820 */ /* 0x001fca0000400000 */
[----:B------:R0:W-:Y:S01]  /*2530*/  STG.E [R16.64], R3 ;  /* 0x0000000310007986 */ /* 0x0001e2000c101924 */
[----:B------:R-:W-:Y:S05]  /*2540*/  BRA `(.L_x_1852) ;  /* 0x00000d3000007947 */ /* 0x000fea0003800000 */
.L_x_1856:
[----:B--2---:R-:W0:Y:S01]  /*2550*/  F2F.F32.F64 R0, R8 ;  /* 0x0000000800007310 */ /* 0x004e220000301000 */
[----:B------:R-:W0:-:S14]  /*2560*/  DSETP.GEU.AND P0, PT, |R8|, c[0x2][0xe8], PT ;  /* 0x00803a000800762a */ /* 0x000e1c0003f0e200 */
[----:B0-----:R-:W-:-:S05]  /*2570*/  @!P0 FMUL R0, R0, 1.175494350822287508e-38 ;  /* 0x0080000000008820 */ /* 0x001fca0000400000 */
[----:B------:R-:W-:-:S05]  /*2580*/  F2FP.PACK_AB R0, RZ, R0 ;  /* 0x00000000ff00723e */ /* 0x000fca00000000ff */
[----:B------:R0:W-:Y:S01]  /*2590*/  STG.E.U16 [R16.64], R0 ;  /* 0x0000000010007986 */ /* 0x0001e2000c101524 */
[----:B------:R-:W-:Y:S05]  /*25a0*/  BRA `(.L_x_1852) ;  /* 0x00000cd000007947 */ /* 0x000fea0003800000 */
.L_x_1855:
[----:B------:R-:W-:-:S13]  /*25b0*/  ISETP.NE.AND P0, PT, R0, 0x7, PT ;  /* 0x000000070000780c */ /* 0x000fda0003f05270 */
[----:B------:R-:W-:Y:S05]  /*25c0*/  @!P0 BRA `(.L_x_1857) ;  /* 0x0000011000008947 */ /* 0x000fea0003800000 */
[----:B------:R-:W-:-:S13]  /*25d0*/  ISETP.NE.AND P0, PT, R0, 0x8, PT ;  /* 0x000000080000780c */ /* 0x000fda0003f05270 */
[----:B------:R-:W-:Y:S05]  /*25e0*/  @!P0 BRA `(.L_x_1858) ;  /* 0x0000008000008947 */ /* 0x000fea0003800000 */
[----:B------:R-:W-:-:S13]  /*25f0*/  ISETP.NE.AND P0, PT, R0, 0x9, PT ;  /* 0x000000090000780c */ /* 0x000fda0003f05270 */
[----:B------:R-:W-:Y:S05]  /*2600*/  @P0 BRA `(.L_x_1851) ;  /* 0x00000ae000000947 */ /* 0x000fea0003800000 */
[----:B--2---:R-:W0:Y:S01]  /*2610*/  F2F.F32.F64 R2, R8 ;  /* 0x0000000800027310 */ /* 0x004e220000301000 */
[----:B------:R-:W0:Y:S01]  /*2620*/  DSETP.GEU.AND P0, PT, |R8|, c[0x2][0xe8], PT ;  /* 0x00803a000800762a */ /* 0x000e220003f0e200 */
[----:B------:R-:W-:-:S13]  /*2630*/  IMAD.MOV.U32 R3, RZ, RZ, RZ ;  /* 0x000000ffff037224 */ /* 0x000fda00078e00ff */
[----:B0-----:R-:W-:-:S05]  /*2640*/  @!P0 FMUL R2, R2, 1.175494350822287508e-38 ;  /* 0x0080000002028820 */ /* 0x001fca0000400000 */
[----:B------:R0:W-:Y:S01]  /*2650*/  STG.E.64 [R16.64], R2 ;  /* 0x0000000210007986 */ /* 0x0001e2000c101b24 */
[----:B------:R-:W-:Y:S05]  /*2660*/  BRA `(.L_x_1852) ;  /* 0x00000c1000007947 */ /* 0x000fea0003800000 */
.L_x_1858:
[----:B--2---:R-:W0:Y:S01]  /*2670*/  F2F.F32.F64 R0, R8 ;  /* 0x0000000800007310 */ /* 0x004e220000301000 */
[----:B------:R-:W0:-:S14]  /*2680*/  DSETP.GEU.AND P0, PT, |R8|, c[0x2][0xe8], PT ;  /* 0x00803a000800762a */ /* 0x000e1c0003f0e200 */
[----:B0-----:R-:W-:-:S05]  /*2690*/  @!P0 FMUL R0, R0, 1.175494350822287508e-38 ;  /* 0x0080000000008820 */ /* 0x001fca0000400000 */
[----:B------:R-:W-:-:S04]  /*26a0*/  F2FP.PACK_AB R3, RZ, R0 ;  /* 0x00000000ff03723e */ /* 0x000fc800000000ff */
[----:B------:R-:W-:-:S05]  /*26b0*/  PRMT R3, R3, 0x5410, RZ ;  /* 0x0000541003037816 */ /* 0x000fca00000000ff */
[----:B------:R0:W-:Y:S01]  /*26c0*/  STG.E [R16.64], R3 ;  /* 0x0000000310007986 */ /* 0x0001e2000c101924 */
[----:B------:R-:W-:Y:S05]  /*26d0*/  BRA `(.L_x_1852) ;  /* 0x00000ba000007947 */ /* 0x000fea0003800000 */
.L_x_1857:
[----:B--2---:R0:W-:Y:S01]  /*26e0*/  STG.E.64 [R16.64], R8 ;  /* 0x0000000810007986 */ /* 0x0041e2000c101b24 */
[----:B------:R-:W-:Y:S05]  /*26f0*/  BRA `(.L_x_1852) ;  /* 0x00000b8000007947 */ /* 0x000fea0003800000 */
.L_x_1847:
        /* <DEDUP_REMOVED lines=8> */
[----:B--2---:R-:W0:-:S06]  /*2780*/  DSETP.NEU.AND P0, PT, R8, RZ, PT ;  /* 0x000000ff0800722a */ /* 0x004e0c0003f0d000 */
[----:B0-----:R-:W-:-:S05]  /*2790*/  SEL R3, RZ, 0x1, !P0 ;  /* 0x00000001ff037807 */ /* 0x001fca0004000000 */
[----:B------:R0:W-:Y:S01]  /*27a0*/  STG.E.U8 [R16.64], R3 ;  /* 0x0000000310007986 */ /* 0x0001e2000c101124 */
[----:B------:R-:W-:Y:S05]  /*27b0*/  BRA `(.L_x_1852) ;  /* 0x00000ac000007947 */ /* 0x000fea0003800000 */
.L_x_1861:
[----:B------:R-:W-:-:S05]  /*27c0*/  CS2R R10, SRZ ;  /* 0x00000000000a7805 */ /* 0x000fca000001ff00 */
[----:B--2---:R0:W-:Y:S01]  /*27d0*/  STG.E.128 [R16.64], R8 ;  /* 0x0000000810007986 */ /* 0x0041e2000c101d24 */
[----:B------:R-:W-:Y:S05]  /*27e0*/  BRA `(.L_x_1852) ;  /* 0x00000a9000007947 */ /* 0x000fea0003800000 */
.L_x_1860:
        /* <DEDUP_REMOVED lines=8> */
[----:B------:R-:W-:-:S13]  /*2870*/  BSSY B0, `(.L_x_1864) ;  /* 0x000000f000007945 */ /* 0x000fda0003800000 */
[----:B0-----:R-:W-:-:S05]  /*2880*/  @!P0 FMUL R5, R5, 1.175494350822287508e-38 ;  /* 0x0080000005058820 */ /* 0x001fca0000400000 */
        /* <DEDUP_REMOVED lines=13> */
.L_x_1865:
[----:B------:R-:W-:Y:S05]  /*2960*/  BSYNC B0 ;  /* 0x0000000000007941 */ /* 0x000fea0003800000 */
.L_x_1864:
[----:B------:R-:W-:-:S05]  /*2970*/  LOP3.LUT R3, R0, R3, RZ, 0xfc, !PT ;  /* 0x0000000300037212 */ /* 0x000fca00078efcff */
[----:B------:R0:W-:Y:S01]  /*2980*/  STG.E.U8 [R16.64], R3 ;  /* 0x0000000310007986 */ /* 0x0001e2000c101124 */
[----:B------:R-:W-:Y:S05]  /*2990*/  BRA `(.L_x_1852) ;  /* 0x000008e000007947 */ /* 0x000fea0003800000 */
.L_x_1863:
[----:B--2---:R-:W0:Y:S01]  /*29a0*/  F2F.F32.F64 R3, R8 ;  /* 0x0000000800037310 */ /* 0x004e220000301000 */
[----:B------:R-:W0:Y:S01]  /*29b0*/  DSETP.GEU.AND P0, PT, |R8|, c[0x2][0xe8], PT ;  /* 0x00803a000800762a */ /* 0x000e220003f0e200 */
[----:B------:R-:W-:-:S13]  /*29c0*/  BSSY B0, `(.L_x_1866) ;  /* 0x0000010000007945 */ /* 0x000fda0003800000 */
[----:B0-----:R-:W-:-:S05]  /*29d0*/  @!P0 FMUL R3, R3, 1.175494350822287508e-38 ;  /* 0x0080000003038820 */ /* 0x001fca0000400000 */
        /* <DEDUP_REMOVED lines=11> */
.L_x_1867:
[----:B------:R-:W-:Y:S01]  /*2a90*/  IMAD.MOV.U32 R0, RZ, RZ, 0x7f ;  /* 0x0000007fff007424 */ /* 0x000fe200078e00ff */
[----:B------:R-:W-:-:S04]  /*2aa0*/  ISETP.GT.U32.AND P0, PT, R2, 0x7f800000, PT ;  /* 0x7f8000000200780c */ /* 0x000fc80003f04070 */
[----:B------:R-:W-:-:S04]  /*2ab0*/  SEL R0, R0, 0x7c, P0 ;  /* 0x0000007c00007807 */ /* 0x000fc80000000000 */
.L_x_1868:
[----:B------:R-:W-:Y:S05]  /*2ac0*/  BSYNC B0 ;  /* 0x0000000000007941 */ /* 0x000fea0003800000 */
.L_x_1866:
[----:B------:R-:W-:-:S04]  /*2ad0*/  LOP3.LUT R2, R3, 0x80000000, RZ, 0xc0, !PT ;  /* 0x8000000003027812 */ /* 0x000fc800078ec0ff */
[----:B------:R-:W-:-:S04]  /*2ae0*/  SHF.R.U32.HI R3, RZ, 0x18, R2 ;  /* 0x00000018ff037819 */ /* 0x000fc80000011602 */
[----:B------:R-:W-:-:S05]  /*2af0*/  LOP3.LUT R3, R0, R3, RZ, 0xfc, !PT ;  /* 0x0000000300037212 */ /* 0x000fca00078efcff */
[----:B------:R0:W-:Y:S01]  /*2b00*/  STG.E.U8 [R16.64], R3 ;  /* 0x0000000310007986 */ /* 0x0001e2000c101124 */
[----:B------:R-:W-:Y:S05]  /*2b10*/  BRA `(.L_x_1852) ;  /* 0x0000076000007947 */ /* 0x000fea0003800000 */
.L_x_1862:
[----:B--2---:R-:W0:Y:S01]  /*2b20*/  F2F.F32.F64 R0, R8 ;  /* 0x0000000800007310 */ /* 0x004e220000301000 */
[----:B------:R-:W0:-:S14]  /*2b30*/  DSETP.GEU.AND P0, PT, |R8|, c[0x2][0xe8], PT ;  /* 0x00803a000800762a */ /* 0x000e1c0003f0e200 */
[----:B0-----:R-:W-:-:S05]  /*2b40*/  @!P0 FMUL R0, R0, 1.175494350822287508e-38 ;  /* 0x0080000000008820 */ /* 0x001fca0000400000 */
[----:B------:R-:W-:-:S05]  /*2b50*/  F2FP.BF16.PACK_AB R0, RZ, R0 ;  /* 0x00000000ff00723e */ /* 0x000fca00000010ff */
[----:B------:R0:W-:Y:S01]  /*2b60*/  STG.E.U16 [R16.64], R0 ;  /* 0x0000000010007986 */ /* 0x0001e2000c101524 */
[----:B------:R-:W-:Y:S05]  /*2b70*/  BRA `(.L_x_1852) ;  /* 0x0000070000007947 */ /* 0x000fea0003800000 */
.L_x_1859:
        /* <DEDUP_REMOVED lines=8> */
[----:B--2---:R-:W0:Y:S02]  /*2c00*/  F2I.U32.F64.TRUNC R9, R8 ;  /* 0x0000000800097311 */ /* 0x004e24000030d000 */
[----:B0-----:R0:W-:Y:S01]  /*2c10*/  STG.E.U16 [R16.64], R9 ;  /* 0x0000000910007986 */ /* 0x0011e2000c101524 */
[----:B------:R-:W-:Y:S05]  /*2c20*/  BRA `(.L_x_1852) ;  /* 0x0000065000007947 */ /* 0x000fea0003800000 */
.L_x_1871:
[----:B--2---:R-:W0:Y:S01]  /*2c30*/  F2F.F32.F64 R5, R8 ;  /* 0x0000000800057310 */ /* 0x004e220000301000 */
[----:B------:R-:W0:Y:S01]  /*2c40*/  DSETP.GEU.AND P0, PT, |R8|, c[0x2][0xe8], PT ;  /* 0x00803a000800762a */ /* 0x000e220003f0e200 */
[----:B------:R-:W-:Y:S01]  /*2c50*/  BSSY B0, `(.L_x_1872) ;  /* 0x0000015000007945 */ /* 0x000fe20003800000 */
[----:B------:R-:W-:-:S12]  /*2c60*/  IMAD.MOV.U32 R0, RZ, RZ, 0x80 ;  /* 0x00000080ff007424 */ /* 0x000fd800078e00ff */
[----:B0-----:R-:W-:-:S05]  /*2c70*/  @!P0 FMUL R5, R5, 1.175494350822287508e-38 ;  /* 0x0080000005058820 */ /* 0x001fca0000400000 */
        /* <DEDUP_REMOVED lines=14> */
.L_x_1874:
[----:B------:R-:W-:-:S04]  /*2d60*/  LOP3.LUT R0, R5, 0x80000000, RZ, 0xc0, !PT ;  /* 0x8000000005007812 */ /* 0x000fc800078ec0ff */
[----:B------:R-:W-:-:S04]  /*2d70*/  SHF.R.U32.HI R3, RZ, 0x18, R0 ;  /* 0x00000018ff037819 */ /* 0x000fc80000011600 */
[----:B------:R-:W-:-:S04]  /*2d80*/  LOP3.LUT R2, R2, R3, RZ, 0xfc, !PT ;  /* 0x0000000302027212 */ /* 0x000fc800078efcff */
[----:B------:R-:W-:Y:S02]  /*2d90*/  PRMT R0, R2, 0x7610, R0 ;  /* 0x0000761002007816 */ /* 0x000fe40000000000 */
.L_x_1873:
[----:B------:R-:W-:Y:S05]  /*2da0*/  BSYNC B0 ;  /* 0x0000000000007941 */ /* 0x000fea0003800000 */
.L_x_1872:
[----:B------:R0:W-:Y:S01]  /*2db0*/  STG.E.U8 [R16.64], R0 ;  /* 0x0000000010007986 */ /* 0x0001e2000c101124 */
[----:B------:R-:W-:Y:S05]  /*2dc0*/  BRA `(.L_x_1852) ;  /* 0x000004b000007947 */ /* 0x000fea0003800000 */
.L_x_1870:
        /* <DEDUP_REMOVED lines=19> */
.L_x_1877:
[----:B------:R-:W-:-:S04]  /*2f00*/  LOP3.LUT R0, R5, 0x80000000, RZ, 0xc0, !PT ;  /* 0x8000000005007812 */ /* 0x000fc800078ec0ff */
[----:B------:R-:W-:-:S04]  /*2f10*/  SHF.R.U32.HI R3, RZ, 0x18, R0 ;  /* 0x00000018ff037819 */ /* 0x000fc80000011600 */
[----:B------:R-:W-:-:S04]  /*2f20*/  LOP3.LUT R2, R2, R3, RZ, 0xfc, !PT ;  /* 0x0000000302027212 */ /* 0x000fc800078efcff */
[----:B------:R-:W-:Y:S02]  /*2f30*/  PRMT R0, R2, 0x7610, R0 ;  /* 0x0000761002007816 */ /* 0x000fe40000000000 */
.L_x_1876:
[----:B------:R-:W-:Y:S05]  /*2f40*/  BSYNC B0 ;  /* 0x0000000000007941 */ /* 0x000fea0003800000 */
.L_x_1875:
[----:B------:R0:W-:Y:S01]  /*2f50*/  STG.E.U8 [R16.64], R0 ;  /* 0x0000000010007986 */ /* 0x0001e2000c101124 */
[----:B------:R-:W-:Y:S05]  /*2f60*/  BRA `(.L_x_1852) ;  /* 0x0000031000007947 */ /* 0x000fea0003800000 */
.L_x_1869:
[----:B------:R-:W-:-:S13]  /*2f70*/  ISETP.NE.AND P0, PT, R0, 0x1c, PT ;  /* 0x0000001c0000780c */ /* 0x000fda0003f05270 */
[----:B------:R-:W-:Y:S05]  /*2f80*/  @!P0 BRA `(.L_x_1878) ;  /* 0x000002d000008947 */ /* 0x000fea0003800000 */
[----:B------:R-:W-:-:S13]  /*2f90*/  ISETP.NE.AND P0, PT, R0, 0x1d, PT ;  /* 0x0000001d0000780c */ /* 0x000fda0003f05270 */
[----:B------:R-:W-:Y:S05]  /*2fa0*/  @!P0 BRA `(.L_x_1879) ;  /* 0x0000028000008947 */ /* 0x000fea0003800000 */
[----:B------:R-:W-:-:S13]  /*2fb0*/  ISETP.NE.AND P0, PT, R0, 0x2c, PT ;  /* 0x0000002c0000780c */ /* 0x000fda0003f05270 */
[----:B------:R-:W-:Y:S05]  /*2fc0*/  @P0 BRA `(.L_x_1851) ;  /* 0x0000012000000947 */ /* 0x000fea0003800000 */
[----:B--2---:R-:W0:Y:S01]  /*2fd0*/  F2F.F32.F64 R4, R8 ;  /* 0x0000000800047310 */ /* 0x004e220000301000 */
[----:B------:R-:W0:-:S14]  /*2fe0*/  DSETP.GEU.AND P0, PT, |R8|, c[0x2][0xe8], PT ;  /* 0x00803a000800762a */ /* 0x000e1c0003f0e200 */
[----:B0-----:R-:W-:Y:S01]  /*2ff0*/  @!P0 FMUL R4, R4, 1.175494350822287508e-38 ;  /* 0x0080000004048820 */ /* 0x001fe20000400000 */
        /* <DEDUP_REMOVED lines=15> */
.L_x_1851:
[----:B------:R-:W-:Y:S01]  /*30f0*/  MOV R2, 0x0 ;  /* 0x0000000000027802 */ /* 0x000fe20000000f00 */
[----:B------:R-:W-:Y:S02]  /*3100*/  IMAD.MOV.U32 R4, RZ, RZ, c[0x4][0x158] ;  /* 0x01005600ff047624 */ /* 0x000fe400078e00ff */
[----:B------:R-:W-:Y:S02]  /*3110*/  IMAD.MOV.U32 R5, RZ, RZ, c[0x4][0x15c] ;  /* 0x01005700ff057624 */ /* 0x000fe400078e00ff */
[----:B------:R-:W-:Y:S01]  /*3120*/  IMAD.MOV.U32 R6, RZ, RZ, c[0x4][0x160] ;  /* 0x01005800ff067624 */ /* 0x000fe200078e00ff */
[----:B------:R-:W0:Y:S01]  /*3130*/  LDC.64 R2, c[0x4][R2] ;  /* 0x0100000002027b82 */ /* 0x000e220000000a00 */
[----:B------:R-:W-:Y:S02]  /*3140*/  IMAD.MOV.U32 R7, RZ, RZ, c[0x4][0x164] ;  /* 0x01005900ff077624 */ /* 0x000fe400078e00ff */
[----:B--2---:R-:W-:-:S02]  /*3150*/  IMAD.MOV.U32 R8, RZ, RZ, 0x65 ;  /* 0x00000065ff087424 */ /* 0x004fc400078e00ff */
        /* <DEDUP_REMOVED lines=13> */
.L_x_1879:
[----:B--2---:R-:W0:Y:S02]  /*3230*/  F2I.U64.F64.TRUNC R8, R8 ;  /* 0x0000000800087311 */ /* 0x004e24000030d800 */
[----:B0-----:R0:W-:Y:S01]  /*3240*/  STG.E.64 [R16.64], R8 ;  /* 0x0000000810007986 */ /* 0x0011e2000c101b24 */
[----:B------:R-:W-:Y:S05]  /*3250*/  BRA `(.L_x_1852) ;  /* 0x0000002000007947 */ /* 0x000fea0003800000 */
.L_x_1878:
[----:B--2---:R-:W0:Y:S02]  /*3260*/  F2I.U32.F64.TRUNC R9, R8 ;  /* 0x0000000800097311 */ /* 0x004e24000030d000 */
[----:B0-----:R0:W-:Y:S02]  /*3270*/  STG.E [R16.64], R9 ;  /* 0x0000000910007986 */ /* 0x0011e4000c101924 */
.L_x_1852:
[----:B------:R-:W-:-:S05]  /*3280*/  IMAD R18, R18, 0x200, R23 ;  /* 0x0000020012127824 */ /* 0x000fca00078e0217 */
[----:B------:R-:W-:Y:S02]  /*3290*/  IADD3 R19, R18, 0x80, RZ ;  /* 0x0000008012137810 */ /* 0x000fe40007ffe0ff */
.L_x_1807:
[----:B------:R-:W-:Y:S05]  /*32a0*/  BSYNC B6 ;  /* 0x0000000000067941 */ /* 0x000fea0003800000 */
.L_x_1806:
        /* <DEDUP_REMOVED lines=231> */
.L_x_1882:
        /* <DEDUP_REMOVED lines=19> */
.L_x_1886:
[----:B------:R-:W2:Y:S02]  /*4250*/  LDG.E.U8 R2, [R4.64] ;  /* 0x0000002404027981 */ /* 0x000ea4000c1e1100 */
[----:B--2---:R-:W0:Y:S01]  /*4260*/  I2F.F64.U16 R2, R2 ;  /* 0x0000000200027312 */ /* 0x004e220000101800 */
[----:B------:R-:W-:Y:S05]  /*4270*/  BRA `(.L_x_1888) ;  /* 0x00000df000007947 */ /* 0x000fea0003800000 */
.L_x_1885:
        /* <DEDUP_REMOVED lines=9> */
.L_x_1890:
[----:B------:R-:W2:Y:S02]  /*4310*/  LDG.E R2, [R4.64] ;  /* 0x0000002404027981 */ /* 0x000ea4000c1e1900 */
[----:B--2---:R-:W0:Y:S01]  /*4320*/  I2F.F64 R2, R2 ;  /* 0x0000000200027312 */ /* 0x004e220000201c00 */
[----:B------:R-:W-:Y:S05]  /*4330*/  BRA `(.L_x_1888) ;  /* 0x00000d3000007947 */ /* 0x000fea0003800000 */
.L_x_1889:
[----:B------:R-:W2:Y:S02]  /*4340*/  LDG.E.U16 R2, [R4.64] ;  /* 0x0000002404027981 */ /* 0x000ea4000c1e1500 */
[----:B--2---:R-:W0:Y:S01]  /*4350*/  I2F.F64.S16 R2, R2 ;  /* 0x0000000200027312 */ /* 0x004e220000101c00 */
[----:B------:R-:W-:Y:S05]  /*4360*/  BRA `(.L_x_1888) ;  /* 0x00000d0000007947 */ /* 0x000fea0003800000 */
.L_x_1884:
        /* <DEDUP_REMOVED lines=10> */
.L_x_1892:
[----:B------:R-:W2:Y:S02]  /*4410*/  LDG.E.U16 R0, [R4.64] ;  /* 0x0000002404007981 */ /* 0x000ea4000c1e1500 */
[----:B--2---:R-:W-:-:S05]  /*4420*/  HADD2.F32 R0, -RZ, R0.H0_H0 ;  /* 0x20000000ff007230 */ /* 0x004fca0000004100 */
[----:B------:R-:W-:-:S04]  /*4430*/  FMUL.FTZ R0, R0, 1 ;  /* 0x3f80000000007820 */ /* 0x000fc80000410000 */
[----:B------:R0:W1:Y:S01]  /*4440*/  F2F.F64.F32 R2, R0 ;  /* 0x0000000000027310 */ /* 0x0000620000201800 */
[----:B------:R-:W-:Y:S05]  /*4450*/  BRA `(.L_x_1888) ;  /* 0x00000c1000007947 */ /* 0x000fea0003800000 */
.L_x_1891:
        /* <DEDUP_REMOVED lines=10> */
.L_x_1894:
[----:B------:R-:W2:Y:S02]  /*4500*/  LDG.E.U16 R4, [R4.64] ;  /* 0x0000002404047981 */ /* 0x000ea4000c1e1500 */
[----:B--2---:R-:W-:-:S05]  /*4510*/  HADD2.F32 R0, -RZ, R4.H0_H0 ;  /* 0x20000004ff007230 */ /* 0x004fca0000004100 */
[----:B------:R-:W-:-:S04]  /*4520*/  FMUL.FTZ R0, R0, 1 ;  /* 0x3f80000000007820 */ /* 0x000fc80000410000 */
[----:B------:R0:W1:Y:S01]  /*4530*/  F2F.F64.F32 R2, R0 ;  /* 0x0000000000027310 */ /* 0x0000620000201800 */
[----:B------:R-:W-:Y:S05]  /*4540*/  BRA `(.L_x_1888) ;  /* 0x00000b2000007947 */ /* 0x000fea0003800000 */
.L_x_1893:
[----:B------:R0:W5:Y:S01]  /*4550*/  LDG.E.64 R2, [R4.64] ;  /* 0x0000002404027981 */ /* 0x000162000c1e1b00 */
[----:B------:R-:W-:Y:S05]  /*4560*/  BRA `(.L_x_1888) ;  /* 0x00000b0000007947 */ /* 0x000fea0003800000 */
.L_x_1883:
        /* <DEDUP_REMOVED lines=13> */
.L_x_1897:
[----:B------:R0:W5:Y:S01]  /*4640*/  LDG.E.64 R2, [R4.64] ;  /* 0x0000002404027981 */ /* 0x000162000c1e1b00 */
[----:B------:R-:W-:Y:S05]  /*4650*/  BRA `(.L_x_1888) ;  /* 0x00000a1000007947 */ /* 0x000fea0003800000 */
.L_x_1896:
        /* <DEDUP_REMOVED lines=28> */
.L_x_1899:
        /* <DEDUP_REMOVED lines=15> */
.L_x_1898:
[----:B------:R-:W2:Y:S02]  /*4910*/  LDG.E.U16 R0, [R4.64] ;  /* 0x0000002404007981 */ /* 0x000ea4000c1e1500 */
[----:B--2---:R-:W-:-:S05]  /*4920*/  PRMT R0, RZ, 0x5410, R0 ;  /* 0x00005410ff007816 */ /* 0x004fca0000000000 */
[----:B------:R-:W-:-:S04]  /*4930*/  FMUL.FTZ R0, R0, 1 ;  /* 0x3f80000000007820 */ /* 0x000fc80000410000 */
[----:B------:R0:W1:Y:S01]  /*4940*/  F2F.F64.F32 R2, R0 ;  /* 0x0000000000027310 */ /* 0x0000620000201800 */
[----:B------:R-:W-:Y:S05]  /*4950*/  BRA `(.L_x_1888) ;  /* 0x0000071000007947 */ /* 0x000fea0003800000 */
.L_x_1895:
        /* <DEDUP_REMOVED lines=11> */
.L_x_1902:
        /* <DEDUP_REMOVED lines=21> */
.L_x_1906:
[----:B------:R-:W-:Y:S05]  /*4b60*/  BSYNC B1 ;  /* 0x0000000000017941 */ /* 0x000fea0003800000 */
.L_x_1905:
[----:B------:R-:W-:Y:S01]  /*4b70*/  LEA R3, R0, 0x3b800000, 0x17 ;  /* 0x3b80000000037811 */ /* 0x000fe200078eb8ff */
[----:B------:R-:W-:-:S05]  /*4b80*/  IMAD.SHL.U32 R0, R2, 0x100000, RZ ;  /* 0x0010000002007824 */ /* 0x000fca00078e00ff */
[----:B------:R-:W-:Y:S02]  /*4b90*/  LOP3.LUT R0, R3, R0, R4, 0xfe, !PT ;  /* 0x0000000003007212 */ /* 0x000fe400078efe04 */
.L_x_1904:
[----:B------:R-:W-:Y:S05]  /*4ba0*/  BSYNC B0 ;  /* 0x0000000000007941 */ /* 0x000fea0003800000 */
.L_x_1903:
[----:B------:R-:W-:-:S04]  /*4bb0*/  FMUL.FTZ R0, R0, 1 ;  /* 0x3f80000000007820 */ /* 0x000fc80000410000 */
[----:B------:R0:W1:Y:S01]  /*4bc0*/  F2F.F64.F32 R2, R0 ;  /* 0x0000000000027310 */ /* 0x0000620000201800 */
[----:B------:R-:W-:Y:S05]  /*4bd0*/  BRA `(.L_x_1888) ;  /* 0x0000049000007947 */ /* 0x000fea0003800000 */
.L_x_1901:
        /* <DEDUP_REMOVED lines=21> */
.L_x_1910:
[----:B------:R-:W-:Y:S05]  /*4d30*/  BSYNC B1 ;  /* 0x0000000000017941 */ /* 0x000fea0003800000 */
.L_x_1909:
[----:B------:R-:W-:Y:S01]  /*4d40*/  LEA R3, R0, 0x37800000, 0x17 ;  /* 0x3780000000037811 */ /* 0x000fe200078eb8ff */
[----:B------:R-:W-:-:S05]  /*4d50*/  IMAD.SHL.U32 R0, R2, 0x200000, RZ ;  /* 0x0020000002007824 */ /* 0x000fca00078e00ff */
[----:B------:R-:W-:Y:S02]  /*4d60*/  LOP3.LUT R0, R3, R0, R4, 0xfe, !PT ;  /* 0x0000000003007212 */ /* 0x000fe400078efe04 */
.L_x_1908:
[----:B------:R-:W-:Y:S05]  /*4d70*/  BSYNC B0 ;  /* 0x0000000000007941 */ /* 0x000fea0003800000 */
.L_x_1907:
[----:B------:R-:W-:-:S04]  /*4d80*/  FMUL.FTZ R0, R0, 1 ;  /* 0x3f80000000007820 */ /* 0x000fc80000410000 */
[----:B------:R0:W1:Y:S01]  /*4d90*/  F2F.F64.F32 R2, R0 ;  /* 0x0000000000027310 */ /* 0x0000620000201800 */
[----:B------:R-:W-:Y:S05]  /*4da0*/  BRA `(.L_x_1888) ;  /* 0x000002c000007947 */ /* 0x000fea0003800000 */
.L_x_1900:
        /* <DEDUP_REMOVED lines=14> */
.L_x_1914:
[----:B------:R-:W-:Y:S05]  /*4e90*/  BSYNC B0 ;  /* 0x0000000000007941 */ /* 0x000fea0003800000 */
.L_x_1913:
[----:B------:R-:W-:-:S04]  /*4ea0*/  FMUL.FTZ R0, R0, 1 ;  /* 0x3f80000000007820 */ /* 0x000fc80000410000 */
[----:B------:R0:W1:Y:S01]  /*4eb0*/  F2F.F64.F32 R2, R0 ;  /* 0x0000000000027310 */ /* 0x0000620000201800 */
[----:B------:R-:W-:Y:S05]  /*4ec0*/  BRA `(.L_x_1888) ;  /* 0x000001a000007947 */ /* 0x000fea0003800000 */
.L_x_1887:
        /* <DEDUP_REMOVED lines=21> */
.L_x_1912:
[----:B------:R-:W2:Y:S02]  /*5020*/  LDG.E.64 R2, [R4.64] ;  /* 0x0000002404027981 */ /* 0x000ea4000c1e1b00 */
[----:B--2---:R-:W0:Y:S01]  /*5030*/  I2F.F64.U64 R2, R2 ;  /* 0x0000000200027312 */ /* 0x004e220000301800 */
[----:B------:R-:W-:Y:S05]  /*5040*/  BRA `(.L_x_1888) ;  /* 0x0000002000007947 */ /* 0x000fea0003800000 */
.L_x_1911:
[----:B------:R-:W2:Y:S02]  /*5050*/  LDG.E R2, [R4.64] ;  /* 0x0000002404027981 */ /* 0x000ea4000c1e1900 */
[----:B--2---:R-:W0:Y:S02]  /*5060*/  I2F.F64.U32 R2, R2 ;  /* 0x0000000200027312 */ /* 0x004e240000201800 */
.L_x_1888:
        /* <DEDUP_REMOVED lines=39> */
.L_x_1918:
[----:B------:R0:W1:-:S06]  /*52e0*/  DMUL R8, RZ, |R2| ;  /* 0x40000002ff087228 */ /* 0x00004c0000000000 */
.L_x_1919:
[----:B------:R-:W-:Y:S05]  /*52f0*/  BSYNC B1 ;  /* 0x0000000000017941 */ /* 0x000fea0003800000 */
.L_x_1917:
[----:B------:R-:W-:Y:S02]  /*5300*/  ISETP.GT.AND P0, PT, R5, -0x1, PT ;  /* 0xffffffff0500780c */ /* 0x000fe40003f04270 */
[----:B------:R-:W-:-:S11]  /*5310*/  ISETP.GT.AND P1, PT, R3, -0x1, PT ;  /* 0xffffffff0300780c */ /* 0x000fd60003f24270 */
[----:B-1----:R-:W1:Y:S02]  /*5320*/  @!P0 DMUL R8, R8, +INF ;  /* 0x7ff0000008088828 */ /* 0x002e640000000000 */
[----:B------:R-:W-:Y:S05]  /*5330*/  @P1 BRA `(.L_x_1920) ;  /* 0x0000019000001947 */ /* 0x000fea0003800000 */
[----:B-1----:R-:W1:-:S06]  /*5340*/  DADD R8, R8, c[0x2][0x60] ;  /* 0x0080180008087629 */ /* 0x002e4c0000000000 */
[----:B-1----:R-:W1:Y:S01]  /*5350*/  DADD R8, -R8, c[0x2][0x68] ;  /* 0x00801a0008087629 */ /* 0x002e620000000100 */
[----:B------:R-:W-:Y:S05]  /*5360*/  BRA `(.L_x_1920) ;  /* 0x0000016000007947 */ /* 0x000fea0003800000 */
.L_x_1916:
        /* <DEDUP_REMOVED lines=22> */
.L_x_1920:
[----:B01----:R-:W-:Y:S05]  /*54d0*/  BSYNC B0 ;  /* 0x0000000000007941 */ /* 0x003fea0003800000 */
.L_x_1915:
        /* <DEDUP_REMOVED lines=15> */
.L_x_1924:
[----:B--2---:R-:W0:Y:S02]  /*55d0*/  F2I.S64.F64.TRUNC R8, R8 ;  /* 0x0000000800087311 */ /* 0x004e24000030d900 */
[----:B0-----:R-:W-:-:S05]  /*55e0*/  IMAD.MOV.U32 R3, RZ, RZ, R8 ;  /* 0x000000ffff037224 */ /* 0x001fca00078e0008 */
[----:B------:R0:W-:Y:S01]  /*55f0*/  STG.E.U8 [R16.64], R3 ;  /* 0x0000000310007986 */ /* 0x0001e2000c101124 */
[----:B------:R-:W-:Y:S05]  /*5600*/  BRA `(.L_x_1926) ;  /* 0x00000ed000007947 */ /* 0x000fea0003800000 */
.L_x_1923:
        /* <DEDUP_REMOVED lines=9> */
.L_x_1928:
[----:B--2---:R-:W0:Y:S02]  /*56a0*/  F2I.F64.TRUNC R9, R8 ;  /* 0x0000000800097311 */ /* 0x004e24000030d100 */
[----:B0-----:R0:W-:Y:S01]  /*56b0*/  STG.E [R16.64], R9 ;  /* 0x0000000910007986 */ /* 0x0011e2000c101924 */
[----:B------:R-:W-:Y:S05]  /*56c0*/  BRA `(.L_x_1926) ;  /* 0x00000e1000007947 */ /* 0x000fea0003800000 */
.L_x_1927:
[----:B--2---:R-:W0:Y:S02]  /*56d0*/  F2I.F64.TRUNC R9, R8 ;  /* 0x0000000800097311 */ /* 0x004e24000030d100 */
[----:B0-----:R0:W-:Y:S01]  /*56e0*/  STG.E.U16 [R16.64], R9 ;  /* 0x0000000910007986 */ /* 0x0011e2000c101524 */
[----:B------:R-:W-:Y:S05]  /*56f0*/  BRA `(.L_x_1926) ;  /* 0x00000de000007947 */ /* 0x000fea0003800000 */
.L_x_1922:
        /* <DEDUP_REMOVED lines=11> */
.L_x_1930:
[----:B--2---:R-:W0:Y:S01]  /*57b0*/  F2F.F32.F64 R0, R8 ;  /* 0x0000000800007310 */ /* 0x004e220000301000 */
[----:B------:R-:W0:-:S14]  /*57c0*/  DSETP.GEU.AND P0, PT, |R8|, c[0x2][0xe8], PT ;  /* 0x00803a000800762a */ /* 0x000e1c0003f0e200 */
[----:B0-----:R-:W-:-:S05]  /*57d0*/  @!P0 FMUL R0, R0, 1.175494350822287508e-38 ;  /* 0x0080000000008820 */ /* 0x001fca0000400000 */
[----:B------:R-:W-:-:S05]  /*57e0*/  F2FP.PACK_AB R0, RZ, R0 ;  /* 0x00000000ff00723e */ /* 0x000fca00000000ff */
[----:B------:R0:W-:Y:S01]  /*57f0*/  STG.E.U16 [R16.64], R0 ;  /* 0x0000000010007986 */ /* 0x0001e2000c101524 */
[----:B------:R-:W-:Y:S05]  /*5800*/  BRA `(.L_x_1926) ;  /* 0x00000cd000007947 */ /* 0x000fea0003800000 */
.L_x_1929:
        /* <DEDUP_REMOVED lines=12> */
.L_x_1932:
[----:B--2---:R-:W0:Y:S01]  /*58d0*/  F2F.F32.F64 R0, R8 ;  /* 0x0000000800007310 */ /* 0x004e220000301000 */
[----:B------:R-:W0:-:S14]  /*58e0*/  DSETP.GEU.AND P0, PT, |R8|, c[0x2][0xe8], PT ;  /* 0x00803a000800762a */ /* 0x000e1c0003f0e200 */
[----:B0-----:R-:W-:-:S05]  /*58f0*/  @!P0 FMUL R0, R0, 1.175494350822287508e-38 ;  /* 0x0080000000008820 */ /* 0x001fca0000400000 */
[----:B------:R-:W-:-:S04]  /*5900*/  F2FP.PACK_AB R3, RZ, R0 ;  /* 0x00000000ff03723e */ /* 0x000fc800000000ff */
[----:B------:R-:W-:-:S05]  /*5910*/  PRMT R3, R3, 0x5410, RZ ;  /* 0x0000541003037816 */ /* 0x000fca00000000ff */
[----:B------:R0:W-:Y:S01]  /*5920*/  STG.E [R16.64], R3 ;  /* 0x0000000310007986 */ /* 0x0001e2000c101924 */
[----:B------:R-:W-:Y:S05]  /*5930*/  BRA `(.L_x_1926) ;  /* 0x00000ba000007947 */ /* 0x000fea0003800000 */
.L_x_1931:
[----:B--2---:R0:W-:Y:S01]  /*5940*/  STG.E.64 [R16.64], R8 ;  /* 0x0000000810007986 */ /* 0x0041e2000c101b24 */
[----:B------:R-:W-:Y:S05]  /*5950*/  BRA `(.L_x_1926) ;  /* 0x00000b8000007947 */ /* 0x000fea0003800000 */
.L_x_1921:
        /* <DEDUP_REMOVED lines=12> */
.L_x_1935:
[----:B------:R-:W-:-:S05]  /*5a20*/  CS2R R10, SRZ ;  /* 0x00000000000a7805 */ /* 0x000fca000001ff00 */
[----:B--2---:R0:W-:Y:S01]  /*5a30*/  STG.E.128 [R16.64], R8 ;  /* 0x0000000810007986 */ /* 0x0041e2000c101d24 */
[----:B------:R-:W-:Y:S05]  /*5a40*/  BRA `(.L_x_1926) ;  /* 0x00000a9000007947 */ /* 0x000fea0003800000 */
.L_x_1934:
        /* <DEDUP_REMOVED lines=23> */
.L_x_1939:
[----:B------:R-:W-:Y:S05]  /*5bc0*/  BSYNC B0 ;  /* 0x0000000000007941 */ /* 0x000fea0003800000 */
.L_x_1938:
[----:B------:R-:W-:-:S05]  /*5bd0*/  LOP3.LUT R3, R0, R3, RZ, 0xfc, !PT ;  /* 0x0000000300037212 */ /* 0x000fca00078efcff */
[----:B------:R0:W-:Y:S01]  /*5be0*/  STG.E.U8 [R16.64], R3 ;  /* 0x0000000310007986 */ /* 0x0001e2000c101124 */
[----:B------:R-:W-:Y:S05]  /*5bf0*/  BRA `(.L_x_1926) ;  /* 0x000008e000007947 */ /* 0x000fea0003800000 */
.L_x_1937:
        /* <DEDUP_REMOVED lines=15> */
.L_x_1941:
[----:B------:R-:W-:Y:S01]  /*5cf0*/  IMAD.MOV.U32 R0, RZ, RZ, 0x7f ;  /* 0x0000007fff007424 */ /* 0x000fe200078e00ff */
[----:B------:R-:W-:-:S04]  /*5d00*/  ISETP.GT.U32.AND P0, PT, R2, 0x7f800000, PT ;  /* 0x7f8000000200780c */ /* 0x000fc80003f04070 */
[----:B------:R-:W-:-:S04]  /*5d10*/  SEL R0, R0, 0x7c, P0 ;  /* 0x0000007c00007807 */ /* 0x000fc80000000000 */
.L_x_1942:
[----:B------:R-:W-:Y:S05]  /*5d20*/  BSYNC B0 ;  /* 0x0000000000007941 */ /* 0x000fea0003800000 */
.L_x_1940:
[----:B------:R-:W-:-:S04]  /*5d30*/  LOP3.LUT R2, R3, 0x80000000, RZ, 0xc0, !PT ;  /* 0x8000000003027812 */ /* 0x000fc800078ec0ff */
[----:B------:R-:W-:-:S04]  /*5d40*/  SHF.R.U32.HI R3, RZ, 0x18, R2 ;  /* 0x00000018ff037819 */ /* 0x000fc80000011602 */
[----:B------:R-:W-:-:S05]  /*5d50*/  LOP3.LUT R3, R0, R3, RZ, 0xfc, !PT ;  /* 0x0000000300037212 */ /* 0x000fca00078efcff */
[----:B------:R0:W-:Y:S01]  /*5d60*/  STG.E.U8 [R16.64], R3 ;  /* 0x0000000310007986 */ /* 0x0001e2000c101124 */
[----:B------:R-:W-:Y:S05]  /*5d70*/  BRA `(.L_x_1926) ;  /* 0x0000076000007947 */ /* 0x000fea0003800000 */
.L_x_1936:
[----:B--2---:R-:W0:Y:S01]  /*5d80*/  F2F.F32.F64 R0, R8 ;  /* 0x0000000800007310 */ /* 0x004e220000301000 */
[----:B------:R-:W0:-:S14]  /*5d90*/  DSETP.GEU.AND P0, PT, |R8|, c[0x2][0xe8], PT ;  /* 0x00803a000800762a */ /* 0x000e1c0003f0e200 */
[----:B0-----:R-:W-:-:S05]  /*5da0*/  @!P0 FMUL R0, R0, 1.175494350822287508e-38 ;  /* 0x0080000000008820 */ /* 0x001fca0000400000 */
[----:B------:R-:W-:-:S05]  /*5db0*/  F2FP.BF16.PACK_AB R0, RZ, R0 ;  /* 0x00000000ff00723e */ /* 0x000fca00000010ff */
[----:B------:R0:W-:Y:S01]  /*5dc0*/  STG.E.U16 [R16.64], R0 ;  /* 0x0000000010007986 */ /* 0x0001e2000c101524 */
[----:B------:R-:W-:Y:S05]  /*5dd0*/  BRA `(.L_x_1926) ;  /* 0x0000070000007947 */ /* 0x000fea0003800000 */
.L_x_1933:
        /* <DEDUP_REMOVED lines=11> */
.L_x_1945:
        /* <DEDUP_REMOVED lines=19> */
.L_x_1948:
[----:B------:R-:W-:-:S04]  /*5fc0*/  LOP3.LUT R0, R5, 0x80000000, RZ, 0xc0, !PT ;  /* 0x8000000005007812 */ /* 0x000fc800078ec0ff */
[----:B------:R-:W-:-:S04]  /*5fd0*/  SHF.R.U32.HI R3, RZ, 0x18, R0 ;  /* 0x00000018ff037819 */ /* 0x000fc80000011600 */
[----:B------:R-:W-:-:S04]  /*5fe0*/  LOP3.LUT R2, R2, R3, RZ, 0xfc, !PT ;  /* 0x0000000302027212 */ /* 0x000fc800078efcff */
[----:B------:R-:W-:Y:S02]  /*5ff0*/  PRMT R0, R2, 0x7610, R0 ;  /* 0x0000761002007816 */ /* 0x000fe40000000000 */
.L_x_1947:
[----:B------:R-:W-:Y:S05]  /*6000*/  BSYNC B0 ;  /* 0x0000000000007941 */ /* 0x000fea0003800000 */
.L_x_1946:
[----:B------:R0:W-:Y:S01]  /*6010*/  STG.E.U8 [R16.64], R0 ;  /* 0x0000000010007986 */ /* 0x0001e2000c101124 */
[----:B------:R-:W-:Y:S05]  /*6020*/  BRA `(.L_x_1926) ;  /* 0x000004b000007947 */ /* 0x000fea0003800000 */
.L_x_1944:
        /* <DEDUP_REMOVED lines=19> */
.L_x_1951:
[----:B------:R-:W-:-:S04]  /*6160*/  LOP3.LUT R0, R5, 0x80000000, RZ, 0xc0, !PT ;  /* 0x8000000005007812 */ /* 0x000fc800078ec0ff */
[----:B------:R-:W-:-:S04]  /*6170*/  SHF.R.U32.HI R3, RZ, 0x18, R0 ;  /* 0x00000018ff037819 */ /* 0x000fc80000011600 */
[----:B------:R-:W-:-:S04]  /*6180*/  LOP3.LUT R2, R2, R3, RZ, 0xfc, !PT ;  /* 0x0000000302027212 */ /* 0x000fc800078efcff */
[----:B------:R-:W-:Y:S02]  /*6190*/  PRMT R0, R2, 0x7610, R0 ;  /* 0x0000761002007816 */ /* 0x000fe40000000000 */
.L_x_1950:
[----:B------:R-:W-:Y:S05]  /*61a0*/  BSYNC B0 ;  /* 0x0000000000007941 */ /* 0x000fea0003800000 */
.L_x_1949:
[----:B------:R0:W-:Y:S01]  /*61b0*/  STG.E.U8 [R16.64], R0 ;  /* 0x0000000010007986 */ /* 0x0001e2000c101124 */
[----:B------:R-:W-:Y:S05]  /*61c0*/  BRA `(.L_x_1926) ;  /* 0x0000031000007947 */ /* 0x000fea0003800000 */
.L_x_1943:
        /* <DEDUP_REMOVED lines=24> */
.L_x_1925:
        /* <DEDUP_REMOVED lines=20> */
.L_x_1953:
[----:B--2---:R-:W0:Y:S02]  /*6490*/  F2I.U64.F64.TRUNC R8, R8 ;  /* 0x0000000800087311 */ /* 0x004e24000030d800 */
[----:B0-----:R0:W-:Y:S01]  /*64a0*/  STG.E.64 [R16.64], R8 ;  /* 0x0000000810007986 */ /* 0x0011e2000c101b24 */
[----:B------:R-:W-:Y:S05]  /*64b0*/  BRA `(.L_x_1926) ;  /* 0x0000002000007947 */ /* 0x000fea0003800000 */
.L_x_1952:
[----:B--2---:R-:W0:Y:S02]  /*64c0*/  F2I.U32.F64.TRUNC R9, R8 ;  /* 0x0000000800097311 */ /* 0x004e24000030d000 */
[----:B0-----:R0:W-:Y:S02]  /*64d0*/  STG.E [R16.64], R9 ;  /* 0x0000000910007986 */ /* 0x0011e4000c101924 */
.L_x_1926:
        /* <DEDUP_REMOVED lines=231> */
.L_x_1954:
        /* <DEDUP_REMOVED lines=19> */
.L_x_1958:
[----:B------:R-:W2:Y:S02]  /*7480*/  LDG.E.U8 R2, [R4.64] ;  /* 0x0000002404027981 */ /* 0x000ea4000c1e1100 */
[----:B--2---:R-:W0:Y:S01]  /*7490*/  I2F.F64.U16 R2, R2 ;  /* 0x0000000200027312 */ /* 0x004e220000101800 */
[----:B------:R-:W-:Y:S05]  /*74a0*/  BRA `(.L_x_1960) ;  /* 0x00000df000007947 */ /* 0x000fea0003800000 */
.L_x_1957:
        /* <DEDUP_REMOVED lines=9> */
.L_x_1962:
[----:B------:R-:W2:Y:S02]  /*7540*/  LDG.E R2, [R4.64] ;  /* 0x0000002404027981 */ /* 0x000ea4000c1e1900 */
[----:B--2---:R-:W0:Y:S01]  /*7550*/  I2F.F64 R2, R2 ;  /* 0x0000000200027312 */ /* 0x004e220000201c00 */
[----:B------:R-:W-:Y:S05]  /*7560*/  BRA `(.L_x_1960) ;  /* 0x00000d3000007947 */ /* 0x000fea0003800000 */
.L_x_1961:
[----:B------:R-:W2:Y:S02]  /*7570*/  LDG.E.U16 R2, [R4.64] ;  /* 0x0000002404027981 */ /* 0x000ea4000c1e1500 */
[----:B--2---:R-:W0:Y:S01]  /*7580*/  I2F.F64.S16 R2, R2 ;  /* 0x0000000200027312 */ /* 0x004e220000101c00 */
[----:B------:R-:W-:Y:S05]  /*7590*/  BRA `(.L_x_1960) ;  /* 0x00000d0000007947 */ /* 0x000fea0003800000 */
.L_x_1956:
        /* <DEDUP_REMOVED lines=10> */
.L_x_1964:
[----:B------:R-:W2:Y:S02]  /*7640*/  LDG.E.U16 R0, [R4.64] ;  /* 0x0000002404007981 */ /* 0x000ea4000c1e1500 */
[----:B--2---:R-:W-:-:S05]  /*7650*/  HADD2.F32 R0, -RZ, R0.H0_H0 ;  /* 0x20000000ff007230 */ /* 0x004fca0000004100 */
[----:B------:R-:W-:-:S04]  /*7660*/  FMUL.FTZ R0, R0, 1 ;  /* 0x3f80000000007820 */ /* 0x000fc80000410000 */
[----:B------:R0:W1:Y:S01]  /*7670*/  F2F.F64.F32 R2, R0 ;  /* 0x0000000000027310 */ /* 0x0000620000201800 */
[----:B------:R-:W-:Y:S05]  /*7680*/  BRA `(.L_x_1960) ;  /* 0x00000c1000007947 */ /* 0x000fea0003800000 */
.L_x_1963:
        /* <DEDUP_REMOVED lines=10> */
.L_x_1966:
[----:B------:R-:W2:Y:S02]  /*7730*/  LDG.E.U16 R4, [R4.64] ;  /* 0x0000002404047981 */ /* 0x000ea4000c1e1500 */
[----:B--2---:R-:W-:-:S05]  /*7740*/  HADD2.F32 R0, -RZ, R4.H0_H0 ;  /* 0x20000004ff007230 */ /* 0x004fca0000004100 */
[----:B------:R-:W-:-:S04]  /*7750*/  FMUL.FTZ R0, R0, 1 ;  /* 0x3f80000000007820 */ /* 0x000fc80000410000 */
[----:B------:R0:W1:Y:S01]  /*7760*/  F2F.F64.F32 R2, R0 ;  /* 0x0000000000027310 */ /* 0x0000620000201800 */
[----:B------:R-:W-:Y:S05]  /*7770*/  BRA `(.L_x_1960) ;  /* 0x00000b2000007947 */ /* 0x000fea0003800000 */
.L_x_1965:
[----:B------:R0:W5:Y:S01]  /*7780*/  LDG.E.64 R2, [R4.64] ;  /* 0x0000002404027981 */ /* 0x000162000c1e1b00 */
[----:B------:R-:W-:Y:S05]  /*7790*/  BRA `(.L_x_1960) ;  /* 0x00000b0000007947 */ /* 0x000fea0003800000 */
.L_x_1955:
        /* <DEDUP_REMOVED lines=13> */
.L_x_1969:
[----:B------:R0:W5:Y:S01]  /*7870*/  LDG.E.64 R2, [R4.64] ;  /* 0x0000002404027981 */ /* 0x000162000c1e1b00 */
[----:B------:R-:W-:Y:S05]  /*7880*/  BRA `(.L_x_1960) ;  /* 0x00000a1000007947 */ /* 0x000fea0003800000 */
.L_x_1968:
        /* <DEDUP_REMOVED lines=28> */
.L_x_1971:
        /* <DEDUP_REMOVED lines=15> */
.L_x_1970:
[----:B------:R-:W2:Y:S02]  /*7b40*/  LDG.E.U16 R0, [R4.64] ;  /* 0x0000002404007981 */ /* 0x000ea4000c1e1500 */
[----:B--2---:R-:W-:-:S05]  /*7b50*/  PRMT R0, RZ, 0x5410, R0 ;  /* 0x00005410ff007816 */ /* 0x004fca0000000000 */
[----:B------:R-:W-:-:S04]  /*7b60*/  FMUL.FTZ R0, R0, 1 ;  /* 0x3f80000000007820 */ /* 0x000fc80000410000 */
[----:B------:R0:W1:Y:S01]  /*7b70*/  F2F.F64.F32 R2, R0 ;  /* 0x0000000000027310 */ /* 0x0000620000201800 */
[----:B------:R-:W-:Y:S05]  /*7b80*/  BRA `(.L_x_1960) ;  /* 0x0000071000007947 */ /* 0x000fea0003800000 */
.L_x_1967:
        /* <DEDUP_REMOVED lines=11> */
.L_x_1974:
        /* <DEDUP_REMOVED lines=21> */
.L_x_1978:
[----:B------:R-:W-:Y:S05]  /*7d90*/  BSYNC B1 ;  /* 0x0000000000017941 */ /* 0x000fea0003800000 */
.L_x_1977:
[----:B------:R-:W-:Y:S01]  /*7da0*/  LEA R3, R0, 0x3b800000, 0x17 ;  /* 0x3b80000000037811 */ /* 0x000fe200078eb8ff */
[----:B------:R-:W-:-:S05]  /*7db0*/  IMAD.SHL.U32 R0, R2, 0x100000, RZ ;  /* 0x0010000002007824 */ /* 0x000fca00078e00ff */
[----:B------:R-:W-:Y:S02]  /*7dc0*/  LOP3.LUT R0, R3, R0, R4, 0xfe, !PT ;  /* 0x0000000003007212 */ /* 0x000fe400078efe04 */
.L_x_1976:
[----:B------:R-:W-:Y:S05]  /*7dd0*/  BSYNC B0 ;  /* 0x0000000000007941 */ /* 0x000fea0003800000 */
.L_x_1975:
[----:B------:R-:W-:-:S04]  /*7de0*/  FMUL.FTZ R0, R0, 1 ;  /* 0x3f80000000007820 */ /* 0x000fc80000410000 */
[----:B------:R0:W1:Y:S01]  /*7df0*/  F2F.F64.F32 R2, R0 ;  /* 0x0000000000027310 */ /* 0x0000620000201800 */
[----:B------:R-:W-:Y:S05]  /*7e00*/  BRA `(.L_x_1960) ;  /* 0x0000049000007947 */ /* 0x000fea0003800000 */
.L_x_1973:
        /* <DEDUP_REMOVED lines=21> */
.L_x_1982:
[----:B------:R-:W-:Y:S05]  /*7f60*/  BSYNC B1 ;  /* 0x0000000000017941 */ /* 0x000fea0003800000 */
.L_x_1981:
[----:B------:R-:W-:Y:S01]  /*7f70*/  LEA R3, R0, 0x37800000, 0x17 ;  /* 0x3780000000037811 */ /* 0x000fe200078eb8ff */
[----:B------:R-:W-:-:S05]  /*7f80*/  IMAD.SHL.U32 R0, R2, 0x200000, RZ ;  /* 0x0020000002007824 */ /* 0x000fca00078e00ff */
[----:B------:R-:W-:Y:S02]  /*7f90*/  LOP3.LUT R0, R3, R0, R4, 0xfe, !PT ;  /* 0x0000000003007212 */ /* 0x000fe400078efe04 */
.L_x_1980:
[----:B------:R-:W-:Y:S05]  /*7fa0*/  BSYNC B0 ;  /* 0x0000000000007941 */ /* 0x000fea0003800000 */
.L_x_1979:
[----:B------:R-:W-:-:S04]  /*7fb0*/  FMUL.FTZ R0, R0, 1 ;  /* 0x3f80000000007820 */ /* 0x000fc80000410000 */
[----:B------:R0:W1:Y:S01]  /*7fc0*/  F2F.F64.F32 R2, R0 ;  /* 0x0000000000027310 */ /* 0x0000620000201800 */
[----:B------:R-:W-:Y:S05]  /*7fd0*/  BRA `(.L_x_1960) ;  /* 0x000002c000007947 */ /* 0x000fea0003800000 */
.L_x_1972:
        /* <DEDUP_REMOVED lines=14> */
.L_x_1986:
[----:B------:R-:W-:Y:S05]  /*80c0*/  BSYNC B0 ;  /* 0x0000000000007941 */ /* 0x000fea0003800000 */
.L_x_1985:
[----:B------:R-:W-:-:S04]  /*80d0*/  FMUL.FTZ R0, R0, 1 ;  /* 0x3f80000000007820 */ /* 0x000fc80000410000 */
[----:B------:R0:W1:Y:S01]  /*80e0*/  F2F.F64.F32 R2, R0 ;  /* 0x0000000000027310 */ /* 0x0000620000201800 */
[----:B------:R-:W-:Y:S05]  /*80f0*/  BRA `(.L_x_1960) ;  /* 0x000001a000007947 */ /* 0x000fea0003800000 */
.L_x_1959:
        /* <DEDUP_REMOVED lines=21> */
.L_x_1984:
[----:B------:R-:W2:Y:S02]  /*8250*/  LDG.E.64 R2, [R4.64] ;  /* 0x0000002404027981 */ /* 0x000ea4000c1e1b00 */
[----:B--2---:R-:W0:Y:S01]  /*8260*/  I2F.F64.U64 R2, R2 ;  /* 0x0000000200027312 */ /* 0x004e220000301800 */
[----:B------:R-:W-:Y:S05]  /*8270*/  BRA `(.L_x_1960) ;  /* 0x0000002000007947 */ /* 0x000fea0003800000 */
.L_x_1983:
[----:B------:R-:W2:Y:S02]  /*8280*/  LDG.E R2, [R4.64] ;  /* 0x0000002404027981 */ /* 0x000ea4000c1e1900 */
[----:B--2---:R-:W0:Y:S02]  /*8290*/  I2F.F64.U32 R2, R2 ;  /* 0x0000000200027312 */ /* 0x004e240000201800 */
.L_x_1960:
        /* <DEDUP_REMOVED lines=39> */
.L_x_1990:
[----:B------:R0:W1:-:S06]  /*8510*/  DMUL R8, RZ, |R2| ;  /* 0x40000002ff087228 */ /* 0x00004c0000000000 */
.L_x_1991:
[----:B------:R-:W-:Y:S05]  /*8520*/  BSYNC B1 ;  /* 0x0000000000017941 */ /* 0x000fea0003800000 */
.L_x_1989:
[----:B------:R-:W-:Y:S02]  /*8530*/  ISETP.GT.AND P0, PT, R5, -0x1, PT ;  /* 0xffffffff0500780c */ /* 0x000fe40003f04270 */
[----:B------:R-:W-:-:S11]  /*8540*/  ISETP.GT.AND P1, PT, R3, -0x1, PT ;  /* 0xffffffff0300780c */ /* 0x000fd60003f24270 */
[----:B-1----:R-:W1:Y:S02]  /*8550*/  @!P0 DMUL R8, R8, +INF ;  /* 0x7ff0000008088828 */ /* 0x002e640000000000 */
[----:B------:R-:W-:Y:S05]  /*8560*/  @P1 BRA `(.L_x_1992) ;  /* 0x0000019000001947 */ /* 0x000fea0003800000 */
[----:B-1----:R-:W1:-:S06]  /*8570*/  DADD R8, R8, c[0x2][0x60] ;  /* 0x0080180008087629 */ /* 0x002e4c0000000000 */
[----:B-1----:R-:W1:Y:S01]  /*8580*/  DADD R8, -R8, c[0x2][0x68] ;  /* 0x00801a0008087629 */ /* 0x002e620000000100 */
[----:B------:R-:W-:Y:S05]  /*8590*/  BRA `(.L_x_1992) ;  /* 0x0000016000007947 */ /* 0x000fea0003800000 */
.L_x_1988:
        /* <DEDUP_REMOVED lines=22> */
.L_x_1992:
[----:B01----:R-:W-:Y:S05]  /*8700*/  BSYNC B0 ;  /* 0x0000000000007941 */ /* 0x003fea0003800000 */
.L_x_1987:
        /* <DEDUP_REMOVED lines=15> */
.L_x_1996:
[----:B--2---:R-:W0:Y:S02]  /*8800*/  F2I.S64.F64.TRUNC R8, R8 ;  /* 0x0000000800087311 */ /* 0x004e24000030d900 */
[----:B0-----:R-:W-:-:S05]  /*8810*/  IMAD.MOV.U32 R3, RZ, RZ, R8 ;  /* 0x000000ffff037224 */ /* 0x001fca00078e0008 */
[----:B------:R0:W-:Y:S01]  /*8820*/  STG.E.U8 [R16.64], R3 ;  /* 0x0000000310007986 */ /* 0x0001e2000c101124 */
[----:B------:R-:W-:Y:S05]  /*8830*/  BRA `(.L_x_1998) ;  /* 0x00000ed000007947 */ /* 0x000fea0003800000 */
.L_x_1995:
        /* <DEDUP_REMOVED lines=9> */
.L_x_2000:
[----:B--2---:R-:W0:Y:S02]  /*88d0*/  F2I.F64.TRUNC R9, R8 ;  /* 0x0000000800097311 */ /* 0x004e24000030d100 */
[----:B0-----:R0:W-:Y:S01]  /*88e0*/  STG.E [R16.64], R9 ;  /* 0x0000000910007986 */ /* 0x0011e2000c101924 */
[----:B------:R-:W-:Y:S05]  /*88f0*/  BRA `(.L_x_1998) ;  /* 0x00000e1000007947 */ /* 0x000fea0003800000 */
.L_x_1999:
[----:B--2---:R-:W0:Y:S02]  /*8900*/  F2I.F64.TRUNC R9, R8 ;  /* 0x0000000800097311 */ /* 0x004e24000030d100 */
[----:B0-----:R0:W-:Y:S01]  /*8910*/  STG.E.U16 [R16.64], R9 ;  /* 0x0000000910007986 */ /* 0x0011e2000c101524 */
[----:B------:R-:W-:Y:S05]  /*8920*/  BRA `(.L_x_1998) ;  /* 0x00000de000007947 */ /* 0x000fea0003800000 */
.L_x_1994:
        /* <DEDUP_REMOVED lines=11> */
.L_x_2002:
[----:B--2---:R-:W0:Y:S01]  /*89e0*/  F2F.F32.F64 R0, R8 ;  /* 0x0000000800007310 */ /* 0x004e220000301000 */
[----:B------:R-:W0:-:S14]  /*89f0*/  DSETP.GEU.AND P0, PT, |R8|, c[0x2][0xe8], PT ;  /* 0x00803a000800762a */ /* 0x000e1c0003f0e200 */
[----:B0-----:R-:W-:-:S05]  /*8a00*/  @!P0 FMUL R0, R0, 1.175494350822287508e-38 ;  /* 0x0080000000008820 */ /* 0x001fca0000400000 */
[----:B------:R-:W-:-:S05]  /*8a10*/  F2FP.PACK_AB R0, RZ, R0 ;  /* 0x00000000ff00723e */ /* 0x000fca00000000ff */
[----:B------:R0:W-:Y:S01]  /*8a20*/  STG.E.U16 [R16.64], R0 ;  /* 0x0000000010007986 */ /* 0x0001e2000c101524 */
[----:B------:R-:W-:Y:S05]  /*8a30*/  BRA `(.L_x_1998) ;  /* 0x00000cd000007947 */ /* 0x000fea0003800000 */
.L_x_2001:
        /* <DEDUP_REMOVED lines=12> */
.L_x_2004:
[----:B--2---:R-:W0:Y:S01]  /*8b00*/  F2F.F32.F64 R0, R8 ;  /* 0x0000000800007310 */ /* 0x004e220000301000 */
[----:B------:R-:W0:-:S14]  /*8b10*/  DSETP.GEU.AND P0, PT, |R8|, c[0x2][0xe8], PT ;  /* 0x00803a000800762a */ /* 0x000e1c0003f0e200 */
[----:B0-----:R-:W-:-:S05]  /*8b20*/  @!P0 FMUL R0, R0, 1.175494350822287508e-38 ;  /* 0x0080000000008820 */ /* 0x001fca0000400000 */
[----:B------:R-:W-:-:S04]  /*8b30*/  F2FP.PACK_AB R3, RZ, R0 ;  /* 0x00000000ff03723e */ /* 0x000fc800000000ff */
[----:B------:R-:W-:-:S05]  /*8b40*/  PRMT R3, R3, 0x5410, RZ ;  /* 0x0000541003037816 */ /* 0x000fca00000000ff */
[----:B------:R0:W-:Y:S01]  /*8b50*/  STG.E [R16.64], R3 ;  /* 0x0000000310007986 */ /* 0x0001e2000c101924 */
[----:B------:R-:W-:Y:S05]  /*8b60*/  BRA `(.L_x_1998) ;  /* 0x00000ba000007947 */ /* 0x000fea0003800000 */
.L_x_2003:
[----:B--2---:R0:W-:Y:S01]  /*8b70*/  STG.E.64 [R16.64], R8 ;  /* 0x0000000810007986 */ /* 0x0041e2000c101b24 */
[----:B------:R-:W-:Y:S05]  /*8b80*/  BRA `(.L_x_1998) ;  /* 0x00000b8000007947 */ /* 0x000fea0003800000 */
.L_x_1993:
        /* <DEDUP_REMOVED lines=12> */
.L_x_2007:
[----:B------:R-:W-:-:S05]  /*8c50*/  CS2R R10, SRZ ;  /* 0x00000000000a7805 */ /* 0x000fca000001ff00 */
[----:B--2---:R0:W-:Y:S01]  /*8c60*/  STG.E.128 [R16.64], R8 ;  /* 0x0000000810007986 */ /* 0x0041e2000c101d24 */
[----:B------:R-:W-:Y:S05]  /*8c70*/  BRA `(.L_x_1998) ;  /* 0x00000a9000007947 */ /* 0x000fea0003800000 */
.L_x_2006:
        /* <DEDUP_REMOVED lines=23> */
.L_x_2011:
[----:B------:R-:W-:Y:S05]  /*8df0*/  BSYNC B0 ;  /* 0x0000000000007941 */ /* 0x000fea0003800000 */
.L_x_2010:
[----:B------:R-:W-:-:S05]  /*8e00*/  LOP3.LUT R3, R0, R3, RZ, 0xfc, !PT ;  /* 0x0000000300037212 */ /* 0x000fca00078efcff */
[----:B------:R0:W-:Y:S01]  /*8e10*/  STG.E.U8 [R16.64], R3 ;  /* 0x0000000310007986 */ /* 0x0001e2000c101124 */
[----:B------:R-:W-:Y:S05]  /*8e20*/  BRA `(.L_x_1998) ;  /* 0x000008e000007947 */ /* 0x000fea0003800000 */
.L_x_2009:
        /* <DEDUP_REMOVED lines=15> */
.L_x_2013:
[----:B------:R-:W-:Y:S01]  /*8f20*/  IMAD.MOV.U32 R0, RZ, RZ, 0x7f ;  /* 0x0000007fff007424 */ /* 0x000fe200078e00ff */
[----:B------:R-:W-:-:S04]  /*8f30*/  ISETP.GT.U32.AND P0, PT, R2, 0x7f800000, PT ;  /* 0x7f8000000200780c */ /* 0x000fc80003f04070 */
[----:B------:R-:W-:-:S04]  /*8f40*/  SEL R0, R0, 0x7c, P0 ;  /* 0x0000007c00007807 */ /* 0x000fc80000000000 */
.L_x_2014:
[----:B------:R-:W-:Y:S05]  /*8f50*/  BSYNC B0 ;  /* 0x0000000000007941 */ /* 0x000fea0003800000 */
.L_x_2012:
[----:B------:R-:W-:-:S04]  /*8f60*/  LOP3.LUT R2, R3, 0x80000000, RZ, 0xc0, !PT ;  /* 0x8000000003027812 */ /* 0x000fc800078ec0ff */
[----:B------:R-:W-:-:S04]  /*8f70*/  SHF.R.U32.HI R3, RZ, 0x18, R2 ;  /* 0x00000018ff037819 */ /* 0x000fc80000011602 */
[----:B------:R-:W-:-:S05]  /*8f80*/  LOP3.LUT R3, R0, R3, RZ, 0xfc, !PT ;  /* 0x0000000300037212 */ /* 0x000fca00078efcff */
[----:B------:R0:W-:Y:S01]  /*8f90*/  STG.E.U8 [R16.64], R3 ;  /* 0x0000000310007986 */ /* 0x0001e2000c101124 */
[----:B------:R-:W-:Y:S05]  /*8fa0*/  BRA `(.L_x_1998) ;  /* 0x0000076000007947 */ /* 0x000fea0003800000 */
.L_x_2008:
[----:B--2---:R-:W0:Y:S01]  /*8fb0*/  F2F.F32.F64 R0, R8 ;  /* 0x0000000800007310 */ /* 0x004e220000301000 */
[----:B------:R-:W0:-:S14]  /*8fc0*/  DSETP.GEU.AND P0, PT, |R8|, c[0x2][0xe8], PT ;  /* 0x00803a000800762a */ /* 0x000e1c0003f0e200 */
[----:B0-----:R-:W-:-:S05]  /*8fd0*/  @!P0 FMUL R0, R0, 1.175494350822287508e-38 ;  /* 0x0080000000008820 */ /* 0x001fca0000400000 */
[----:B------:R-:W-:-:S05]  /*8fe0*/  F2FP.BF16.PACK_AB R0, RZ, R0 ;  /* 0x00000000ff00723e */ /* 0x000fca00000010ff */
[----:B------:R0:W-:Y:S01]  /*8ff0*/  STG.E.U16 [R16.64], R0 ;  /* 0x0000000010007986 */ /* 0x0001e2000c101524 */
[----:B------:R-:W-:Y:S05]  /*9000*/  BRA `(.L_x_1998) ;  /* 0x0000070000007947 */ /* 0x000fea0003800000 */
.L_x_2005:
        /* <DEDUP_REMOVED lines=11> */
.L_x_2017:
        /* <DEDUP_REMOVED lines=19> */
.L_x_2020:
[----:B------:R-:W-:-:S04]  /*91f0*/  LOP3.LUT R0, R5, 0x80000000, RZ, 0xc0, !PT ;  /* 0x8000000005007812 */ /* 0x000fc800078ec0ff */
[----:B------:R-:W-:-:S04]  /*9200*/  SHF.R.U32.HI R3, RZ, 0x18, R0 ;  /* 0x00000018ff037819 */ /* 0x000fc80000011600 */
[----:B------:R-:W-:-:S04]  /*9210*/  LOP3.LUT R2, R2, R3, RZ, 0xfc, !PT ;  /* 0x0000000302027212 */ /* 0x000fc800078efcff */
[----:B------:R-:W-:Y:S02]  /*9220*/  PRMT R0, R2, 0x7610, R0 ;  /* 0x0000761002007816 */ /* 0x000fe40000000000 */
.L_x_2019:
[----:B------:R-:W-:Y:S05]  /*9230*/  BSYNC B0 ;  /* 0x0000000000007941 */ /* 0x000fea0003800000 */
.L_x_2018:
[----:B------:R0:W-:Y:S01]  /*9240*/  STG.E.U8 [R16.64], R0 ;  /* 0x0000000010007986 */ /* 0x0001e2000c101124 */
[----:B------:R-:W-:Y:S05]  /*9250*/  BRA `(.L_x_1998) ;  /* 0x000004b000007947 */ /* 0x000fea0003800000 */
.L_x_2016:
        /* <DEDUP_REMOVED lines=19> */
.L_x_2023:
[----:B------:R-:W-:-:S04]  /*9390*/  LOP3.LUT R0, R5, 0x80000000, RZ, 0xc0, !PT ;  /* 0x8000000005007812 */ /* 0x000fc800078ec0ff */
[----:B------:R-:W-:-:S04]  /*93a0*/  SHF.R.U32.HI R3, RZ, 0x18, R0 ;  /* 0x00000018ff037819 */ /* 0x000fc80000011600 */
[----:B------:R-:W-:-:S04]  /*93b0*/  LOP3.LUT R2, R2, R3, RZ, 0xfc, !PT ;  /* 0x0000000302027212 */ /* 0x000fc800078efcff */
[----:B------:R-:W-:Y:S02]  /*93c0*/  PRMT R0, R2, 0x7610, R0 ;  /* 0x0000761002007816 */ /* 0x000fe40000000000 */
.L_x_2022:
[----:B------:R-:W-:Y:S05]  /*93d0*/  BSYNC B0 ;  /* 0x0000000000007941 */ /* 0x000fea0003800000 */
.L_x_2021:
[----:B------:R0:W-:Y:S01]  /*93e0*/  STG.E.U8 [R16.64], R0 ;  /* 0x0000000010007986 */ /* 0x0001e2000c101124 */
[----:B------:R-:W-:Y:S05]  /*93f0*/  BRA `(.L_x_1998) ;  /* 0x0000031000007947 */ /* 0x000fea0003800000 */
.L_x_2015:
        /* <DEDUP_REMOVED lines=24> */
.L_x_1997:
        /* <DEDUP_REMOVED lines=20> */
.L_x_2025:
[----:B--2---:R-:W0:Y:S02]  /*96c0*/  F2I.U64.F64.TRUNC R8, R8 ;  /* 0x0000000800087311 */ /* 0x004e24000030d800 */
[----:B0-----:R0:W-:Y:S01]  /*96d0*/  STG.E.64 [R16.64], R8 ;  /* 0x0000000810007986 */ /* 0x0011e2000c101b24 */
[----:B------:R-:W-:Y:S05]  /*96e0*/  BRA `(.L_x_1998) ;  /* 0x0000002000007947 */ /* 0x000fea0003800000 */
.L_x_2024:
[----:B--2---:R-:W0:Y:S02]  /*96f0*/  F2I.U32.F64.TRUNC R9, R8 ;  /* 0x0000000800097311 */ /* 0x004e24000030d000 */
[----:B0-----:R0:W-:Y:S02]  /*9700*/  STG.E [R16.64], R9 ;  /* 0x0000000910007986 */ /* 0x0011e4000c101924 */
.L_x_1998:
[----:B------:R-:W-:Y:S02]  /*9710*/  IADD3 R19, R19, 0x80, RZ ;  /* 0x0000008013137810 */ /* 0x000fe40007ffe0ff */
.L_x_1881:
[----:B------:R-:W-:Y:S05]  /*9720*/  BSYNC B6 ;  /* 0x0000000000067941 */ /* 0x000fea0003800000 */
.L_x_1880:
        /* <DEDUP_REMOVED lines=230> */
.L_x_2026:
        /* <DEDUP_REMOVED lines=19> */
.L_x_2030:
[----:B------:R-:W2:Y:S02]  /*a6c0*/  LDG.E.U8 R2, [R4.64] ;  /* 0x0000002404027981 */ /* 0x000ea4000c1e1100 */
[----:B--2---:R-:W0:Y:S01]  /*a6d0*/  I2F.F64.U16 R2, R2 ;  /* 0x0000000200027312 */ /* 0x004e220000101800 */
[----:B------:R-:W-:Y:S05]  /*a6e0*/  BRA `(.L_x_2032) ;  /* 0x00000df000007947 */ /* 0x000fea0003800000 */
.L_x_2029:
        /* <DEDUP_REMOVED lines=9> */
.L_x_2034:
[----:B------:R-:W2:Y:S02]  /*a780*/  LDG.E R2, [R4.64] ;  /* 0x0000002404027981 */ /* 0x000ea4000c1e1900 */
[----:B--2---:R-:W0:Y:S01]  /*a790*/  I2F.F64 R2, R2 ;  /* 0x0000000200027312 */ /* 0x004e220000201c00 */
[----:B------:R-:W-:Y:S05]  /*a7a0*/  BRA `(.L_x_2032) ;  /* 0x00000d3000007947 */ /* 0x000fea0003800000 */
.L_x_2033:
[----:B------:R-:W2:Y:S02]  /*a7b0*/  LDG.E.U16 R2, [R4.64] ;  /* 0x0000002404027981 */ /* 0x000ea4000c1e1500 */
[----:B--2---:R-:W0:Y:S01]  /*a7c0*/  I2F.F64.S16 R2, R2 ;  /* 0x0000000200027312 */ /* 0x004e220000101c00 */
[----:B------:R-:W-:Y:S05]  /*a7d0*/  BRA `(.L_x_2032) ;  /* 0x00000d0000007947 */ /* 0x000fea0003800000 */
.L_x_2028:
        /* <DEDUP_REMOVED lines=10> */
.L_x_2036:
[----:B------:R-:W2:Y:S02]  /*a880*/  LDG.E.U16 R0, [R4.64] ;  /* 0x0000002404007981 */ /* 0x000ea4000c1e1500 */
[----:B--2---:R-:W-:-:S05]  /*a890*/  HADD2.F32 R0, -RZ, R0.H0_H0 ;  /* 0x20000000ff007230 */ /* 0x004fca0000004100 */
[----:B------:R-:W-:-:S04]  /*a8a0*/  FMUL.FTZ R0, R0, 1 ;  /* 0x3f80000000007820 */ /* 0x000fc80000410000 */
[----:B------:R0:W1:Y:S01]  /*a8b0*/  F2F.F64.F32 R2, R0 ;  /* 0x0000000000027310 */ /* 0x0000620000201800 */
[----:B------:R-:W-:Y:S05]  /*a8c0*/  BRA `(.L_x_2032) ;  /* 0x00000c1000007947 */ /* 0x000fea0003800000 */
.L_x_2035:
        /* <DEDUP_REMOVED lines=10> */
.L_x_2038:
[----:B------:R-:W2:Y:S02]  /*a970*/  LDG.E.U16 R4, [R4.64] ;  /* 0x0000002404047981 */ /* 0x000ea4000c1e1500 */
[----:B--2---:R-:W-:-:S05]  /*a980*/  HADD2.F32 R0, -RZ, R4.H0_H0 ;  /* 0x20000004ff007230 */ /* 0x004fca0000004100 */
[----:B------:R-:W-:-:S04]  /*a990*/  FMUL.FTZ R0, R0, 1 ;  /* 0x3f80000000007820 */ /* 0x000fc80000410000 */
[----:B------:R0:W1:Y:S01]  /*a9a0*/  F2F.F64.F32 R2, R0 ;  /* 0x0000000000027310 */ /* 0x0000620000201800 */
[----:B------:R-:W-:Y:S05]  /*a9b0*/  BRA `(.L_x_2032) ;  /* 0x00000b2000007947 */ /* 0x000fea0003800000 */
.L_x_2037:
[----:B------:R0:W5:Y:S01]  /*a9c0*/  LDG.E.64 R2, [R4.64] ;  /* 0x0000002404027981 */ /* 0x000162000c1e1b00 */
[----:B------:R-:W-:Y:S05]  /*a9d0*/  BRA `(.L_x_2032) ;  /* 0x00000b0000007947 */ /* 0x000fea0003800000 */
.L_x_2027:
        /* <DEDUP_REMOVED lines=13> */
.L_x_2041:
[----:B------:R0:W5:Y:S01]  /*aab0*/  LDG.E.64 R2, [R4.64] ;  /* 0x0000002404027981 */ /* 0x000162000c1e1b00 */
[----:B------:R-:W-:Y:S05]  /*aac0*/  BRA `(.L_x_2032) ;  /* 0x00000a1000007947 */ /* 0x000fea0003800000 */
.L_x_2040:
        /* <DEDUP_REMOVED lines=28> */
.L_x_2043:
        /* <DEDUP_REMOVED lines=15> */
.L_x_2042:
[----:B------:R-:W2:Y:S02]  /*ad80*/  LDG.E.U16 R0, [R4.64] ;  /* 0x0000002404007981 */ /* 0x000ea4000c1e1500 */
[----:B--2---:R-:W-:-:S05]  /*ad90*/  PRMT R0, RZ, 0x5410, R0 ;  /* 0x00005410ff007816 */ /* 0x004fca0000000000 */
[----:B------:R-:W-:-:S04]  /*ada0*/  FMUL.FTZ R0, R0, 1 ;  /* 0x3f80000000007820 */ /* 0x000fc80000410000 */
[----:B------:R0:W1:Y:S01]  /*adb0*/  F2F.F64.F32 R2, R0 ;  /* 0x0000000000027310 */ /* 0x0000620000201800 */
[----:B------:R-:W-:Y:S05]  /*adc0*/  BRA `(.L_x_2032) ;  /* 0x0000071000007947 */ /* 0x000fea0003800000 */
.L_x_2039:
        /* <DEDUP_REMOVED lines=11> */
.L_x_2046:
        /* <DEDUP_REMOVED lines=21> */
.L_x_2050:
[----:B------:R-:W-:Y:S05]  /*afd0*/  BSYNC B1 ;  /* 0x0000000000017941 */ /* 0x000fea0003800000 */
.L_x_2049:
[----:B------:R-:W-:Y:S01]  /*afe0*/  LEA R3, R0, 0x3b800000, 0x17 ;  /* 0x3b80000000037811 */ /* 0x000fe200078eb8ff */
[----:B------:R-:W-:-:S05]  /*aff0*/  IMAD.SHL.U32 R0, R2, 0x100000, RZ ;  /* 0x0010000002007824 */ /* 0x000fca00078e00ff */
[----:B------:R-:W-:Y:S02]  /*b000*/  LOP3.LUT R0, R3, R0, R4, 0xfe, !PT ;  /* 0x0000000003007212 */ /* 0x000fe400078efe04 */
.L_x_2048:
[----:B------:R-:W-:Y:S05]  /*b010*/  BSYNC B0 ;  /* 0x0000000000007941 */ /* 0x000fea0003800000 */
.L_x_2047:
[----:B------:R-:W-:-:S04]  /*b020*/  FMUL.FTZ R0, R0, 1 ;  /* 0x3f80000000007820 */ /* 0x000fc80000410000 */
[----:B------:R0:W1:Y:S01]  /*b030*/  F2F.F64.F32 R2, R0 ;  /* 0x0000000000027310 */ /* 0x0000620000201800 */
[----:B------:R-:W-:Y:S05]  /*b040*/  BRA `(.L_x_2032) ;  /* 0x0000049000007947 */ /* 0x000fea0003800000 */
.L_x_2045:
        /* <DEDUP_REMOVED lines=21> */
.L_x_2054:
[----:B------:R-:W-:Y:S05]  /*b1a0*/  BSYNC B1 ;  /* 0x0000000000017941 */ /* 0x000fea0003800000 */
.L_x_2053:
[----:B------:R-:W-:Y:S01]  /*b1b0*/  LEA R3, R0, 0x37800000, 0x17 ;  /* 0x3780000000037811 */ /* 0x000fe200078eb8ff */
[----:B------:R-:W-:-:S05]  /*b1c0*/  IMAD.SHL.U32 R0, R2, 0x200000, RZ ;  /* 0x0020000002007824 */ /* 0x000fca00078e00ff */
[----:B------:R-:W-:Y:S02]  /*b1d0*/  LOP3.LUT R0, R3, R0, R4, 0xfe, !PT ;  /* 0x0000000003007212 */ /* 0x000fe400078efe04 */
.L_x_2052:
[----:B------:R-:W-:Y:S05]  /*b1e0*/  BSYNC B0 ;  /* 0x0000000000007941 */ /* 0x000fea0003800000 */
.L_x_2051:
[----:B------:R-:W-:-:S04]  /*b1f0*/  FMUL.FTZ R0, R0, 1 ;  /* 0x3f80000000007820 */ /* 0x000fc80000410000 */
[----:B------:R0:W1:Y:S01]  /*b200*/  F2F.F64.F32 R2, R0 ;  /* 0x0000000000027310 */ /* 0x0000620000201800 */
[----:B------:R-:W-:Y:S05]  /*b210*/  BRA `(.L_x_2032) ;  /* 0x000002c000007947 */ /* 0x000fea0003800000 */
.L_x_2044:
        /* <DEDUP_REMOVED lines=14> */
.L_x_2058:
[----:B------:R-:W-:Y:S05]  /*b300*/  BSYNC B0 ;  /* 0x0000000000007941 */ /* 0x000fea0003800000 */
.L_x_2057:
[----:B------:R-:W-:-:S04]  /*b310*/  FMUL.FTZ R0, R0, 1 ;  /* 0x3f80000000007820 */ /* 0x000fc80000410000 */
[----:B------:R0:W1:Y:S01]  /*b320*/  F2F.F64.F32 R2, R0 ;  /* 0x0000000000027310 */ /* 0x0000620000201800 */
[----:B------:R-:W-:Y:S05]  /*b330*/  BRA `(.L_x_2032) ;  /* 0x000001a000007947 */ /* 0x000fea0003800000 */
.L_x_2031:
        /* <DEDUP_REMOVED lines=21> */
.L_x_2056:
[----:B------:R-:W2:Y:S02]  /*b490*/  LDG.E.64 R2, [R4.64] ;  /* 0x0000002404027981 */ /* 0x000ea4000c1e1b00 */
[----:B--2---:R-:W0:Y:S01]  /*b4a0*/  I2F.F64.U64 R2, R2 ;  /* 0x0000000200027312 */ /* 0x004e220000301800 */
[----:B------:R-:W-:Y:S05]  /*b4b0*/  BRA `(.L_x_2032) ;  /* 0x0000002000007947 */ /* 0x000fea0003800000 */
.L_x_2055:
[----:B------:R-:W2:Y:S02]  /*b4c0*/  LDG.E R2, [R4.64] ;  /* 0x0000002404027981 */ /* 0x000ea4000c1e1900 */
[----:B--2---:R-:W0:Y:S02]  /*b4d0*/  I2F.F64.U32 R2, R2 ;  /* 0x0000000200027312 */ /* 0x004e240000201800 */
.L_x_2032:
        /* <DEDUP_REMOVED lines=39> */
.L_x_2062:
[----:B------:R0:W1:-:S06]  /*b750*/  DMUL R8, RZ, |R2| ;  /* 0x40000002ff087228 */ /* 0x00004c0000000000 */
.L_x_2063:
[----:B------:R-:W-:Y:S05]  /*b760*/  BSYNC B1 ;  /* 0x0000000000017941 */ /* 0x000fea0003800000 */
.L_x_2061:
[----:B------:R-:W-:Y:S02]  /*b770*/  ISETP.GT.AND P0, PT, R5, -0x1, PT ;  /* 0xffffffff0500780c */ /* 0x000fe40003f04270 */
[----:B------:R-:W-:-:S11]  /*b780*/  ISETP.GT.AND P1, PT, R3, -0x1, PT ;  /* 0xffffffff0300780c */ /* 0x000fd60003f24270 */
[----:B-1----:R-:W1:Y:S02]  /*b790*/  @!P0 DMUL R8, R8, +INF ;  /* 0x7ff0000008088828 */ /* 0x002e640000000000 */
[----:B------:R-:W-:Y:S05]  /*b7a0*/  @P1 BRA `(.L_x_2064) ;  /* 0x0000019000001947 */ /* 0x000fea0003800000 */
[----:B-1----:R-:W1:-:S06]  /*b7b0*/  DADD R8, R8, c[0x2][0x60] ;  /* 0x0080180008087629 */ /* 0x002e4c0000000000 */
[----:B-1----:R-:W1:Y:S01]  /*b7c0*/  DADD R8, -R8, c[0x2][0x68] ;  /* 0x00801a0008087629 */ /* 0x002e620000000100 */
[----:B------:R-:W-:Y:S05]  /*b7d0*/  BRA `(.L_x_2064) ;  /* 0x0000016000007947 */ /* 0x000fea0003800000 */
.L_x_2060:
        /* <DEDUP_REMOVED lines=22> */
.L_x_2064:
[----:B01----:R-:W-:Y:S05]  /*b940*/  BSYNC B0 ;  /* 0x0000000000007941 */ /* 0x003fea0003800000 */
.L_x_2059:
        /* <DEDUP_REMOVED lines=13> */
[----:B0-----:R-:W-:Y:S01]  /*ba20*/  STG.E.U8 [R16.64], R9 ;  /* 0x0000000910007986 */ /* 0x001fe2000c101124 */
[----:B------:R-:W-:Y:S05]  /*ba30*/  EXIT ;  /* 0x000000000000794d */ /* 0x000fea0003800000 */
.L_x_2068:
[----:B--2---:R-:W0:Y:S02]  /*ba40*/  F2I.S64.F64.TRUNC R8, R8 ;  /* 0x0000000800087311 */ /* 0x004e24000030d900 */
[----:B0-----:R-:W-:-:S05]  /*ba50*/  IMAD.MOV.U32 R3, RZ, RZ, R8 ;  /* 0x000000ffff037224 */ /* 0x001fca00078e0008 */
[----:B------:R-:W-:Y:S01]  /*ba60*/  STG.E.U8 [R16.64], R3 ;  /* 0x0000000310007986 */ /* 0x000fe2000c101124 */
[----:B------:R-:W-:Y:S05]  /*ba70*/  EXIT ;  /* 0x000000000000794d */ /* 0x000fea0003800000 */
.L_x_2067:
[----:B------:R-:W-:-:S13]  /*ba80*/  ISETP.NE.AND P0, PT, R0, 0x2, PT ;  /* 0x000000020000780c */ /* 0x000fda0003f05270 */
[----:B------:R-:W-:Y:S05]  /*ba90*/  @!P0 BRA `(.L_x_2070) ;  /* 0x000000a000008947 */ /* 0x000fea0003800000 */
[----:B------:R-:W-:-:S13]  /*baa0*/  ISETP.NE.AND P0, PT, R0, 0x3, PT ;  /* 0x000000030000780c */ /* 0x000fda0003f05270 */
[----:B------:R-:W-:Y:S05]  /*bab0*/  @!P0 BRA `(.L_x_2071) ;  /* 0x0000005000008947 */ /* 0x000fea0003800000 */
[----:B------:R-:W-:-:S13]  /*bac0*/  ISETP.NE.AND P0, PT, R0, 0x4, PT ;  /* 0x000000040000780c */ /* 0x000fda0003f05270 */
[----:B------:R-:W-:Y:S05]  /*bad0*/  @P0 BRA `(.L_x_2069) ;  /* 0x00000ce000000947 */ /* 0x000fea0003800000 */
[----:B--2---:R-:W0:Y:S02]  /*bae0*/  F2I.S64.F64.TRUNC R8, R8 ;  /* 0x0000000800087311 */ /* 0x004e24000030d900 */
[----:B0-----:R-:W-:Y:S01]  /*baf0*/  STG.E.64 [R16.64], R8 ;  /* 0x0000000810007986 */ /* 0x001fe2000c101b24 */
[----:B------:R-:W-:Y:S05]  /*bb00*/  EXIT ;  /* 0x000000000000794d */ /* 0x000fea0003800000 */
.L_x_2071:
[----:B--2---:R-:W0:Y:S02]  /*bb10*/  F2I.F64.TRUNC R9, R8 ;  /* 0x0000000800097311 */ /* 0x004e24000030d100 */
[----:B0-----:R-:W-:Y:S01]  /*bb20*/  STG.E [R16.64], R9 ;  /* 0x0000000910007986 */ /* 0x001fe2000c101924 */
[----:B------:R-:W-:Y:S05]  /*bb30*/  EXIT ;  /* 0x000000000000794d */ /* 0x000fea0003800000 */
.L_x_2070:
[----:B--2---:R-:W0:Y:S02]  /*bb40*/  F2I.F64.TRUNC R9, R8 ;  /* 0x0000000800097311 */ /* 0x004e24000030d100 */
[----:B0-----:R-:W-:Y:S01]  /*bb50*/  STG.E.U16 [R16.64], R9 ;  /* 0x0000000910007986 */ /* 0x001fe2000c101524 */
[----:B------:R-:W-:Y:S05]  /*bb60*/  EXIT ;  /* 0x000000000000794d */ /* 0x000fea0003800000 */
.L_x_2066:
        /* <DEDUP_REMOVED lines=9> */
[----:B------:R-:W-:Y:S01]  /*bc00*/  STG.E [R16.64], R3 ;  /* 0x0000000310007986 */ /* 0x000fe2000c101924 */
[----:B------:R-:W-:Y:S05]  /*bc10*/  EXIT ;  /* 0x000000000000794d */ /* 0x000fea0003800000 */
.L_x_2073:
[----:B--2---:R-:W0:Y:S01]  /*bc20*/  F2F.F32.F64 R0, R8 ;  /* 0x0000000800007310 */ /* 0x004e220000301000 */
[----:B------:R-:W0:-:S14]  /*bc30*/  DSETP.GEU.AND P0, PT, |R8|, c[0x2][0xe8], PT ;  /* 0x00803a000800762a */ /* 0x000e1c0003f0e200 */
[----:B0-----:R-:W-:-:S05]  /*bc40*/  @!P0 FMUL R0, R0, 1.175494350822287508e-38 ;  /* 0x0080000000008820 */ /* 0x001fca0000400000 */
[----:B------:R-:W-:-:S05]  /*bc50*/  F2FP.PACK_AB R0, RZ, R0 ;  /* 0x00000000ff00723e */ /* 0x000fca00000000ff */
[----:B------:R-:W-:Y:S01]  /*bc60*/  STG.E.U16 [R16.64], R0 ;  /* 0x0000000010007986 */ /* 0x000fe2000c101524 */
[----:B------:R-:W-:Y:S05]  /*bc70*/  EXIT ;  /* 0x000000000000794d */ /* 0x000fea0003800000 */
.L_x_2072:
        /* <DEDUP_REMOVED lines=10> */
[----:B------:R-:W-:Y:S01]  /*bd20*/  STG.E.64 [R16.64], R2 ;  /* 0x0000000210007986 */ /* 0x000fe2000c101b24 */
[----:B------:R-:W-:Y:S05]  /*bd30*/  EXIT ;  /* 0x000000000000794d */ /* 0x000fea0003800000 */
.L_x_2075:
[----:B--2---:R-:W0:Y:S01]  /*bd40*/  F2F.F32.F64 R0, R8 ;  /* 0x0000000800007310 */ /* 0x004e220000301000 */
[----:B------:R-:W0:-:S14]  /*bd50*/  DSETP.GEU.AND P0, PT, |R8|, c[0x2][0xe8], PT ;  /* 0x00803a000800762a */ /* 0x000e1c0003f0e200 */
[----:B0-----:R-:W-:-:S05]  /*bd60*/  @!P0 FMUL R0, R0, 1.175494350822287508e-38 ;  /* 0x0080000000008820 */ /* 0x001fca0000400000 */
[----:B------:R-:W-:-:S04]  /*bd70*/  F2FP.PACK_AB R3, RZ, R0 ;  /* 0x00000000ff03723e */ /* 0x000fc800000000ff */
[----:B------:R-:W-:-:S05]  /*bd80*/  PRMT R3, R3, 0x5410, RZ ;  /* 0x0000541003037816 */ /* 0x000fca00000000ff */
[----:B------:R-:W-:Y:S01]  /*bd90*/  STG.E [R16.64], R3 ;  /* 0x0000000310007986 */ /* 0x000fe2000c101924 */
[----:B------:R-:W-:Y:S05]  /*bda0*/  EXIT ;  /* 0x000000000000794d */ /* 0x000fea0003800000 */
.L_x_2074:
[----:B--2---:R-:W-:Y:S01]  /*bdb0*/  STG.E.64 [R16.64], R8 ;  /* 0x0000000810007986 */ /* 0x004fe2000c101b24 */
[----:B------:R-:W-:Y:S05]  /*bdc0*/  EXIT ;  /* 0x000000000000794d */ /* 0x000fea0003800000 */
.L_x_2065:
        /* <DEDUP_REMOVED lines=10> */
[----:B------:R-:W-:Y:S01]  /*be70*/  STG.E.U8 [R16.64], R3 ;  /* 0x0000000310007986 */ /* 0x000fe2000c101124 */
[----:B------:R-:W-:Y:S05]  /*be80*/  EXIT ;  /* 0x000000000000794d */ /* 0x000fea0003800000 */
.L_x_2078:
[----:B------:R-:W-:-:S05]  /*be90*/  CS2R R10, SRZ ;  /* 0x00000000000a7805 */ /* 0x000fca000001ff00 */
[----:B--2---:R-:W-:Y:S01]  /*bea0*/  STG.E.128 [R16.64], R8 ;  /* 0x0000000810007986 */ /* 0x004fe2000c101d24 */
[----:B------:R-:W-:Y:S05]  /*beb0*/  EXIT ;  /* 0x000000000000794d */ /* 0x000fea0003800000 */
.L_x_2077:
        /* <DEDUP_REMOVED lines=23> */
.L_x_2082:
[----:B------:R-:W-:Y:S05]  /*c030*/  BSYNC B0 ;  /* 0x0000000000007941 */ /* 0x000fea0003800000 */
.L_x_2081:
[----:B------:R-:W-:-:S05]  /*c040*/  LOP3.LUT R3, R0, R3, RZ, 0xfc, !PT ;  /* 0x0000000300037212 */ /* 0x000fca00078efcff */
[----:B------:R-:W-:Y:S01]  /*c050*/  STG.E.U8 [R16.64], R3 ;  /* 0x0000000310007986 */ /* 0x000fe2000c101124 */
[----:B------:R-:W-:Y:S05]  /*c060*/  EXIT ;  /* 0x000000000000794d */ /* 0x000fea0003800000 */
.L_x_2080:
        /* <DEDUP_REMOVED lines=15> */
.L_x_2084:
[----:B------:R-:W-:Y:S01]  /*c160*/  IMAD.MOV.U32 R0, RZ, RZ, 0x7f ;  /* 0x0000007fff007424 */ /* 0x000fe200078e00ff */
[----:B------:R-:W-:-:S04]  /*c170*/  ISETP.GT.U32.AND P0, PT, R2, 0x7f800000, PT ;  /* 0x7f8000000200780c */ /* 0x000fc80003f04070 */
[----:B------:R-:W-:-:S04]  /*c180*/  SEL R0, R0, 0x7c, P0 ;  /* 0x0000007c00007807 */ /* 0x000fc80000000000 */
.L_x_2085:
[----:B------:R-:W-:Y:S05]  /*c190*/  BSYNC B0 ;  /* 0x0000000000007941 */ /* 0x000fea0003800000 */
.L_x_2083:
[----:B------:R-:W-:-:S04]  /*c1a0*/  LOP3.LUT R2, R3, 0x80000000, RZ, 0xc0, !PT ;  /* 0x8000000003027812 */ /* 0x000fc800078ec0ff */
[----:B------:R-:W-:-:S04]  /*c1b0*/  SHF.R.U32.HI R3, RZ, 0x18, R2 ;  /* 0x00000018ff037819 */ /* 0x000fc80000011602 */
[----:B------:R-:W-:-:S05]  /*c1c0*/  LOP3.LUT R3, R0, R3, RZ, 0xfc, !PT ;  /* 0x0000000300037212 */ /* 0x000fca00078efcff */
[----:B------:R-:W-:Y:S01]  /*c1d0*/  STG.E.U8 [R16.64], R3 ;  /* 0x0000000310007986 */ /* 0x000fe2000c101124 */
[----:B------:R-:W-:Y:S05]  /*c1e0*/  EXIT ;  /* 0x000000000000794d */ /* 0x000fea0003800000 */
.L_x_2079:
[----:B--2---:R-:W0:Y:S01]  /*c1f0*/  F2F.F32.F64 R0, R8 ;  /* 0x0000000800007310 */ /* 0x004e220000301000 */
[----:B------:R-:W0:-:S14]  /*c200*/  DSETP.GEU.AND P0, PT, |R8|, c[0x2][0xe8], PT ;  /* 0x00803a000800762a */ /* 0x000e1c0003f0e200 */
[----:B0-----:R-:W-:-:S05]  /*c210*/  @!P0 FMUL R0, R0, 1.175494350822287508e-38 ;  /* 0x0080000000008820 */ /* 0x001fca0000400000 */
[----:B------:R-:W-:-:S05]  /*c220*/  F2FP.BF16.PACK_AB R0, RZ, R0 ;  /* 0x00000000ff00723e */ /* 0x000fca00000010ff */
[----:B------:R-:W-:Y:S01]  /*c230*/  STG.E.U16 [R16.64], R0 ;  /* 0x0000000010007986 */ /* 0x000fe2000c101524 */
[----:B------:R-:W-:Y:S05]  /*c240*/  EXIT ;  /* 0x000000000000794d */ /* 0x000fea0003800000 */
.L_x_2076:
        /* <DEDUP_REMOVED lines=9> */
[----:B0-----:R-:W-:Y:S01]  /*c2e0*/  STG.E.U16 [R16.64], R9 ;  /* 0x0000000910007986 */ /* 0x001fe2000c101524 */
[----:B------:R-:W-:Y:S05]  /*c2f0*/  EXIT ;  /* 0x000000000000794d */ /* 0x000fea0003800000 */
.L_x_2088:
        /* <DEDUP_REMOVED lines=19> */
.L_x_2091:
[----:B------:R-:W-:-:S04]  /*c430*/  LOP3.LUT R0, R5, 0x80000000, RZ, 0xc0, !PT ;  /* 0x8000000005007812 */ /* 0x000fc800078ec0ff */
[----:B------:R-:W-:-:S04]  /*c440*/  SHF.R.U32.HI R3, RZ, 0x18, R0 ;  /* 0x00000018ff037819 */ /* 0x000fc80000011600 */
[----:B------:R-:W-:-:S04]  /*c450*/  LOP3.LUT R2, R2, R3, RZ, 0xfc, !PT ;  /* 0x0000000302027212 */ /* 0x000fc800078efcff */
[----:B------:R-:W-:Y:S02]  /*c460*/  PRMT R0, R2, 0x7610, R0 ;  /* 0x0000761002007816 */ /* 0x000fe40000000000 */
.L_x_2090:
[----:B------:R-:W-:Y:S05]  /*c470*/  BSYNC B0 ;  /* 0x0000000000007941 */ /* 0x000fea0003800000 */
.L_x_2089:
[----:B------:R-:W-:Y:S01]  /*c480*/  STG.E.U8 [R16.64], R0 ;  /* 0x0000000010007986 */ /* 0x000fe2000c101124 */
[----:B------:R-:W-:Y:S05]  /*c490*/  EXIT ;  /* 0x000000000000794d */ /* 0x000fea0003800000 */
.L_x_2087:
        /* <DEDUP_REMOVED lines=19> */
.L_x_2094:
[----:B------:R-:W-:-:S04]  /*c5d0*/  LOP3.LUT R0, R5, 0x80000000, RZ, 0xc0, !PT ;  /* 0x8000000005007812 */ /* 0x000fc800078ec0ff */
[----:B------:R-:W-:-:S04]  /*c5e0*/  SHF.R.U32.HI R3, RZ, 0x18, R0 ;  /* 0x00000018ff037819 */ /* 0x000fc80000011600 */
[----:B------:R-:W-:-:S04]  /*c5f0*/  LOP3.LUT R2, R2, R3, RZ, 0xfc, !PT ;  /* 0x0000000302027212 */ /* 0x000fc800078efcff */
[----:B------:R-:W-:Y:S02]  /*c600*/  PRMT R0, R2, 0x7610, R0 ;  /* 0x0000761002007816 */ /* 0x000fe40000000000 */
.L_x_2093:
[----:B------:R-:W-:Y:S05]  /*c610*/  BSYNC B0 ;  /* 0x0000000000007941 */ /* 0x000fea0003800000 */
.L_x_2092:
[----:B------:R-:W-:Y:S01]  /*c620*/  STG.E.U8 [R16.64], R0 ;  /* 0x0000000010007986 */ /* 0x000fe2000c101124 */
[----:B------:R-:W-:Y:S05]  /*c630*/  EXIT ;  /* 0x000000000000794d */ /* 0x000fea0003800000 */
.L_x_2086:
        /* <DEDUP_REMOVED lines=24> */
.L_x_2069:
        /* <DEDUP_REMOVED lines=20> */
.L_x_2096:
[----:B--2---:R-:W0:Y:S02]  /*c900*/  F2I.U64.F64.TRUNC R8, R8 ;  /* 0x0000000800087311 */ /* 0x004e24000030d800 */
[----:B0-----:R-:W-:Y:S01]  /*c910*/  STG.E.64 [R16.64], R8 ;  /* 0x0000000810007986 */ /* 0x001fe2000c101b24 */
[----:B------:R-:W-:Y:S05]  /*c920*/  EXIT ;  /* 0x000000000000794d */ /* 0x000fea0003800000 */
.L_x_2095:
[----:B--2---:R-:W0:Y:S02]  /*c930*/  F2I.U32.F64.TRUNC R9, R8 ;  /* 0x0000000800097311 */ /* 0x004e24000030d000 */
[----:B0-----:R-:W-:Y:S01]  /*c940*/  STG.E [R16.64], R9 ;  /* 0x0000000910007986 */ /* 0x001fe2000c101924 */
[----:B------:R-:W-:Y:S05]  /*c950*/  EXIT ;  /* 0x000000000000794d */ /* 0x000fea0003800000 */
.L_x_2097:
        /* <DEDUP_REMOVED lines=10> */
.L_x_15834:


//--------------------- .text._ZN2at6native27unrolled_elementwise_kernelIZZZNS0_16acos_kernel_cudaERNS_18TensorIteratorBaseEENKUlvE0_clEvENKUlvE_clEvEUldE_St5arrayIPcLm2EELi4E23TrivialOffsetCalculatorILi1EjESB_NS0_6memory12LoadWithCastILi1EEENSC_13StoreWithCastILi1EEEEEviT_T0_T2_T3_T4_T5_ --------------------------
	.section	.text._ZN2at6native27unrolled_elementwise_kernelIZZZNS0_16acos_kernel_cudaERNS_18TensorIteratorBaseEENKUlvE0_clEvENKUlvE_clEvEUldE_St5arrayIPcLm2EELi4E23TrivialOffsetCalculatorILi1EjESB_NS0_6memory12LoadWithCastILi1EEENSC_13StoreWithCastILi1EEEEEviT_T0_T2_T3_T4_T5_,"ax",@progbits
	.sectioninfo	@"SHI_REGISTERS=34"
	.align	128
        .global         _ZN2at6native27unrolled_elementwise_kernelIZZZNS0_16acos_kernel_cudaERNS_18TensorIteratorBaseEENKUlvE0_clEvENKUlvE_clEvEUldE_St5arrayIPcLm2EELi4E23TrivialOffsetCalculatorILi1EjESB_NS0_6memory12LoadWithCastILi1EEENSC_13StoreWithCastILi1EEEEEviT_T0_T2_T3_T4_T5_
        .type           _ZN2at6native27unrolled_elementwise_kernelIZZZNS0_16acos_kernel_cudaERNS_18TensorIteratorBaseEENKUlvE0_clEvENKUlvE_clEvEUldE_St5arrayIPcLm2EELi4E23TrivialOffsetCalculatorILi1EjESB_NS0_6memory12LoadWithCastILi1EEENSC_13StoreWithCastILi1EEEEEviT_T0_T2_T3_T4_T5_,@function
        .size           _ZN2at6native27unrolled_elementwise_kernelIZZZNS0_16acos_kernel_cudaERNS_18TensorIteratorBaseEENKUlvE0_clEvENKUlvE_clEvEUldE_St5arrayIPcLm2EELi4E23TrivialOffsetCalculatorILi1EjESB_NS0_6memory12LoadWithCastILi1EEENSC_13StoreWithCastILi1EEEEEviT_T0_T2_T3_T4_T5_,(.L_x_15835 - _ZN2at6native27unrolled_elementwise_kernelIZZZNS0_16acos_kernel_cudaERNS_18TensorIteratorBaseEENKUlvE0_clEvENKUlvE_clEvEUldE_St5arrayIPcLm2EELi4E23TrivialOffsetCalculatorILi1EjESB_NS0_6memory12LoadWithCastILi1EEENSC_13StoreWithCastILi1EEEEEviT_T0_T2_T3_T4_T5_)
        .other          _ZN2at6native27unrolled_elementwise_kernelIZZZNS0_16acos_kernel_cudaERNS_18TensorIteratorBaseEENKUlvE0_clEvENKUlvE_clEvEUldE_St5arrayIPcLm2EELi4E23TrivialOffsetCalculatorILi1EjESB_NS0_6memory12LoadWithCastILi1EEENSC_13StoreWithCastILi1EEEEEviT_T0_T2_T3_T4_T5_,@"STO_CUDA_ENTRY STV_DEFAULT"
_ZN2at6native27unrolled_elementwise_kernelIZZZNS0_16acos_kernel_cudaERNS_18TensorIteratorBaseEENKUlvE0_clEvENKUlvE_clEvEUldE_St5arrayIPcLm2EELi4E23TrivialOffsetCalculatorILi1EjESB_NS0_6memory12LoadWithCastILi1EEENSC_13StoreWithCastILi1EEEEEviT_T0_T2_T3_T4_T5_:
.text._ZN2at6native27unrolled_elementwise_kernelIZZZNS0_16acos_kernel_cudaERNS_18TensorIteratorBaseEENKUlvE0_clEvENKUlvE_clEvEUldE_St5arrayIPcLm2EELi4E23TrivialOffsetCalculatorILi1EjESB_NS0_6memory12LoadWithCastILi1EEENSC_13StoreWithCastILi1EEEEEviT_T0_T2_T3_T4_T5_:
[----:B------:R-:W-:Y:S02]  /*0000*/  IMAD.MOV.U32 R1, RZ, RZ, c[0x0][0x28] ;  /* 0x00000a00ff017624 */ /* 0x000fe400078e00ff */
[----:B------:R-:W0:Y:S01]  /*0010*/  S2R R2, SR_CTAID.X ;  /* 0x0000000000027919 */ /* 0x000e220000002500 */
[----:B------:R-:W-:Y:S01]  /*0020*/  IMAD.MOV.U32 R19, RZ, RZ, -0x200 ;  /* 0xfffffe00ff137424 */ /* 0x000fe200078e00ff */
[----:B------:R-:W1:Y:S01]  /*0030*/  LDC.U8 R18, c[0x0][0x17c] ;  /* 0x00005f00ff127b82 */ /* 0x000e620000000000 */
[----:B------:R-:W-:Y:S01]  /*0040*/  ULDC.64 UR36, c[0x0][0x118] ;  /* 0x0000460000247ab9 */ /* 0x000fe20000000a00 */
[----:B------:R-:W2:Y:S01]  /*0050*/  S2R R28, SR_TID.X ;  /* 0x00000000001c7919 */ /* 0x000ea20000002100 */
[----:B------:R-:W-:Y:S01]  /*0060*/  BSSY B6, `(.L_x_2098) ;  /* 0x00000fd000067945 */ /* 0x000fe20003800000 */
[----:B------:R-:W-:Y:S01]  /*0070*/  CS2R R24, SRZ ;  /* 0x0000000000187805 */ /* 0x000fe2000001ff00 */
[----:B------:R-:W-:Y:S01]  /*0080*/  CS2R R26, SRZ ;  /* 0x00000000001a7805 */ /* 0x000fe2000001ff00 */
        /* <DEDUP_REMOVED lines=19> */
[----:B--2---:R0:W1:Y:S01]  /*01c0*/  I2F.F64.S16 R26, R4 ;  /* 0x00000004001a7312 */ /* 0x0040620000101c00 */
[----:B------:R-:W-:Y:S05]  /*01d0*/  BRA `(.L_x_2105) ;  /* 0x00000e3000007947 */ /* 0x000fea0003800000 */
.L_x_2103:
[----:B------:R-:W2:Y:S02]  /*01e0*/  LDG.E.U8 R4, [R4.64] ;  /* 0x0000002404047981 */ /* 0x000ea4000c1e1100 */
[----:B--2---:R0:W1:Y:S01]  /*01f0*/  I2F.F64.U16 R26, R4 ;  /* 0x00000004001a7312 */ /* 0x0040620000101800 */
[----:B------:R-:W-:Y:S05]  /*0200*/  BRA `(.L_x_2105) ;  /* 0x00000e0000007947 */ /* 0x000fea0003800000 */
.L_x_2102:
        /* <DEDUP_REMOVED lines=9> */
.L_x_2107:
[----:B------:R-:W2:Y:S02]  /*02a0*/  LDG.E R4, [R4.64] ;  /* 0x0000002404047981 */ /* 0x000ea4000c1e1900 */
[----:B--2---:R0:W1:Y:S01]  /*02b0*/  I2F.F64 R26, R4 ;  /* 0x00000004001a7312 */ /* 0x0040620000201c00 */
[----:B------:R-:W-:Y:S05]  /*02c0*/  BRA `(.L_x_2105) ;  /* 0x00000d4000007947 */ /* 0x000fea0003800000 */
.L_x_2106:
[----:B------:R-:W2:Y:S02]  /*02d0*/  LDG.E.U16 R4, [R4.64] ;  /* 0x0000002404047981 */ /* 0x000ea4000c1e1500 */
[----:B--2---:R0:W1:Y:S01]  /*02e0*/  I2F.F64.S16 R26, R4 ;  /* 0x00000004001a7312 */ /* 0x0040620000101c00 */
[----:B------:R-:W-:Y:S05]  /*02f0*/  BRA `(.L_x_2105) ;  /* 0x00000d1000007947 */ /* 0x000fea0003800000 */
.L_x_2101:
        /* <DEDUP_REMOVED lines=10> */
.L_x_2109:
[----:B------:R-:W2:Y:S02]  /*03a0*/  LDG.E.U16 R0, [R4.64] ;  /* 0x0000002404007981 */ /* 0x000ea4000c1e1500 */
[----:B--2---:R-:W-:-:S05]  /*03b0*/  HADD2.F32 R0, -RZ, R0.H0_H0 ;  /* 0x20000000ff007230 */ /* 0x004fca0000004100 */
[----:B------:R-:W-:-:S04]  /*03c0*/  FMUL.FTZ R0, R0, 1 ;  /* 0x3f80000000007820 */ /* 0x000fc80000410000 */
[----:B------:R0:W1:Y:S01]  /*03d0*/  F2F.F64.F32 R26, R0 ;  /* 0x00000000001a7310 */ /* 0x0000620000201800 */
[----:B------:R-:W-:Y:S05]  /*03e0*/  BRA `(.L_x_2105) ;  /* 0x00000c2000007947 */ /* 0x000fea0003800000 */
.L_x_2108:
        /* <DEDUP_REMOVED lines=10> */
.L_x_2111:
[----:B------:R-:W2:Y:S02]  /*0490*/  LDG.E.U16 R4, [R4.64] ;  /* 0x0000002404047981 */ /* 0x000ea4000c1e1500 */
[----:B--2---:R-:W-:-:S05]  /*04a0*/  HADD2.F32 R0, -RZ, R4.H0_H0 ;  /* 0x20000004ff007230 */ /* 0x004fca0000004100 */
[----:B------:R-:W-:-:S04]  /*04b0*/  FMUL.FTZ R0, R0, 1 ;  /* 0x3f80000000007820 */ /* 0x000fc80000410000 */
[----:B------:R0:W1:Y:S01]  /*04c0*/  F2F.F64.F32 R26, R0 ;  /* 0x00000000001a7310 */ /* 0x0000620000201800 */
[----:B------:R-:W-:Y:S05]  /*04d0*/  BRA `(.L_x_2105) ;  /* 0x00000b3000007947 */ /* 0x000fea0003800000 */
.L_x_2110:
[----:B------:R0:W5:Y:S01]  /*04e0*/  LDG.E.64 R26, [R4.64] ;  /* 0x00000024041a7981 */ /* 0x000162000c1e1b00 */
[----:B------:R-:W-:Y:S05]  /*04f0*/  BRA `(.L_x_2105) ;  /* 0x00000b1000007947 */ /* 0x000fea0003800000 */
.L_x_2100:
        /* <DEDUP_REMOVED lines=13> */
.L_x_2114:
[----:B------:R0:W5:Y:S01]  /*05d0*/  LDG.E.64 R26, [R4.64] ;  /* 0x00000024041a7981 */ /* 0x000162000c1e1b00 */
[----:B------:R-:W-:Y:S05]  /*05e0*/  BRA `(.L_x_2105) ;  /* 0x00000a2000007947 */ /* 0x000fea0003800000 */
.L_x_2113:
        /* <DEDUP_REMOVED lines=24> */
[----:B------:R-:W-:-:S05]  /*0770*/  LOP3.LUT R7, R7, 0x80000000, R0, 0xf8, !PT ;  /* 0x8000000007077812 */ /* 0x000fca00078ef800 */
[----:B------:R-:W-:-:S04]  /*0780*/  FMUL.FTZ R7, R7, 1 ;  /* 0x3f80000007077820 */ /* 0x000fc80000410000 */
[----:B------:R0:W1:Y:S01]  /*0790*/  F2F.F64.F32 R26, R7 ;  /* 0x00000007001a7310 */ /* 0x0000620000201800 */
[----:B------:R-:W-:Y:S05]  /*07a0*/  BRA `(.L_x_2105) ;  /* 0x0000086000007947 */ /* 0x000fea0003800000 */
.L_x_2116:
        /* <DEDUP_REMOVED lines=12> */
[----:B------:R-:W-:-:S05]  /*0870*/  LOP3.LUT R0, R3, 0x80000000, R0, 0xf8, !PT ;  /* 0x8000000003007812 */ /* 0x000fca00078ef800 */
[----:B------:R-:W-:-:S04]  /*0880*/  FMUL.FTZ R0, R0, 1 ;  /* 0x3f80000000007820 */ /* 0x000fc80000410000 */
[----:B------:R0:W1:Y:S01]  /*0890*/  F2F.F64.F32 R26, R0 ;  /* 0x00000000001a7310 */ /* 0x0000620000201800 */
[----:B------:R-:W-:Y:S05]  /*08a0*/  BRA `(.L_x_2105) ;  /* 0x0000076000007947 */ /* 0x000fea0003800000 */
.L_x_2115:
[----:B------:R-:W2:Y:S02]  /*08b0*/  LDG.E.U16 R0, [R4.64] ;  /* 0x0000002404007981 */ /* 0x000ea4000c1e1500 */
[----:B--2---:R-:W-:-:S05]  /*08c0*/  PRMT R0, RZ, 0x5410, R0 ;  /* 0x00005410ff007816 */ /* 0x004fca0000000000 */
[----:B------:R-:W-:-:S04]  /*08d0*/  FMUL.FTZ R0, R0, 1 ;  /* 0x3f80000000007820 */ /* 0x000fc80000410000 */
[----:B------:R0:W1:Y:S01]  /*08e0*/  F2F.F64.F32 R26, R0 ;  /* 0x00000000001a7310 */ /* 0x0000620000201800 */
[----:B------:R-:W-:Y:S05]  /*08f0*/  BRA `(.L_x_2105) ;  /* 0x0000071000007947 */ /* 0x000fea0003800000 */
.L_x_2112:
        /* <DEDUP_REMOVED lines=9> */
[----:B--2---:R0:W1:Y:S01]  /*0990*/  I2F.F64.U16 R26, R4 ;  /* 0x00000004001a7312 */ /* 0x0040620000101800 */
[----:B------:R-:W-:Y:S05]  /*09a0*/  BRA `(.L_x_2105) ;  /* 0x0000066000007947 */ /* 0x000fea0003800000 */
.L_x_2119:
        /* <DEDUP_REMOVED lines=21> */
.L_x_2123:
[----:B------:R-:W-:Y:S05]  /*0b00*/  BSYNC B1 ;  /* 0x0000000000017941 */ /* 0x000fea0003800000 */
.L_x_2122:
[----:B------:R-:W-:Y:S01]  /*0b10*/  LEA R5, R0, 0x3b800000, 0x17 ;  /* 0x3b80000000057811 */ /* 0x000fe200078eb8ff */
[----:B------:R-:W-:-:S05]  /*0b20*/  IMAD.SHL.U32 R0, R3, 0x100000, RZ ;  /* 0x0010000003007824 */ /* 0x000fca00078e00ff */
[----:B------:R-:W-:Y:S02]  /*0b30*/  LOP3.LUT R0, R5, R0, R6, 0xfe, !PT ;  /* 0x0000000005007212 */ /* 0x000fe400078efe06 */
.L_x_2121:
[----:B------:R-:W-:Y:S05]  /*0b40*/  BSYNC B0 ;  /* 0x0000000000007941 */ /* 0x000fea0003800000 */
.L_x_2120:
[----:B------:R-:W-:-:S04]  /*0b50*/  FMUL.FTZ R0, R0, 1 ;  /* 0x3f80000000007820 */ /* 0x000fc80000410000 */
[----:B------:R0:W1:Y:S01]  /*0b60*/  F2F.F64.F32 R26, R0 ;  /* 0x00000000001a7310 */ /* 0x0000620000201800 */
[----:B------:R-:W-:Y:S05]  /*0b70*/  BRA `(.L_x_2105) ;  /* 0x0000049000007947 */ /* 0x000fea0003800000 */
.L_x_2118:
        /* <DEDUP_REMOVED lines=21> */
.L_x_2127:
[----:B------:R-:W-:Y:S05]  /*0cd0*/  BSYNC B1 ;  /* 0x0000000000017941 */ /* 0x000fea0003800000 */
.L_x_2126:
[----:B------:R-:W-:Y:S01]  /*0ce0*/  LEA R5, R0, 0x37800000, 0x17 ;  /* 0x3780000000057811 */ /* 0x000fe200078eb8ff */
[----:B------:R-:W-:-:S05]  /*0cf0*/  IMAD.SHL.U32 R0, R3, 0x200000, RZ ;  /* 0x0020000003007824 */ /* 0x000fca00078e00ff */
[----:B------:R-:W-:Y:S02]  /*0d00*/  LOP3.LUT R0, R5, R0, R6, 0xfe, !PT ;  /* 0x0000000005007212 */ /* 0x000fe400078efe06 */
.L_x_2125:
[----:B------:R-:W-:Y:S05]  /*0d10*/  BSYNC B0 ;  /* 0x0000000000007941 */ /* 0x000fea0003800000 */
.L_x_2124:
[----:B------:R-:W-:-:S04]  /*0d20*/  FMUL.FTZ R0, R0, 1 ;  /* 0x3f80000000007820 */ /* 0x000fc80000410000 */
[----:B------:R0:W1:Y:S01]  /*0d30*/  F2F.F64.F32 R26, R0 ;  /* 0x00000000001a7310 */ /* 0x0000620000201800 */
[----:B------:R-:W-:Y:S05]  /*0d40*/  BRA `(.L_x_2105) ;  /* 0x000002c000007947 */ /* 0x000fea0003800000 */
.L_x_2117:
        /* <DEDUP_REMOVED lines=14> */
.L_x_2131:
[----:B------:R-:W-:Y:S05]  /*0e30*/  BSYNC B0 ;  /* 0x0000000000007941 */ /* 0x000fea0003800000 */
.L_x_2130:
[----:B------:R-:W-:-:S04]  /*0e40*/  FMUL.FTZ R0, R0, 1 ;  /* 0x3f80000000007820 */ /* 0x000fc80000410000 */
[----:B------:R0:W1:Y:S01]  /*0e50*/  F2F.F64.F32 R26, R0 ;  /* 0x00000000001a7310 */ /* 0x0000620000201800 */
[----:B------:R-:W-:Y:S05]  /*0e60*/  BRA `(.L_x_2105) ;  /* 0x000001a000007947 */ /* 0x000fea0003800000 */
.L_x_2104:
        /* <DEDUP_REMOVED lines=21> */
.L_x_2129:
[----:B------:R-:W2:Y:S02]  /*0fc0*/  LDG.E.64 R26, [R4.64] ;  /* 0x00000024041a7981 */ /* 0x000ea4000c1e1b00 */
[----:B--2---:R-:W0:Y:S01]  /*0fd0*/  I2F.F64.U64 R26, R26 ;  /* 0x0000001a001a7312 */ /* 0x004e220000301800 */
[----:B------:R-:W-:Y:S05]  /*0fe0*/  BRA `(.L_x_2105) ;  /* 0x0000002000007947 */ /* 0x000fea0003800000 */
.L_x_2128:
[----:B------:R-:W2:Y:S02]  /*0ff0*/  LDG.E R4, [R4.64] ;  /* 0x0000002404047981 */ /* 0x000ea4000c1e1900 */
[----:B--2---:R0:W1:Y:S02]  /*1000*/  I2F.F64.U32 R26, R4 ;  /* 0x00000004001a7312 */ /* 0x0040640000201800 */
.L_x_2105:
[----:B------:R-:W2:Y:S02]  /*1010*/  S2R R28, SR_TID.X ;  /* 0x00000000001c7919 */ /* 0x000ea40000002100 */
[----:B--2---:R-:W-:Y:S02]  /*1020*/  IADD3 R28, R28, 0x80, RZ ;  /* 0x000000801c1c7810 */ /* 0x004fe40007ffe0ff */
.L_x_2099:
[----:B-1----:R-:W-:Y:S05]  /*1030*/  BSYNC B6 ;  /* 0x0000000000067941 */ /* 0x002fea0003800000 */
.L_x_2098:
        /* <DEDUP_REMOVED lines=22> */
.L_x_2137:
[----:B------:R-:W2:Y:S02]  /*11a0*/  LDG.E.U8 R4, [R4.64] ;  /* 0x0000002404047981 */ /* 0x000ea4000c1e1100 */
[----:B--2---:R0:W1:Y:S01]  /*11b0*/  I2F.F64.U16 R24, R4 ;  /* 0x0000000400187312 */ /* 0x0040620000101800 */
[----:B------:R-:W-:Y:S05]  /*11c0*/  BRA `(.L_x_2139) ;  /* 0x00000df000007947 */ /* 0x000fea0003800000 */
.L_x_2136:
        /* <DEDUP_REMOVED lines=9> */
.L_x_2141:
[----:B------:R-:W2:Y:S02]  /*1260*/  LDG.E R4, [R4.64] ;  /* 0x0000002404047981 */ /* 0x000ea4000c1e1900 */
[----:B--2---:R0:W1:Y:S01]  /*1270*/  I2F.F64 R24, R4 ;  /* 0x0000000400187312 */ /* 0x0040620000201c00 */
[----:B------:R-:W-:Y:S05]  /*1280*/  BRA `(.L_x_2139) ;  /* 0x00000d3000007947 */ /* 0x000fea0003800000 */
.L_x_2140:
[----:B------:R-:W2:Y:S02]  /*1290*/  LDG.E.U16 R4, [R4.64] ;  /* 0x0000002404047981 */ /* 0x000ea4000c1e1500 */
[----:B--2---:R0:W1:Y:S01]  /*12a0*/  I2F.F64.S16 R24, R4 ;  /* 0x0000000400187312 */ /* 0x0040620000101c00 */
[----:B------:R-:W-:Y:S05]  /*12b0*/  BRA `(.L_x_2139) ;  /* 0x00000d0000007947 */ /* 0x000fea0003800000 */
.L_x_2135:
        /* <DEDUP_REMOVED lines=10> */
.L_x_2143:
[----:B------:R-:W2:Y:S02]  /*1360*/  LDG.E.U16 R0, [R4.64] ;  /* 0x0000002404007981 */ /* 0x000ea4000c1e1500 */
[----:B--2---:R-:W-:-:S05]  /*1370*/  HADD2.F32 R0, -RZ, R0.H0_H0 ;  /* 0x20000000ff007230 */ /* 0x004fca0000004100 */
[----:B------:R-:W-:-:S04]  /*1380*/  FMUL.FTZ R0, R0, 1 ;  /* 0x3f80000000007820 */ /* 0x000fc80000410000 */
[----:B------:R0:W1:Y:S01]  /*1390*/  F2F.F64.F32 R24, R0 ;  /* 0x0000000000187310 */ /* 0x0000620000201800 */
[----:B------:R-:W-:Y:S05]  /*13a0*/  BRA `(.L_x_2139) ;  /* 0x00000c1000007947 */ /* 0x000fea0003800000 */
.L_x_2142:
        /* <DEDUP_REMOVED lines=10> */
.L_x_2145:
[----:B------:R-:W2:Y:S02]  /*1450*/  LDG.E.U16 R4, [R4.64] ;  /* 0x0000002404047981 */ /* 0x000ea4000c1e1500 */
[----:B--2---:R-:W-:-:S05]  /*1460*/  HADD2.F32 R0, -RZ, R4.H0_H0 ;  /* 0x20000004ff007230 */ /* 0x004fca0000004100 */
[----:B------:R-:W-:-:S04]  /*1470*/  FMUL.FTZ R0, R0, 1 ;  /* 0x3f80000000007820 */ /* 0x000fc80000410000 */
[----:B------:R0:W1:Y:S01]  /*1480*/  F2F.F64.F32 R24, R0 ;  /* 0x0000000000187310 */ /* 0x0000620000201800 */
[----:B------:R-:W-:Y:S05]  /*1490*/  BRA `(.L_x_2139) ;  /* 0x00000b2000007947 */ /* 0x000fea0003800000 */
.L_x_2144:
[----:B------:R0:W5:Y:S01]  /*14a0*/  LDG.E.64 R24, [R4.64] ;  /* 0x0000002404187981 */ /* 0x000162000c1e1b00 */
[----:B------:R-:W-:Y:S05]  /*14b0*/  BRA `(.L_x_2139) ;  /* 0x00000b0000007947 */ /* 0x000fea0003800000 */
.L_x_2134:
        /* <DEDUP_REMOVED lines=13> */
.L_x_2148:
[----:B------:R0:W5:Y:S01]  /*1590*/  LDG.E.64 R24, [R4.64] ;  /* 0x0000002404187981 */ /* 0x000162000c1e1b00 */
[----:B------:R-:W-:Y:S05]  /*15a0*/  BRA `(.L_x_2139) ;  /* 0x00000a1000007947 */ /* 0x000fea0003800000 */
.L_x_2147:
        /* <DEDUP_REMOVED lines=28> */
.L_x_2150:
        /* <DEDUP_REMOVED lines=15> */
.L_x_2149:
[----:B------:R-:W2:Y:S02]  /*1860*/  LDG.E.U16 R0, [R4.64] ;  /* 0x0000002404007981 */ /* 0x000ea4000c1e1500 */
[----:B--2---:R-:W-:-:S05]  /*1870*/  PRMT R0, RZ, 0x5410, R0 ;  /* 0x00005410ff007816 */ /* 0x004fca0000000000 */
[----:B------:R-:W-:-:S04]  /*1880*/  FMUL.FTZ R0, R0, 1 ;  /* 0x3f80000000007820 */ /* 0x000fc80000410000 */
[----:B------:R0:W1:Y:S01]  /*1890*/  F2F.F64.F32 R24, R0 ;  /* 0x0000000000187310 */ /* 0x0000620000201800 */
[----:B------:R-:W-:Y:S05]  /*18a0*/  BRA `(.L_x_2139) ;  /* 0x0000071000007947 */ /* 0x000fea0003800000 */
.L_x_2146:
        /* <DEDUP_REMOVED lines=11> */
.L_x_2153:
        /* <DEDUP_REMOVED lines=21> */
.L_x_2157:
[----:B------:R-:W-:Y:S05]  /*1ab0*/  BSYNC B1 ;  /* 0x0000000000017941 */ /* 0x000fea0003800000 */
.L_x_2156:
[----:B------:R-:W-:Y:S01]  /*1ac0*/  LEA R5, R0, 0x3b800000, 0x17 ;  /* 0x3b80000000057811 */ /* 0x000fe200078eb8ff */
[----:B------:R-:W-:-:S05]  /*1ad0*/  IMAD.SHL.U32 R0, R3, 0x100000, RZ ;  /* 0x0010000003007824 */ /* 0x000fca00078e00ff */
[----:B------:R-:W-:Y:S02]  /*1ae0*/  LOP3.LUT R0, R5, R0, R6, 0xfe, !PT ;  /* 0x0000000005007212 */ /* 0x000fe400078efe06 */
.L_x_2155:
[----:B------:R-:W-:Y:S05]  /*1af0*/  BSYNC B0 ;  /* 0x0000000000007941 */ /* 0x000fea0003800000 */
.L_x_2154:
[----:B------:R-:W-:-:S04]  /*1b00*/  FMUL.FTZ R0, R0, 1 ;  /* 0x3f80000000007820 */ /* 0x000fc80000410000 */
[----:B------:R0:W1:Y:S01]  /*1b10*/  F2F.F64.F32 R24, R0 ;  /* 0x0000000000187310 */ /* 0x0000620000201800 */
[----:B------:R-:W-:Y:S05]  /*1b20*/  BRA `(.L_x_2139) ;  /* 0x0000049000007947 */ /* 0x000fea0003800000 */
.L_x_2152:
        /* <DEDUP_REMOVED lines=21> */
.L_x_2161:
[----:B------:R-:W-:Y:S05]  /*1c80*/  BSYNC B1 ;  /* 0x0000000000017941 */ /* 0x000fea0003800000 */
.L_x_2160:
[----:B------:R-:W-:Y:S01]  /*1c90*/  LEA R5, R0, 0x37800000, 0x17 ;  /* 0x3780000000057811 */ /* 0x000fe200078eb8ff */
[----:B------:R-:W-:-:S05]  /*1ca0*/  IMAD.SHL.U32 R0, R3, 0x200000, RZ ;  /* 0x0020000003007824 */ /* 0x000fca00078e00ff */
[----:B------:R-:W-:Y:S02]  /*1cb0*/  LOP3.LUT R0, R5, R0, R6, 0xfe, !PT ;  /* 0x0000000005007212 */ /* 0x000fe400078efe06 */
.L_x_2159:
[----:B------:R-:W-:Y:S05]  /*1cc0*/  BSYNC B0 ;  /* 0x0000000000007941 */ /* 0x000fea0003800000 */
.L_x_2158:
[----:B------:R-:W-:-:S04]  /*1cd0*/  FMUL.FTZ R0, R0, 1 ;  /* 0x3f80000000007820 */ /* 0x000fc80000410000 */
[----:B------:R0:W1:Y:S01]  /*1ce0*/  F2F.F64.F32 R24, R0 ;  /* 0x0000000000187310 */ /* 0x0000620000201800 */
[----:B------:R-:W-:Y:S05]  /*1cf0*/  BRA `(.L_x_2139) ;  /* 0x000002c000007947 */ /* 0x000fea0003800000 */
.L_x_2151:
        /* <DEDUP_REMOVED lines=14> */
.L_x_2165:
[----:B------:R-:W-:Y:S05]  /*1de0*/  BSYNC B0 ;  /* 0x0000000000007941 */ /* 0x000fea0003800000 */
.L_x_2164:
[----:B------:R-:W-:-:S04]  /*1df0*/  FMUL.FTZ R0, R0, 1 ;  /* 0x3f80000000007820 */ /* 0x000fc80000410000 */
[----:B------:R0:W1:Y:S01]  /*1e00*/  F2F.F64.F32 R24, R0 ;  /* 0x0000000000187310 */ /* 0x0000620000201800 */
[----:B------:R-:W-:Y:S05]  /*1e10*/  BRA `(.L_x_2139) ;  /* 0x000001a000007947 */ /* 0x000fea0003800000 */
.L_x_2138:
        /* <DEDUP_REMOVED lines=19> */
[----:B------:R-:W-:Y:S01]  /*1f50*/  CS2R R24, SRZ ;  /* 0x0000000000187805 */ /* 0x000fe2000001ff00 */
[----:B------:R-:W-:Y:S05]  /*1f60*/  BRA `(.L_x_2139) ;  /* 0x0000005000007947 */ /* 0x000fea0003800000 */
.L_x_2163:
[----:B------:R-:W2:Y:S02]  /*1f70*/  LDG.E.64 R24, [R4.64] ;  /* 0x0000002404187981 */ /* 0x000ea4000c1e1b00 */
[----:B--2---:R-:W0:Y:S01]  /*1f80*/  I2F.F64.U64 R24, R24 ;  /* 0x0000001800187312 */ /* 0x004e220000301800 */
[----:B------:R-:W-:Y:S05]  /*1f90*/  BRA `(.L_x_2139) ;  /* 0x0000002000007947 */ /* 0x000fea0003800000 */
.L_x_2162:
[----:B------:R-:W2:Y:S02]  /*1fa0*/  LDG.E R4, [R4.64] ;  /* 0x0000002404047981 */ /* 0x000ea4000c1e1900 */
[----:B--2---:R0:W1:Y:S02]  /*1fb0*/  I2F.F64.U32 R24, R4 ;  /* 0x0000000400187312 */ /* 0x0040640000201800 */
.L_x_2139:
[----:B------:R-:W-:-:S03]  /*1fc0*/  IADD3 R28, R28, 0x80, RZ ;  /* 0x000000801c1c7810 */ /* 0x000fc60007ffe0ff */
.L_x_2133:
[----:B------:R-:W-:Y:S05]  /*1fd0*/  BSYNC B6 ;  /* 0x0000000000067941 */ /* 0x000fea0003800000 */
.L_x_2132:
[----:B------:R-:W-:Y:S01]  /*1fe0*/  ISETP.GE.AND P0, PT, R28, R19, PT ;  /* 0x000000131c00720c */ /* 0x000fe20003f06270 */
[----:B------:R-:W-:Y:S01]  /*1ff0*/  BSSY B6, `(.L_x_2166) ;  /* 0x00000fa000067945 */ /* 0x000fe20003800000 */
[----:B------:R-:W-:Y:S01]  /*2000*/  CS2R R22, SRZ ;  /* 0x0000000000167805 */ /* 0x000fe2000001ff00 */
[----:B------:R-:W-:-:S10]  /*2010*/  CS2R R16, SRZ ;  /* 0x0000000000107805 */ /* 0x000fd4000001ff00 */
        /* <DEDUP_REMOVED lines=18> */
[----:B--2---:R0:W2:Y:S01]  /*2140*/  I2F.F64.S16 R16, R4 ;  /* 0x0000000400107312 */ /* 0x0040a20000101c00 */
[----:B------:R-:W-:Y:S05]  /*2150*/  BRA `(.L_x_2173) ;  /* 0x00000e2000007947 */ /* 0x000fea0003800000 */
.L_x_2171:
[----:B------:R-:W2:Y:S02]  /*2160*/  LDG.E.U8 R4, [R4.64] ;  /* 0x0000002404047981 */ /* 0x000ea4000c1e1100 */
[----:B--2---:R0:W2:Y:S01]  /*2170*/  I2F.F64.U16 R16, R4 ;  /* 0x0000000400107312 */ /* 0x0040a20000101800 */
[----:B------:R-:W-:Y:S05]  /*2180*/  BRA `(.L_x_2173) ;  /* 0x00000df000007947 */ /* 0x000fea0003800000 */
.L_x_2170:
        /* <DEDUP_REMOVED lines=9> */
.L_x_2175:
[----:B------:R-:W2:Y:S02]  /*2220*/  LDG.E R4, [R4.64] ;  /* 0x0000002404047981 */ /* 0x000ea4000c1e1900 */
[----:B--2---:R0:W2:Y:S01]  /*2230*/  I2F.F64 R16, R4 ;  /* 0x0000000400107312 */ /* 0x0040a20000201c00 */
[----:B------:R-:W-:Y:S05]  /*2240*/  BRA `(.L_x_2173) ;  /* 0x00000d3000007947 */ /* 0x000fea0003800000 */
.L_x_2174:
[----:B------:R-:W2:Y:S02]  /*2250*/  LDG.E.U16 R4, [R4.64] ;  /* 0x0000002404047981 */ /* 0x000ea4000c1e1500 */
[----:B--2---:R0:W2:Y:S01]  /*2260*/  I2F.F64.S16 R16, R4 ;  /* 0x0000000400107312 */ /* 0x0040a20000101c00 */
[----:B------:R-:W-:Y:S05]  /*2270*/  BRA `(.L_x_2173) ;  /* 0x00000d0000007947 */ /* 0x000fea0003800000 */
.L_x_2169:
        /* <DEDUP_REMOVED lines=10> */
.L_x_2177:
[----:B------:R-:W2:Y:S02]  /*2320*/  LDG.E.U16 R0, [R4.64] ;  /* 0x0000002404007981 */ /* 0x000ea4000c1e1500 */
[----:B--2---:R-:W-:-:S05]  /*2330*/  HADD2.F32 R0, -RZ, R0.H0_H0 ;  /* 0x20000000ff007230 */ /* 0x004fca0000004100 */
[----:B------:R-:W-:-:S04]  /*2340*/  FMUL.FTZ R0, R0, 1 ;  /* 0x3f80000000007820 */ /* 0x000fc80000410000 */
[----:B------:R0:W2:Y:S01]  /*2350*/  F2F.F64.F32 R16, R0 ;  /* 0x0000000000107310 */ /* 0x0000a20000201800 */
[----:B------:R-:W-:Y:S05]  /*2360*/  BRA `(.L_x_2173) ;  /* 0x00000c1000007947 */ /* 0x000fea0003800000 */
.L_x_2176:
        /* <DEDUP_REMOVED lines=10> */
.L_x_2179:
[----:B------:R-:W2:Y:S02]  /*2410*/  LDG.E.U16 R4, [R4.64] ;  /* 0x0000002404047981 */ /* 0x000ea4000c1e1500 */
[----:B--2---:R-:W-:-:S05]  /*2420*/  HADD2.F32 R0, -RZ, R4.H0_H0 ;  /* 0x20000004ff007230 */ /* 0x004fca0000004100 */
[----:B------:R-:W-:-:S04]  /*2430*/  FMUL.FTZ R0, R0, 1 ;  /* 0x3f80000000007820 */ /* 0x000fc80000410000 */
[----:B------:R0:W2:Y:S01]  /*2440*/  F2F.F64.F32 R16, R0 ;  /* 0x0000000000107310 */ /* 0x0000a20000201800 */
[----:B------:R-:W-:Y:S05]  /*2450*/  BRA `(.L_x_2173) ;  /* 0x00000b2000007947 */ /* 0x000fea0003800000 */
.L_x_2178:
[----:B------:R0:W5:Y:S01]  /*2460*/  LDG.E.64 R16, [R4.64] ;  /* 0x0000002404107981 */ /* 0x000162000c1e1b00 */
[----:B------:R-:W-:Y:S05]  /*2470*/  BRA `(.L_x_2173) ;  /* 0x00000b0000007947 */ /* 0x000fea0003800000 */
.L_x_2168:
        /* <DEDUP_REMOVED lines=13> */
.L_x_2182:
[----:B------:R0:W5:Y:S01]  /*2550*/  LDG.E.64 R16, [R4.64] ;  /* 0x0000002404107981 */ /* 0x000162000c1e1b00 */
[----:B------:R-:W-:Y:S05]  /*2560*/  BRA `(.L_x_2173) ;  /* 0x00000a1000007947 */ /* 0x000fea0003800000 */
.L_x_2181:
        /* <DEDUP_REMOVED lines=26> */
[----:B------:R0:W2:Y:S01]  /*2710*/  F2F.F64.F32 R16, R7 ;  /* 0x0000000700107310 */ /* 0x0000a20000201800 */
[----:B------:R-:W-:Y:S05]  /*2720*/  BRA `(.L_x_2173) ;  /* 0x0000085000007947 */ /* 0x000fea0003800000 */
.L_x_2184:
        /* <DEDUP_REMOVED lines=13> */
[----:B------:R0:W2:Y:S01]  /*2800*/  F2F.F64.F32 R16, R0 ;  /* 0x0000000000107310 */ /* 0x0000a20000201800 */
[----:B------:R-:W-:Y:S05]  /*2810*/  BRA `(.L_x_2173) ;  /* 0x0000076000007947 */ /* 0x000fea0003800000 */
.L_x_2183:
[----:B------:R-:W2:Y:S02]  /*2820*/  LDG.E.U16 R0, [R4.64] ;  /* 0x0000002404007981 */ /* 0x000ea4000c1e1500 */
[----:B--2---:R-:W-:-:S05]  /*2830*/  PRMT R0, RZ, 0x5410, R0 ;  /* 0x00005410ff007816 */ /* 0x004fca0000000000 */
[----:B------:R-:W-:-:S04]  /*2840*/  FMUL.FTZ R0, R0, 1 ;  /* 0x3f80000000007820 */ /* 0x000fc80000410000 */
[----:B------:R0:W2:Y:S01]  /*2850*/  F2F.F64.F32 R16, R0 ;  /* 0x0000000000107310 */ /* 0x0000a20000201800 */
[----:B------:R-:W-:Y:S05]  /*2860*/  BRA `(.L_x_2173) ;  /* 0x0000071000007947 */ /* 0x000fea0003800000 */
.L_x_2180:
        /* <DEDUP_REMOVED lines=9> */
[----:B--2---:R0:W2:Y:S01]  /*2900*/  I2F.F64.U16 R16, R4 ;  /* 0x0000000400107312 */ /* 0x0040a20000101800 */
[----:B------:R-:W-:Y:S05]  /*2910*/  BRA `(.L_x_2173) ;  /* 0x0000066000007947 */ /* 0x000fea0003800000 */
.L_x_2187:
        /* <DEDUP_REMOVED lines=21> */
.L_x_2191:
[----:B------:R-:W-:Y:S05]  /*2a70*/  BSYNC B1 ;  /* 0x0000000000017941 */ /* 0x000fea0003800000 */
.L_x_2190:
[----:B------:R-:W-:Y:S01]  /*2a80*/  LEA R5, R0, 0x3b800000, 0x17 ;  /* 0x3b80000000057811 */ /* 0x000fe200078eb8ff */
[----:B------:R-:W-:-:S05]  /*2a90*/  IMAD.SHL.U32 R0, R3, 0x100000, RZ ;  /* 0x0010000003007824 */ /* 0x000fca00078e00ff */
[----:B------:R-:W-:Y:S02]  /*2aa0*/  LOP3.LUT R0, R5, R0, R6, 0xfe, !PT ;  /* 0x0000000005007212 */ /* 0x000fe400078efe06 */
.L_x_2189:
[----:B------:R-:W-:Y:S05]  /*2ab0*/  BSYNC B0 ;  /* 0x0000000000007941 */ /* 0x000fea0003800000 */
.L_x_2188:
[----:B------:R-:W-:-:S04]  /*2ac0*/  FMUL.FTZ R0, R0, 1 ;  /* 0x3f80000000007820 */ /* 0x000fc80000410000 */
[----:B------:R0:W2:Y:S01]  /*2ad0*/  F2F.F64.F32 R16, R0 ;  /* 0x0000000000107310 */ /* 0x0000a20000201800 */
[----:B------:R-:W-:Y:S05]  /*2ae0*/  BRA `(.L_x_2173) ;  /* 0x0000049000007947 */ /* 0x000fea0003800000 */
.L_x_2186:
        /* <DEDUP_REMOVED lines=21> */
.L_x_2195:
[----:B------:R-:W-:Y:S05]  /*2c40*/  BSYNC B1 ;  /* 0x0000000000017941 */ /* 0x000fea0003800000 */
.L_x_2194:
[----:B------:R-:W-:Y:S01]  /*2c50*/  LEA R5, R0, 0x37800000, 0x17 ;  /* 0x3780000000057811 */ /* 0x000fe200078eb8ff */
[----:B------:R-:W-:-:S05]  /*2c60*/  IMAD.SHL.U32 R0, R3, 0x200000, RZ ;  /* 0x0020000003007824 */ /* 0x000fca00078e00ff */
[----:B------:R-:W-:Y:S02]  /*2c70*/  LOP3.LUT R0, R5, R0, R6, 0xfe, !PT ;  /* 0x0000000005007212 */ /* 0x000fe400078efe06 */
.L_x_2193:
[----:B------:R-:W-:Y:S05]  /*2c80*/  BSYNC B0 ;  /* 0x0000000000007941 */ /* 0x000fea0003800000 */
.L_x_2192:
[----:B------:R-:W-:-:S04]  /*2c90*/  FMUL.FTZ R0, R0, 1 ;  /* 0x3f80000000007820 */ /* 0x000fc80000410000 */
[----:B------:R0:W2:Y:S01]  /*2ca0*/  F2F.F64.F32 R16, R0 ;  /* 0x0000000000107310 */ /* 0x0000a20000201800 */
[----:B------:R-:W-:Y:S05]  /*2cb0*/  BRA `(.L_x_2173) ;  /* 0x000002c000007947 */ /* 0x000fea0003800000 */
.L_x_2185:
        /* <DEDUP_REMOVED lines=14> */
.L_x_2199:
[----:B------:R-:W-:Y:S05]  /*2da0*/  BSYNC B0 ;  /* 0x0000000000007941 */ /* 0x000fea0003800000 */
.L_x_2198:
[----:B------:R-:W-:-:S04]  /*2db0*/  FMUL.FTZ R0, R0, 1 ;  /* 0x3f80000000007820 */ /* 0x000fc80000410000 */
[----:B------:R0:W2:Y:S01]  /*2dc0*/  F2F.F64.F32 R16, R0 ;  /* 0x0000000000107310 */ /* 0x0000a20000201800 */
[----:B------:R-:W-:Y:S05]  /*2dd0*/  BRA `(.L_x_2173) ;  /* 0x000001a000007947 */ /* 0x000fea0003800000 */
.L_x_2172:
        /* <DEDUP_REMOVED lines=18> */
[----:B01---5:R-:W-:Y:S05]  /*2f00*/  CALL.ABS.NOINC R14 ;  /* 0x000000000e007343 */ /* 0x023fea0003c00000 */
[----:B------:R-:W-:Y:S01]  /*2f10*/  CS2R R16, SRZ ;  /* 0x0000000000107805 */ /* 0x000fe2000001ff00 */
[----:B------:R-:W-:Y:S05]  /*2f20*/  BRA `(.L_x_2173) ;  /* 0x0000005000007947 */ /* 0x000fea0003800000 */
.L_x_2197:
[----:B------:R-:W2:Y:S02]  /*2f30*/  LDG.E.64 R16, [R4.64] ;  /* 0x0000002404107981 */ /* 0x000ea4000c1e1b00 */
[----:B--2---:R-:W0:Y:S01]  /*2f40*/  I2F.F64.U64 R16, R16 ;  /* 0x0000001000107312 */ /* 0x004e220000301800 */
[----:B------:R-:W-:Y:S05]  /*2f50*/  BRA `(.L_x_2173) ;  /* 0x0000002000007947 */ /* 0x000fea0003800000 */
.L_x_2196:
[----:B------:R-:W2:Y:S02]  /*2f60*/  LDG.E R4, [R4.64] ;  /* 0x0000002404047981 */ /* 0x000ea4000c1e1900 */
[----:B--2---:R0:W2:Y:S02]  /*2f70*/  I2F.F64.U32 R16, R4 ;  /* 0x0000000400107312 */ /* 0x0040a40000201800 */
.L_x_2173:
[----:B------:R-:W-:-:S03]  /*2f80*/  IADD3 R28, R28, 0x80, RZ ;  /* 0x000000801c1c7810 */ /* 0x000fc60007ffe0ff */
.L_x_2167:
[----:B------:R-:W-:Y:S05]  /*2f90*/  BSYNC B6 ;  /* 0x0000000000067941 */ /* 0x000fea0003800000 */
.L_x_2166:
[----:B------:R-:W-:Y:S01]  /*2fa0*/  ISETP.GE.AND P0, PT, R28, R19, PT ;  /* 0x000000131c00720c */ /* 0x000fe20003f06270 */
[----:B------:R-:W-:-:S12]  /*2fb0*/  BSSY B6, `(.L_x_2200) ;  /* 0x00000f5000067945 */ /* 0x000fd80003800000 */
[----:B------:R-:W-:Y:S05]  /*2fc0*/  @P0 BRA `(.L_x_2201) ;  /* 0x00000f3000000947 */ /* 0x000fea0003800000 */
        /* <DEDUP_REMOVED lines=16> */
[----:B---3--:R0:W3:Y:S01]  /*30d0*/  I2F.F64.S16 R22, R4 ;  /* 0x0000000400167312 */ /* 0x0080e20000101c00 */
[----:B------:R-:W-:Y:S05]  /*30e0*/  BRA `(.L_x_2201) ;  /* 0x00000e1000007947 */ /* 0x000fea0003800000 */
.L_x_2205:
[----:B------:R-:W3:Y:S02]  /*30f0*/  LDG.E.U8 R4, [R4.64] ;  /* 0x0000002404047981 */ /* 0x000ee4000c1e1100 */
[----:B---3--:R0:W3:Y:S01]  /*3100*/  I2F.F64.U16 R22, R4 ;  /* 0x0000000400167312 */ /* 0x0080e20000101800 */
[----:B------:R-:W-:Y:S05]  /*3110*/  BRA `(.L_x_2201) ;  /* 0x00000de000007947 */ /* 0x000fea0003800000 */
.L_x_2204:
[----:B------:R-:W-:-:S13]  /*3120*/  ISETP.NE.AND P0, PT, R0, 0x2, PT ;  /* 0x000000020000780c */ /* 0x000fda0003f05270 */
[----:B------:R-:W-:Y:S05]  /*3130*/  @!P0 BRA `(.L_x_2207) ;  /* 0x000000a000008947 */ /* 0x000fea0003800000 */
[----:B------:R-:W-:-:S13]  /*3140*/  ISETP.NE.AND P0, PT, R0, 0x3, PT ;  /* 0x000000030000780c */ /* 0x000fda0003f05270 */
[----:B------:R-:W-:Y:S05]  /*3150*/  @!P0 BRA `(.L_x_2208) ;  /* 0x0000005000008947 */ /* 0x000fea0003800000 */
[----:B------:R-:W-:-:S13]  /*3160*/  ISETP.NE.AND P0, PT, R0, 0x4, PT ;  /* 0x000000040000780c */ /* 0x000fda0003f05270 */
[----:B------:R-:W-:Y:S05]  /*3170*/  @P0 BRA `(.L_x_2206) ;  /* 0x00000bf000000947 */ /* 0x000fea0003800000 */
[----:B------:R-:W3:Y:S02]  /*3180*/  LDG.E.64 R22, [R4.64] ;  /* 0x0000002404167981 */ /* 0x000ee4000c1e1b00 */
[----:B---3--:R-:W0:Y:S01]  /*3190*/  I2F.F64.S64 R22, R22 ;  /* 0x0000001600167312 */ /* 0x008e220000301c00 */
[----:B------:R-:W-:Y:S05]  /*31a0*/  BRA `(.L_x_2201) ;  /* 0x00000d5000007947 */ /* 0x000fea0003800000 */
.L_x_2208:
[----:B------:R-:W3:Y:S02]  /*31b0*/  LDG.E R4, [R4.64] ;  /* 0x0000002404047981 */ /* 0x000ee4000c1e1900 */
[----:B---3--:R0:W3:Y:S01]  /*31c0*/  I2F.F64 R22, R4 ;  /* 0x0000000400167312 */ /* 0x0080e20000201c00 */
[----:B------:R-:W-:Y:S05]  /*31d0*/  BRA `(.L_x_2201) ;  /* 0x00000d2000007947 */ /* 0x000fea0003800000 */
.L_x_2207:
[----:B------:R-:W3:Y:S02]  /*31e0*/  LDG.E.U16 R4, [R4.64] ;  /* 0x0000002404047981 */ /* 0x000ee4000c1e1500 */
[----:B---3--:R0:W3:Y:S01]  /*31f0*/  I2F.F64.S16 R22, R4 ;  /* 0x0000000400167312 */ /* 0x0080e20000101c00 */
[----:B------:R-:W-:Y:S05]  /*3200*/  BRA `(.L_x_2201) ;  /* 0x00000cf000007947 */ /* 0x000fea0003800000 */
.L_x_2203:
[----:B------:R-:W-:-:S13]  /*3210*/  ISETP.GT.AND P0, PT, R0, 0x6, PT ;  /* 0x000000060000780c */ /* 0x000fda0003f04270 */
[----:B------:R-:W-:Y:S05]  /*3220*/  @P0 BRA `(.L_x_2209) ;  /* 0x000000d000000947 */ /* 0x000fea0003800000 */
[----:B------:R-:W-:-:S13]  /*3230*/  ISETP.NE.AND P0, PT, R0, 0x5, PT ;  /* 0x000000050000780c */ /* 0x000fda0003f05270 */
[----:B------:R-:W-:Y:S05]  /*3240*/  @!P0 BRA `(.L_x_2210) ;  /* 0x0000006000008947 */ /* 0x000fea0003800000 */
[----:B------:R-:W-:-:S13]  /*3250*/  ISETP.NE.AND P0, PT, R0, 0x6, PT ;  /* 0x000000060000780c */ /* 0x000fda0003f05270 */
[----:B------:R-:W-:Y:S05]  /*3260*/  @P0 BRA `(.L_x_2206) ;  /* 0x00000b0000000947 */ /* 0x000fea0003800000 */
[----:B------:R-:W3:Y:S02]  /*3270*/  LDG.E R22, [R4.64] ;  /* 0x0000002404167981 */ /* 0x000ee4000c1e1900 */
[----:B---3--:R-:W-:-:S06]  /*3280*/  FMUL.FTZ R22, R22, 1 ;  /* 0x3f80000016167820 */ /* 0x008fcc0000410000 */
[----:B------:R-:W0:Y:S01]  /*3290*/  F2F.F64.F32 R22, R22 ;  /* 0x0000001600167310 */ /* 0x000e220000201800 */
[----:B------:R-:W-:Y:S05]  /*32a0*/  BRA `(.L_x_2201) ;  /* 0x00000c5000007947 */ /* 0x000fea0003800000 */
.L_x_2210:
[----:B------:R-:W3:Y:S02]  /*32b0*/  LDG.E.U16 R0, [R4.64] ;  /* 0x0000002404007981 */ /* 0x000ee4000c1e1500 */
[----:B---3--:R-:W-:-:S05]  /*32c0*/  HADD2.F32 R0, -RZ, R0.H0_H0 ;  /* 0x20000000ff007230 */ /* 0x008fca0000004100 */
[----:B------:R-:W-:-:S04]  /*32d0*/  FMUL.FTZ R0, R0, 1 ;  /* 0x3f80000000007820 */ /* 0x000fc80000410000 */
[----:B------:R0:W3:Y:S01]  /*32e0*/  F2F.F64.F32 R22, R0 ;  /* 0x0000000000167310 */ /* 0x0000e20000201800 */
[----:B------:R-:W-:Y:S05]  /*32f0*/  BRA `(.L_x_2201) ;  /* 0x00000c0000007947 */ /* 0x000fea0003800000 */
.L_x_2209:
[----:B------:R-:W-:-:S13]  /*3300*/  ISETP.NE.AND P0, PT, R0, 0x7, PT ;  /* 0x000000070000780c */ /* 0x000fda0003f05270 */
[----:B------:R-:W-:Y:S05]  /*3310*/  @!P0 BRA `(.L_x_2211) ;  /* 0x000000d000008947 */ /* 0x000fea0003800000 */
        /* <DEDUP_REMOVED lines=8> */
.L_x_2212:
[----:B------:R-:W3:Y:S02]  /*33a0*/  LDG.E.U16 R4, [R4.64] ;  /* 0x0000002404047981 */ /* 0x000ee4000c1e1500 */
[----:B---3--:R-:W-:-:S05]  /*33b0*/  HADD2.F32 R0, -RZ, R4.H0_H0 ;  /* 0x20000004ff007230 */ /* 0x008fca0000004100 */
[----:B------:R-:W-:-:S04]  /*33c0*/  FMUL.FTZ R0, R0, 1 ;  /* 0x3f80000000007820 */ /* 0x000fc80000410000 */
[----:B------:R0:W3:Y:S01]  /*33d0*/  F2F.F64.F32 R22, R0 ;  /* 0x0000000000167310 */ /* 0x0000e20000201800 */
[----:B------:R-:W-:Y:S05]  /*33e0*/  BRA `(.L_x_2201) ;  /* 0x00000b1000007947 */ /* 0x000fea0003800000 */
.L_x_2211:
[----:B------:R0:W5:Y:S01]  /*33f0*/  LDG.E.64 R22, [R4.64] ;  /* 0x0000002404167981 */ /* 0x000162000c1e1b00 */
[----:B------:R-:W-:Y:S05]  /*3400*/  BRA `(.L_x_2201) ;  /* 0x00000af000007947 */ /* 0x000fea0003800000 */
.L_x_2202:
        /* <DEDUP_REMOVED lines=8> */
[----:B------:R-:W3:Y:S01]  /*3490*/  LDG.E.U8 R4, [R4.64] ;  /* 0x0000002404047981 */ /* 0x000ee2000c1e1100 */
[----:B------:R-:W-:Y:S01]  /*34a0*/  IMAD.MOV.U32 R22, RZ, RZ, RZ ;  /* 0x000000ffff167224 */ /* 0x000fe200078e00ff */
[----:B---3--:R-:W-:-:S04]  /*34b0*/  ISETP.NE.AND P0, PT, R4, RZ, PT ;  /* 0x000000ff0400720c */ /* 0x008fc80003f05270 */
[----:B------:R-:W-:Y:S01]  /*34c0*/  FSEL R23, RZ, 1.875, !P0 ;  /* 0x3ff00000ff177808 */ /* 0x000fe20004000000 */
[----:B------:R-:W-:Y:S05]  /*34d0*/  BRA `(.L_x_2201) ;  /* 0x00000a2000007947 */ /* 0x000fea0003800000 */
.L_x_2215:
[----:B------:R0:W5:Y:S01]  /*34e0*/  LDG.E.64 R22, [R4.64] ;  /* 0x0000002404167981 */ /* 0x000162000c1e1b00 */
[----:B------:R-:W-:Y:S05]  /*34f0*/  BRA `(.L_x_2201) ;  /* 0x00000a0000007947 */ /* 0x000fea0003800000 */
.L_x_2214:
        /* <DEDUP_REMOVED lines=26> */
[----:B------:R0:W3:Y:S01]  /*36a0*/  F2F.F64.F32 R22, R7 ;  /* 0x0000000700167310 */ /* 0x0000e20000201800 */
[----:B------:R-:W-:Y:S05]  /*36b0*/  BRA `(.L_x_2201) ;  /* 0x0000084000007947 */ /* 0x000fea0003800000 */
.L_x_2217:
        /* <DEDUP_REMOVED lines=13> */
[----:B------:R0:W3:Y:S01]  /*3790*/  F2F.F64.F32 R22, R0 ;  /* 0x0000000000167310 */ /* 0x0000e20000201800 */
[----:B------:R-:W-:Y:S05]  /*37a0*/  BRA `(.L_x_2201) ;  /* 0x0000075000007947 */ /* 0x000fea0003800000 */
.L_x_2216:
[----:B------:R-:W3:Y:S02]  /*37b0*/  LDG.E.U16 R0, [R4.64] ;  /* 0x0000002404007981 */ /* 0x000ee4000c1e1500 */
[----:B---3--:R-:W-:-:S05]  /*37c0*/  PRMT R0, RZ, 0x5410, R0 ;  /* 0x00005410ff007816 */ /* 0x008fca0000000000 */
[----:B------:R-:W-:-:S04]  /*37d0*/  FMUL.FTZ R0, R0, 1 ;  /* 0x3f80000000007820 */ /* 0x000fc80000410000 */
[----:B------:R0:W3:Y:S01]  /*37e0*/  F2F.F64.F32 R22, R0 ;  /* 0x0000000000167310 */ /* 0x0000e20000201800 */
[----:B------:R-:W-:Y:S05]  /*37f0*/  BRA `(.L_x_2201) ;  /* 0x0000070000007947 */ /* 0x000fea0003800000 */
.L_x_2213:
        /* <DEDUP_REMOVED lines=9> */
[----:B---3--:R0:W3:Y:S01]  /*3890*/  I2F.F64.U16 R22, R4 ;  /* 0x0000000400167312 */ /* 0x0080e20000101800 */
[----:B------:R-:W-:Y:S05]  /*38a0*/  BRA `(.L_x_2201) ;  /* 0x0000065000007947 */ /* 0x000fea0003800000 */
.L_x_2220:
[----:B------:R-:W3:Y:S01]  /*38b0*/  LDG.E.U8 R3, [R4.64] ;  /* 0x0000002404037981 */ /* 0x000ee2000c1e1100 */
[----:B------:R-:W-:Y:S01]  /*38c0*/  BSSY B0, `(.L_x_2221) ;  /* 0x0000018000007945 */ /* 0x000fe20003800000 */
[----:B------:R-:W-:Y:S01]  /*38d0*/  IMAD.MOV.U32 R0, RZ, RZ, RZ ;  /* 0x000000ffff007224 */ /* 0x000fe200078e00ff */
        /* <DEDUP_REMOVED lines=18> */
.L_x_2224:
[----:B------:R-:W-:Y:S05]  /*3a00*/  BSYNC B1 ;  /* 0x0000000000017941 */ /* 0x000fea0003800000 */
.L_x_2223:
[----:B------:R-:W-:Y:S01]  /*3a10*/  LEA R5, R0, 0x3b800000, 0x17 ;  /* 0x3b80000000057811 */ /* 0x000fe200078eb8ff */
[----:B------:R-:W-:-:S05]  /*3a20*/  IMAD.SHL.U32 R0, R3, 0x100000, RZ ;  /* 0x0010000003007824 */ /* 0x000fca00078e00ff */
[----:B------:R-:W-:Y:S02]  /*3a30*/  LOP3.LUT R0, R5, R0, R6, 0xfe, !PT ;  /* 0x0000000005007212 */ /* 0x000fe400078efe06 */
.L_x_2222:
[----:B------:R-:W-:Y:S05]  /*3a40*/  BSYNC B0 ;  /* 0x0000000000007941 */ /* 0x000fea0003800000 */
.L_x_2221:
[----:B------:R-:W-:-:S04]  /*3a50*/  FMUL.FTZ R0, R0, 1 ;  /* 0x3f80000000007820 */ /* 0x000fc80000410000 */
[----:B------:R0:W3:Y:S01]  /*3a60*/  F2F.F64.F32 R22, R0 ;  /* 0x0000000000167310 */ /* 0x0000e20000201800 */
[----:B------:R-:W-:Y:S05]  /*3a70*/  BRA `(.L_x_2201) ;  /* 0x0000048000007947 */ /* 0x000fea0003800000 */
.L_x_2219:
        /* <DEDUP_REMOVED lines=21> */
.L_x_2228:
[----:B------:R-:W-:Y:S05]  /*3bd0*/  BSYNC B1 ;  /* 0x0000000000017941 */ /* 0x000fea0003800000 */
.L_x_2227:
[----:B------:R-:W-:Y:S01]  /*3be0*/  LEA R5, R0, 0x37800000, 0x17 ;  /* 0x3780000000057811 */ /* 0x000fe200078eb8ff */
[----:B------:R-:W-:-:S05]  /*3bf0*/  IMAD.SHL.U32 R0, R3, 0x200000, RZ ;  /* 0x0020000003007824 */ /* 0x000fca00078e00ff */
[----:B------:R-:W-:Y:S02]  /*3c00*/  LOP3.LUT R0, R5, R0, R6, 0xfe, !PT ;  /* 0x0000000005007212 */ /* 0x000fe400078efe06 */
.L_x_2226:
[----:B------:R-:W-:Y:S05]  /*3c10*/  BSYNC B0 ;  /* 0x0000000000007941 */ /* 0x000fea0003800000 */
.L_x_2225:
[----:B------:R-:W-:-:S04]  /*3c20*/  FMUL.FTZ R0, R0, 1 ;  /* 0x3f80000000007820 */ /* 0x000fc80000410000 */
[----:B------:R0:W3:Y:S01]  /*3c30*/  F2F.F64.F32 R22, R0 ;  /* 0x0000000000167310 */ /* 0x0000e20000201800 */
[----:B------:R-:W-:Y:S05]  /*3c40*/  BRA `(.L_x_2201) ;  /* 0x000002b000007947 */ /* 0x000fea0003800000 */
.L_x_2218:
[----:B------:R-:W-:-:S13]  /*3c50*/  ISETP.NE.AND P0, PT, R0, 0x1c, PT ;  /* 0x0000001c0000780c */ /* 0x000fda0003f05270 */
[----:B------:R-:W-:Y:S05]  /*3c60*/  @!P0 BRA `(.L_x_2229) ;  /* 0x0000027000008947 */ /* 0x000fea0003800000 */
[----:B------:R-:W-:-:S13]  /*3c70*/  ISETP.NE.AND P0, PT, R0, 0x1d, PT ;  /* 0x0000001d0000780c */ /* 0x000fda0003f05270 */
[----:B------:R-:W-:Y:S05]  /*3c80*/  @!P0 BRA `(.L_x_2230) ;  /* 0x0000022000008947 */ /* 0x000fea0003800000 */
[----:B------:R-:W-:-:S13]  /*3c90*/  ISETP.NE.AND P0, PT, R0, 0x2c, PT ;  /* 0x0000002c0000780c */ /* 0x000fda0003f05270 */
[----:B------:R-:W-:Y:S05]  /*3ca0*/  @P0 BRA `(.L_x_2206) ;  /* 0x000000c000000947 */ /* 0x000fea0003800000 */
[----:B------:R-:W3:Y:S01]  /*3cb0*/  LDG.E.U8 R4, [R4.64] ;  /* 0x0000002404047981 */ /* 0x000ee2000c1e1100 */
[----:B------:R-:W-:Y:S01]  /*3cc0*/  BSSY B0, `(.L_x_2231) ;  /* 0x0000007000007945 */ /* 0x000fe20003800000 */
[----:B------:R-:W-:Y:S01]  /*3cd0*/  IMAD.MOV.U32 R0, RZ, RZ, 0x400000 ;  /* 0x00400000ff007424 */ /* 0x000fe200078e00ff */
[----:B---3--:R-:W-:-:S13]  /*3ce0*/  ISETP.NE.AND P0, PT, R4, RZ, PT ;  /* 0x000000ff0400720c */ /* 0x008fda0003f05270 */
[----:B------:R-:W-:Y:S05]  /*3cf0*/  @!P0 BRA `(.L_x_2232) ;  /* 0x0000003000008947 */ /* 0x000fea0003800000 */
[----:B------:R-:W-:-:S13]  /*3d00*/  ISETP.NE.AND P0, PT, R4, 0xff, PT ;  /* 0x000000ff0400780c */ /* 0x000fda0003f05270 */
[----:B------:R-:W-:Y:S02]  /*3d10*/  @!P0 IMAD.MOV.U32 R0, RZ, RZ, 0x7f800001 ;  /* 0x7f800001ff008424 */ /* 0x000fe400078e00ff */
[----:B------:R-:W-:Y:S02]  /*3d20*/  @P0 IMAD.SHL.U32 R0, R4, 0x800000, RZ ;  /* 0x0080000004000824 */ /* 0x000fe400078e00ff */
.L_x_2232:
[----:B------:R-:W-:Y:S05]  /*3d30*/  BSYNC B0 ;  /* 0x0000000000007941 */ /* 0x000fea0003800000 */
.L_x_2231:
[----:B------:R-:W-:-:S04]  /*3d40*/  FMUL.FTZ R0, R0, 1 ;  /* 0x3f80000000007820 */ /* 0x000fc80000410000 */
[----:B------:R0:W3:Y:S01]  /*3d50*/  F2F.F64.F32 R22, R0 ;  /* 0x0000000000167310 */ /* 0x0000e20000201800 */
[----:B------:R-:W-:Y:S05]  /*3d60*/  BRA `(.L_x_2201) ;  /* 0x0000019000007947 */ /* 0x000fea0003800000 */
.L_x_2206:
        /* <DEDUP_REMOVED lines=18> */
[----:B012--5:R-:W-:Y:S05]  /*3e90*/  CALL.ABS.NOINC R14 ;  /* 0x000000000e007343 */ /* 0x027fea0003c00000 */
[----:B------:R-:W-:Y:S05]  /*3ea0*/  BRA `(.L_x_2201) ;  /* 0x0000005000007947 */ /* 0x000fea0003800000 */
.L_x_2230:
[----:B------:R-:W3:Y:S02]  /*3eb0*/  LDG.E.64 R22, [R4.64] ;  /* 0x0000002404167981 */ /* 0x000ee4000c1e1b00 */
[----:B---3--:R-:W0:Y:S01]  /*3ec0*/  I2F.F64.U64 R22, R22 ;  /* 0x0000001600167312 */ /* 0x008e220000301800 */
[----:B------:R-:W-:Y:S05]  /*3ed0*/  BRA `(.L_x_2201) ;  /* 0x0000002000007947 */ /* 0x000fea0003800000 */
.L_x_2229:
[----:B------:R-:W3:Y:S02]  /*3ee0*/  LDG.E R4, [R4.64] ;  /* 0x0000002404047981 */ /* 0x000ee4000c1e1900 */
[----:B---3--:R0:W3:Y:S02]  /*3ef0*/  I2F.F64.U32 R22, R4 ;  /* 0x0000000400167312 */ /* 0x0080e40000201800 */
.L_x_2201:
[----:B------:R-:W-:Y:S05]  /*3f00*/  BSYNC B6 ;  /* 0x0000000000067941 */ /* 0x000fea0003800000 */
.L_x_2200:
[----:B0-----:R-:W0:Y:S01]  /*3f10*/  S2R R0, SR_TID.X ;  /* 0x0000000000007919 */ /* 0x001e220000002100 */
[----:B------:R-:W-:Y:S01]  /*3f20*/  BSSY B0, `(.L_x_2233) ;  /* 0x0000048000007945 */ /* 0x000fe20003800000 */
[----:B0-----:R-:W-:-:S13]  /*3f30*/  ISETP.GE.AND P0, PT, R0, R19, PT ;  /* 0x000000130000720c */ /* 0x001fda0003f06270 */
[----:B------:R-:W-:Y:S05]  /*3f40*/  @P0 BRA `(.L_x_2234) ;  /* 0x0000045000000947 */ /* 0x000fea0003800000 */
[----:B-----5:R-:W0:-:S10]  /*3f50*/  DADD R4, -RZ, |R26| ;  /* 0x00000000ff047229 */ /* 0x020e14000000051a */
[----:B0-----:R-:W-:-:S13]  /*3f60*/  ISETP.GE.AND P1, PT, R5, 0x3fe26666, PT ;  /* 0x3fe266660500780c */ /* 0x001fda0003f26270 */
[----:B------:R-:W-:Y:S05]  /*3f70*/  @!P1 BRA `(.L_x_2235) ;  /* 0x000002c000009947 */ /* 0x000fea0003800000 */
[----:B------:R-:W0:Y:S01]  /*3f80*/  DADD R6, -|R26|, 1 ;  /* 0x3ff000001a067429 */ /* 0x000e220000000300 */
[----:B------:R-:W-:Y:S09]  /*3f90*/  BSSY B1, `(.L_x_2236) ;  /* 0x0000023000017945 */ /* 0x000ff20003800000 */
[----:B0-----:R-:W-:-:S13]  /*3fa0*/  ISETP.GE.AND P1, PT, R7, 0x1, PT ;  /* 0x000000010700780c */ /* 0x001fda0003f26270 */
[----:B------:R-:W-:Y:S05]  /*3fb0*/  @!P1 BRA `(.L_x_2237) ;  /* 0x000001f000009947 */ /* 0x000fea0003800000 */
[----:B------:R-:W-:Y:S01]  /*3fc0*/  IMAD.MOV.U32 R4, RZ, RZ, 0x71155f70 ;  /* 0x71155f70ff047424 */ /* 0x000fe200078e00ff */
[----:B------:R-:W-:Y:S01]  /*3fd0*/  IADD3 R9, R7, -0x100000, RZ ;  /* 0xfff0000007097810 */ /* 0x000fe20007ffe0ff */
[----:B------:R-:W-:Y:S02]  /*3fe0*/  IMAD.MOV.U32 R5, RZ, RZ, 0x3ec715b3 ;  /* 0x3ec715b3ff057424 */ /* 0x000fe400078e00ff */
[----:B------:R-:W-:-:S04]  /*3ff0*/  IMAD.MOV.U32 R8, RZ, RZ, R6 ;  /* 0x000000ffff087224 */ /* 0x000fc800078e0006 */
[----:B------:R-:W0:-:S06]  /*4000*/  DFMA R4, R6, R4, c[0x2][0x0] ;  /* 0x008000000604762b */ /* 0x000e0c0000000004 */
[----:B0-----:R-:W0:-:S06]  /*4010*/  DFMA R4, R6, R4, c[0x2][0x8] ;  /* 0x008002000604762b */ /* 0x001e0c0000000004 */
[C---:B0-----:R0:W4:Y:S02]  /*4020*/  DFMA R10, R6.reuse, R4, c[0x2][0x10] ;  /* 0x00800400060a762b */ /* 0x0411240000000004 */
[----:B0-----:R-:W-:Y:S02]  /*4030*/  IMAD.MOV.U32 R4, RZ, RZ, RZ ;  /* 0x000000ffff047224 */ /* 0x001fe400078e00ff */
[----:B------:R-:W0:Y:S02]  /*4040*/  MUFU.RSQ64H R5, R9 ;  /* 0x0000000900057308 */ /* 0x000e240000001c00 */
[----:B----4-:R-:W4:-:S06]  /*4050*/  DFMA R10, R6, R10, c[0x2][0x18] ;  /* 0x00800600060a762b */ /* 0x010f0c000000000a */
[----:B----4-:R-:W4:-:S06]  /*4060*/  DFMA R10, R6, R10, c[0x2][0x20] ;  /* 0x00800800060a762b */ /* 0x010f0c000000000a */
[----:B----4-:R-:W4:-:S04]  /*4070*/  DFMA R10, R6, R10, c[0x2][0x28] ;  /* 0x00800a00060a762b */ /* 0x010f08000000000a */
[----:B0-----:R-:W0:-:S04]  /*4080*/  DMUL R14, R8, R4 ;  /* 0x00000004080e7228 */ /* 0x001e080000000000 */
[----:B----4-:R4:W5:Y:S02]  /*4090*/  DFMA R12, R6, R10, c[0x2][0x30] ;  /* 0x00800c00060c762b */ /* 0x010964000000000a */
[----:B----4-:R-:W-:Y:S01]  /*40a0*/  IADD3 R11, R5, -0x100000, RZ ;  /* 0xfff00000050b7810 */ /* 0x010fe20007ffe0ff */
[----:B------:R-:W-:Y:S01]  /*40b0*/  IMAD.MOV.U32 R10, RZ, RZ, RZ ;  /* 0x000000ffff0a7224 */ /* 0x000fe200078e00ff */
[----:B0-----:R-:W0:-:S04]  /*40c0*/  DFMA R20, R14, -R14, R8 ;  /* 0x8000000e0e14722b */ /* 0x001e080000000008 */
[----:B-----5:R-:W4:-:S04]  /*40d0*/  DFMA R12, R6, R12, c[0x2][0x38] ;  /* 0x00800e00060c762b */ /* 0x020f08000000000c */
[----:B0-----:R-:W0:-:S04]  /*40e0*/  DFMA R14, R10, R20, R14 ;  /* 0x000000140a0e722b */ /* 0x001e08000000000e */
[----:B----4-:R-:W4:-:S04]  /*40f0*/  DFMA R12, R6, R12, c[0x2][0x40] ;  /* 0x00801000060c762b */ /* 0x010f08000000000c */
[----:B0-----:R-:W0:-:S04]  /*4100*/  DFMA R4, R4, -R14, 1 ;  /* 0x3ff000000404742b */ /* 0x001e08000000080e */
[----:B----4-:R-:W4:-:S04]  /*4110*/  DFMA R12, R6, R12, c[0x2][0x48] ;  /* 0x00801200060c762b */ /* 0x010f08000000000c */
[----:B------:R-:W-:-:S04]  /*4120*/  DFMA R8, R14, -R14, R8 ;  /* 0x8000000e0e08722b */ /* 0x000fc80000000008 */
[----:B0-----:R-:W0:-:S04]  /*4130*/  DFMA R4, R10, R4, R10 ;  /* 0x000000040a04722b */ /* 0x001e08000000000a */
[----:B----4-:R-:W4:-:S04]  /*4140*/  DFMA R12, R6, R12, c[0x2][0x50] ;  /* 0x00801400060c762b */ /* 0x010f08000000000c */
[----:B0-----:R-:W0:-:S04]  /*4150*/  DFMA R4, R8, R4, R14 ;  /* 0x000000040804722b */ /* 0x001e08000000000e */
[----:B----4-:R-:W4:-:S06]  /*4160*/  DFMA R12, R6, R12, c[0x2][0x58] ;  /* 0x00801600060c762b */ /* 0x010f0c000000000c */
[----:B0-----:R-:W-:Y:S01]  /*4170*/  IADD3 R5, R5, 0x100000, RZ ;  /* 0x0010000005057810 */ /* 0x001fe20007ffe0ff */
[----:B----4-:R-:W0:-:S06]  /*4180*/  DMUL R12, R6, R12 ;  /* 0x0000000c060c7228 */ /* 0x010e0c0000000000 */
[----:B0-----:R0:W4:Y:S01]  /*4190*/  DFMA R4, R4, R12, R4 ;  /* 0x0000000c0404722b */ /* 0x0011220000000004 */
[----:B------:R-:W-:Y:S05]  /*41a0*/  BRA `(.L_x_2238) ;  /* 0x0000001000007947 */ /* 0x000fea0003800000 */
.L_x_2237:
[----:B------:R0:W4:-:S06]  /*41b0*/  DMUL R4, RZ, |R26| ;  /* 0x4000001aff047228 */ /* 0x00010c0000000000 */
.L_x_2238:
[----:B------:R-:W-:Y:S05]  /*41c0*/  BSYNC B1 ;  /* 0x0000000000017941 */ /* 0x000fea0003800000 */
.L_x_2236:
[----:B------:R-:W-:Y:S02]  /*41d0*/  ISETP.GT.AND P1, PT, R7, -0x1, PT ;  /* 0xffffffff0700780c */ /* 0x000fe40003f24270 */
[----:B------:R-:W-:-:S11]  /*41e0*/  ISETP.GT.AND P2, PT, R27, -0x1, PT ;  /* 0xffffffff1b00780c */ /* 0x000fd60003f44270 */
[----:B----4-:R-:W4:Y:S02]  /*41f0*/  @!P1 DMUL R4, R4, +INF ;  /* 0x7ff0000004049828 */ /* 0x010f240000000000 */
[----:B------:R-:W-:Y:S05]  /*4200*/  @P2 BRA `(.L_x_2234) ;  /* 0x0000019000002947 */ /* 0x000fea0003800000 */
[----:B----4-:R-:W4:-:S06]  /*4210*/  DADD R4, R4, c[0x2][0x60] ;  /* 0x0080180004047629 */ /* 0x010f0c0000000000 */
[----:B----4-:R-:W4:Y:S01]  /*4220*/  DADD R4, -R4, c[0x2][0x68] ;  /* 0x00801a0004047629 */ /* 0x010f220000000100 */
[----:B------:R-:W-:Y:S05]  /*4230*/  BRA `(.L_x_2234) ;  /* 0x0000016000007947 */ /* 0x000fea0003800000 */
.L_x_2235:
        /* <DEDUP_REMOVED lines=19> */
[----:B------:R-:W4:-:S04]  /*4370*/  @!P1 DADD R6, R6, c[0x2][0xe0] ;  /* 0x0080380006069629 */ /* 0x000f080000000000 */
[----:B0-----:R-:W0:-:S04]  /*4380*/  @P1 DADD R4, -R4, c[0x2][0xd8] ;  /* 0x0080360004041629 */ /* 0x001e080000000100 */
[----:B----4-:R4:W3:-:S06]  /*4390*/  @!P1 DADD R4, R6, c[0x2][0xd8] ;  /* 0x0080360006049629 */ /* 0x0108cc0000000000 */
.L_x_2234:
[----:B0---4-:R-:W-:Y:S05]  /*43a0*/  BSYNC B0 ;  /* 0x0000000000007941 */ /* 0x011fea0003800000 */
.L_x_2233:
[----:B-----5:R-:W-:Y:S01]  /*43b0*/  IADD3 R26, R0, 0x80, RZ ;  /* 0x00000080001a7810 */ /* 0x020fe20007ffe0ff */
[----:B------:R-:W-:Y:S03]  /*43c0*/  BSSY B0, `(.L_x_2239) ;  /* 0x0000048000007945 */ /* 0x000fe60003800000 */
[----:B------:R-:W-:-:S13]  /*43d0*/  ISETP.GE.AND P1, PT, R26, R19, PT ;  /* 0x000000131a00720c */ /* 0x000fda0003f26270 */
[----:B------:R-:W-:Y:S05]  /*43e0*/  @P1 BRA `(.L_x_2240) ;  /* 0x0000045000001947 */ /* 0x000fea0003800000 */
[----:B-1----:R-:W0:-:S10]  /*43f0*/  DADD R6, -RZ, |R24| ;  /* 0x00000000ff067229 */ /* 0x002e140000000518 */
[----:B0-----:R-:W-:-:S13]  /*4400*/  ISETP.GE.AND P1, PT, R7, 0x3fe26666, PT ;  /* 0x3fe266660700780c */ /* 0x001fda0003f26270 */
[----:B------:R-:W-:Y:S05]  /*4410*/  @!P1 BRA `(.L_x_2241) ;  /* 0x000002c000009947 */ /* 0x000fea0003800000 */
[----:B------:R-:W0:Y:S01]  /*4420*/  DADD R6, -|R24|, 1 ;  /* 0x3ff0000018067429 */ /* 0x000e220000000300 */
[----:B------:R-:W-:Y:S09]  /*4430*/  BSSY B1, `(.L_x_2242) ;  /* 0x0000023000017945 */ /* 0x000ff20003800000 */
[----:B0-----:R-:W-:-:S13]  /*4440*/  ISETP.GE.AND P1, PT, R7, 0x1, PT ;  /* 0x000000010700780c */ /* 0x001fda0003f26270 */
[----:B------:R-:W-:Y:S05]  /*4450*/  @!P1 BRA `(.L_x_2243) ;  /* 0x000001f000009947 */ /* 0x000fea0003800000 */
[----:B------:R-:W-:Y:S01]  /*4460*/  IADD3 R21, R7, -0x100000, RZ ;  /* 0xfff0000007157810 */ /* 0x000fe20007ffe0ff */
[----:B------:R-:W-:Y:S02]  /*4470*/  IMAD.MOV.U32 R20, RZ, RZ, R6 ;  /* 0x000000ffff147224 */ /* 0x000fe400078e0006 */
[----:B------:R-:W-:Y:S01]  /*4480*/  IMAD.MOV.U32 R10, RZ, RZ, RZ ;  /* 0x000000ffff0a7224 */ /* 0x000fe200078e00ff */
[----:B------:R-:W0:Y:S01]  /*4490*/  MUFU.RSQ64H R11, R21 ;  /* 0x00000015000b7308 */ /* 0x000e220000001c00 */
[----:B------:R-:W-:-:S04]  /*44a0*/  IMAD.MOV.U32 R12, RZ, RZ, RZ ;  /* 0x000000ffff0c7224 */ /* 0x000fc800078e00ff */
[----:B0-----:R-:W0:Y:S01]  /*44b0*/  DMUL R8, R20, R10 ;  /* 0x0000000a14087228 */ /* 0x001e220000000000 */
[----:B------:R-:W-:-:S05]  /*44c0*/  IADD3 R13, R11, -0x100000, RZ ;  /* 0xfff000000b0d7810 */ /* 0x000fca0007ffe0ff */
[----:B0-----:R-:W0:-:S06]  /*44d0*/  DFMA R14, R8, -R8, R20 ;  /* 0x80000008080e722b */ /* 0x001e0c0000000014 */
[----:B0-----:R0:W1:Y:S02]  /*44e0*/  DFMA R8, R12, R14, R8 ;  /* 0x0000000e0c08722b */ /* 0x0010640000000008 */
[----:B0-----:R-:W-:Y:S02]  /*44f0*/  IMAD.MOV.U32 R14, RZ, RZ, 0x71155f70 ;  /* 0x71155f70ff0e7424 */ /* 0x001fe400078e00ff */
[----:B------:R-:W-:Y:S02]  /*4500*/  IMAD.MOV.U32 R15, RZ, RZ, 0x3ec715b3 ;  /* 0x3ec715b3ff0f7424 */ /* 0x000fe400078e00ff */
[----:B-1----:R-:W-:-:S04]  /*4510*/  DFMA R10, R10, -R8, 1 ;  /* 0x3ff000000a0a742b */ /* 0x002fc80000000808 */
[----:B------:R-:W0:-:S04]  /*4520*/  DFMA R14, R6, R14, c[0x2][0x0] ;  /* 0x00800000060e762b */ /* 0x000e08000000000e */
[----:B------:R-:W-:-:S04]  /*4530*/  DFMA R20, R8, -R8, R20 ;  /* 0x800000080814722b */ /* 0x000fc80000000014 */
[----:B0-----:R-:W0:-:S04]  /*4540*/  DFMA R14, R6, R14, c[0x2][0x8] ;  /* 0x00800200060e762b */ /* 0x001e08000000000e */
[----:B------:R-:W1:-:S04]  /*4550*/  DFMA R10, R12, R10, R12 ;  /* 0x0000000a0c0a722b */ /* 0x000e48000000000c */
[----:B0-----:R-:W0:-:S04]  /*4560*/  DFMA R14, R6, R14, c[0x2][0x10] ;  /* 0x00800400060e762b */ /* 0x001e08000000000e */
[----:B-1----:R-:W-:-:S04]  /*4570*/  DFMA R10, R20, R10, R8 ;  /* 0x0000000a140a722b */ /* 0x002fc80000000008 */
[----:B0-----:R-:W0:-:S06]  /*4580*/  DFMA R14, R6, R14, c[0x2][0x18] ;  /* 0x00800600060e762b */ /* 0x001e0c000000000e */
[----:B0-----:R-:W0:Y:S01]  /*4590*/  DFMA R14, R6, R14, c[0x2][0x20] ;  /* 0x00800800060e762b */ /* 0x001e22000000000e */
[----:B------:R-:W-:-:S05]  /*45a0*/  IADD3 R11, R11, 0x100000, RZ ;  /* 0x001000000b0b7810 */ /* 0x000fca0007ffe0ff */
        /* <DEDUP_REMOVED lines=8> */
[----:B0-----:R0:W1:Y:S01]  /*4630*/  DFMA R28, R10, R14, R10 ;  /* 0x0000000e0a1c722b */ /* 0x001062000000000a */
[----:B------:R-:W-:Y:S05]  /*4640*/  BRA `(.L_x_2244) ;  /* 0x0000001000007947 */ /* 0x000fea0003800000 */
.L_x_2243:
[----:B------:R0:W1:-:S06]  /*4650*/  DMUL R28, RZ, |R24| ;  /* 0x40000018ff1c7228 */ /* 0x00004c0000000000 */
.L_x_2244:
[----:B------:R-:W-:Y:S05]  /*4660*/  BSYNC B1 ;  /* 0x0000000000017941 */ /* 0x000fea0003800000 */
.L_x_2242:
[----:B------:R-:W-:Y:S02]  /*4670*/  ISETP.GT.AND P1, PT, R7, -0x1, PT ;  /* 0xffffffff0700780c */ /* 0x000fe40003f24270 */
[----:B------:R-:W-:-:S11]  /*4680*/  ISETP.GT.AND P2, PT, R25, -0x1, PT ;  /* 0xffffffff1900780c */ /* 0x000fd60003f44270 */
[----:B-1----:R-:W1:Y:S02]  /*4690*/  @!P1 DMUL R28, R28, +INF ;  /* 0x7ff000001c1c9828 */ /* 0x002e640000000000 */
[----:B------:R-:W-:Y:S05]  /*46a0*/  @P2 BRA `(.L_x_2240) ;  /* 0x0000019000002947 */ /* 0x000fea0003800000 */
[----:B-1----:R-:W1:-:S06]  /*46b0*/  DADD R28, R28, c[0x2][0x60] ;  /* 0x008018001c1c7629 */ /* 0x002e4c0000000000 */
[----:B-1----:R-:W1:Y:S01]  /*46c0*/  DADD R28, -R28, c[0x2][0x68] ;  /* 0x00801a001c1c7629 */ /* 0x002e620000000100 */
[----:B------:R-:W-:Y:S05]  /*46d0*/  BRA `(.L_x_2240) ;  /* 0x0000016000007947 */ /* 0x000fea0003800000 */
.L_x_2241:
        /* <DEDUP_REMOVED lines=21> */
[----:B-1----:R1:W4:-:S06]  /*4830*/  @!P1 DADD R28, R6, c[0x2][0xd8] ;  /* 0x00803600061c9629 */ /* 0x00230c0000000000 */
.L_x_2240:
[----:B01----:R-:W-:Y:S05]  /*4840*/  BSYNC B0 ;  /* 0x0000000000007941 */ /* 0x003fea0003800000 */
.L_x_2239:
[----:B------:R-:W-:Y:S01]  /*4850*/  IADD3 R6, R0, 0x100, RZ ;  /* 0x0000010000067810 */ /* 0x000fe20007ffe0ff */
[----:B------:R-:W-:Y:S03]  /*4860*/  BSSY B0, `(.L_x_2245) ;  /* 0x0000048000007945 */ /* 0x000fe60003800000 */
[----:B------:R-:W-:-:S13]  /*4870*/  ISETP.GE.AND P1, PT, R6, R19, PT ;  /* 0x000000130600720c */ /* 0x000fda0003f26270 */
[----:B------:R-:W-:Y:S05]  /*4880*/  @P1 BRA `(.L_x_2246) ;  /* 0x0000045000001947 */ /* 0x000fea0003800000 */
[----:B--2---:R-:W0:-:S10]  /*4890*/  DADD R6, -RZ, |R16| ;  /* 0x00000000ff067229 */ /* 0x004e140000000510 */
        /* <DEDUP_REMOVED lines=37> */
.L_x_2249:
[----:B------:R0:W1:-:S06]  /*4af0*/  DMUL R24, RZ, |R16| ;  /* 0x40000010ff187228 */ /* 0x00004c0000000000 */
.L_x_2250:
[----:B------:R-:W-:Y:S05]  /*4b00*/  BSYNC B1 ;  /* 0x0000000000017941 */ /* 0x000fea0003800000 */
.L_x_2248:
[----:B------:R-:W-:Y:S02]  /*4b10*/  ISETP.GT.AND P1, PT, R7, -0x1, PT ;  /* 0xffffffff0700780c */ /* 0x000fe40003f24270 */
[----:B------:R-:W-:-:S11]  /*4b20*/  ISETP.GT.AND P2, PT, R17, -0x1, PT ;  /* 0xffffffff1100780c */ /* 0x000fd60003f44270 */
[----:B-1----:R-:W1:Y:S02]  /*4b30*/  @!P1 DMUL R24, R24, +INF ;  /* 0x7ff0000018189828 */ /* 0x002e640000000000 */
[----:B------:R-:W-:Y:S05]  /*4b40*/  @P2 BRA `(.L_x_2246) ;  /* 0x0000019000002947 */ /* 0x000fea0003800000 */
[----:B-1----:R-:W1:-:S06]  /*4b50*/  DADD R24, R24, c[0x2][0x60] ;  /* 0x0080180018187629 */ /* 0x002e4c0000000000 */
[----:B-1----:R-:W1:Y:S01]  /*4b60*/  DADD R24, -R24, c[0x2][0x68] ;  /* 0x00801a0018187629 */ /* 0x002e620000000100 */
[----:B------:R-:W-:Y:S05]  /*4b70*/  BRA `(.L_x_2246) ;  /* 0x0000016000007947 */ /* 0x000fea0003800000 */
.L_x_2247:
        /* <DEDUP_REMOVED lines=22> */
.L_x_2246:
[----:B01----:R-:W-:Y:S05]  /*4ce0*/  BSYNC B0 ;  /* 0x0000000000007941 */ /* 0x003fea0003800000 */
.L_x_2245:
[----:B------:R-:W-:Y:S01]  /*4cf0*/  IADD3 R6, R0, 0x180, RZ ;  /* 0x0000018000067810 */ /* 0x000fe20007ffe0ff */
[----:B------:R-:W-:Y:S03]  /*4d00*/  BSSY B0, `(.L_x_2251) ;  /* 0x0000048000007945 */ /* 0x000fe60003800000 */
[----:B------:R-:W-:-:S13]  /*4d10*/  ISETP.GE.AND P1, PT, R6, R19, PT ;  /* 0x000000130600720c */ /* 0x000fda0003f26270 */
[----:B------:R-:W-:Y:S05]  /*4d20*/  @P1 BRA `(.L_x_2252) ;  /* 0x0000045000001947 */ /* 0x000fea0003800000 */
[----:B---3--:R-:W0:-:S10]  /*4d30*/  DADD R6, -RZ, |R22| ;  /* 0x00000000ff067229 */ /* 0x008e140000000516 */
[----:B0-----:R-:W-:-:S13]  /*4d40*/  ISETP.GE.AND P1, PT, R7, 0x3fe26666, PT ;  /* 0x3fe266660700780c */ /* 0x001fda0003f26270 */
[----:B------:R-:W-:Y:S05]  /*4d50*/  @!P1 BRA `(.L_x_2253) ;  /* 0x000002c000009947 */ /* 0x000fea0003800000 */
[----:B------:R-:W0:Y:S01]  /*4d60*/  DADD R6, -|R22|, 1 ;  /* 0x3ff0000016067429 */ /* 0x000e220000000300 */
[----:B------:R-:W-:Y:S09]  /*4d70*/  BSSY B1, `(.L_x_2254) ;  /* 0x0000023000017945 */ /* 0x000ff20003800000 */
[----:B0-----:R-:W-:-:S13]  /*4d80*/  ISETP.GE.AND P1, PT, R7, 0x1, PT ;  /* 0x000000010700780c */ /* 0x001fda0003f26270 */
[----:B------:R-:W-:Y:S05]  /*4d90*/  @!P1 BRA `(.L_x_2255) ;  /* 0x000001f000009947 */ /* 0x000fea0003800000 */
[----:B--2---:R-:W-:Y:S01]  /*4da0*/  IADD3 R17, R7, -0x100000, RZ ;  /* 0xfff0000007117810 */ /* 0x004fe20007ffe0ff */
        /* <DEDUP_REMOVED lines=30> */
.L_x_2255:
[----:B--2---:R0:W1:-:S06]  /*4f90*/  DMUL R16, RZ, |R22| ;  /* 0x40000016ff107228 */ /* 0x00404c0000000000 */
.L_x_2256:
[----:B------:R-:W-:Y:S05]  /*4fa0*/  BSYNC B1 ;  /* 0x0000000000017941 */ /* 0x000fea0003800000 */
.L_x_2254:
[----:B------:R-:W-:Y:S02]  /*4fb0*/  ISETP.GT.AND P1, PT, R7, -0x1, PT ;  /* 0xffffffff0700780c */ /* 0x000fe40003f24270 */
[----:B------:R-:W-:-:S11]  /*4fc0*/  ISETP.GT.AND P2, PT, R23, -0x1, PT ;  /* 0xffffffff1700780c */ /* 0x000fd60003f44270 */
[----:B-1----:R-:W1:Y:S02]  /*4fd0*/  @!P1 DMUL R16, R16, +INF ;  /* 0x7ff0000010109828 */ /* 0x002e640000000000 */
[----:B------:R-:W-:Y:S05]  /*4fe0*/  @P2 BRA `(.L_x_2252) ;  /* 0x0000019000002947 */ /* 0x000fea0003800000 */
[----:B-1----:R-:W1:-:S06]  /*4ff0*/  DADD R16, R16, c[0x2][0x60] ;  /* 0x0080180010107629 */ /* 0x002e4c0000000000 */
[----:B-1----:R-:W1:Y:S01]  /*5000*/  DADD R16, -R16, c[0x2][0x68] ;  /* 0x00801a0010107629 */ /* 0x002e620000000100 */
[----:B------:R-:W-:Y:S05]  /*5010*/  BRA `(.L_x_2252) ;  /* 0x0000016000007947 */ /* 0x000fea0003800000 */
.L_x_2253:
        /* <DEDUP_REMOVED lines=18> */
[----:B0-2---:R-:W0:-:S04]  /*5140*/  @P1 DADD R16, R8, c[0x2][0xd0] ;  /* 0x0080340008101629 */ /* 0x005e080000000000 */
[----:B------:R-:W1:-:S04]  /*5150*/  @!P1 DADD R6, R8, c[0x2][0xe0] ;  /* 0x0080380008069629 */ /* 0x000e480000000000 */
[----:B0-----:R-:W0:-:S04]  /*5160*/  @P1 DADD R16, -R16, c[0x2][0xd8] ;  /* 0x0080360010101629 */ /* 0x001e080000000100 */
[----:B-1----:R1:W2:-:S06]  /*5170*/  @!P1 DADD R16, R6, c[0x2][0xd8] ;  /* 0x0080360006109629 */ /* 0x00228c0000000000 */
.L_x_2252:
[----:B01----:R-:W-:Y:S05]  /*5180*/  BSYNC B0 ;  /* 0x0000000000007941 */ /* 0x003fea0003800000 */
.L_x_2251:
[----:B------:R-:W0:Y:S01]  /*5190*/  LDC.U8 R18, c[0x0][0x184] ;  /* 0x00006100ff127b82 */ /* 0x000e220000000000 */
[----:B------:R-:W-:Y:S01]  /*51a0*/  BSSY B6, `(.L_x_2257) ;  /* 0x000011b000067945 */ /* 0x000fe20003800000 */
[----:B---3--:R-:W-:Y:S01]  /*51b0*/  IMAD.MOV.U32 R22, RZ, RZ, R0 ;  /* 0x000000ffff167224 */ /* 0x008fe200078e0000 */
        /* <DEDUP_REMOVED lines=17> */
[----:B------:R-:W0:Y:S01]  /*52d0*/  F2I.F64.TRUNC R5, R4 ;  /* 0x0000000400057311 */ /* 0x000e22000030d100 */
[----:B------:R-:W-:Y:S01]  /*52e0*/  IMAD.MOV.U32 R22, RZ, RZ, R26 ;  /* 0x000000ffff167224 */ /* 0x000fe200078e001a */
[----:B0-----:R0:W-:Y:S01]  /*52f0*/  STG.E.U8 [R8.64], R5 ;  /* 0x0000000508007986 */ /* 0x0011e2000c101124 */
[----:B------:R-:W-:Y:S05]  /*5300*/  BRA `(.L_x_2258) ;  /* 0x0000104000007947 */ /* 0x000fea0003800000 */
.L_x_2262:
[----:B------:R-:W0:Y:S01]  /*5310*/  F2I.S64.F64.TRUNC R4, R4 ;  /* 0x0000000400047311 */ /* 0x000e22000030d900 */
[----:B------:R-:W-:Y:S02]  /*5320*/  IMAD.MOV.U32 R22, RZ, RZ, R26 ;  /* 0x000000ffff167224 */ /* 0x000fe400078e001a */
[----:B0-----:R-:W-:-:S05]  /*5330*/  IMAD.MOV.U32 R3, RZ, RZ, R4 ;  /* 0x000000ffff037224 */ /* 0x001fca00078e0004 */
[----:B------:R0:W-:Y:S01]  /*5340*/  STG.E.U8 [R8.64], R3 ;  /* 0x0000000308007986 */ /* 0x0001e2000c101124 */
[----:B------:R-:W-:Y:S05]  /*5350*/  BRA `(.L_x_2258) ;  /* 0x00000ff000007947 */ /* 0x000fea0003800000 */
.L_x_2261:
[----:B------:R-:W-:-:S13]  /*5360*/  ISETP.NE.AND P0, PT, R0, 0x2, PT ;  /* 0x000000020000780c */ /* 0x000fda0003f05270 */
[----:B------:R-:W-:Y:S05]  /*5370*/  @!P0 BRA `(.L_x_2264) ;  /* 0x000000c000008947 */ /* 0x000fea0003800000 */
[----:B------:R-:W-:-:S13]  /*5380*/  ISETP.NE.AND P0, PT, R0, 0x3, PT ;  /* 0x000000030000780c */ /* 0x000fda0003f05270 */
[----:B------:R-:W-:Y:S05]  /*5390*/  @!P0 BRA `(.L_x_2265) ;  /* 0x0000006000008947 */ /* 0x000fea0003800000 */
[----:B------:R-:W-:-:S13]  /*53a0*/  ISETP.NE.AND P0, PT, R0, 0x4, PT ;  /* 0x000000040000780c */ /* 0x000fda0003f05270 */
[----:B------:R-:W-:Y:S05]  /*53b0*/  @P0 BRA `(.L_x_2263) ;  /* 0x00000dd000000947 */ /* 0x000fea0003800000 */
[----:B------:R-:W0:Y:S01]  /*53c0*/  F2I.S64.F64.TRUNC R4, R4 ;  /* 0x0000000400047311 */ /* 0x000e22000030d900 */
[----:B------:R-:W-:Y:S01]  /*53d0*/  IMAD.MOV.U32 R22, RZ, RZ, R26 ;  /* 0x000000ffff167224 */ /* 0x000fe200078e001a */
[----:B0-----:R0:W-:Y:S01]  /*53e0*/  STG.E.64 [R8.64], R4 ;  /* 0x0000000408007986 */ /* 0x0011e2000c101b24 */
[----:B------:R-:W-:Y:S05]  /*53f0*/  BRA `(.L_x_2258) ;  /* 0x00000f5000007947 */ /* 0x000fea0003800000 */
.L_x_2265:
[----:B------:R-:W0:Y:S01]  /*5400*/  F2I.F64.TRUNC R5, R4 ;  /* 0x0000000400057311 */ /* 0x000e22000030d100 */
[----:B------:R-:W-:Y:S01]  /*5410*/  IMAD.MOV.U32 R22, RZ, RZ, R26 ;  /* 0x000000ffff167224 */ /* 0x000fe200078e001a */
[----:B0-----:R0:W-:Y:S01]  /*5420*/  STG.E [R8.64], R5 ;  /* 0x0000000508007986 */ /* 0x0011e2000c101924 */
[----:B------:R-:W-:Y:S05]  /*5430*/  BRA `(.L_x_2258) ;  /* 0x00000f1000007947 */ /* 0x000fea0003800000 */
.L_x_2264:
[----:B------:R-:W0:Y:S01]  /*5440*/  F2I.F64.TRUNC R5, R4 ;  /* 0x0000000400057311 */ /* 0x000e22000030d100 */
[----:B------:R-:W-:Y:S01]  /*5450*/  IMAD.MOV.U32 R22, RZ, RZ, R26 ;  /* 0x000000ffff167224 */ /* 0x000fe200078e001a */
[----:B0-----:R0:W-:Y:S01]  /*5460*/  STG.E.U16 [R8.64], R5 ;  /* 0x0000000508007986 */ /* 0x0011e2000c101524 */
[----:B------:R-:W-:Y:S05]  /*5470*/  BRA `(.L_x_2258) ;  /* 0x00000ed000007947 */ /* 0x000fea0003800000 */
.L_x_2260:
[----:B------:R-:W-:-:S13]  /*5480*/  ISETP.GT.AND P0, PT, R0, 0x6, PT ;  /* 0x000000060000780c */ /* 0x000fda0003f04270 */
[----:B------:R-:W-:Y:S05]  /*5490*/  @P0 BRA `(.L_x_2266) ;  /* 0x0000011000000947 */ /* 0x000fea0003800000 */
[----:B------:R-:W-:-:S13]  /*54a0*/  ISETP.NE.AND P0, PT, R0, 0x5, PT ;  /* 0x000000050000780c */ /* 0x000fda0003f05270 */
[----:B------:R-:W-:Y:S05]  /*54b0*/  @!P0 BRA `(.L_x_2267) ;  /* 0x0000008000008947 */ /* 0x000fea0003800000 */
[----:B------:R-:W-:-:S13]  /*54c0*/  ISETP.NE.AND P0, PT, R0, 0x6, PT ;  /* 0x000000060000780c */ /* 0x000fda0003f05270 */
[----:B------:R-:W-:Y:S05]  /*54d0*/  @P0 BRA `(.L_x_2263) ;  /* 0x00000cb000000947 */ /* 0x000fea0003800000 */
[----:B------:R-:W0:Y:S01]  /*54e0*/  F2F.F32.F64 R3, R4 ;  /* 0x0000000400037310 */ /* 0x000e220000301000 */
[----:B------:R-:W0:Y:S01]  /*54f0*/  DSETP.GEU.AND P0, PT, |R4|, c[0x2][0xe8], PT ;  /* 0x00803a000400762a */ /* 0x000e220003f0e200 */
[----:B------:R-:W-:-:S13]  /*5500*/  IMAD.MOV.U32 R22, RZ, RZ, R26 ;  /* 0x000000ffff167224 */ /* 0x000fda00078e001a */
[----:B0-----:R-:W-:-:S05]  /*5510*/  @!P0 FMUL R3, R3, 1.175494350822287508e-38 ;  /* 0x0080000003038820 */ /* 0x001fca0000400000 */
[----:B------:R0:W-:Y:S01]  /*5520*/  STG.E [R8.64], R3 ;  /* 0x0000000308007986 */ /* 0x0001e2000c101924 */
[----:B------:R-:W-:Y:S05]  /*5530*/  BRA `(.L_x_2258) ;  /* 0x00000e1000007947 */ /* 0x000fea0003800000 */
.L_x_2267:
[----:B------:R-:W0:Y:S01]  /*5540*/  F2F.F32.F64 R0, R4 ;  /* 0x0000000400007310 */ /* 0x000e220000301000 */
[----:B------:R-:W0:Y:S01]  /*5550*/  DSETP.GEU.AND P0, PT, |R4|, c[0x2][0xe8], PT ;  /* 0x00803a000400762a */ /* 0x000e220003f0e200 */
[----:B------:R-:W-:-:S13]  /*5560*/  IMAD.MOV.U32 R22, RZ, RZ, R26 ;  /* 0x000000ffff167224 */ /* 0x000fda00078e001a */
[----:B0-----:R-:W-:-:S05]  /*5570*/  @!P0 FMUL R0, R0, 1.175494350822287508e-38 ;  /* 0x0080000000008820 */ /* 0x001fca0000400000 */
[----:B------:R-:W-:-:S05]  /*5580*/  F2FP.PACK_AB R0, RZ, R0 ;  /* 0x00000000ff00723e */ /* 0x000fca00000000ff */
[----:B------:R0:W-:Y:S01]  /*5590*/  STG.E.U16 [R8.64], R0 ;  /* 0x0000000008007986 */ /* 0x0001e2000c101524 */
[----:B------:R-:W-:Y:S05]  /*55a0*/  BRA `(.L_x_2258) ;  /* 0x00000da000007947 */ /* 0x000fea0003800000 */
.L_x_2266:
[----:B------:R-:W-:-:S13]  /*55b0*/  ISETP.NE.AND P0, PT, R0, 0x7, PT ;  /* 0x000000070000780c */ /* 0x000fda0003f05270 */
[----:B------:R-:W-:Y:S05]  /*55c0*/  @!P0 BRA `(.L_x_2268) ;  /* 0x0000013000008947 */ /* 0x000fea0003800000 */
[----:B------:R-:W-:-:S13]  /*55d0*/  ISETP.NE.AND P0, PT, R0, 0x8, PT ;  /* 0x000000080000780c */ /* 0x000fda0003f05270 */
[----:B------:R-:W-:Y:S05]  /*55e0*/  @!P0 BRA `(.L_x_2269) ;  /* 0x0000009000008947 */ /* 0x000fea0003800000 */
[----:B------:R-:W-:-:S13]  /*55f0*/  ISETP.NE.AND P0, PT, R0, 0x9, PT ;  /* 0x000000090000780c */ /* 0x000fda0003f05270 */
[----:B------:R-:W-:Y:S05]  /*5600*/  @P0 BRA `(.L_x_2263) ;  /* 0x00000b8000000947 */ /* 0x000fea0003800000 */
[----:B------:R-:W0:Y:S01]  /*5610*/  F2F.F32.F64 R6, R4 ;  /* 0x0000000400067310 */ /* 0x000e220000301000 */
[----:B------:R-:W0:Y:S01]  /*5620*/  DSETP.GEU.AND P0, PT, |R4|, c[0x2][0xe8], PT ;  /* 0x00803a000400762a */ /* 0x000e220003f0e200 */
[----:B------:R-:W-:Y:S02]  /*5630*/  IMAD.MOV.U32 R7, RZ, RZ, RZ ;  /* 0x000000ffff077224 */ /* 0x000fe400078e00ff */
[----:B------:R-:W-:-:S11]  /*5640*/  IMAD.MOV.U32 R22, RZ, RZ, R26 ;  /* 0x000000ffff167224 */ /* 0x000fd600078e001a */
[----:B0-----:R-:W-:-:S05]  /*5650*/  @!P0 FMUL R6, R6, 1.175494350822287508e-38 ;  /* 0x0080000006068820 */ /* 0x001fca0000400000 */
[----:B------:R0:W-:Y:S01]  /*5660*/  STG.E.64 [R8.64], R6 ;  /* 0x0000000608007986 */ /* 0x0001e2000c101b24 */
[----:B------:R-:W-:Y:S05]  /*5670*/  BRA `(.L_x_2258) ;  /* 0x00000cd000007947 */ /* 0x000fea0003800000 */
.L_x_2269:
[----:B------:R-:W0:Y:S01]  /*5680*/  F2F.F32.F64 R0, R4 ;  /* 0x0000000400007310 */ /* 0x000e220000301000 */
[----:B------:R-:W0:Y:S01]  /*5690*/  DSETP.GEU.AND P0, PT, |R4|, c[0x2][0xe8], PT ;  /* 0x00803a000400762a */ /* 0x000e220003f0e200 */
[----:B------:R-:W-:-:S13]  /*56a0*/  IMAD.MOV.U32 R22, RZ, RZ, R26 ;  /* 0x000000ffff167224 */ /* 0x000fda00078e001a */
[----:B0-----:R-:W-:-:S05]  /*56b0*/  @!P0 FMUL R0, R0, 1.175494350822287508e-38 ;  /* 0x0080000000008820 */ /* 0x001fca0000400000 */
[----:B------:R-:W-:-:S04]  /*56c0*/  F2FP.PACK_AB R3, RZ, R0 ;  /* 0x00000000ff03723e */ /* 0x000fc800000000ff */
[----:B------:R-:W-:-:S05]  /*56d0*/  PRMT R3, R3, 0x5410, RZ ;  /* 0x0000541003037816 */ /* 0x000fca00000000ff */
[----:B------:R0:W-:Y:S01]  /*56e0*/  STG.E [R8.64], R3 ;  /* 0x0000000308007986 */ /* 0x0001e2000c101924 */
[----:B------:R-:W-:Y:S05]  /*56f0*/  BRA `(.L_x_2258) ;  /* 0x00000c5000007947 */ /* 0x000fea0003800000 */
.L_x_2268:
[----:B------:R0:W-:Y:S01]  /*5700*/  STG.E.64 [R8.64], R4 ;  /* 0x0000000408007986 */ /* 0x0001e2000c101b24 */
[----:B------:R-:W-:Y:S01]  /*5710*/  IMAD.MOV.U32 R22, RZ, RZ, R26 ;  /* 0x000000ffff167224 */ /* 0x000fe200078e001a */
[----:B------:R-:W-:Y:S05]  /*5720*/  BRA `(.L_x_2258) ;  /* 0x00000c2000007947 */ /* 0x000fea0003800000 */
.L_x_2259:
        /* <DEDUP_REMOVED lines=8> */
[----:B------:R-:W0:Y:S01]  /*57b0*/  DSETP.NEU.AND P0, PT, R4, RZ, PT ;  /* 0x000000ff0400722a */ /* 0x000e220003f0d000 */
[----:B------:R-:W-:-:S05]  /*57c0*/  IMAD.MOV.U32 R22, RZ, RZ, R26 ;  /* 0x000000ffff167224 */ /* 0x000fca00078e001a */
[----:B0-----:R-:W-:-:S05]  /*57d0*/  SEL R3, RZ, 0x1, !P0 ;  /* 0x00000001ff037807 */ /* 0x001fca0004000000 */
[----:B------:R0:W-:Y:S01]  /*57e0*/  STG.E.U8 [R8.64], R3 ;  /* 0x0000000308007986 */ /* 0x0001e2000c101124 */
[----:B------:R-:W-:Y:S05]  /*57f0*/  BRA `(.L_x_2258) ;  /* 0x00000b5000007947 */ /* 0x000fea0003800000 */
.L_x_2272:
[----:B------:R-:W-:Y:S01]  /*5800*/  CS2R R6, SRZ ;  /* 0x0000000000067805 */ /* 0x000fe2000001ff00 */
[----:B------:R-:W-:-:S04]  /*5810*/  IMAD.MOV.U32 R22, RZ, RZ, R26 ;  /* 0x000000ffff167224 */ /* 0x000fc800078e001a */
[----:B------:R0:W-:Y:S01]  /*5820*/  STG.E.128 [R8.64], R4 ;  /* 0x0000000408007986 */ /* 0x0001e2000c101d24 */
[----:B------:R-:W-:Y:S05]  /*5830*/  BRA `(.L_x_2258) ;  /* 0x00000b1000007947 */ /* 0x000fea0003800000 */
.L_x_2271:
        /* <DEDUP_REMOVED lines=23> */
.L_x_2276:
[----:B------:R-:W-:Y:S05]  /*59b0*/  BSYNC B0 ;  /* 0x0000000000007941 */ /* 0x000fea0003800000 */
.L_x_2275:
[----:B------:R-:W-:Y:S01]  /*59c0*/  LOP3.LUT R7, R0, R7, RZ, 0xfc, !PT ;  /* 0x0000000700077212 */ /* 0x000fe200078efcff */
[----:B------:R-:W-:-:S04]  /*59d0*/  IMAD.MOV.U32 R22, RZ, RZ, R26 ;  /* 0x000000ffff167224 */ /* 0x000fc800078e001a */
[----:B------:R0:W-:Y:S01]  /*59e0*/  STG.E.U8 [R8.64], R7 ;  /* 0x0000000708007986 */ /* 0x0001e2000c101124 */
[----:B------:R-:W-:Y:S05]  /*59f0*/  BRA `(.L_x_2258) ;  /* 0x0000095000007947 */ /* 0x000fea0003800000 */
.L_x_2274:
[----:B------:R-:W0:Y:S01]  /*5a00*/  F2F.F32.F64 R7, R4 ;  /* 0x0000000400077310 */ /* 0x000e220000301000 */
        /* <DEDUP_REMOVED lines=14> */
.L_x_2278:
[----:B------:R-:W-:Y:S01]  /*5af0*/  IMAD.MOV.U32 R0, RZ, RZ, 0x7f ;  /* 0x0000007fff007424 */ /* 0x000fe200078e00ff */
[----:B------:R-:W-:-:S04]  /*5b00*/  ISETP.GT.U32.AND P0, PT, R3, 0x7f800000, PT ;  /* 0x7f8000000300780c */ /* 0x000fc80003f04070 */
[----:B------:R-:W-:-:S04]  /*5b10*/  SEL R0, R0, 0x7c, P0 ;  /* 0x0000007c00007807 */ /* 0x000fc80000000000 */
.L_x_2279:
[----:B------:R-:W-:Y:S05]  /*5b20*/  BSYNC B0 ;  /* 0x0000000000007941 */ /* 0x000fea0003800000 */
.L_x_2277:
[----:B------:R-:W-:Y:S01]  /*5b30*/  LOP3.LUT R3, R7, 0x80000000, RZ, 0xc0, !PT ;  /* 0x8000000007037812 */ /* 0x000fe200078ec0ff */
[----:B------:R-:W-:-:S03]  /*5b40*/  IMAD.MOV.U32 R22, RZ, RZ, R26 ;  /* 0x000000ffff167224 */ /* 0x000fc600078e001a */
[----:B------:R-:W-:-:S04]  /*5b50*/  SHF.R.U32.HI R3, RZ, 0x18, R3 ;  /* 0x00000018ff037819 */ /* 0x000fc80000011603 */
[----:B------:R-:W-:-:S05]  /*5b60*/  LOP3.LUT R3, R0, R3, RZ, 0xfc, !PT ;  /* 0x0000000300037212 */ /* 0x000fca00078efcff */
[----:B------:R0:W-:Y:S01]  /*5b70*/  STG.E.U8 [R8.64], R3 ;  /* 0x0000000308007986 */ /* 0x0001e2000c101124 */
[----:B------:R-:W-:Y:S05]  /*5b80*/  BRA `(.L_x_2258) ;  /* 0x000007c000007947 */ /* 0x000fea0003800000 */
.L_x_2273:
[----:B------:R-:W0:Y:S01]  /*5b90*/  F2F.F32.F64 R0, R4 ;  /* 0x0000000400007310 */ /* 0x000e220000301000 */
[----:B------:R-:W0:Y:S01]  /*5ba0*/  DSETP.GEU.AND P0, PT, |R4|, c[0x2][0xe8], PT ;  /* 0x00803a000400762a */ /* 0x000e220003f0e200 */
[----:B------:R-:W-:-:S13]  /*5bb0*/  IMAD.MOV.U32 R22, RZ, RZ, R26 ;  /* 0x000000ffff167224 */ /* 0x000fda00078e001a */
[----:B0-----:R-:W-:-:S05]  /*5bc0*/  @!P0 FMUL R0, R0, 1.175494350822287508e-38 ;  /* 0x0080000000008820 */ /* 0x001fca0000400000 */
[----:B------:R-:W-:-:S05]  /*5bd0*/  F2FP.BF16.PACK_AB R0, RZ, R0 ;  /* 0x00000000ff00723e */ /* 0x000fca00000010ff */
[----:B------:R0:W-:Y:S01]  /*5be0*/  STG.E.U16 [R8.64], R0 ;  /* 0x0000000008007986 */ /* 0x0001e2000c101524 */
[----:B------:R-:W-:Y:S05]  /*5bf0*/  BRA `(.L_x_2258) ;  /* 0x0000075000007947 */ /* 0x000fea0003800000 */
.L_x_2270:
        /* <DEDUP_REMOVED lines=8> */
[----:B------:R-:W0:Y:S01]  /*5c80*/  F2I.U32.F64.TRUNC R5, R4 ;  /* 0x0000000400057311 */ /* 0x000e22000030d000 */
[----:B------:R-:W-:Y:S01]  /*5c90*/  IMAD.MOV.U32 R22, RZ, RZ, R26 ;  /* 0x000000ffff167224 */ /* 0x000fe200078e001a */
[----:B0-----:R0:W-:Y:S01]  /*5ca0*/  STG.E.U16 [R8.64], R5 ;  /* 0x0000000508007986 */ /* 0x0011e2000c101524 */
[----:B------:R-:W-:Y:S05]  /*5cb0*/  BRA `(.L_x_2258) ;  /* 0x0000069000007947 */ /* 0x000fea0003800000 */
.L_x_2282:
[----:B------:R-:W0:Y:S01]  /*5cc0*/  F2F.F32.F64 R7, R4 ;  /* 0x0000000400077310 */ /* 0x000e220000301000 */
        /* <DEDUP_REMOVED lines=18> */
.L_x_2285:
[----:B------:R-:W-:-:S04]  /*5df0*/  LOP3.LUT R0, R7, 0x80000000, RZ, 0xc0, !PT ;  /* 0x8000000007007812 */ /* 0x000fc800078ec0ff */
[----:B------:R-:W-:-:S04]  /*5e00*/  SHF.R.U32.HI R0, RZ, 0x18, R0 ;  /* 0x00000018ff007819 */ /* 0x000fc80000011600 */
[----:B------:R-:W-:Y:S02]  /*5e10*/  LOP3.LUT R0, R3, R0, RZ, 0xfc, !PT ;  /* 0x0000000003007212 */ /* 0x000fe400078efcff */
.L_x_2284:
[----:B------:R-:W-:Y:S05]  /*5e20*/  BSYNC B0 ;  /* 0x0000000000007941 */ /* 0x000fea0003800000 */
.L_x_2283:
[----:B------:R0:W-:Y:S01]  /*5e30*/  STG.E.U8 [R8.64], R0 ;  /* 0x0000000008007986 */ /* 0x0001e2000c101124 */
[----:B------:R-:W-:Y:S01]  /*5e40*/  IMAD.MOV.U32 R22, RZ, RZ, R26 ;  /* 0x000000ffff167224 */ /* 0x000fe200078e001a */
[----:B------:R-:W-:Y:S05]  /*5e50*/  BRA `(.L_x_2258) ;  /* 0x000004f000007947 */ /* 0x000fea0003800000 */
.L_x_2281:
        /* <DEDUP_REMOVED lines=19> */
.L_x_2288:
[----:B------:R-:W-:-:S04]  /*5f90*/  LOP3.LUT R0, R7, 0x80000000, RZ, 0xc0, !PT ;  /* 0x8000000007007812 */ /* 0x000fc800078ec0ff */
[----:B------:R-:W-:-:S04]  /*5fa0*/  SHF.R.U32.HI R0, RZ, 0x18, R0 ;  /* 0x00000018ff007819 */ /* 0x000fc80000011600 */
[----:B------:R-:W-:Y:S02]  /*5fb0*/  LOP3.LUT R0, R3, R0, RZ, 0xfc, !PT ;  /* 0x0000000003007212 */ /* 0x000fe400078efcff */
.L_x_2287:
[----:B------:R-:W-:Y:S05]  /*5fc0*/  BSYNC B0 ;  /* 0x0000000000007941 */ /* 0x000fea0003800000 */
.L_x_2286:
[----:B------:R0:W-:Y:S01]  /*5fd0*/  STG.E.U8 [R8.64], R0 ;  /* 0x0000000008007986 */ /* 0x0001e2000c101124 */
[----:B------:R-:W-:Y:S01]  /*5fe0*/  IMAD.MOV.U32 R22, RZ, RZ, R26 ;  /* 0x000000ffff167224 */ /* 0x000fe200078e001a */
[----:B------:R-:W-:Y:S05]  /*5ff0*/  BRA `(.L_x_2258) ;  /* 0x0000035000007947 */ /* 0x000fea0003800000 */
.L_x_2280:
        /* <DEDUP_REMOVED lines=8> */
[----:B------:R-:W-:-:S13]  /*6080*/  IMAD.MOV.U32 R22, RZ, RZ, R26 ;  /* 0x000000ffff167224 */ /* 0x000fda00078e001a */
        /* <DEDUP_REMOVED lines=16> */
.L_x_2263:
        /* <DEDUP_REMOVED lines=18> */
[----:B0-2-4-:R-:W-:Y:S05]  /*62b0*/  CALL.ABS.NOINC R14 ;  /* 0x000000000e007343 */ /* 0x015fea0003c00000 */
[----:B------:R-:W-:Y:S01]  /*62c0*/  IMAD.MOV.U32 R22, RZ, RZ, R26 ;  /* 0x000000ffff167224 */ /* 0x000fe200078e001a */
[----:B------:R-:W-:Y:S05]  /*62d0*/  BRA `(.L_x_2258) ;  /* 0x0000007000007947 */ /* 0x000fea0003800000 */
.L_x_2290:
[----:B------:R-:W0:Y:S01]  /*62e0*/  F2I.U64.F64.TRUNC R4, R4 ;  /* 0x0000000400047311 */ /* 0x000e22000030d800 */
[----:B------:R-:W-:Y:S01]  /*62f0*/  IMAD.MOV.U32 R22, RZ, RZ, R26 ;  /* 0x000000ffff167224 */ /* 0x000fe200078e001a */
[----:B0-----:R0:W-:Y:S01]  /*6300*/  STG.E.64 [R8.64], R4 ;  /* 0x0000000408007986 */ /* 0x0011e2000c101b24 */
[----:B------:R-:W-:Y:S05]  /*6310*/  BRA `(.L_x_2258) ;  /* 0x0000003000007947 */ /* 0x000fea0003800000 */
.L_x_2289:
[----:B------:R-:W0:Y:S01]  /*6320*/  F2I.U32.F64.TRUNC R5, R4 ;  /* 0x0000000400057311 */ /* 0x000e22000030d000 */
[----:B------:R-:W-:Y:S01]  /*6330*/  IMAD.MOV.U32 R22, RZ, RZ, R26 ;  /* 0x000000ffff167224 */ /* 0x000fe200078e001a */
[----:B0-----:R0:W-:Y:S06]  /*6340*/  STG.E [R8.64], R5 ;  /* 0x0000000508007986 */ /* 0x0011ec000c101924 */
.L_x_2258:
[----:B------:R-:W-:Y:S05]  /*6350*/  BSYNC B6 ;  /* 0x0000000000067941 */ /* 0x000fea0003800000 */
.L_x_2257:
        /* <DEDUP_REMOVED lines=19> */
[----:B----4-:R-:W0:Y:S02]  /*6490*/  F2I.F64.TRUNC R29, R28 ;  /* 0x0000001c001d7311 */ /* 0x010e24000030d100 */
[----:B0-----:R0:W-:Y:S01]  /*64a0*/  STG.E.U8 [R4.64], R29 ;  /* 0x0000001d04007986 */ /* 0x0011e2000c101124 */
[----:B------:R-:W-:Y:S05]  /*64b0*/  BRA `(.L_x_2298) ;  /* 0x00000ef000007947 */ /* 0x000fea0003800000 */
.L_x_2296:
[----:B----4-:R-:W0:Y:S02]  /*64c0*/  F2I.S64.F64.TRUNC R28, R28 ;  /* 0x0000001c001c7311 */ /* 0x010e24000030d900 */
[----:B0-----:R-:W-:-:S05]  /*64d0*/  IMAD.MOV.U32 R3, RZ, RZ, R28 ;  /* 0x000000ffff037224 */ /* 0x001fca00078e001c */
[----:B------:R0:W-:Y:S01]  /*64e0*/  STG.E.U8 [R4.64], R3 ;  /* 0x0000000304007986 */ /* 0x0001e2000c101124 */
[----:B------:R-:W-:Y:S05]  /*64f0*/  BRA `(.L_x_2298) ;  /* 0x00000eb000007947 */ /* 0x000fea0003800000 */
.L_x_2295:
[----:B------:R-:W-:-:S13]  /*6500*/  ISETP.NE.AND P0, PT, R0, 0x2, PT ;  /* 0x000000020000780c */ /* 0x000fda0003f05270 */
[----:B------:R-:W-:Y:S05]  /*6510*/  @!P0 BRA `(.L_x_2299) ;  /* 0x000000a000008947 */ /* 0x000fea0003800000 */
[----:B------:R-:W-:-:S13]  /*6520*/  ISETP.NE.AND P0, PT, R0, 0x3, PT ;  /* 0x000000030000780c */ /* 0x000fda0003f05270 */
[----:B------:R-:W-:Y:S05]  /*6530*/  @!P0 BRA `(.L_x_2300) ;  /* 0x0000005000008947 */ /* 0x000fea0003800000 */
[----:B------:R-:W-:-:S13]  /*6540*/  ISETP.NE.AND P0, PT, R0, 0x4, PT ;  /* 0x000000040000780c */ /* 0x000fda0003f05270 */
[----:B------:R-:W-:Y:S05]  /*6550*/  @P0 BRA `(.L_x_2297) ;  /* 0x00000cc000000947 */ /* 0x000fea0003800000 */
[----:B----4-:R-:W0:Y:S02]  /*6560*/  F2I.S64.F64.TRUNC R28, R28 ;  /* 0x0000001c001c7311 */ /* 0x010e24000030d900 */
[----:B0-----:R0:W-:Y:S01]  /*6570*/  STG.E.64 [R4.64], R28 ;  /* 0x0000001c04007986 */ /* 0x0011e2000c101b24 */
[----:B------:R-:W-:Y:S05]  /*6580*/  BRA `(.L_x_2298) ;  /* 0x00000e2000007947 */ /* 0x000fea0003800000 */
.L_x_2300:
[----:B----4-:R-:W0:Y:S02]  /*6590*/  F2I.F64.TRUNC R29, R28 ;  /* 0x0000001c001d7311 */ /* 0x010e24000030d100 */
[----:B0-----:R0:W-:Y:S01]  /*65a0*/  STG.E [R4.64], R29 ;  /* 0x0000001d04007986 */ /* 0x0011e2000c101924 */
[----:B------:R-:W-:Y:S05]  /*65b0*/  BRA `(.L_x_2298) ;  /* 0x00000df000007947 */ /* 0x000fea0003800000 */
.L_x_2299:
[----:B----4-:R-:W0:Y:S02]  /*65c0*/  F2I.F64.TRUNC R29, R28 ;  /* 0x0000001c001d7311 */ /* 0x010e24000030d100 */
[----:B0-----:R0:W-:Y:S01]  /*65d0*/  STG.E.U16 [R4.64], R29 ;  /* 0x0000001d04007986 */ /* 0x0011e2000c101524 */
[----:B------:R-:W-:Y:S05]  /*65e0*/  BRA `(.L_x_2298) ;  /* 0x00000dc000007947 */ /* 0x000fea0003800000 */
.L_x_2294:
[----:B------:R-:W-:-:S13]  /*65f0*/  ISETP.GT.AND P0, PT, R0, 0x6, PT ;  /* 0x000000060000780c */ /* 0x000fda0003f04270 */
[----:B------:R-:W-:Y:S05]  /*6600*/  @P0 BRA `(.L_x_2301) ;  /* 0x000000f000000947 */ /* 0x000fea0003800000 */
[----:B------:R-:W-:-:S13]  /*6610*/  ISETP.NE.AND P0, PT, R0, 0x5, PT ;  /* 0x000000050000780c */ /* 0x000fda0003f05270 */
[----:B------:R-:W-:Y:S05]  /*6620*/  @!P0 BRA `(.L_x_2302) ;  /* 0x0000007000008947 */ /* 0x000fea0003800000 */
[----:B------:R-:W-:-:S13]  /*6630*/  ISETP.NE.AND P0, PT, R0, 0x6, PT ;  /* 0x000000060000780c */ /* 0x000fda0003f05270 */
[----:B------:R-:W-:Y:S05]  /*6640*/  @P0 BRA `(.L_x_2297) ;  /* 0x00000bd000000947 */ /* 0x000fea0003800000 */
[----:B----4-:R-:W0:Y:S01]  /*6650*/  F2F.F32.F64 R3, R28 ;  /* 0x0000001c00037310 */ /* 0x010e220000301000 */
[----:B------:R-:W0:-:S14]  /*6660*/  DSETP.GEU.AND P0, PT, |R28|, c[0x2][0xe8], PT ;  /* 0x00803a001c00762a */ /* 0x000e1c0003f0e200 */
[----:B0-----:R-:W-:-:S05]  /*6670*/  @!P0 FMUL R3, R3, 1.175494350822287508e-38 ;  /* 0x0080000003038820 */ /* 0x001fca0000400000 */
[----:B------:R0:W-:Y:S01]  /*6680*/  STG.E [R4.64], R3 ;  /* 0x0000000304007986 */ /* 0x0001e2000c101924 */
[----:B------:R-:W-:Y:S05]  /*6690*/  BRA `(.L_x_2298) ;  /* 0x00000d1000007947 */ /* 0x000fea0003800000 */
.L_x_2302:
[----:B----4-:R-:W0:Y:S01]  /*66a0*/  F2F.F32.F64 R0, R28 ;  /* 0x0000001c00007310 */ /* 0x010e220000301000 */
[----:B------:R-:W0:-:S14]  /*66b0*/  DSETP.GEU.AND P0, PT, |R28|, c[0x2][0xe8], PT ;  /* 0x00803a001c00762a */ /* 0x000e1c0003f0e200 */
[----:B0-----:R-:W-:-:S05]  /*66c0*/  @!P0 FMUL R0, R0, 1.175494350822287508e-38 ;  /* 0x0080000000008820 */ /* 0x001fca0000400000 */
[----:B------:R-:W-:-:S05]  /*66d0*/  F2FP.PACK_AB R0, RZ, R0 ;  /* 0x00000000ff00723e */ /* 0x000fca00000000ff */
[----:B------:R0:W-:Y:S01]  /*66e0*/  STG.E.U16 [R4.64], R0 ;  /* 0x0000000004007986 */ /* 0x0001e2000c101524 */
[----:B------:R-:W-:Y:S05]  /*66f0*/  BRA `(.L_x_2298) ;  /* 0x00000cb000007947 */ /* 0x000fea0003800000 */
.L_x_2301:
[----:B------:R-:W-:-:S13]  /*6700*/  ISETP.NE.AND P0, PT, R0, 0x7, PT ;  /* 0x000000070000780c */ /* 0x000fda0003f05270 */
[----:B------:R-:W-:Y:S05]  /*6710*/  @!P0 BRA `(.L_x_2303) ;  /* 0x0000011000008947 */ /* 0x000fea0003800000 */
[----:B------:R-:W-:-:S13]  /*6720*/  ISETP.NE.AND P0, PT, R0, 0x8, PT ;  /* 0x000000080000780c */ /* 0x000fda0003f05270 */
[----:B------:R-:W-:Y:S05]  /*6730*/  @!P0 BRA `(.L_x_2304) ;  /* 0x0000008000008947 */ /* 0x000fea0003800000 */
[----:B------:R-:W-:-:S13]  /*6740*/  ISETP.NE.AND P0, PT, R0, 0x9, PT ;  /* 0x000000090000780c */ /* 0x000fda0003f05270 */
[----:B------:R-:W-:Y:S05]  /*6750*/  @P0 BRA `(.L_x_2297) ;  /* 0x00000ac000000947 */ /* 0x000fea0003800000 */
[----:B----4-:R-:W0:Y:S01]  /*6760*/  F2F.F32.F64 R6, R28 ;  /* 0x0000001c00067310 */ /* 0x010e220000301000 */
[----:B------:R-:W0:Y:S01]  /*6770*/  DSETP.GEU.AND P0, PT, |R28|, c[0x2][0xe8], PT ;  /* 0x00803a001c00762a */ /* 0x000e220003f0e200 */
[----:B------:R-:W-:-:S13]  /*6780*/  IMAD.MOV.U32 R7, RZ, RZ, RZ ;  /* 0x000000ffff077224 */ /* 0x000fda00078e00ff */
[----:B0-----:R-:W-:-:S05]  /*6790*/  @!P0 FMUL R6, R6, 1.175494350822287508e-38 ;  /* 0x0080000006068820 */ /* 0x001fca0000400000 */
[----:B------:R0:W-:Y:S01]  /*67a0*/  STG.E.64 [R4.64], R6 ;  /* 0x0000000604007986 */ /* 0x0001e2000c101b24 */
[----:B------:R-:W-:Y:S05]  /*67b0*/  BRA `(.L_x_2298) ;  /* 0x00000bf000007947 */ /* 0x000fea0003800000 */
.L_x_2304:
[----:B----4-:R-:W0:Y:S01]  /*67c0*/  F2F.F32.F64 R0, R28 ;  /* 0x0000001c00007310 */ /* 0x010e220000301000 */
[----:B------:R-:W0:-:S14]  /*67d0*/  DSETP.GEU.AND P0, PT, |R28|, c[0x2][0xe8], PT ;  /* 0x00803a001c00762a */ /* 0x000e1c0003f0e200 */
[----:B0-----:R-:W-:-:S05]  /*67e0*/  @!P0 FMUL R0, R0, 1.175494350822287508e-38 ;  /* 0x0080000000008820 */ /* 0x001fca0000400000 */
[----:B------:R-:W-:-:S04]  /*67f0*/  F2FP.PACK_AB R3, RZ, R0 ;  /* 0x00000000ff03723e */ /* 0x000fc800000000ff */
[----:B------:R-:W-:-:S05]  /*6800*/  PRMT R3, R3, 0x5410, RZ ;  /* 0x0000541003037816 */ /* 0x000fca00000000ff */
[----:B------:R0:W-:Y:S01]  /*6810*/  STG.E [R4.64], R3 ;  /* 0x0000000304007986 */ /* 0x0001e2000c101924 */
[----:B------:R-:W-:Y:S05]  /*6820*/  BRA `(.L_x_2298) ;  /* 0x00000b8000007947 */ /* 0x000fea0003800000 */
.L_x_2303:
[----:B----4-:R0:W-:Y:S01]  /*6830*/  STG.E.64 [R4.64], R28 ;  /* 0x0000001c04007986 */ /* 0x0101e2000c101b24 */
[----:B------:R-:W-:Y:S05]  /*6840*/  BRA `(.L_x_2298) ;  /* 0x00000b6000007947 */ /* 0x000fea0003800000 */
.L_x_2293:
        /* <DEDUP_REMOVED lines=8> */
[----:B----4-:R-:W0:-:S06]  /*68d0*/  DSETP.NEU.AND P0, PT, R28, RZ, PT ;  /* 0x000000ff1c00722a */ /* 0x010e0c0003f0d000 */
[----:B0-----:R-:W-:-:S05]  /*68e0*/  SEL R3, RZ, 0x1, !P0 ;  /* 0x00000001ff037807 */ /* 0x001fca0004000000 */
[----:B------:R0:W-:Y:S01]  /*68f0*/  STG.E.U8 [R4.64], R3 ;  /* 0x0000000304007986 */ /* 0x0001e2000c101124 */
[----:B------:R-:W-:Y:S05]  /*6900*/  BRA `(.L_x_2298) ;  /* 0x00000aa000007947 */ /* 0x000fea0003800000 */
.L_x_2307:
[----:B------:R-:W-:-:S05]  /*6910*/  CS2R R30, SRZ ;  /* 0x00000000001e7805 */ /* 0x000fca000001ff00 */
[----:B----4-:R0:W-:Y:S01]  /*6920*/  STG.E.128 [R4.64], R28 ;  /* 0x0000001c04007986 */ /* 0x0101e2000c101d24 */
[----:B------:R-:W-:Y:S05]  /*6930*/  BRA `(.L_x_2298) ;  /* 0x00000a7000007947 */ /* 0x000fea0003800000 */
.L_x_2306:
        /* <DEDUP_REMOVED lines=23> */
.L_x_2311:
[----:B------:R-:W-:Y:S05]  /*6ab0*/  BSYNC B0 ;  /* 0x0000000000007941 */ /* 0x000fea0003800000 */
.L_x_2310:
[----:B------:R-:W-:-:S05]  /*6ac0*/  LOP3.LUT R7, R0, R7, RZ, 0xfc, !PT ;  /* 0x0000000700077212 */ /* 0x000fca00078efcff */
[----:B------:R0:W-:Y:S01]  /*6ad0*/  STG.E.U8 [R4.64], R7 ;  /* 0x0000000704007986 */ /* 0x0001e2000c101124 */
[----:B------:R-:W-:Y:S05]  /*6ae0*/  BRA `(.L_x_2298) ;  /* 0x000008c000007947 */ /* 0x000fea0003800000 */
.L_x_2309:
[----:B----4-:R-:W0:Y:S01]  /*6af0*/  F2F.F32.F64 R7, R28 ;  /* 0x0000001c00077310 */ /* 0x010e220000301000 */
        /* <DEDUP_REMOVED lines=14> */
.L_x_2313:
[----:B------:R-:W-:Y:S01]  /*6be0*/  IMAD.MOV.U32 R0, RZ, RZ, 0x7f ;  /* 0x0000007fff007424 */ /* 0x000fe200078e00ff */
[----:B------:R-:W-:-:S04]  /*6bf0*/  ISETP.GT.U32.AND P0, PT, R3, 0x7f800000, PT ;  /* 0x7f8000000300780c */ /* 0x000fc80003f04070 */
[----:B------:R-:W-:-:S04]  /*6c00*/  SEL R0, R0, 0x7c, P0 ;  /* 0x0000007c00007807 */ /* 0x000fc80000000000 */
.L_x_2314:
[----:B------:R-:W-:Y:S05]  /*6c10*/  BSYNC B0 ;  /* 0x0000000000007941 */ /* 0x000fea0003800000 */
.L_x_2312:
[----:B------:R-:W-:-:S04]  /*6c20*/  LOP3.LUT R3, R7, 0x80000000, RZ, 0xc0, !PT ;  /* 0x8000000007037812 */ /* 0x000fc800078ec0ff */
[----:B------:R-:W-:-:S04]  /*6c30*/  SHF.R.U32.HI R3, RZ, 0x18, R3 ;  /* 0x00000018ff037819 */ /* 0x000fc80000011603 */
[----:B------:R-:W-:-:S05]  /*6c40*/  LOP3.LUT R3, R0, R3, RZ, 0xfc, !PT ;  /* 0x0000000300037212 */ /* 0x000fca00078efcff */
[----:B------:R0:W-:Y:S01]  /*6c50*/  STG.E.U8 [R4.64], R3 ;  /* 0x0000000304007986 */ /* 0x0001e2000c101124 */
[----:B------:R-:W-:Y:S05]  /*6c60*/  BRA `(.L_x_2298) ;  /* 0x0000074000007947 */ /* 0x000fea0003800000 */
.L_x_2308:
[----:B----4-:R-:W0:Y:S01]  /*6c70*/  F2F.F32.F64 R0, R28 ;  /* 0x0000001c00007310 */ /* 0x010e220000301000 */
[----:B------:R-:W0:-:S14]  /*6c80*/  DSETP.GEU.AND P0, PT, |R28|, c[0x2][0xe8], PT ;  /* 0x00803a001c00762a */ /* 0x000e1c0003f0e200 */
[----:B0-----:R-:W-:-:S05]  /*6c90*/  @!P0 FMUL R0, R0, 1.175494350822287508e-38 ;  /* 0x0080000000008820 */ /* 0x001fca0000400000 */
[----:B------:R-:W-:-:S05]  /*6ca0*/  F2FP.BF16.PACK_AB R0, RZ, R0 ;  /* 0x00000000ff00723e */ /* 0x000fca00000010ff */
[----:B------:R0:W-:Y:S01]  /*6cb0*/  STG.E.U16 [R4.64], R0 ;  /* 0x0000000004007986 */ /* 0x0001e2000c101524 */
[----:B------:R-:W-:Y:S05]  /*6cc0*/  BRA `(.L_x_2298) ;  /* 0x000006e000007947 */ /* 0x000fea0003800000 */
.L_x_2305:
        /* <DEDUP_REMOVED lines=8> */
[----:B----4-:R-:W0:Y:S02]  /*6d50*/  F2I.U32.F64.TRUNC R29, R28 ;  /* 0x0000001c001d7311 */ /* 0x010e24000030d000 */
[----:B0-----:R0:W-:Y:S01]  /*6d60*/  STG.E.U16 [R4.64], R29 ;  /* 0x0000001d04007986 */ /* 0x0011e2000c101524 */
[----:B------:R-:W-:Y:S05]  /*6d70*/  BRA `(.L_x_2298) ;  /* 0x0000063000007947 */ /* 0x000fea0003800000 */
.L_x_2317:
[----:B----4-:R-:W0:Y:S01]  /*6d80*/  F2F.F32.F64 R7, R28 ;  /* 0x0000001c00077310 */ /* 0x010e220000301000 */
        /* <DEDUP_REMOVED lines=18> */
.L_x_2320:
[----:B------:R-:W-:-:S04]  /*6eb0*/  LOP3.LUT R0, R7, 0x80000000, RZ, 0xc0, !PT ;  /* 0x8000000007007812 */ /* 0x000fc800078ec0ff */
[----:B------:R-:W-:-:S04]  /*6ec0*/  SHF.R.U32.HI R0, RZ, 0x18, R0 ;  /* 0x00000018ff007819 */ /* 0x000fc80000011600 */
[----:B------:R-:W-:Y:S02]  /*6ed0*/  LOP3.LUT R0, R3, R0, RZ, 0xfc, !PT ;  /* 0x0000000003007212 */ /* 0x000fe400078efcff */
.L_x_2319:
[----:B------:R-:W-:Y:S05]  /*6ee0*/  BSYNC B0 ;  /* 0x0000000000007941 */ /* 0x000fea0003800000 */
.L_x_2318:
[----:B------:R0:W-:Y:S01]  /*6ef0*/  STG.E.U8 [R4.64], R0 ;  /* 0x0000000004007986 */ /* 0x0001e2000c101124 */
[----:B------:R-:W-:Y:S05]  /*6f00*/  BRA `(.L_x_2298) ;  /* 0x000004a000007947 */ /* 0x000fea0003800000 */
.L_x_2316:
        /* <DEDUP_REMOVED lines=19> */
.L_x_2323:
[----:B------:R-:W-:-:S04]  /*7040*/  LOP3.LUT R0, R7, 0x80000000, RZ, 0xc0, !PT ;  /* 0x8000000007007812 */ /* 0x000fc800078ec0ff */
[----:B------:R-:W-:-:S04]  /*7050*/  SHF.R.U32.HI R0, RZ, 0x18, R0 ;  /* 0x00000018ff007819 */ /* 0x000fc80000011600 */
[----:B------:R-:W-:Y:S02]  /*7060*/  LOP3.LUT R0, R3, R0, RZ, 0xfc, !PT ;  /* 0x0000000003007212 */ /* 0x000fe400078efcff */
.L_x_2322:
[----:B------:R-:W-:Y:S05]  /*7070*/  BSYNC B0 ;  /* 0x0000000000007941 */ /* 0x000fea0003800000 */
.L_x_2321:
[----:B------:R0:W-:Y:S01]  /*7080*/  STG.E.U8 [R4.64], R0 ;  /* 0x0000000004007986 */ /* 0x0001e2000c101124 */
[----:B------:R-:W-:Y:S05]  /*7090*/  BRA `(.L_x_2298) ;  /* 0x0000031000007947 */ /* 0x000fea0003800000 */
.L_x_2315:
[----:B------:R-:W-:-:S13]  /*70a0*/  ISETP.NE.AND P0, PT, R0, 0x1c, PT ;  /* 0x0000001c0000780c */ /* 0x000fda0003f05270 */
[----:B------:R-:W-:Y:S05]  /*70b0*/  @!P0 BRA `(.L_x_2324) ;  /* 0x000002d000008947 */ /* 0x000fea0003800000 */
[----:B------:R-:W-:-:S13]  /*70c0*/  ISETP.NE.AND P0, PT, R0, 0x1d, PT ;  /* 0x0000001d0000780c */ /* 0x000fda0003f05270 */
[----:B------:R-:W-:Y:S05]  /*70d0*/  @!P0 BRA `(.L_x_2325) ;  /* 0x0000028000008947 */ /* 0x000fea0003800000 */
[----:B------:R-:W-:-:S13]  /*70e0*/  ISETP.NE.AND P0, PT, R0, 0x2c, PT ;  /* 0x0000002c0000780c */ /* 0x000fda0003f05270 */
[----:B------:R-:W-:Y:S05]  /*70f0*/  @P0 BRA `(.L_x_2297) ;  /* 0x0000012000000947 */ /* 0x000fea0003800000 */
[----:B----4-:R-:W0:Y:S01]  /*7100*/  F2F.F32.F64 R8, R28 ;  /* 0x0000001c00087310 */ /* 0x010e220000301000 */
        /* <DEDUP_REMOVED lines=17> */
.L_x_2297:
        /* <DEDUP_REMOVED lines=19> */
[----:B------:R-:W-:Y:S05]  /*7350*/  BRA `(.L_x_2298) ;  /* 0x0000005000007947 */ /* 0x000fea0003800000 */
.L_x_2325:
[----:B----4-:R-:W0:Y:S02]  /*7360*/  F2I.U64.F64.TRUNC R28, R28 ;  /* 0x0000001c001c7311 */ /* 0x010e24000030d800 */
[----:B0-----:R0:W-:Y:S01]  /*7370*/  STG.E.64 [R4.64], R28 ;  /* 0x0000001c04007986 */ /* 0x0011e2000c101b24 */
[----:B------:R-:W-:Y:S05]  /*7380*/  BRA `(.L_x_2298) ;  /* 0x0000002000007947 */ /* 0x000fea0003800000 */
.L_x_2324:
[----:B----4-:R-:W0:Y:S02]  /*7390*/  F2I.U32.F64.TRUNC R29, R28 ;  /* 0x0000001c001d7311 */ /* 0x010e24000030d000 */
[----:B0-----:R0:W-:Y:S02]  /*73a0*/  STG.E [R4.64], R29 ;  /* 0x0000001d04007986 */ /* 0x0011e4000c101924 */
.L_x_2298:
        /* <DEDUP_REMOVED lines=22> */
.L_x_2329:
[----:B--2---:R-:W0:Y:S02]  /*7510*/  F2I.S64.F64.TRUNC R24, R24 ;  /* 0x0000001800187311 */ /* 0x004e24000030d900 */
[----:B0-----:R-:W-:-:S05]  /*7520*/  IMAD.MOV.U32 R3, RZ, RZ, R24 ;  /* 0x000000ffff037224 */ /* 0x001fca00078e0018 */
[----:B------:R0:W-:Y:S01]  /*7530*/  STG.E.U8 [R4.64], R3 ;  /* 0x0000000304007986 */ /* 0x0001e2000c101124 */
[----:B------:R-:W-:Y:S05]  /*7540*/  BRA `(.L_x_2331) ;  /* 0x00000eb000007947 */ /* 0x000fea0003800000 */
.L_x_2328:
        /* <DEDUP_REMOVED lines=9> */
.L_x_2333:
[----:B--2---:R-:W0:Y:S02]  /*75e0*/  F2I.F64.TRUNC R25, R24 ;  /* 0x0000001800197311 */ /* 0x004e24000030d100 */
[----:B0-----:R0:W-:Y:S01]  /*75f0*/  STG.E [R4.64], R25 ;  /* 0x0000001904007986 */ /* 0x0011e2000c101924 */
[----:B------:R-:W-:Y:S05]  /*7600*/  BRA `(.L_x_2331) ;  /* 0x00000df000007947 */ /* 0x000fea0003800000 */
.L_x_2332:
[----:B--2---:R-:W0:Y:S02]  /*7610*/  F2I.F64.TRUNC R25, R24 ;  /* 0x0000001800197311 */ /* 0x004e24000030d100 */
[----:B0-----:R0:W-:Y:S01]  /*7620*/  STG.E.U16 [R4.64], R25 ;  /* 0x0000001904007986 */ /* 0x0011e2000c101524 */
[----:B------:R-:W-:Y:S05]  /*7630*/  BRA `(.L_x_2331) ;  /* 0x00000dc000007947 */ /* 0x000fea0003800000 */
.L_x_2327:
        /* <DEDUP_REMOVED lines=11> */
.L_x_2335:
[----:B--2---:R-:W0:Y:S01]  /*76f0*/  F2F.F32.F64 R0, R24 ;  /* 0x0000001800007310 */ /* 0x004e220000301000 */
[----:B------:R-:W0:-:S14]  /*7700*/  DSETP.GEU.AND P0, PT, |R24|, c[0x2][0xe8], PT ;  /* 0x00803a001800762a */ /* 0x000e1c0003f0e200 */
[----:B0-----:R-:W-:-:S05]  /*7710*/  @!P0 FMUL R0, R0, 1.175494350822287508e-38 ;  /* 0x0080000000008820 */ /* 0x001fca0000400000 */
[----:B------:R-:W-:-:S05]  /*7720*/  F2FP.PACK_AB R0, RZ, R0 ;  /* 0x00000000ff00723e */ /* 0x000fca00000000ff */
[----:B------:R0:W-:Y:S01]  /*7730*/  STG.E.U16 [R4.64], R0 ;  /* 0x0000000004007986 */ /* 0x0001e2000c101524 */
[----:B------:R-:W-:Y:S05]  /*7740*/  BRA `(.L_x_2331) ;  /* 0x00000cb000007947 */ /* 0x000fea0003800000 */
.L_x_2334:
        /* <DEDUP_REMOVED lines=12> */
.L_x_2337:
[----:B--2---:R-:W0:Y:S01]  /*7810*/  F2F.F32.F64 R0, R24 ;  /* 0x0000001800007310 */ /* 0x004e220000301000 */
[----:B------:R-:W0:-:S14]  /*7820*/  DSETP.GEU.AND P0, PT, |R24|, c[0x2][0xe8], PT ;  /* 0x00803a001800762a */ /* 0x000e1c0003f0e200 */
[----:B0-----:R-:W-:-:S05]  /*7830*/  @!P0 FMUL R0, R0, 1.175494350822287508e-38 ;  /* 0x0080000000008820 */ /* 0x001fca0000400000 */
[----:B------:R-:W-:-:S04]  /*7840*/  F2FP.PACK_AB R3, RZ, R0 ;  /* 0x00000000ff03723e */ /* 0x000fc800000000ff */
[----:B------:R-:W-:-:S05]  /*7850*/  PRMT R3, R3, 0x5410, RZ ;  /* 0x0000541003037816 */ /* 0x000fca00000000ff */
[----:B------:R0:W-:Y:S01]  /*7860*/  STG.E [R4.64], R3 ;  /* 0x0000000304007986 */ /* 0x0001e2000c101924 */
[----:B------:R-:W-:Y:S05]  /*7870*/  BRA `(.L_x_2331) ;  /* 0x00000b8000007947 */ /* 0x000fea0003800000 */
.L_x_2336:
[----:B--2---:R0:W-:Y:S01]  /*7880*/  STG.E.64 [R4.64], R24 ;  /* 0x0000001804007986 */ /* 0x0041e2000c101b24 */
[----:B------:R-:W-:Y:S05]  /*7890*/  BRA `(.L_x_2331) ;  /* 0x00000b6000007947 */ /* 0x000fea0003800000 */
.L_x_2326:
        /* <DEDUP_REMOVED lines=12> */
.L_x_2340:
[----:B------:R-:W-:-:S05]  /*7960*/  CS2R R26, SRZ ;  /* 0x00000000001a7805 */ /* 0x000fca000001ff00 */
[----:B--2---:R0:W-:Y:S01]  /*7970*/  STG.E.128 [R4.64], R24 ;  /* 0x0000001804007986 */ /* 0x0041e2000c101d24 */
[----:B------:R-:W-:Y:S05]  /*7980*/  BRA `(.L_x_2331) ;  /* 0x00000a7000007947 */ /* 0x000fea0003800000 */
.L_x_2339:
        /* <DEDUP_REMOVED lines=23> */
.L_x_2344:
[----:B------:R-:W-:Y:S05]  /*7b00*/  BSYNC B0 ;  /* 0x0000000000007941 */ /* 0x000fea0003800000 */
.L_x_2343:
[----:B------:R-:W-:-:S05]  /*7b10*/  LOP3.LUT R7, R0, R7, RZ, 0xfc, !PT ;  /* 0x0000000700077212 */ /* 0x000fca00078efcff */
[----:B------:R0:W-:Y:S01]  /*7b20*/  STG.E.U8 [R4.64], R7 ;  /* 0x0000000704007986 */ /* 0x0001e2000c101124 */
[----:B------:R-:W-:Y:S05]  /*7b30*/  BRA `(.L_x_2331) ;  /* 0x000008c000007947 */ /* 0x000fea0003800000 */
.L_x_2342:
        /* <DEDUP_REMOVED lines=15> */
.L_x_2346:
[----:B------:R-:W-:Y:S01]  /*7c30*/  IMAD.MOV.U32 R0, RZ, RZ, 0x7f ;  /* 0x0000007fff007424 */ /* 0x000fe200078e00ff */
[----:B------:R-:W-:-:S04]  /*7c40*/  ISETP.GT.U32.AND P0, PT, R3, 0x7f800000, PT ;  /* 0x7f8000000300780c */ /* 0x000fc80003f04070 */
[----:B------:R-:W-:-:S04]  /*7c50*/  SEL R0, R0, 0x7c, P0 ;  /* 0x0000007c00007807 */ /* 0x000fc80000000000 */
.L_x_2347:
[----:B------:R-:W-:Y:S05]  /*7c60*/  BSYNC B0 ;  /* 0x0000000000007941 */ /* 0x000fea0003800000 */
.L_x_2345:
[----:B------:R-:W-:-:S04]  /*7c70*/  LOP3.LUT R3, R7, 0x80000000, RZ, 0xc0, !PT ;  /* 0x8000000007037812 */ /* 0x000fc800078ec0ff */
[----:B------:R-:W-:-:S04]  /*7c80*/  SHF.R.U32.HI R3, RZ, 0x18, R3 ;  /* 0x00000018ff037819 */ /* 0x000fc80000011603 */
[----:B------:R-:W-:-:S05]  /*7c90*/  LOP3.LUT R3, R0, R3, RZ, 0xfc, !PT ;  /* 0x0000000300037212 */ /* 0x000fca00078efcff */
[----:B------:R0:W-:Y:S01]  /*7ca0*/  STG.E.U8 [R4.64], R3 ;  /* 0x0000000304007986 */ /* 0x0001e2000c101124 */
[----:B------:R-:W-:Y:S05]  /*7cb0*/  BRA `(.L_x_2331) ;  /* 0x0000074000007947 */ /* 0x000fea0003800000 */
.L_x_2341:
[----:B--2---:R-:W0:Y:S01]  /*7cc0*/  F2F.F32.F64 R0, R24 ;  /* 0x0000001800007310 */ /* 0x004e220000301000 */
[----:B------:R-:W0:-:S14]  /*7cd0*/  DSETP.GEU.AND P0, PT, |R24|, c[0x2][0xe8], PT ;  /* 0x00803a001800762a */ /* 0x000e1c0003f0e200 */
[----:B0-----:R-:W-:-:S05]  /*7ce0*/  @!P0 FMUL R0, R0, 1.175494350822287508e-38 ;  /* 0x0080000000008820 */ /* 0x001fca0000400000 */
[----:B------:R-:W-:-:S05]  /*7cf0*/  F2FP.BF16.PACK_AB R0, RZ, R0 ;  /* 0x00000000ff00723e */ /* 0x000fca00000010ff */
[----:B------:R0:W-:Y:S01]  /*7d00*/  STG.E.U16 [R4.64], R0 ;  /* 0x0000000004007986 */ /* 0x0001e2000c101524 */
[----:B------:R-:W-:Y:S05]  /*7d10*/  BRA `(.L_x_2331) ;  /* 0x000006e000007947 */ /* 0x000fea0003800000 */
.L_x_2338:
        /* <DEDUP_REMOVED lines=11> */
.L_x_2350:
        /* <DEDUP_REMOVED lines=19> */
.L_x_2353:
[----:B------:R-:W-:-:S04]  /*7f00*/  LOP3.LUT R0, R7, 0x80000000, RZ, 0xc0, !PT ;  /* 0x8000000007007812 */ /* 0x000fc800078ec0ff */
[----:B------:R-:W-:-:S04]  /*7f10*/  SHF.R.U32.HI R0, RZ, 0x18, R0 ;  /* 0x00000018ff007819 */ /* 0x000fc80000011600 */
[----:B------:R-:W-:Y:S02]  /*7f20*/  LOP3.LUT R0, R3, R0, RZ, 0xfc, !PT ;  /* 0x0000000003007212 */ /* 0x000fe400078efcff */
.L_x_2352:
[----:B------:R-:W-:Y:S05]  /*7f30*/  BSYNC B0 ;  /* 0x0000000000007941 */ /* 0x000fea0003800000 */
.L_x_2351:
[----:B------:R0:W-:Y:S01]  /*7f40*/  STG.E.U8 [R4.64], R0 ;  /* 0x0000000004007986 */ /* 0x0001e2000c101124 */
[----:B------:R-:W-:Y:S05]  /*7f50*/  BRA `(.L_x_2331) ;  /* 0x000004a000007947 */ /* 0x000fea0003800000 */
.L_x_2349:
        /* <DEDUP_REMOVED lines=19> */
.L_x_2356:
[----:B------:R-:W-:-:S04]  /*8090*/  LOP3.LUT R0, R7, 0x80000000, RZ, 0xc0, !PT ;  /* 0x8000000007007812 */ /* 0x000fc800078ec0ff */
[----:B------:R-:W-:-:S04]  /*80a0*/  SHF.R.U32.HI R0, RZ, 0x18, R0 ;  /* 0x00000018ff007819 */ /* 0x000fc80000011600 */
[----:B------:R-:W-:Y:S02]  /*80b0*/  LOP3.LUT R0, R3, R0, RZ, 0xfc, !PT ;  /* 0x0000000003007212 */ /* 0x000fe400078efcff */
.L_x_2355:
[----:B------:R-:W-:Y:S05]  /*80c0*/  BSYNC B0 ;  /* 0x0000000000007941 */ /* 0x000fea0003800000 */
.L_x_2354:
[----:B------:R0:W-:Y:S01]  /*80d0*/  STG.E.U8 [R4.64], R0 ;  /* 0x0000000004007986 */ /* 0x0001e2000c101124 */
[----:B------:R-:W-:Y:S05]  /*80e0*/  BRA `(.L_x_2331) ;  /* 0x0000031000007947 */ /* 0x000fea0003800000 */
.L_x_2348:
        /* <DEDUP_REMOVED lines=24> */
.L_x_2330:
        /* <DEDUP_REMOVED lines=18> */
[----:B0-2---:R-:W-:Y:S05]  /*8390*/  CALL.ABS.NOINC R14 ;  /* 0x000000000e007343 */ /* 0x005fea0003c00000 */
[----:B------:R-:W-:Y:S05]  /*83a0*/  BRA `(.L_x_2331) ;  /* 0x0000005000007947 */ /* 0x000fea0003800000 */
.L_x_2358:
[----:B--2---:R-:W0:Y:S02]  /*83b0*/  F2I.U64.F64.TRUNC R24, R24 ;  /* 0x0000001800187311 */ /* 0x004e24000030d800 */
[----:B0-----:R0:W-:Y:S01]  /*83c0*/  STG.E.64 [R4.64], R24 ;  /* 0x0000001804007986 */ /* 0x0011e2000c101b24 */
[----:B------:R-:W-:Y:S05]  /*83d0*/  BRA `(.L_x_2331) ;  /* 0x0000002000007947 */ /* 0x000fea0003800000 */
.L_x_2357:
[----:B--2---:R-:W0:Y:S02]  /*83e0*/  F2I.U32.F64.TRUNC R25, R24 ;  /* 0x0000001800197311 */ /* 0x004e24000030d000 */
[----:B0-----:R0:W-:Y:S02]  /*83f0*/  STG.E [R4.64], R25 ;  /* 0x0000001904007986 */ /* 0x0011e4000c101924 */
.L_x_2331:
[----:B------:R-:W-:Y:S02]  /*8400*/  IADD3 R22, R22, 0x80, RZ ;  /* 0x0000008016167810 */ /* 0x000fe40007ffe0ff */
.L_x_2292:
[----:B------:R-:W-:Y:S05]  /*8410*/  BSYNC B6 ;  /* 0x0000000000067941 */ /* 0x000fea0003800000 */
.L_x_2291:
        /* <DEDUP_REMOVED lines=20> */
.L_x_2362:
[----:B--2---:R-:W0:Y:S02]  /*8560*/  F2I.S64.F64.TRUNC R16, R16 ;  /* 0x0000001000107311 */ /* 0x004e24000030d900 */
[----:B0-----:R-:W-:-:S05]  /*8570*/  IMAD.MOV.U32 R5, RZ, RZ, R16 ;  /* 0x000000ffff057224 */ /* 0x001fca00078e0010 */
[----:B------:R-:W-:Y:S01]  /*8580*/  STG.E.U8 [R2.64], R5 ;  /* 0x0000000502007986 */ /* 0x000fe2000c101124 */
[----:B------:R-:W-:Y:S05]  /*8590*/  EXIT ;  /* 0x000000000000794d */ /* 0x000fea0003800000 */
.L_x_2361:
        /* <DEDUP_REMOVED lines=9> */
.L_x_2365:
[----:B--2---:R-:W0:Y:S02]  /*8630*/  F2I.F64.TRUNC R17, R16 ;  /* 0x0000001000117311 */ /* 0x004e24000030d100 */
[----:B0-----:R-:W-:Y:S01]  /*8640*/  STG.E [R2.64], R17 ;  /* 0x0000001102007986 */ /* 0x001fe2000c101924 */
[----:B------:R-:W-:Y:S05]  /*8650*/  EXIT ;  /* 0x000000000000794d */ /* 0x000fea0003800000 */
.L_x_2364:
[----:B--2---:R-:W0:Y:S02]  /*8660*/  F2I.F64.TRUNC R17, R16 ;  /* 0x0000001000117311 */ /* 0x004e24000030d100 */
[----:B0-----:R-:W-:Y:S01]  /*8670*/  STG.E.U16 [R2.64], R17 ;  /* 0x0000001102007986 */ /* 0x001fe2000c101524 */
[----:B------:R-:W-:Y:S05]  /*8680*/  EXIT ;  /* 0x000000000000794d */ /* 0x000fea0003800000 */
.L_x_2360:
        /* <DEDUP_REMOVED lines=11> */
.L_x_2367:
[----:B--2---:R-:W0:Y:S01]  /*8740*/  F2F.F32.F64 R0, R16 ;  /* 0x0000001000007310 */ /* 0x004e220000301000 */
[----:B------:R-:W0:-:S14]  /*8750*/  DSETP.GEU.AND P0, PT, |R16|, c[0x2][0xe8], PT ;  /* 0x00803a001000762a */ /* 0x000e1c0003f0e200 */
[----:B0-----:R-:W-:-:S05]  /*8760*/  @!P0 FMUL R0, R0, 1.175494350822287508e-38 ;  /* 0x0080000000008820 */ /* 0x001fca0000400000 */
[----:B------:R-:W-:-:S05]  /*8770*/  F2FP.PACK_AB R0, RZ, R0 ;  /* 0x00000000ff00723e */ /* 0x000fca00000000ff */
[----:B------:R-:W-:Y:S01]  /*8780*/  STG.E.U16 [R2.64], R0 ;  /* 0x0000000002007986 */ /* 0x000fe2000c101524 */
[----:B------:R-:W-:Y:S05]  /*8790*/  EXIT ;  /* 0x000000000000794d */ /* 0x000fea0003800000 */
.L_x_2366:
        /* <DEDUP_REMOVED lines=12> */
.L_x_2369:
[----:B--2---:R-:W0:Y:S01]  /*8860*/  F2F.F32.F64 R0, R16 ;  /* 0x0000001000007310 */ /* 0x004e220000301000 */
[----:B------:R-:W0:-:S14]  /*8870*/  DSETP.GEU.AND P0, PT, |R16|, c[0x2][0xe8], PT ;  /* 0x00803a001000762a */ /* 0x000e1c0003f0e200 */
[----:B0-----:R-:W-:-:S05]  /*8880*/  @!P0 FMUL R0, R0, 1.175494350822287508e-38 ;  /* 0x0080000000008820 */ /* 0x001fca0000400000 */
[----:B------:R-:W-:-:S04]  /*8890*/  F2FP.PACK_AB R5, RZ, R0 ;  /* 0x00000000ff05723e */ /* 0x000fc800000000ff */
[----:B------:R-:W-:-:S05]  /*88a0*/  PRMT R5, R5, 0x5410, RZ ;  /* 0x0000541005057816 */ /* 0x000fca00000000ff */
[----:B------:R-:W-:Y:S01]  /*88b0*/  STG.E [R2.64], R5 ;  /* 0x0000000502007986 */ /* 0x000fe2000c101924 */
[----:B------:R-:W-:Y:S05]  /*88c0*/  EXIT ;  /* 0x000000000000794d */ /* 0x000fea0003800000 */
.L_x_2368:
[----:B--2---:R-:W-:Y:S01]  /*88d0*/  STG.E.64 [R2.64], R16 ;  /* 0x0000001002007986 */ /* 0x004fe2000c101b24 */
[----:B------:R-:W-:Y:S05]  /*88e0*/  EXIT ;  /* 0x000000000000794d */ /* 0x000fea0003800000 */
.L_x_2359:
        /* <DEDUP_REMOVED lines=12> */
.L_x_2372:
[----:B------:R-:W-:-:S05]  /*89b0*/  CS2R R18, SRZ ;  /* 0x0000000000127805 */ /* 0x000fca000001ff00 */
[----:B--2---:R-:W-:Y:S01]  /*89c0*/  STG.E.128 [R2.64], R16 ;  /* 0x0000001002007986 */ /* 0x004fe2000c101d24 */
[----:B------:R-:W-:Y:S05]  /*89d0*/  EXIT ;  /* 0x000000000000794d */ /* 0x000fea0003800000 */
.L_x_2371:
        /* <DEDUP_REMOVED lines=23> */
.L_x_2376:
[----:B------:R-:W-:Y:S05]  /*8b50*/  BSYNC B0 ;  /* 0x0000000000007941 */ /* 0x000fea0003800000 */
.L_x_2375:
[----:B------:R-:W-:-:S05]  /*8b60*/  LOP3.LUT R5, R0, R5, RZ, 0xfc, !PT ;  /* 0x0000000500057212 */ /* 0x000fca00078efcff */
[----:B------:R-:W-:Y:S01]  /*8b70*/  STG.E.U8 [R2.64], R5 ;  /* 0x0000000502007986 */ /* 0x000fe2000c101124 */
[----:B------:R-:W-:Y:S05]  /*8b80*/  EXIT ;  /* 0x000000000000794d */ /* 0x000fea0003800000 */
.L_x_2374:
        /* <DEDUP_REMOVED lines=15> */
.L_x_2378:
[----:B------:R-:W-:Y:S01]  /*8c80*/  IMAD.MOV.U32 R0, RZ, RZ, 0x7f ;  /* 0x0000007fff007424 */ /* 0x000fe200078e00ff */
[----:B------:R-:W-:-:S04]  /*8c90*/  ISETP.GT.U32.AND P0, PT, R4, 0x7f800000, PT ;  /* 0x7f8000000400780c */ /* 0x000fc80003f04070 */
[----:B------:R-:W-:-:S04]  /*8ca0*/  SEL R0, R0, 0x7c, P0 ;  /* 0x0000007c00007807 */ /* 0x000fc80000000000 */
.L_x_2379:
[----:B------:R-:W-:Y:S05]  /*8cb0*/  BSYNC B0 ;  /* 0x0000000000007941 */ /* 0x000fea0003800000 */
.L_x_2377:
[----:B------:R-:W-:-:S04]  /*8cc0*/  LOP3.LUT R4, R5, 0x80000000, RZ, 0xc0, !PT ;  /* 0x8000000005047812 */ /* 0x000fc800078ec0ff */
[----:B------:R-:W-:-:S04]  /*8cd0*/  SHF.R.U32.HI R5, RZ, 0x18, R4 ;  /* 0x00000018ff057819 */ /* 0x000fc80000011604 */
[----:B------:R-:W-:-:S05]  /*8ce0*/  LOP3.LUT R5, R0, R5, RZ, 0xfc, !PT ;  /* 0x0000000500057212 */ /* 0x000fca00078efcff */
[----:B------:R-:W-:Y:S01]  /*8cf0*/  STG.E.U8 [R2.64], R5 ;  /* 0x0000000502007986 */ /* 0x000fe2000c101124 */
[----:B------:R-:W-:Y:S05]  /*8d00*/  EXIT ;  /* 0x000000000000794d */ /* 0x000fea0003800000 */
.L_x_2373:
[----:B--2---:R-:W0:Y:S01]  /*8d10*/  F2F.F32.F64 R0, R16 ;  /* 0x0000001000007310 */ /* 0x004e220000301000 */
[----:B------:R-:W0:-:S14]  /*8d20*/  DSETP.GEU.AND P0, PT, |R16|, c[0x2][0xe8], PT ;  /* 0x00803a001000762a */ /* 0x000e1c0003f0e200 */
[----:B0-----:R-:W-:-:S05]  /*8d30*/  @!P0 FMUL R0, R0, 1.175494350822287508e-38 ;  /* 0x0080000000008820 */ /* 0x001fca0000400000 */
[----:B------:R-:W-:-:S05]  /*8d40*/  F2FP.BF16.PACK_AB R0, RZ, R0 ;  /* 0x00000000ff00723e */ /* 0x000fca00000010ff */
[----:B------:R-:W-:Y:S01]  /*8d50*/  STG.E.U16 [R2.64], R0 ;  /* 0x0000000002007986 */ /* 0x000fe2000c101524 */
[----:B------:R-:W-:Y:S05]  /*8d60*/  EXIT ;  /* 0x000000000000794d */ /* 0x000fea0003800000 */
.L_x_2370:
        /* <DEDUP_REMOVED lines=11> */
.L_x_2382:
        /* <DEDUP_REMOVED lines=19> */
.L_x_2385:
[----:B------:R-:W-:-:S04]  /*8f50*/  LOP3.LUT R0, R7, 0x80000000, RZ, 0xc0, !PT ;  /* 0x8000000007007812 */ /* 0x000fc800078ec0ff */
[----:B------:R-:W-:-:S04]  /*8f60*/  SHF.R.U32.HI R5, RZ, 0x18, R0 ;  /* 0x00000018ff057819 */ /* 0x000fc80000011600 */
[----:B------:R-:W-:-:S04]  /*8f70*/  LOP3.LUT R4, R4, R5, RZ, 0xfc, !PT ;  /* 0x0000000504047212 */ /* 0x000fc800078efcff */
[----:B------:R-:W-:Y:S02]  /*8f80*/  PRMT R0, R4, 0x7610, R0 ;  /* 0x0000761004007816 */ /* 0x000fe40000000000 */
.L_x_2384:
[----:B------:R-:W-:Y:S05]  /*8f90*/  BSYNC B0 ;  /* 0x0000000000007941 */ /* 0x000fea0003800000 */
.L_x_2383:
[----:B------:R-:W-:Y:S01]  /*8fa0*/  STG.E.U8 [R2.64], R0 ;  /* 0x0000000002007986 */ /* 0x000fe2000c101124 */
[----:B------:R-:W-:Y:S05]  /*8fb0*/  EXIT ;  /* 0x000000000000794d */ /* 0x000fea0003800000 */
.L_x_2381:
        /* <DEDUP_REMOVED lines=19> */
.L_x_2388:
[----:B------:R-:W-:-:S04]  /*90f0*/  LOP3.LUT R0, R7, 0x80000000, RZ, 0xc0, !PT ;  /* 0x8000000007007812 */ /* 0x000fc800078ec0ff */
[----:B------:R-:W-:-:S04]  /*9100*/  SHF.R.U32.HI R5, RZ, 0x18, R0 ;  /* 0x00000018ff057819 */ /* 0x000fc80000011600 */
[----:B------:R-:W-:-:S04]  /*9110*/  LOP3.LUT R4, R4, R5, RZ, 0xfc, !PT ;  /* 0x0000000504047212 */ /* 0x000fc800078efcff */
[----:B------:R-:W-:Y:S02]  /*9120*/  PRMT R0, R4, 0x7610, R0 ;  /* 0x0000761004007816 */ /* 0x000fe40000000000 */
.L_x_2387:
[----:B------:R-:W-:Y:S05]  /*9130*/  BSYNC B0 ;  /* 0x0000000000007941 */ /* 0x000fea0003800000 */
.L_x_2386:
[----:B------:R-:W-:Y:S01]  /*9140*/  STG.E.U8 [R2.64], R0 ;  /* 0x0000000002007986 */ /* 0x000fe2000c101124 */
[----:B------:R-:W-:Y:S05]  /*9150*/  EXIT ;  /* 0x000000000000794d */ /* 0x000fea0003800000 */
.L_x_2380:
        /* <DEDUP_REMOVED lines=24> */
.L_x_2363:
        /* <DEDUP_REMOVED lines=19> */
[----:B------:R-:W-:Y:S05]  /*9410*/  EXIT ;  /* 0x000000000000794d */ /* 0x000fea0003800000 */
.L_x_2390:
[----:B--2---:R-:W0:Y:S02]  /*9420*/  F2I.U64.F64.TRUNC R16, R16 ;  /* 0x0000001000107311 */ /* 0x004e24000030d800 */
[----:B0-----:R-:W-:Y:S01]  /*9430*/  STG.E.64 [R2.64], R16 ;  /* 0x0000001002007986 */ /* 0x001fe2000c101b24 */
[----:B------:R-:W-:Y:S05]  /*9440*/  EXIT ;  /* 0x000000000000794d */ /* 0x000fea0003800000 */
.L_x_2389:
[----:B--2---:R-:W0:Y:S02]  /*9450*/  F2I.U32.F64.TRUNC R17, R16 ;  /* 0x0000001000117311 */ /* 0x004e24000030d000 */
[----:B0-----:R-:W-:Y:S01]  /*9460*/  STG.E [R2.64], R17 ;  /* 0x0000001102007986 */ /* 0x001fe2000c101924 */
[----:B------:R-:W-:Y:S05]  /*9470*/  EXIT ;  /* 0x000000000000794d */ /* 0x000fea0003800000 */
.L_x_2391:
        /* <DEDUP_REMOVED lines=16> */
.L_x_15835:


//--------------------- .text._ZN2at6native18elementwise_kernelILi128ELi2EZNS0_22gpu_kernel_impl_nocastIZZZNS0_16acos_kernel_cudaERNS_18TensorIteratorBaseEENKUlvE0_clEvENKUlvE_clEvEUldE_EEvS4_RKT_EUliE_EEviT1_ --------------------------
	.section	.text._ZN2at6native18elementwise_kernelILi128ELi2EZNS0_22gpu_kernel_impl_nocastIZZZNS0_16acos_kernel_cudaERNS_18TensorIteratorBaseEENKUlvE0_clEvENKUlvE_clEvEUldE_EEvS4_RKT_EUliE_EEviT1_,"ax",@progbits
	.sectioninfo	@"SHI_REGISTERS=22"
	.align	128
        .global         _ZN2at6native18elementwise_kernelILi128ELi2EZNS0_22gpu_kernel_impl_nocastIZZZNS0_16acos_kernel_cudaERNS_18TensorIteratorBaseEENKUlvE0_clEvENKUlvE_clEvEUldE_EEvS4_RKT_EUliE_EEviT1_
        .type           _ZN2at6native18elementwise_kernelILi128ELi2EZNS0_22gpu_kernel_impl_nocastIZZZNS0_16acos_kernel_cudaERNS_18TensorIteratorBaseEENKUlvE0_clEvENKUlvE_clEvEUldE_EEvS4_RKT_EUliE_EEviT1_,@function
        .size           _ZN2at6native18elementwise_kernelILi128ELi2EZNS0_22gpu_kernel_impl_nocastIZZZNS0_16acos_kernel_cudaERNS_18TensorIteratorBaseEENKUlvE0_clEvENKUlvE_clEvEUldE_EEvS4_RKT_EUliE_EEviT1_,(.L_x_15836 - _ZN2at6native18elementwise_kernelILi128ELi2EZNS0_22gpu_kernel_impl_nocastIZZZNS0_16acos_kernel_cudaERNS_18TensorIteratorBaseEENKUlvE0_clEvENKUlvE_clEvEUldE_EEvS4_RKT_EUliE_EEviT1_)
        .other          _ZN2at6native18elementwise_kernelILi128ELi2EZNS0_22gpu_kernel_impl_nocastIZZZNS0_16acos_kernel_cudaERNS_18TensorIteratorBaseEENKUlvE0_clEvENKUlvE_clEvEUldE_EEvS4_RKT_EUliE_EEviT1_,@"STO_CUDA_ENTRY STV_DEFAULT"
_ZN2at6native18elementwise_kernelILi128ELi2EZNS0_22gpu_kernel_impl_nocastIZZZNS0_16acos_kernel_cudaERNS_18TensorIteratorBaseEENKUlvE0_clEvENKUlvE_clEvEUldE_EEvS4_RKT_EUliE_EEviT1_:
.text._ZN2at6native18elementwise_kernelILi128ELi2EZNS0_22gpu_kernel_impl_nocastIZZZNS0_16acos_kernel_cudaERNS_18TensorIteratorBaseEENKUlvE0_clEvENKUlvE_clEvEUldE_EEvS4_RKT_EUliE_EEviT1_:
        /* <DEDUP_REMOVED lines=11> */
[----:B------:R-:W-:-:S11]  /*00b0*/  IMAD.MOV.U32 R2, RZ, RZ, RZ ;  /* 0x000000ffff027224 */ /* 0x000fd600078e00ff */
[----:B------:R-:W-:Y:S05]  /*00c0*/  @!P0 BRA `(.L_x_2394) ;  /* 0x00000e0000008947 */ /* 0x000fea0003800000 */
[----:B------:R-:W-:Y:S02]  /*00d0*/  MOV R2, RZ ;  /* 0x000000ff00027202 */ /* 0x000fe40000000f00 */
[----:B------:R-:W-:-:S05]  /*00e0*/  MOV R3, R11 ;  /* 0x0000000b00037202 */ /* 0x000fca0000000f00 */
[----:B------:R-:W-:-:S04]  /*00f0*/  IMAD.HI.U32 R6, R11, c[0x0][0x170], R2 ;  /* 0x00005c000b067a27 */ /* 0x000fc800078e0002 */
[----:B------:R-:W-:Y:S01]  /*0100*/  IMAD.MOV.U32 R3, RZ, RZ, c[0x0][0x168] ;  /* 0x00005a00ff037624 */ /* 0x000fe200078e00ff */
[----:B------:R-:W-:-:S04]  /*0110*/  SHF.R.U32.HI R7, RZ, c[0x0][0x174], R6 ;  /* 0x00005d00ff077a19 */ /* 0x000fc80000011606 */
[----:B------:R-:W-:Y:S02]  /*0120*/  ISETP.NE.AND P0, PT, R3, 0x1, PT ;  /* 0x000000010300780c */ /* 0x000fe40003f05270 */
        /* <DEDUP_REMOVED lines=206> */
[----:B------:R-:W-:Y:S01]  /*0e10*/  SHF.R.U32.HI R9, RZ, c[0x0][0x288], R8 ;  /* 0x0000a200ff097a19 */ /* 0x000fe20000011608 */
[----:B------:R-:W-:-:S03]  /*0e20*/  @P0 IMAD.MOV.U32 R8, RZ, RZ, RZ ;  /* 0x000000ffff080224 */ /* 0x000fc600078e00ff */
[C---:B------:R-:W-:Y:S01]  /*0e30*/  IADD3 R5, -R9.reuse, RZ, RZ ;  /* 0x000000ff09057210 */ /* 0x040fe20007ffe1ff */
        /* <DEDUP_REMOVED lines=9> */
.L_x_2394:
[----:B------:R-:W-:-:S04]  /*0ed0*/  IADD3 R2, P0, R2, c[0x0][0x368], RZ ;  /* 0x0000da0002027a10 */ /* 0x000fc80007f1e0ff */
[----:B------:R-:W-:-:S06]  /*0ee0*/  IADD3.X R3, RZ, c[0x0][0x36c], RZ, P0, !PT ;  /* 0x0000db00ff037a10 */ /* 0x000fcc00007fe4ff */
[----:B------:R-:W2:Y:S01]  /*0ef0*/  LDG.E.64 R2, [R2.64] ;  /* 0x0000000402027981 */ /* 0x000ea2000c1e1b00 */
[----:B------:R-:W-:Y:S01]  /*0f00*/  IADD3 R4, P1, R4, c[0x0][0x360], RZ ;  /* 0x0000d80004047a10 */ /* 0x000fe20007f3e0ff */
[----:B------:R-:W-:Y:S03]  /*0f10*/  BSSY B1, `(.L_x_2395) ;  /* 0x0000047000017945 */ /* 0x000fe60003800000 */
[----:B------:R-:W-:Y:S01]  /*0f20*/  IADD3.X R5, RZ, c[0x0][0x364], RZ, P1, !PT ;  /* 0x0000d900ff057a10 */ /* 0x000fe20000ffe4ff */
[----:B--2---:R-:W0:-:S10]  /*0f30*/  DADD R6, -RZ, |R2| ;  /* 0x00000000ff067229 */ /* 0x004e140000000502 */
[----:B0-----:R-:W-:-:S13]  /*0f40*/  ISETP.GE.AND P0, PT, R7, 0x3fe26666, PT ;  /* 0x3fe266660700780c */ /* 0x001fda0003f06270 */
[----:B------:R-:W-:Y:S05]  /*0f50*/  @!P0 BRA `(.L_x_2396) ;  /* 0x000002c000008947 */ /* 0x000fea0003800000 */
[----:B------:R-:W0:Y:S01]  /*0f60*/  DADD R6, -|R2|, 1 ;  /* 0x3ff0000002067429 */ /* 0x000e220000000300 */
[----:B------:R-:W-:Y:S09]  /*0f70*/  BSSY B2, `(.L_x_2397) ;  /* 0x0000023000027945 */ /* 0x000ff20003800000 */
[----:B0-----:R-:W-:-:S13]  /*0f80*/  ISETP.GE.AND P0, PT, R7, 0x1, PT ;  /* 0x000000010700780c */ /* 0x001fda0003f06270 */
[----:B------:R-:W-:Y:S05]  /*0f90*/  @!P0 BRA `(.L_x_2398) ;  /* 0x000001f000008947 */ /* 0x000fea0003800000 */
[----:B------:R-:W-:Y:S01]  /*0fa0*/  IMAD.MOV.U32 R8, RZ, RZ, 0x71155f70 ;  /* 0x71155f70ff087424 */ /* 0x000fe200078e00ff */
[----:B------:R-:W-:-:S06]  /*0fb0*/  MOV R9, 0x3ec715b3 ;  /* 0x3ec715b300097802 */ /* 0x000fcc0000000f00 */
[----:B------:R-:W0:-:S06]  /*0fc0*/  DFMA R8, R6, R8, c[0x2][0x0] ;  /* 0x008000000608762b */ /* 0x000e0c0000000008 */
[C---:B0-----:R0:W1:Y:S02]  /*0fd0*/  DFMA R10, R6.reuse, R8, c[0x2][0x8] ;  /* 0x00800200060a762b */ /* 0x0410640000000008 */
[----:B0-----:R-:W-:Y:S02]  /*0fe0*/  IADD3 R9, R7, -0x100000, RZ ;  /* 0xfff0000007097810 */ /* 0x001fe40007ffe0ff */
[----:B------:R-:W-:Y:S02]  /*0ff0*/  MOV R8, R6 ;  /* 0x0000000600087202 */ /* 0x000fe40000000f00 */
[C---:B-1----:R0:W1:Y:S02]  /*1000*/  DFMA R12, R6.reuse, R10, c[0x2][0x10] ;  /* 0x00800400060c762b */ /* 0x042064000000000a */
[----:B0-----:R-:W-:Y:S02]  /*1010*/  MOV R10, RZ ;  /* 0x000000ff000a7202 */ /* 0x001fe40000000f00 */
[----:B------:R-:W0:Y:S02]  /*1020*/  MUFU.RSQ64H R11, R9 ;  /* 0x00000009000b7308 */ /* 0x000e240000001c00 */
[----:B-1----:R-:W1:-:S06]  /*1030*/  DFMA R12, R6, R12, c[0x2][0x18] ;  /* 0x00800600060c762b */ /* 0x002e4c000000000c */
[----:B-1----:R-:W1:-:S06]  /*1040*/  DFMA R12, R6, R12, c[0x2][0x20] ;  /* 0x00800800060c762b */ /* 0x002e4c000000000c */
[----:B-1----:R-:W1:-:S04]  /*1050*/  DFMA R12, R6, R12, c[0x2][0x28] ;  /* 0x00800a00060c762b */ /* 0x002e48000000000c */
[----:B0-----:R-:W0:-:S04]  /*1060*/  DMUL R14, R8, R10 ;  /* 0x0000000a080e7228 */ /* 0x001e080000000000 */
[----:B-1----:R1:W2:Y:S02]  /*1070*/  DFMA R18, R6, R12, c[0x2][0x30] ;  /* 0x00800c000612762b */ /* 0x0022a4000000000c */
[----:B-1----:R-:W-:Y:S02]  /*1080*/  IADD3 R13, R11, -0x100000, RZ ;  /* 0xfff000000b0d7810 */ /* 0x002fe40007ffe0ff */
[----:B0-----:R-:W0:Y:S01]  /*1090*/  DFMA R16, R14, -R14, R8 ;  /* 0x8000000e0e10722b */ /* 0x001e220000000008 */
[----:B------:R-:W-:-:S03]  /*10a0*/  MOV R12, RZ ;  /* 0x000000ff000c7202 */ /* 0x000fc60000000f00 */
        /* <DEDUP_REMOVED lines=14> */
.L_x_2398:
[----:B------:R0:W1:-:S06]  /*1190*/  DMUL R8, RZ, |R2| ;  /* 0x40000002ff087228 */ /* 0x00004c0000000000 */
.L_x_2399:
[----:B------:R-:W-:Y:S05]  /*11a0*/  BSYNC B2 ;  /* 0x0000000000027941 */ /* 0x000fea0003800000 */
.L_x_2397:
[----:B------:R-:W-:Y:S02]  /*11b0*/  ISETP.GT.AND P0, PT, R7, -0x1, PT ;  /* 0xffffffff0700780c */ /* 0x000fe40003f04270 */
[----:B------:R-:W-:-:S11]  /*11c0*/  ISETP.GT.AND P1, PT, R3, -0x1, PT ;  /* 0xffffffff0300780c */ /* 0x000fd60003f24270 */
[----:B-1----:R-:W1:Y:S02]  /*11d0*/  @!P0 DMUL R8, R8, +INF ;  /* 0x7ff0000008088828 */ /* 0x002e640000000000 */
[----:B------:R-:W-:Y:S05]  /*11e0*/  @P1 BRA `(.L_x_2400) ;  /* 0x0000019000001947 */ /* 0x000fea0003800000 */
[----:B-1----:R-:W1:-:S06]  /*11f0*/  DADD R8, R8, c[0x2][0x60] ;  /* 0x0080180008087629 */ /* 0x002e4c0000000000 */
[----:B-1----:R-:W1:Y:S01]  /*1200*/  DADD R8, -R8, c[0x2][0x68] ;  /* 0x00801a0008087629 */ /* 0x002e620000000100 */
[----:B------:R-:W-:Y:S05]  /*1210*/  BRA `(.L_x_2400) ;  /* 0x0000016000007947 */ /* 0x000fea0003800000 */
.L_x_2396:
[----:B------:R-:W0:Y:S01]  /*1220*/  DMUL R6, R2, R2 ;  /* 0x0000000202067228 */ /* 0x000e220000000000 */
[----:B------:R-:W-:Y:S01]  /*1230*/  IMAD.MOV.U32 R8, RZ, RZ, -0x23e76a17 ;  /* 0xdc1895e9ff087424 */ /* 0x000fe200078e00ff */
[----:B------:R-:W-:Y:S02]  /*1240*/  MOV R9, 0x3fb0066b ;  /* 0x3fb0066b00097802 */ /* 0x000fe40000000f00 */
[----:B------:R-:W-:-:S04]  /*1250*/  ISETP.GE.AND P0, PT, R3, RZ, PT ;  /* 0x000000ff0300720c */ /* 0x000fc80003f06270 */
        /* <DEDUP_REMOVED lines=13> */
[----:B0-----:R-:W0:-:S06]  /*1330*/  DFMA R8, |R2|, R8, |R2| ;  /* 0x000000080208722b */ /* 0x001e0c0000000602 */
[----:B0-----:R-:W0:-:S04]  /*1340*/  @P0 DADD R2, R8, c[0x2][0xd0] ;  /* 0x0080340008020629 */ /* 0x001e080000000000 */
[----:B------:R-:W1:-:S04]  /*1350*/  @!P0 DADD R6, R8, c[0x2][0xe0] ;  /* 0x0080380008068629 */ /* 0x000e480000000000 */
[----:B0-----:R0:W2:-:S04]  /*1360*/  @P0 DADD R8, -R2, c[0x2][0xd8] ;  /* 0x0080360002080629 */ /* 0x0010880000000100 */
[----:B-1----:R0:W1:-:S06]  /*1370*/  @!P0 DADD R8, R6, c[0x2][0xd8] ;  /* 0x0080360006088629 */ /* 0x00204c0000000000 */
.L_x_2400:
[----:B-12---:R-:W-:Y:S05]  /*1380*/  BSYNC B1 ;  /* 0x0000000000017941 */ /* 0x006fea0003800000 */
.L_x_2395:
[----:B------:R1:W-:Y:S01]  /*1390*/  STG.E.64 [R4.64], R8 ;  /* 0x0000000804007986 */ /* 0x0003e2000c101b04 */
[----:B------:R-:W-:-:S03]  /*13a0*/  IADD3 R11, R0, 0x80, RZ ;  /* 0x00000080000b7810 */ /* 0x000fc60007ffe0ff */
.L_x_2393:
[----:B------:R-:W-:Y:S05]  /*13b0*/  BSYNC B0 ;  /* 0x0000000000007941 */ /* 0x000fea0003800000 */
.L_x_2392:
[----:B------:R-:W-:-:S13]  /*13c0*/  ISETP.GE.AND P0, PT, R11, c[0x0][0x160], PT ;  /* 0x000058000b007a0c */ /* 0x000fda0003f06270 */
[----:B------:R-:W-:Y:S05]  /*13d0*/  @P0 EXIT ;  /* 0x000000000000094d */ /* 0x000fea0003800000 */
[----:B------:R-:W-:Y:S01]  /*13e0*/  ISETP.NE.AND P0, PT, RZ, c[0x0][0x168], PT ;  /* 0x00005a00ff007a0c */ /* 0x000fe20003f05270 */
[----:B-1----:R-:W-:Y:S01]  /*13f0*/  HFMA2.MMA R4, -RZ, RZ, 0, 0 ;  /* 0x00000000ff047435 */ /* 0x002fe200000001ff */
[----:B------:R-:W-:-:S11]  /*1400*/  MOV R0, RZ ;  /* 0x000000ff00007202 */ /* 0x000fd60000000f00 */
[----:B------:R-:W-:Y:S05]  /*1410*/  @!P0 BRA `(.L_x_2401) ;  /* 0x00000e0000008947 */ /* 0x000fea0003800000 */
[----:B0-----:R-:W-:Y:S01]  /*1420*/  MOV R2, RZ ;  /* 0x000000ff00027202 */ /* 0x001fe20000000f00 */
[----:B------:R-:W-:Y:S01]  /*1430*/  IMAD.MOV.U32 R3, RZ, RZ, R11 ;  /* 0x000000ffff037224 */ /* 0x000fe200078e000b */
        /* <DEDUP_REMOVED lines=221> */
[----:B------:R-:W-:-:S05]  /*2210*/  @P0 IMAD R0, R7, c[0x0][0x35c], R0 ;  /* 0x0000d70007000a24 */ /* 0x000fca00078e0200 */
.L_x_2401:
[----:B0-----:R-:W-:-:S04]  /*2220*/  IADD3 R2, P0, R0, c[0x0][0x368], RZ ;  /* 0x0000da0000027a10 */ /* 0x001fc80007f1e0ff */
        /* <DEDUP_REMOVED lines=12> */
[----:B------:R-:W-:Y:S02]  /*22f0*/  MOV R8, 0x71155f70 ;  /* 0x71155f7000087802 */ /* 0x000fe40000000f00 */
[----:B------:R-:W-:-:S06]  /*2300*/  MOV R9, 0x3ec715b3 ;  /* 0x3ec715b300097802 */ /* 0x000fcc0000000f00 */
[----:B------:R-:W0:-:S06]  /*2310*/  DFMA R8, R6, R8, c[0x2][0x0] ;  /* 0x008000000608762b */ /* 0x000e0c0000000008 */
[----:B0-----:R0:W1:Y:S02]  /*2320*/  DFMA R10, R6, R8, c[0x2][0x8] ;  /* 0x00800200060a762b */ /* 0x0010640000000008 */
[----:B0-----:R-:W-:Y:S01]  /*2330*/  IADD3 R9, R7, -0x100000, RZ ;  /* 0xfff0000007097810 */ /* 0x001fe20007ffe0ff */
[----:B------:R-:W-:-:S03]  /*2340*/  IMAD.MOV.U32 R8, RZ, RZ, R6 ;  /* 0x000000ffff087224 */ /* 0x000fc600078e0006 */
        /* <DEDUP_REMOVED lines=25> */
.L_x_2405:
[----:B------:R0:W1:-:S06]  /*24e0*/  DMUL R8, RZ, |R2| ;  /* 0x40000002ff087228 */ /* 0x00004c0000000000 */
.L_x_2406:
[----:B------:R-:W-:Y:S05]  /*24f0*/  BSYNC B1 ;  /* 0x0000000000017941 */ /* 0x000fea0003800000 */
.L_x_2404:
[----:B------:R-:W-:Y:S02]  /*2500*/  ISETP.GT.AND P0, PT, R7, -0x1, PT ;  /* 0xffffffff0700780c */ /* 0x000fe40003f04270 */
[----:B------:R-:W-:-:S11]  /*2510*/  ISETP.GT.AND P1, PT, R3, -0x1, PT ;  /* 0xffffffff0300780c */ /* 0x000fd60003f24270 */
[----:B-1----:R-:W1:Y:S02]  /*2520*/  @!P0 DMUL R8, R8, +INF ;  /* 0x7ff0000008088828 */ /* 0x002e640000000000 */
[----:B------:R-:W-:Y:S05]  /*2530*/  @P1 BRA `(.L_x_2407) ;  /* 0x0000019000001947 */ /* 0x000fea0003800000 */
[----:B-1----:R-:W1:-:S06]  /*2540*/  DADD R8, R8, c[0x2][0x60] ;  /* 0x0080180008087629 */ /* 0x002e4c0000000000 */
[----:B-1----:R-:W1:Y:S01]  /*2550*/  DADD R8, -R8, c[0x2][0x68] ;  /* 0x00801a0008087629 */ /* 0x002e620000000100 */
[----:B------:R-:W-:Y:S05]  /*2560*/  BRA `(.L_x_2407) ;  /* 0x0000016000007947 */ /* 0x000fea0003800000 */
.L_x_2403:
[----:B------:R-:W0:Y:S01]  /*2570*/  DMUL R6, R2, R2 ;  /* 0x0000000202067228 */ /* 0x000e220000000000 */
[----:B------:R-:W-:Y:S02]  /*2580*/  MOV R8, 0xdc1895e9 ;  /* 0xdc1895e900087802 */ /* 0x000fe40000000f00 */
        /* <DEDUP_REMOVED lines=20> */
.L_x_2407:
[----:B-12---:R-:W-:Y:S05]  /*26d0*/  BSYNC B0 ;  /* 0x0000000000007941 */ /* 0x006fea0003800000 */
.L_x_2402:
[----:B------:R-:W-:Y:S01]  /*26e0*/  STG.E.64 [R4.64], R8 ;  /* 0x0000000804007986 */ /* 0x000fe2000c101b04 */
[----:B------:R-:W-:Y:S05]  /*26f0*/  EXIT ;  /* 0x000000000000794d */ /* 0x000fea0003800000 */
.L_x_2408:
        /* <DEDUP_REMOVED lines=16> */
.L_x_15836:


//--------------------- .text._ZN2at6native27unrolled_elementwise_kernelIZZZNS0_16acos_kernel_cudaERNS_18TensorIteratorBaseEENKUlvE0_clEvENKUlvE_clEvEUldE_St5arrayIPcLm2EELi4E23TrivialOffsetCalculatorILi1EjESB_NS0_6memory15LoadWithoutCastENSC_16StoreWithoutCastEEEviT_T0_T2_T3_T4_T5_ --------------------------
	.section	.text._ZN2at6native27unrolled_elementwise_kernelIZZZNS0_16acos_kernel_cudaERNS_18TensorIteratorBaseEENKUlvE0_clEvENKUlvE_clEvEUldE_St5arrayIPcLm2EELi4E23TrivialOffsetCalculatorILi1EjESB_NS0_6memory15LoadWithoutCastENSC_16StoreWithoutCastEEEviT_T0_T2_T3_T4_T5_,"ax",@progbits
	.sectioninfo	@"SHI_REGISTERS=28"
	.align	128
        .global         _ZN2at6native27unrolled_elementwise_kernelIZZZNS0_16acos_kernel_cudaERNS_18TensorIteratorBaseEENKUlvE0_clEvENKUlvE_clEvEUldE_St5arrayIPcLm2EELi4E23TrivialOffsetCalculatorILi1EjESB_NS0_6memory15LoadWithoutCastENSC_16StoreWithoutCastEEEviT_T0_T2_T3_T4_T5_
        .type           _ZN2at6native27unrolled_elementwise_kernelIZZZNS0_16acos_kernel_cudaERNS_18TensorIteratorBaseEENKUlvE0_clEvENKUlvE_clEvEUldE_St5arrayIPcLm2EELi4E23TrivialOffsetCalculatorILi1EjESB_NS0_6memory15LoadWithoutCastENSC_16StoreWithoutCastEEEviT_T0_T2_T3_T4_T5_,@function
        .size           _ZN2at6native27unrolled_elementwise_kernelIZZZNS0_16acos_kernel_cudaERNS_18TensorIteratorBaseEENKUlvE0_clEvENKUlvE_clEvEUldE_St5arrayIPcLm2EELi4E23TrivialOffsetCalculatorILi1EjESB_NS0_6memory15LoadWithoutCastENSC_16StoreWithoutCastEEEviT_T0_T2_T3_T4_T5_,(.L_x_15837 - _ZN2at6native27unrolled_elementwise_kernelIZZZNS0_16acos_kernel_cudaERNS_18TensorIteratorBaseEENKUlvE0_clEvENKUlvE_clEvEUldE_St5arrayIPcLm2EELi4E23TrivialOffsetCalculatorILi1EjESB_NS0_6memory15LoadWithoutCastENSC_16StoreWithoutCastEEEviT_T0_T2_T3_T4_T5_)
        .other          _ZN2at6native27unrolled_elementwise_kernelIZZZNS0_16acos_kernel_cudaERNS_18TensorIteratorBaseEENKUlvE0_clEvENKUlvE_clEvEUldE_St5arrayIPcLm2EELi4E23TrivialOffsetCalculatorILi1EjESB_NS0_6memory15LoadWithoutCastENSC_16StoreWithoutCastEEEviT_T0_T2_T3_T4_T5_,@"STO_CUDA_ENTRY STV_DEFAULT"
_ZN2at6native27unrolled_elementwise_kernelIZZZNS0_16acos_kernel_cudaERNS_18TensorIteratorBaseEENKUlvE0_clEvENKUlvE_clEvEUldE_St5arrayIPcLm2EELi4E23TrivialOffsetCalculatorILi1EjESB_NS0_6memory15LoadWithoutCastENSC_16StoreWithoutCastEEEviT_T0_T2_T3_T4_T5_:
.text._ZN2at6native27unrolled_elementwise_kernelIZZZNS0_16acos_kernel_cudaERNS_18TensorIteratorBaseEENKUlvE0_clEvENKUlvE_clEvEUldE_St5arrayIPcLm2EELi4E23TrivialOffsetCalculatorILi1EjESB_NS0_6memory15LoadWithoutCastENSC_16StoreWithoutCastEEEviT_T0_T2_T3_T4_T5_:
[----:B------:R-:W-:Y:S02]  /*0000*/  IMAD.MOV.U32 R1, RZ, RZ, c[0x0][0x28] ;  /* 0x00000a00ff017624 */ /* 0x000fe400078e00ff */
[----:B------:R-:W0:Y:S01]  /*0010*/  S2R R0, SR_CTAID.X ;  /* 0x0000000000007919 */ /* 0x000e220000002500 */
[----:B------:R-:W-:Y:S01]  /*0020*/  IMAD.MOV.U32 R5, RZ, RZ, -0x200 ;  /* 0xfffffe00ff057424 */ /* 0x000fe200078e00ff */
[----:B------:R-:W-:Y:S01]  /*0030*/  CS2R R12, SRZ ;  /* 0x00000000000c7805 */ /* 0x000fe2000001ff00 */
[----:B------:R-:W-:Y:S01]  /*0040*/  CS2R R14, SRZ ;  /* 0x00000000000e7805 */ /* 0x000fe2000001ff00 */
[----:B------:R-:W1:Y:S01]  /*0050*/  S2R R3, SR_TID.X ;  /* 0x0000000000037919 */ /* 0x000e620000002100 */
[----:B------:R-:W-:Y:S01]  /*0060*/  ULDC.64 UR4, c[0x0][0x118] ;  /* 0x0000460000047ab9 */ /* 0x000fe20000000a00 */
[----:B0-----:R-:W-:Y:S02]  /*0070*/  IMAD R2, R0, R5, c[0x0][0x160] ;  /* 0x0000580000027624 */ /* 0x001fe400078e0205 */
[----:B------:R-:W-:Y:S01]  /*0080*/  CS2R R4, SRZ ;  /* 0x0000000000047805 */ /* 0x000fe2000001ff00 */
[----:B-1----:R-:W-:Y:S02]  /*0090*/  IMAD.MOV.U32 R7, RZ, RZ, R3 ;  /* 0x000000ffff077224 */ /* 0x002fe400078e0003 */
[----:B------:R-:W-:-:S13]  /*00a0*/  ISETP.GE.AND P2, PT, R3, R2, PT ;  /* 0x000000020300720c */ /* 0x000fda0003f46270 */
[----:B------:R-:W-:Y:S01]  /*00b0*/  @!P2 IMAD R8, R0, 0x200, R7 ;  /* 0x000002000008a824 */ /* 0x000fe200078e0207 */
[----:B------:R-:W-:Y:S01]  /*00c0*/  @!P2 IADD3 R7, R7, 0x80, RZ ;  /* 0x000000800707a810 */ /* 0x000fe20007ffe0ff */
[----:B------:R-:W-:-:S03]  /*00d0*/  @!P2 IMAD.MOV.U32 R9, RZ, RZ, 0x8 ;  /* 0x00000008ff09a424 */ /* 0x000fc600078e00ff */
[----:B------:R-:W-:Y:S01]  /*00e0*/  ISETP.GE.AND P0, PT, R7, R2, PT ;  /* 0x000000020700720c */ /* 0x000fe20003f06270 */
[----:B------:R-:W-:-:S05]  /*00f0*/  @!P2 IMAD.WIDE.U32 R8, R8, R9, c[0x0][0x170] ;  /* 0x00005c000808a625 */ /* 0x000fca00078e0009 */
[----:B------:R0:W5:Y:S07]  /*0100*/  @!P2 LDG.E.64 R4, [R8.64] ;  /* 0x000000040804a981 */ /* 0x00016e000c1e1b00 */
        /* <DEDUP_REMOVED lines=12> */
[----:B------:R-:W-:Y:S02]  /*01d0*/  @!P1 IMAD R16, R0, 0x200, R7 ;  /* 0x0000020000109824 */ /* 0x000fe400078e0207 */
[----:B------:R-:W-:Y:S01]  /*01e0*/  @!P1 IMAD.MOV.U32 R17, RZ, RZ, 0x8 ;  /* 0x00000008ff119424 */ /* 0x000fe200078e00ff */
[----:B------:R-:W-:-:S03]  /*01f0*/  CS2R R6, SRZ ;  /* 0x0000000000067805 */ /* 0x000fc6000001ff00 */
[----:B------:R-:W-:-:S05]  /*0200*/  @!P1 IMAD.WIDE.U32 R16, R16, R17, c[0x0][0x170] ;  /* 0x00005c0010109625 */ /* 0x000fca00078e0011 */
[----:B------:R0:W5:Y:S01]  /*0210*/  @!P1 LDG.E.64 R6, [R16.64] ;  /* 0x0000000410069981 */ /* 0x000162000c1e1b00 */
[----:B------:R-:W-:Y:S01]  /*0220*/  BSSY B0, `(.L_x_2409) ;  /* 0x0000047000007945 */ /* 0x000fe20003800000 */
[----:B------:R-:W-:Y:S05]  /*0230*/  @P2 BRA `(.L_x_2410) ;  /* 0x0000045000002947 */ /* 0x000fea0003800000 */
[----:B0----5:R-:W0:-:S10]  /*0240*/  DADD R8, -RZ, |R4| ;  /* 0x00000000ff087229 */ /* 0x021e140000000504 */
[----:B0-----:R-:W-:-:S13]  /*0250*/  ISETP.GE.AND P0, PT, R9, 0x3fe26666, PT ;  /* 0x3fe266660900780c */ /* 0x001fda0003f06270 */
[----:B------:R-:W-:Y:S05]  /*0260*/  @!P0 BRA `(.L_x_2411) ;  /* 0x000002c000008947 */ /* 0x000fea0003800000 */
[----:B------:R-:W0:Y:S01]  /*0270*/  DADD R10, -|R4|, 1 ;  /* 0x3ff00000040a7429 */ /* 0x000e220000000300 */
[----:B------:R-:W-:Y:S09]  /*0280*/  BSSY B1, `(.L_x_2412) ;  /* 0x0000023000017945 */ /* 0x000ff20003800000 */
[----:B0-----:R-:W-:-:S13]  /*0290*/  ISETP.GE.AND P0, PT, R11, 0x1, PT ;  /* 0x000000010b00780c */ /* 0x001fda0003f06270 */
[----:B------:R-:W-:Y:S05]  /*02a0*/  @!P0 BRA `(.L_x_2413) ;  /* 0x000001f000008947 */ /* 0x000fea0003800000 */
[----:B------:R-:W-:Y:S01]  /*02b0*/  IMAD.MOV.U32 R8, RZ, RZ, 0x71155f70 ;  /* 0x71155f70ff087424 */ /* 0x000fe200078e00ff */
[----:B------:R-:W-:Y:S01]  /*02c0*/  MOV R9, 0x3ec715b3 ;  /* 0x3ec715b300097802 */ /* 0x000fe20000000f00 */
[----:B------:R-:W-:Y:S01]  /*02d0*/  IMAD.MOV.U32 R16, RZ, RZ, R10 ;  /* 0x000000ffff107224 */ /* 0x000fe200078e000a */
[----:B------:R-:W-:-:S04]  /*02e0*/  IADD3 R17, R11, -0x100000, RZ ;  /* 0xfff000000b117810 */ /* 0x000fc80007ffe0ff */
[----:B------:R-:W0:-:S06]  /*02f0*/  DFMA R8, R10, R8, c[0x2][0x0] ;  /* 0x008000000a08762b */ /* 0x000e0c0000000008 */
[----:B0-----:R-:W0:-:S06]  /*0300*/  DFMA R8, R10, R8, c[0x2][0x8] ;  /* 0x008002000a08762b */ /* 0x001e0c0000000008 */
[C---:B0-----:R0:W1:Y:S02]  /*0310*/  DFMA R18, R10.reuse, R8, c[0x2][0x10] ;  /* 0x008004000a12762b */ /* 0x0410640000000008 */
        /* <DEDUP_REMOVED lines=24> */
.L_x_2413:
[----:B------:R0:W1:-:S06]  /*04a0*/  DMUL R8, RZ, |R4| ;  /* 0x40000004ff087228 */ /* 0x00004c0000000000 */
.L_x_2414:
[----:B------:R-:W-:Y:S05]  /*04b0*/  BSYNC B1 ;  /* 0x0000000000017941 */ /* 0x000fea0003800000 */
.L_x_2412:
[----:B------:R-:W-:Y:S02]  /*04c0*/  ISETP.GT.AND P0, PT, R11, -0x1, PT ;  /* 0xffffffff0b00780c */ /* 0x000fe40003f04270 */
[----:B------:R-:W-:-:S11]  /*04d0*/  ISETP.GT.AND P1, PT, R5, -0x1, PT ;  /* 0xffffffff0500780c */ /* 0x000fd60003f24270 */
[----:B-1----:R-:W1:Y:S02]  /*04e0*/  @!P0 DMUL R8, R8, +INF ;  /* 0x7ff0000008088828 */ /* 0x002e640000000000 */
[----:B------:R-:W-:Y:S05]  /*04f0*/  @P1 BRA `(.L_x_2410) ;  /* 0x0000019000001947 */ /* 0x000fea0003800000 */
[----:B-1----:R-:W1:-:S06]  /*0500*/  DADD R8, R8, c[0x2][0x60] ;  /* 0x0080180008087629 */ /* 0x002e4c0000000000 */
[----:B-1----:R-:W1:Y:S01]  /*0510*/  DADD R8, -R8, c[0x2][0x68] ;  /* 0x00801a0008087629 */ /* 0x002e620000000100 */
[----:B------:R-:W-:Y:S05]  /*0520*/  BRA `(.L_x_2410) ;  /* 0x0000016000007947 */ /* 0x000fea0003800000 */
.L_x_2411:
        /* <DEDUP_REMOVED lines=22> */
.L_x_2410:
[----:B01----:R-:W-:Y:S05]  /*0690*/  BSYNC B0 ;  /* 0x0000000000007941 */ /* 0x003fea0003800000 */
.L_x_2409:
[----:B-----5:R-:W-:Y:S01]  /*06a0*/  IADD3 R5, R3, 0x80, RZ ;  /* 0x0000008003057810 */ /* 0x020fe20007ffe0ff */
[----:B------:R-:W-:Y:S03]  /*06b0*/  BSSY B0, `(.L_x_2415) ;  /* 0x0000048000007945 */ /* 0x000fe60003800000 */
[----:B------:R-:W-:-:S13]  /*06c0*/  ISETP.GE.AND P0, PT, R5, R2, PT ;  /* 0x000000020500720c */ /* 0x000fda0003f06270 */
[----:B------:R-:W-:Y:S05]  /*06d0*/  @P0 BRA `(.L_x_2416) ;  /* 0x0000045000000947 */ /* 0x000fea0003800000 */
[----:B------:R-:W0:-:S10]  /*06e0*/  DADD R10, -RZ, |R12| ;  /* 0x00000000ff0a7229 */ /* 0x000e14000000050c */
        /* <DEDUP_REMOVED lines=15> */
[----:B0-----:R-:W-:Y:S01]  /*07e0*/  IMAD.MOV.U32 R22, RZ, RZ, 0x71155f70 ;  /* 0x71155f70ff167424 */ /* 0x001fe200078e00ff */
[----:B------:R-:W-:-:S03]  /*07f0*/  MOV R23, 0x3ec715b3 ;  /* 0x3ec715b300177802 */ /* 0x000fc60000000f00 */
[----:B-1----:R-:W0:-:S04]  /*0800*/  DFMA R10, R10, -R20, 1 ;  /* 0x3ff000000a0a742b */ /* 0x002e080000000814 */
[----:B------:R-:W1:-:S04]  /*0810*/  DFMA R22, R16, R22, c[0x2][0x0] ;  /* 0x008000001016762b */ /* 0x000e480000000016 */
[----:B0-----:R-:W-:-:S04]  /*0820*/  DFMA R10, R18, R10, R18 ;  /* 0x0000000a120a722b */ /* 0x001fc80000000012 */
[----:B-1----:R-:W0:-:S04]  /*0830*/  DFMA R22, R16, R22, c[0x2][0x8] ;  /* 0x008002001016762b */ /* 0x002e080000000016 */
[----:B------:R-:W1:-:S04]  /*0840*/  DFMA R24, R20, -R20, R24 ;  /* 0x800000141418722b */ /* 0x000e480000000018 */
        /* <DEDUP_REMOVED lines=15> */
.L_x_2419:
[----:B------:R0:W1:-:S06]  /*0940*/  DMUL R10, RZ, |R12| ;  /* 0x4000000cff0a7228 */ /* 0x00004c0000000000 */
.L_x_2420:
[----:B------:R-:W-:Y:S05]  /*0950*/  BSYNC B1 ;  /* 0x0000000000017941 */ /* 0x000fea0003800000 */
.L_x_2418:
[----:B------:R-:W-:Y:S02]  /*0960*/  ISETP.GT.AND P0, PT, R17, -0x1, PT ;  /* 0xffffffff1100780c */ /* 0x000fe40003f04270 */
[----:B------:R-:W-:-:S11]  /*0970*/  ISETP.GT.AND P1, PT, R13, -0x1, PT ;  /* 0xffffffff0d00780c */ /* 0x000fd60003f24270 */
[----:B-1----:R-:W1:Y:S02]  /*0980*/  @!P0 DMUL R10, R10, +INF ;  /* 0x7ff000000a0a8828 */ /* 0x002e640000000000 */
[----:B------:R-:W-:Y:S05]  /*0990*/  @P1 BRA `(.L_x_2416) ;  /* 0x0000019000001947 */ /* 0x000fea0003800000 */
[----:B-1----:R-:W1:-:S06]  /*09a0*/  DADD R10, R10, c[0x2][0x60] ;  /* 0x008018000a0a7629 */ /* 0x002e4c0000000000 */
[----:B-1----:R-:W1:Y:S01]  /*09b0*/  DADD R10, -R10, c[0x2][0x68] ;  /* 0x00801a000a0a7629 */ /* 0x002e620000000100 */
[----:B------:R-:W-:Y:S05]  /*09c0*/  BRA `(.L_x_2416) ;  /* 0x0000016000007947 */ /* 0x000fea0003800000 */
.L_x_2417:
        /* <DEDUP_REMOVED lines=21> */
[----:B-1----:R1:W3:-:S06]  /*0b20*/  @!P0 DADD R10, R12, c[0x2][0xd8] ;  /* 0x008036000c0a8629 */ /* 0x0022cc0000000000 */
.L_x_2416:
[----:B01----:R-:W-:Y:S05]  /*0b30*/  BSYNC B0 ;  /* 0x0000000000007941 */ /* 0x003fea0003800000 */
.L_x_2415:
[----:B------:R-:W-:Y:S01]  /*0b40*/  IADD3 R13, R3, 0x100, RZ ;  /* 0x00000100030d7810 */ /* 0x000fe20007ffe0ff */
        /* <DEDUP_REMOVED lines=41> */
.L_x_2425:
[----:B------:R0:W1:-:S06]  /*0de0*/  DMUL R12, RZ, |R14| ;  /* 0x4000000eff0c7228 */ /* 0x00004c0000000000 */
.L_x_2426:
[----:B------:R-:W-:Y:S05]  /*0df0*/  BSYNC B1 ;  /* 0x0000000000017941 */ /* 0x000fea0003800000 */
.L_x_2424:
[----:B------:R-:W-:Y:S02]  /*0e00*/  ISETP.GT.AND P0, PT, R17, -0x1, PT ;  /* 0xffffffff1100780c */ /* 0x000fe40003f04270 */
[----:B------:R-:W-:-:S11]  /*0e10*/  ISETP.GT.AND P1, PT, R15, -0x1, PT ;  /* 0xffffffff0f00780c */ /* 0x000fd60003f24270 */
[----:B-1----:R-:W1:Y:S02]  /*0e20*/  @!P0 DMUL R12, R12, +INF ;  /* 0x7ff000000c0c8828 */ /* 0x002e640000000000 */
[----:B------:R-:W-:Y:S05]  /*0e30*/  @P1 BRA `(.L_x_2422) ;  /* 0x0000019000001947 */ /* 0x000fea0003800000 */
[----:B-1----:R-:W1:-:S06]  /*0e40*/  DADD R12, R12, c[0x2][0x60] ;  /* 0x008018000c0c7629 */ /* 0x002e4c0000000000 */
[----:B-1----:R-:W1:Y:S01]  /*0e50*/  DADD R12, -R12, c[0x2][0x68] ;  /* 0x00801a000c0c7629 */ /* 0x002e620000000100 */
[----:B------:R-:W-:Y:S05]  /*0e60*/  BRA `(.L_x_2422) ;  /* 0x0000016000007947 */ /* 0x000fea0003800000 */
.L_x_2423:
        /* <DEDUP_REMOVED lines=22> */
.L_x_2422:
[----:B01----:R-:W-:Y:S05]  /*0fd0*/  BSYNC B0 ;  /* 0x0000000000007941 */ /* 0x003fea0003800000 */
.L_x_2421:
        /* <DEDUP_REMOVED lines=42> */
.L_x_2431:
[----:B------:R0:W1:-:S06]  /*1280*/  DMUL R16, RZ, |R6| ;  /* 0x40000006ff107228 */ /* 0x00004c0000000000 */
.L_x_2432:
[----:B------:R-:W-:Y:S05]  /*1290*/  BSYNC B1 ;  /* 0x0000000000017941 */ /* 0x000fea0003800000 */
.L_x_2430:
[----:B------:R-:W-:Y:S02]  /*12a0*/  ISETP.GT.AND P0, PT, R15, -0x1, PT ;  /* 0xffffffff0f00780c */ /* 0x000fe40003f04270 */
[----:B------:R-:W-:-:S11]  /*12b0*/  ISETP.GT.AND P1, PT, R7, -0x1, PT ;  /* 0xffffffff0700780c */ /* 0x000fd60003f24270 */
[----:B-1----:R-:W1:Y:S02]  /*12c0*/  @!P0 DMUL R16, R16, +INF ;  /* 0x7ff0000010108828 */ /* 0x002e640000000000 */
[----:B------:R-:W-:Y:S05]  /*12d0*/  @P1 BRA `(.L_x_2428) ;  /* 0x0000019000001947 */ /* 0x000fea0003800000 */
[----:B-1----:R-:W1:-:S06]  /*12e0*/  DADD R16, R16, c[0x2][0x60] ;  /* 0x0080180010107629 */ /* 0x002e4c0000000000 */
[----:B-1----:R-:W1:Y:S01]  /*12f0*/  DADD R16, -R16, c[0x2][0x68] ;  /* 0x00801a0010107629 */ /* 0x002e620000000100 */
[----:B------:R-:W-:Y:S05]  /*1300*/  BRA `(.L_x_2428) ;  /* 0x0000016000007947 */ /* 0x000fea0003800000 */
.L_x_2429:
        /* <DEDUP_REMOVED lines=22> */
.L_x_2428:
[----:B01----:R-:W-:Y:S05]  /*1470*/  BSYNC B0 ;  /* 0x0000000000007941 */ /* 0x003fea0003800000 */
.L_x_2427:
[----:B------:R-:W-:Y:S01]  /*1480*/  ISETP.GE.AND P0, PT, R3, R2, PT ;  /* 0x000000020300720c */ /* 0x000fe20003f06270 */
[----:B------:R-:W-:Y:S01]  /*1490*/  BSSY B0, `(.L_x_2433) ;  /* 0x0000017000007945 */ /* 0x000fe20003800000 */
[----:B------:R-:W-:Y:S11]  /*14a0*/  BSSY B1, `(.L_x_2434) ;  /* 0x000000f000017945 */ /* 0x000ff60003800000 */
[----:B------:R-:W-:Y:S05]  /*14b0*/  @P0 BRA `(.L_x_2435) ;  /* 0x000000d000000947 */ /* 0x000fea0003800000 */
[----:B------:R-:W-:Y:S01]  /*14c0*/  MOV R7, 0x8 ;  /* 0x0000000800077802 */ /* 0x000fe20000000f00 */
[----:B------:R-:W-:-:S02]  /*14d0*/  IMAD R6, R0, 0x200, R3 ;  /* 0x0000020000067824 */ /* 0x000fc400078e0203 */
[----:B------:R-:W-:Y:S02]  /*14e0*/  IMAD.MOV.U32 R3, RZ, RZ, R5 ;  /* 0x000000ffff037224 */ /* 0x000fe400078e0005 */
[----:B------:R-:W-:-:S03]  /*14f0*/  IMAD.WIDE.U32 R6, R6, R7, c[0x0][0x168] ;  /* 0x00005a0006067625 */ /* 0x000fc600078e0007 */
[----:B------:R-:W-:Y:S02]  /*1500*/  ISETP.GE.AND P0, PT, R3, R2, PT ;  /* 0x000000020300720c */ /* 0x000fe40003f06270 */
[----:B--2---:R0:W-:Y:S11]  /*1510*/  STG.E.64 [R6.64], R8 ;  /* 0x0000000806007986 */ /* 0x0041f6000c101b04 */
[----:B------:R-:W-:Y:S01]  /*1520*/  @P0 BREAK B1 ;  /* 0x0000000000010942 */ /* 0x000fe20003800000 */
[----:B------:R-:W-:Y:S05]  /*1530*/  @P0 BRA `(.L_x_2436) ;  /* 0x000000c000000947 */ /* 0x000fea0003800000 */
[----:B------:R-:W-:Y:S01]  /*1540*/  IMAD R4, R0, 0x200, R3 ;  /* 0x0000020000047824 */ /* 0x000fe200078e0203 */
[----:B------:R-:W-:Y:S01]  /*1550*/  IADD3 R3, R3, 0x80, RZ ;  /* 0x0000008003037810 */ /* 0x000fe20007ffe0ff */
[----:B------:R-:W-:-:S04]  /*1560*/  IMAD.MOV.U32 R5, RZ, RZ, 0x8 ;  /* 0x00000008ff057424 */ /* 0x000fc800078e00ff */
[----:B------:R-:W-:-:S05]  /*1570*/  IMAD.WIDE.U32 R4, R4, R5, c[0x0][0x168] ;  /* 0x00005a0004047625 */ /* 0x000fca00078e0005 */
[----:B---3--:R1:W-:Y:S02]  /*1580*/  STG.E.64 [R4.64], R10 ;  /* 0x0000000a04007986 */ /* 0x0083e4000c101b04 */
.L_x_2435:
[----:B------:R-:W-:Y:S05]  /*1590*/  BSYNC B1 ;  /* 0x0000000000017941 */ /* 0x000fea0003800000 */
.L_x_2434:
[----:B------:R-:W-:-:S13]  /*15a0*/  ISETP.GE.AND P0, PT, R3, R2, PT ;  /* 0x000000020300720c */ /* 0x000fda0003f06270 */
[----:B-1----:R-:W-:Y:S01]  /*15b0*/  @!P0 IMAD R4, R0, 0x200, R3 ;  /* 0x0000020000048824 */ /* 0x002fe200078e0203 */
[----:B------:R-:W-:Y:S01]  /*15c0*/  @!P0 IADD3 R3, R3, 0x80, RZ ;  /* 0x0000008003038810 */ /* 0x000fe20007ffe0ff */
[----:B------:R-:W-:-:S04]  /*15d0*/  @!P0 IMAD.MOV.U32 R5, RZ, RZ, 0x8 ;  /* 0x00000008ff058424 */ /* 0x000fc800078e00ff */
[----:B------:R-:W-:-:S05]  /*15e0*/  @!P0 IMAD.WIDE.U32 R4, R4, R5, c[0x0][0x168] ;  /* 0x00005a0004048625 */ /* 0x000fca00078e0005 */
[----:B----4-:R1:W-:Y:S02]  /*15f0*/  @!P0 STG.E.64 [R4.64], R12 ;  /* 0x0000000c04008986 */ /* 0x0103e4000c101b04 */
.L_x_2436:
[----:B------:R-:W-:Y:S05]  /*1600*/  BSYNC B0 ;  /* 0x0000000000007941 */ /* 0x000fea0003800000 */
.L_x_2433:
[----:B------:R-:W-:Y:S01]  /*1610*/  WARPSYNC 0xffffffff ;  /* 0xffffffff00007948 */ /* 0x000fe20003800000 */
[----:B------:R-:W-:-:S13]  /*1620*/  ISETP.GE.AND P0, PT, R3, R2, PT ;  /* 0x000000020300720c */ /* 0x000fda0003f06270 */
[----:B------:R-:W-:Y:S05]  /*1630*/  @P0 EXIT ;  /* 0x000000000000094d */ /* 0x000fea0003800000 */
[----:B------:R-:W-:Y:S02]  /*1640*/  IMAD R3, R0, 0x200, R3 ;  /* 0x0000020000037824 */ /* 0x000fe400078e0203 */
[----:B------:R-:W-:-:S04]  /*1650*/  IMAD.MOV.U32 R2, RZ, RZ, 0x8 ;  /* 0x00000008ff027424 */ /* 0x000fc800078e00ff */
[----:B------:R-:W-:-:S05]  /*1660*/  IMAD.WIDE.U32 R2, R3, R2, c[0x0][0x168] ;  /* 0x00005a0003027625 */ /* 0x000fca00078e0002 */
[----:B----4-:R-:W-:Y:S01]  /*1670*/  STG.E.64 [R2.64], R16 ;  /* 0x0000001002007986 */ /* 0x010fe2000c101b04 */
[----:B------:R-:W-:Y:S05]  /*1680*/  EXIT ;  /* 0x000000000000794d */ /* 0x000fea0003800000 */
.L_x_2437:
        /* <DEDUP_REMOVED lines=15> */
.L_x_15837:


//--------------------- .text._ZN2at6native29vectorized_elementwise_kernelILi2EZZZNS0_16acos_kernel_cudaERNS_18TensorIteratorBaseEENKUlvE0_clEvENKUlvE_clEvEUldE_St5arrayIPcLm2EEEEviT0_T1_ --------------------------
	.section	.text._ZN2at6native29vectorized_elementwise_kernelILi2EZZZNS0_16acos_kernel_cudaERNS_18TensorIteratorBaseEENKUlvE0_clEvENKUlvE_clEvEUldE_St5arrayIPcLm2EEEEviT0_T1_,"ax",@progbits
	.sectioninfo	@"SHI_REGISTERS=36"
	.align	128
        .global         _ZN2at6native29vectorized_elementwise_kernelILi2EZZZNS0_16acos_kernel_cudaERNS_18TensorIteratorBaseEENKUlvE0_clEvENKUlvE_clEvEUldE_St5arrayIPcLm2EEEEviT0_T1_
        .type           _ZN2at6native29vectorized_elementwise_kernelILi2EZZZNS0_16acos_kernel_cudaERNS_18TensorIteratorBaseEENKUlvE0_clEvENKUlvE_clEvEUldE_St5arrayIPcLm2EEEEviT0_T1_,@function
        .size           _ZN2at6native29vectorized_elementwise_kernelILi2EZZZNS0_16acos_kernel_cudaERNS_18TensorIteratorBaseEENKUlvE0_clEvENKUlvE_clEvEUldE_St5arrayIPcLm2EEEEviT0_T1_,(.L_x_15838 - _ZN2at6native29vectorized_elementwise_kernelILi2EZZZNS0_16acos_kernel_cudaERNS_18TensorIteratorBaseEENKUlvE0_clEvENKUlvE_clEvEUldE_St5arrayIPcLm2EEEEviT0_T1_)
        .other          _ZN2at6native29vectorized_elementwise_kernelILi2EZZZNS0_16acos_kernel_cudaERNS_18TensorIteratorBaseEENKUlvE0_clEvENKUlvE_clEvEUldE_St5arrayIPcLm2EEEEviT0_T1_,@"STO_CUDA_ENTRY STV_DEFAULT"
_ZN2at6native29vectorized_elementwise_kernelILi2EZZZNS0_16acos_kernel_cudaERNS_18TensorIteratorBaseEENKUlvE0_clEvENKUlvE_clEvEUldE_St5arrayIPcLm2EEEEviT0_T1_:
.text._ZN2at6native29vectorized_elementwise_kernelILi2EZZZNS0_16acos_kernel_cudaERNS_18TensorIteratorBaseEENKUlvE0_clEvENKUlvE_clEvEUldE_St5arrayIPcLm2EEEEviT0_T1_:
[----:B------:R-:W-:Y:S02]  /*0000*/  IMAD.MOV.U32 R1, RZ, RZ, c[0x0][0x28] ;  /* 0x00000a00ff017624 */ /* 0x000fe400078e00ff */
[----:B------:R-:W0:Y:S01]  /*0010*/  S2UR UR6, SR_CTAID.X ;  /* 0x00000000000679c3 */ /* 0x000e220000002500 */
[----:B------:R-:W-:Y:S02]  /*0020*/  ULDC UR4, c[0x0][0x160] ;  /* 0x0000580000047ab9 */ /* 0x000fe40000000800 */
[----:B------:R-:W-:Y:S02]  /*0030*/  ULDC.64 UR8, c[0x0][0x118] ;  /* 0x0000460000087ab9 */ /* 0x000fe40000000a00 */
[----:B0-----:R-:W-:-:S04]  /*0040*/  USHF.L.U32 UR6, UR6, 0xa, URZ ;  /* 0x0000000a06067899 */ /* 0x001fc8000800063f */
[----:B------:R-:W-:-:S04]  /*0050*/  UIADD3 UR4, -UR6, UR4, URZ ;  /* 0x0000000406047290 */ /* 0x000fc8000fffe13f */
[----:B------:R-:W-:-:S06]  /*0060*/  UISETP.GE.U32.AND UP0, UPT, UR4, 0x400, UPT ;  /* 0x000004000400788c */ /* 0x000fcc000bf06070 */
[----:B------:R-:W-:-:S13]  /*0070*/  PLOP3.LUT P0, PT, PT, PT, UP0, 0x80, 0x0 ;  /* 0x000000000000781c */ /* 0x000fda0003f0f008 */
[----:B------:R-:W-:Y:S05]  /*0080*/  @!P0 BRA `(.L_x_2438) ;  /* 0x000024d000008947 */ /* 0x000fea0003800000 */
[----:B------:R-:W0:Y:S01]  /*0090*/  S2R R0, SR_TID.X ;  /* 0x0000000000007919 */ /* 0x000e220000002100 */
[----:B------:R-:W-:Y:S02]  /*00a0*/  UMOV UR7, 0x8 ;  /* 0x0000000800077882 */ /* 0x000fe40000000000 */
[----:B------:R-:W-:Y:S02]  /*00b0*/  ULDC.64 UR4, c[0x0][0x170] ;  /* 0x00005c0000047ab9 */ /* 0x000fe40000000a00 */
[----:B------:R-:W-:-:S06]  /*00c0*/  UIMAD.WIDE UR4, UR6, UR7, UR4 ;  /* 0x00000007060472a5 */ /* 0x000fcc000f8e0204 */
[----:B------:R-:W-:Y:S02]  /*00d0*/  IMAD.U32 R2, RZ, RZ, UR4 ;  /* 0x00000004ff027e24 */ /* 0x000fe4000f8e00ff */
[----:B------:R-:W-:-:S04]  /*00e0*/  IMAD.U32 R3, RZ, RZ, UR5 ;  /* 0x00000005ff037e24 */ /* 0x000fc8000f8e00ff */
[----:B0-----:R-:W-:-:S05]  /*00f0*/  IMAD.WIDE.U32 R2, R0, 0x10, R2 ;  /* 0x0000001000027825 */ /* 0x001fca00078e0002 */
[----:B------:R-:W2:Y:S04]  /*0100*/  LDG.E.128 R20, [R2.64] ;  /* 0x0000000802147981 */ /* 0x000ea8000c1e1d00 */
[----:B------:R0:W5:Y:S04]  /*0110*/  LDG.E.128 R16, [R2.64+0x800] ;  /* 0x0008000802107981 */ /* 0x000168000c1e1d00 */
[----:B------:R0:W5:Y:S04]  /*0120*/  LDG.E.128 R12, [R2.64+0x1000] ;  /* 0x00100008020c7981 */ /* 0x000168000c1e1d00 */
[----:B------:R0:W5:Y:S01]  /*0130*/  LDG.E.128 R8, [R2.64+0x1800] ;  /* 0x0018000802087981 */ /* 0x000162000c1e1d00 */
[----:B------:R-:W-:Y:S01]  /*0140*/  BSSY B0, `(.L_x_2439) ;  /* 0x0000046000007945 */ /* 0x000fe20003800000 */
[----:B--2---:R-:W1:-:S10]  /*0150*/  DADD R4, -RZ, |R20| ;  /* 0x00000000ff047229 */ /* 0x004e540000000514 */
[----:B-1----:R-:W-:-:S13]  /*0160*/  ISETP.GE.AND P0, PT, R5, 0x3fe26666, PT ;  /* 0x3fe266660500780c */ /* 0x002fda0003f06270 */
[----:B------:R-:W-:Y:S05]  /*0170*/  @!P0 BRA `(.L_x_2440) ;  /* 0x000002c000008947 */ /* 0x000fea0003800000 */
[----:B0-----:R-:W0:Y:S01]  /*0180*/  DADD R2, -|R20|, 1 ;  /* 0x3ff0000014027429 */ /* 0x001e220000000300 */
        /* <DEDUP_REMOVED lines=34> */
.L_x_2442:
[----:B------:R0:W1:-:S06]  /*03b0*/  DMUL R4, RZ, |R20| ;  /* 0x40000014ff047228 */ /* 0x00004c0000000000 */
.L_x_2443:
[----:B------:R-:W-:Y:S05]  /*03c0*/  BSYNC B1 ;  /* 0x0000000000017941 */ /* 0x000fea0003800000 */
.L_x_2441:
[----:B------:R-:W-:Y:S02]  /*03d0*/  ISETP.GT.AND P0, PT, R3, -0x1, PT ;  /* 0xffffffff0300780c */ /* 0x000fe40003f04270 */
[----:B------:R-:W-:-:S11]  /*03e0*/  ISETP.GT.AND P1, PT, R21, -0x1, PT ;  /* 0xffffffff1500780c */ /* 0x000fd60003f24270 */
[----:B-1----:R-:W1:Y:S02]  /*03f0*/  @!P0 DMUL R4, R4, +INF ;  /* 0x7ff0000004048828 */ /* 0x002e640000000000 */
[----:B------:R-:W-:Y:S05]  /*0400*/  @P1 BRA `(.L_x_2444) ;  /* 0x0000019000001947 */ /* 0x000fea0003800000 */
[----:B-1----:R-:W1:-:S06]  /*0410*/  DADD R4, R4, c[0x2][0x60] ;  /* 0x0080180004047629 */ /* 0x002e4c0000000000 */
[----:B-1----:R-:W1:Y:S01]  /*0420*/  DADD R4, -R4, c[0x2][0x68] ;  /* 0x00801a0004047629 */ /* 0x002e620000000100 */
[----:B------:R-:W-:Y:S05]  /*0430*/  BRA `(.L_x_2444) ;  /* 0x0000016000007947 */ /* 0x000fea0003800000 */
.L_x_2440:
[----:B0-----:R-:W0:Y:S01]  /*0440*/  DMUL R2, R20, R20 ;  /* 0x0000001414027228 */ /* 0x001e220000000000 */
        /* <DEDUP_REMOVED lines=21> */
.L_x_2444:
[----:B-12---:R-:W-:Y:S05]  /*05a0*/  BSYNC B0 ;  /* 0x0000000000007941 */ /* 0x006fea0003800000 */
.L_x_2439:
[----:B0-----:R-:W0:Y:S01]  /*05b0*/  DADD R2, -RZ, |R22| ;  /* 0x00000000ff027229 */ /* 0x001e220000000516 */
        /* <DEDUP_REMOVED lines=38> */
.L_x_2448:
[----:B------:R0:W1:-:S06]  /*0820*/  DMUL R6, RZ, |R22| ;  /* 0x40000016ff067228 */ /* 0x00004c0000000000 */
.L_x_2449:
[----:B------:R-:W-:Y:S05]  /*0830*/  BSYNC B1 ;  /* 0x0000000000017941 */ /* 0x000fea0003800000 */
.L_x_2447:
[----:B------:R-:W-:Y:S02]  /*0840*/  ISETP.GT.AND P0, PT, R3, -0x1, PT ;  /* 0xffffffff0300780c */ /* 0x000fe40003f04270 */
[----:B------:R-:W-:-:S11]  /*0850*/  ISETP.GT.AND P1, PT, R23, -0x1, PT ;  /* 0xffffffff1700780c */ /* 0x000fd60003f24270 */
[----:B-1----:R-:W1:Y:S02]  /*0860*/  @!P0 DMUL R6, R6, +INF ;  /* 0x7ff0000006068828 */ /* 0x002e640000000000 */
[----:B------:R-:W-:Y:S05]  /*0870*/  @P1 BRA `(.L_x_2450) ;  /* 0x0000019000001947 */ /* 0x000fea0003800000 */
[----:B-1----:R-:W1:-:S06]  /*0880*/  DADD R6, R6, c[0x2][0x60] ;  /* 0x0080180006067629 */ /* 0x002e4c0000000000 */
[----:B-1----:R-:W1:Y:S01]  /*0890*/  DADD R6, -R6, c[0x2][0x68] ;  /* 0x00801a0006067629 */ /* 0x002e620000000100 */
[----:B------:R-:W-:Y:S05]  /*08a0*/  BRA `(.L_x_2450) ;  /* 0x0000016000007947 */ /* 0x000fea0003800000 */
.L_x_2446:
        /* <DEDUP_REMOVED lines=22> */
.L_x_2450:
[----:B-12---:R-:W-:Y:S05]  /*0a10*/  BSYNC B0 ;  /* 0x0000000000007941 */ /* 0x006fea0003800000 */
.L_x_2445:
[----:B0----5:R-:W0:Y:S01]  /*0a20*/  DADD R2, -RZ, |R16| ;  /* 0x00000000ff027229 */ /* 0x021e220000000510 */
        /* <DEDUP_REMOVED lines=38> */
.L_x_2454:
[----:B------:R0:W1:-:S06]  /*0c90*/  DMUL R20, RZ, |R16| ;  /* 0x40000010ff147228 */ /* 0x00004c0000000000 */
.L_x_2455:
[----:B------:R-:W-:Y:S05]  /*0ca0*/  BSYNC B1 ;  /* 0x0000000000017941 */ /* 0x000fea0003800000 */
.L_x_2453:
[----:B------:R-:W-:Y:S02]  /*0cb0*/  ISETP.GT.AND P0, PT, R3, -0x1, PT ;  /* 0xffffffff0300780c */ /* 0x000fe40003f04270 */
[----:B------:R-:W-:-:S11]  /*0cc0*/  ISETP.GT.AND P1, PT, R17, -0x1, PT ;  /* 0xffffffff1100780c */ /* 0x000fd60003f24270 */
[----:B-1----:R-:W1:Y:S02]  /*0cd0*/  @!P0 DMUL R20, R20, +INF ;  /* 0x7ff0000014148828 */ /* 0x002e640000000000 */
[----:B------:R-:W-:Y:S05]  /*0ce0*/  @P1 BRA `(.L_x_2456) ;  /* 0x0000019000001947 */ /* 0x000fea0003800000 */
[----:B-1----:R-:W1:-:S06]  /*0cf0*/  DADD R20, R20, c[0x2][0x60] ;  /* 0x0080180014147629 */ /* 0x002e4c0000000000 */
[----:B-1----:R-:W1:Y:S01]  /*0d00*/  DADD R20, -R20, c[0x2][0x68] ;  /* 0x00801a0014147629 */ /* 0x002e620000000100 */
[----:B------:R-:W-:Y:S05]  /*0d10*/  BRA `(.L_x_2456) ;  /* 0x0000016000007947 */ /* 0x000fea0003800000 */
.L_x_2452:
        /* <DEDUP_REMOVED lines=22> */
.L_x_2456:
[----:B-12---:R-:W-:Y:S05]  /*0e80*/  BSYNC B0 ;  /* 0x0000000000007941 */ /* 0x006fea0003800000 */
.L_x_2451:
        /* <DEDUP_REMOVED lines=39> */
.L_x_2460:
[----:B------:R0:W1:-:S06]  /*1100*/  DMUL R22, RZ, |R18| ;  /* 0x40000012ff167228 */ /* 0x00004c0000000000 */
.L_x_2461:
[----:B------:R-:W-:Y:S05]  /*1110*/  BSYNC B1 ;  /* 0x0000000000017941 */ /* 0x000fea0003800000 */
.L_x_2459:
[----:B------:R-:W-:Y:S02]  /*1120*/  ISETP.GT.AND P0, PT, R3, -0x1, PT ;  /* 0xffffffff0300780c */ /* 0x000fe40003f04270 */
[----:B------:R-:W-:-:S11]  /*1130*/  ISETP.GT.AND P1, PT, R19, -0x1, PT ;  /* 0xffffffff1300780c */ /* 0x000fd60003f24270 */
[----:B-1----:R-:W1:Y:S02]  /*1140*/  @!P0 DMUL R22, R22, +INF ;  /* 0x7ff0000016168828 */ /* 0x002e640000000000 */
[----:B------:R-:W-:Y:S05]  /*1150*/  @P1 BRA `(.L_x_2462) ;  /* 0x0000019000001947 */ /* 0x000fea0003800000 */
[----:B-1----:R-:W1:-:S06]  /*1160*/  DADD R22, R22, c[0x2][0x60] ;  /* 0x0080180016167629 */ /* 0x002e4c0000000000 */
[----:B-1----:R-:W1:Y:S01]  /*1170*/  DADD R22, -R22, c[0x2][0x68] ;  /* 0x00801a0016167629 */ /* 0x002e620000000100 */
[----:B------:R-:W-:Y:S05]  /*1180*/  BRA `(.L_x_2462) ;  /* 0x0000016000007947 */ /* 0x000fea0003800000 */
.L_x_2458:
        /* <DEDUP_REMOVED lines=20> */
[----:B0-----:R-:W0:-:S04]  /*12d0*/  @P0 DADD R22, -R22, c[0x2][0xd8] ;  /* 0x0080360016160629 */ /* 0x001e080000000100 */
[----:B-1----:R1:W2:-:S06]  /*12e0*/  @!P0 DADD R22, R16, c[0x2][0xd8] ;  /* 0x0080360010168629 */ /* 0x00228c0000000000 */
.L_x_2462:
[----:B01----:R-:W-:Y:S05]  /*12f0*/  BSYNC B0 ;  /* 0x0000000000007941 */ /* 0x003fea0003800000 */
.L_x_2457:
[----:B------:R-:W0:Y:S01]  /*1300*/  DADD R2, -RZ, |R12| ;  /* 0x00000000ff027229 */ /* 0x000e22000000050c */
        /* <DEDUP_REMOVED lines=20> */
[----:B-1----:R1:W3:Y:S02]  /*1450*/  DFMA R30, R2, R24, c[0x2][0x30] ;  /* 0x00800c00021e762b */ /* 0x0022e40000000018 */
[----:B-1----:R-:W-:Y:S01]  /*1460*/  IADD3 R25, R19, -0x100000, RZ ;  /* 0xfff0000013197810 */ /* 0x002fe20007ffe0ff */
[----:B------:R-:W-:Y:S01]  /*1470*/  IMAD.MOV.U32 R24, RZ, RZ, RZ ;  /* 0x000000ffff187224 */ /* 0x000fe200078e00ff */
[----:B0-----:R-:W0:-:S04]  /*1480*/  DFMA R28, R26, -R26, R16 ;  /* 0x8000001a1a1c722b */ /* 0x001e080000000010 */
[----:B---3--:R-:W1:-:S04]  /*1490*/  DFMA R30, R2, R30, c[0x2][0x38] ;  /* 0x00800e00021e762b */ /* 0x008e48000000001e */
        /* <DEDUP_REMOVED lines=13> */
.L_x_2466:
[----:B------:R0:W1:-:S06]  /*1570*/  DMUL R16, RZ, |R12| ;  /* 0x4000000cff107228 */ /* 0x00004c0000000000 */
.L_x_2467:
[----:B------:R-:W-:Y:S05]  /*1580*/  BSYNC B1 ;  /* 0x0000000000017941 */ /* 0x000fea0003800000 */
.L_x_2465:
[----:B------:R-:W-:Y:S02]  /*1590*/  ISETP.GT.AND P0, PT, R3, -0x1, PT ;  /* 0xffffffff0300780c */ /* 0x000fe40003f04270 */
[----:B------:R-:W-:-:S11]  /*15a0*/  ISETP.GT.AND P1, PT, R13, -0x1, PT ;  /* 0xffffffff0d00780c */ /* 0x000fd60003f24270 */
[----:B-1----:R-:W1:Y:S02]  /*15b0*/  @!P0 DMUL R16, R16, +INF ;  /* 0x7ff0000010108828 */ /* 0x002e640000000000 */
[----:B------:R-:W-:Y:S05]  /*15c0*/  @P1 BRA `(.L_x_2468) ;  /* 0x0000019000001947 */ /* 0x000fea0003800000 */
[----:B-1----:R-:W1:-:S06]  /*15d0*/  DADD R16, R16, c[0x2][0x60] ;  /* 0x0080180010107629 */ /* 0x002e4c0000000000 */
[----:B-1----:R-:W1:Y:S01]  /*15e0*/  DADD R16, -R16, c[0x2][0x68] ;  /* 0x00801a0010107629 */ /* 0x002e620000000100 */
[----:B------:R-:W-:Y:S05]  /*15f0*/  BRA `(.L_x_2468) ;  /* 0x0000016000007947 */ /* 0x000fea0003800000 */
.L_x_2464:
        /* <DEDUP_REMOVED lines=20> */
[----:B0-----:R0:W3:-:S04]  /*1740*/  @P0 DADD R16, -R2, c[0x2][0xd8] ;  /* 0x0080360002100629 */ /* 0x0010c80000000100 */
[----:B-1----:R0:W1:-:S06]  /*1750*/  @!P0 DADD R16, R12, c[0x2][0xd8] ;  /* 0x008036000c108629 */ /* 0x00204c0000000000 */
.L_x_2468:
[----:B-1-3--:R-:W-:Y:S05]  /*1760*/  BSYNC B0 ;  /* 0x0000000000007941 */ /* 0x00afea0003800000 */
.L_x_2463:
        /* <DEDUP_REMOVED lines=39> */
.L_x_2472:
[----:B------:R0:W1:-:S06]  /*19e0*/  DMUL R18, RZ, |R14| ;  /* 0x4000000eff127228 */ /* 0x00004c0000000000 */
.L_x_2473:
[----:B------:R-:W-:Y:S05]  /*19f0*/  BSYNC B1 ;  /* 0x0000000000017941 */ /* 0x000fea0003800000 */
.L_x_2471:
[----:B------:R-:W-:Y:S02]  /*1a00*/  ISETP.GT.AND P0, PT, R3, -0x1, PT ;  /* 0xffffffff0300780c */ /* 0x000fe40003f04270 */
[----:B------:R-:W-:-:S11]  /*1a10*/  ISETP.GT.AND P1, PT, R15, -0x1, PT ;  /* 0xffffffff0f00780c */ /* 0x000fd60003f24270 */
[----:B-1----:R-:W1:Y:S02]  /*1a20*/  @!P0 DMUL R18, R18, +INF ;  /* 0x7ff0000012128828 */ /* 0x002e640000000000 */
[----:B------:R-:W-:Y:S05]  /*1a30*/  @P1 BRA `(.L_x_2474) ;  /* 0x0000019000001947 */ /* 0x000fea0003800000 */
[----:B-1----:R-:W1:-:S06]  /*1a40*/  DADD R18, R18, c[0x2][0x60] ;  /* 0x0080180012127629 */ /* 0x002e4c0000000000 */
[----:B-1----:R-:W1:Y:S01]  /*1a50*/  DADD R18, -R18, c[0x2][0x68] ;  /* 0x00801a0012127629 */ /* 0x002e620000000100 */
[----:B------:R-:W-:Y:S05]  /*1a60*/  BRA `(.L_x_2474) ;  /* 0x0000016000007947 */ /* 0x000fea0003800000 */
.L_x_2470:
        /* <DEDUP_REMOVED lines=21> */
[----:B-1----:R1:W3:-:S06]  /*1bc0*/  @!P0 DADD R18, R12, c[0x2][0xd8] ;  /* 0x008036000c128629 */ /* 0x0022cc0000000000 */
.L_x_2474:
[----:B01----:R-:W-:Y:S05]  /*1bd0*/  BSYNC B0 ;  /* 0x0000000000007941 */ /* 0x003fea0003800000 */
.L_x_2469:
        /* <DEDUP_REMOVED lines=21> */
[----:B-1----:R1:W4:Y:S02]  /*1d30*/  DFMA R30, R2, R24, c[0x2][0x30] ;  /* 0x00800c00021e762b */ /* 0x0023240000000018 */
[----:B-1----:R-:W-:Y:S01]  /*1d40*/  IADD3 R25, R15, -0x100000, RZ ;  /* 0xfff000000f197810 */ /* 0x002fe20007ffe0ff */
[----:B------:R-:W-:Y:S01]  /*1d50*/  IMAD.MOV.U32 R24, RZ, RZ, RZ ;  /* 0x000000ffff187224 */ /* 0x000fe200078e00ff */
[----:B0-----:R-:W0:-:S04]  /*1d60*/  DFMA R28, R26, -R26, R12 ;  /* 0x8000001a1a1c722b */ /* 0x001e08000000000c */
[----:B----4-:R-:W1:-:S04]  /*1d70*/  DFMA R30, R2, R30, c[0x2][0x38] ;  /* 0x00800e00021e762b */ /* 0x010e48000000001e */
        /* <DEDUP_REMOVED lines=13> */
.L_x_2478:
[----:B------:R0:W1:-:S06]  /*1e50*/  DMUL R12, RZ, |R8| ;  /* 0x40000008ff0c7228 */ /* 0x00004c0000000000 */
.L_x_2479:
[----:B------:R-:W-:Y:S05]  /*1e60*/  BSYNC B1 ;  /* 0x0000000000017941 */ /* 0x000fea0003800000 */
.L_x_2477:
[----:B------:R-:W-:Y:S02]  /*1e70*/  ISETP.GT.AND P0, PT, R3, -0x1, PT ;  /* 0xffffffff0300780c */ /* 0x000fe40003f04270 */
[----:B------:R-:W-:-:S11]  /*1e80*/  ISETP.GT.AND P1, PT, R9, -0x1, PT ;  /* 0xffffffff0900780c */ /* 0x000fd60003f24270 */
[----:B-1----:R-:W1:Y:S02]  /*1e90*/  @!P0 DMUL R12, R12, +INF ;  /* 0x7ff000000c0c8828 */ /* 0x002e640000000000 */
[----:B------:R-:W-:Y:S05]  /*1ea0*/  @P1 BRA `(.L_x_2480) ;  /* 0x0000019000001947 */ /* 0x000fea0003800000 */
[----:B-1----:R-:W1:-:S06]  /*1eb0*/  DADD R12, R12, c[0x2][0x60] ;  /* 0x008018000c0c7629 */ /* 0x002e4c0000000000 */
[----:B-1----:R-:W1:Y:S01]  /*1ec0*/  DADD R12, -R12, c[0x2][0x68] ;  /* 0x00801a000c0c7629 */ /* 0x002e620000000100 */
[----:B------:R-:W-:Y:S05]  /*1ed0*/  BRA `(.L_x_2480) ;  /* 0x0000016000007947 */ /* 0x000fea0003800000 */
.L_x_2476:
        /* <DEDUP_REMOVED lines=20> */
[----:B0-----:R0:W4:-:S04]  /*2020*/  @P0 DADD R12, -R2, c[0x2][0xd8] ;  /* 0x00803600020c0629 */ /* 0x0011080000000100 */
[----:B-1----:R0:W1:-:S06]  /*2030*/  @!P0 DADD R12, R8, c[0x2][0xd8] ;  /* 0x00803600080c8629 */ /* 0x00204c0000000000 */
.L_x_2480:
[----:B-1--4-:R-:W-:Y:S05]  /*2040*/  BSYNC B0 ;  /* 0x0000000000007941 */ /* 0x012fea0003800000 */
.L_x_2475:
        /* <DEDUP_REMOVED lines=39> */
.L_x_2484:
[----:B------:R0:W1:-:S06]  /*22c0*/  DMUL R14, RZ, |R10| ;  /* 0x4000000aff0e7228 */ /* 0x00004c0000000000 */
.L_x_2485:
[----:B------:R-:W-:Y:S05]  /*22d0*/  BSYNC B1 ;  /* 0x0000000000017941 */ /* 0x000fea0003800000 */
.L_x_2483:
[----:B------:R-:W-:Y:S02]  /*22e0*/  ISETP.GT.AND P0, PT, R3, -0x1, PT ;  /* 0xffffffff0300780c */ /* 0x000fe40003f04270 */
[----:B------:R-:W-:-:S11]  /*22f0*/  ISETP.GT.AND P1, PT, R11, -0x1, PT ;  /* 0xffffffff0b00780c */ /* 0x000fd60003f24270 */
[----:B-1----:R-:W1:Y:S02]  /*2300*/  @!P0 DMUL R14, R14, +INF ;  /* 0x7ff000000e0e8828 */ /* 0x002e640000000000 */
[----:B------:R-:W-:Y:S05]  /*2310*/  @P1 BRA `(.L_x_2486) ;  /* 0x0000019000001947 */ /* 0x000fea0003800000 */
[----:B-1----:R-:W1:-:S06]  /*2320*/  DADD R14, R14, c[0x2][0x60] ;  /* 0x008018000e0e7629 */ /* 0x002e4c0000000000 */
[----:B-1----:R-:W1:Y:S01]  /*2330*/  DADD R14, -R14, c[0x2][0x68] ;  /* 0x00801a000e0e7629 */ /* 0x002e620000000100 */
[----:B------:R-:W-:Y:S05]  /*2340*/  BRA `(.L_x_2486) ;  /* 0x0000016000007947 */ /* 0x000fea0003800000 */
.L_x_2482:
        /* <DEDUP_REMOVED lines=21> */
[----:B-1----:R1:W4:-:S06]  /*24a0*/  @!P0 DADD R14, R8, c[0x2][0xd8] ;  /* 0x00803600080e8629 */ /* 0x00230c0000000000 */
.L_x_2486:
[----:B01----:R-:W-:Y:S05]  /*24b0*/  BSYNC B0 ;  /* 0x0000000000007941 */ /* 0x003fea0003800000 */
.L_x_2481:
[----:B------:R-:W-:Y:S02]  /*24c0*/  ULDC.64 UR4, c[0x0][0x168] ;  /* 0x00005a0000047ab9 */ /* 0x000fe40000000a00 */
[----:B------:R-:W-:-:S06]  /*24d0*/  UIMAD.WIDE.U32 UR4, UR6, UR7, UR4 ;  /* 0x00000007060472a5 */ /* 0x000fcc000f8e0004 */
[----:B------:R-:W-:Y:S02]  /*24e0*/  IMAD.U32 R2, RZ, RZ, UR4 ;  /* 0x00000004ff027e24 */ /* 0x000fe4000f8e00ff */
[----:B------:R-:W-:-:S04]  /*24f0*/  IMAD.U32 R3, RZ, RZ, UR5 ;  /* 0x00000005ff037e24 */ /* 0x000fc8000f8e00ff */
[----:B------:R-:W-:-:S05]  /*2500*/  IMAD.WIDE R2, R0, 0x10, R2 ;  /* 0x0000001000027825 */ /* 0x000fca00078e0202 */
[----:B------:R-:W-:Y:S04]  /*2510*/  STG.E.128 [R2.64], R4 ;  /* 0x0000000402007986 */ /* 0x000fe8000c101d08 */
[----:B--2---:R-:W-:Y:S04]  /*2520*/  STG.E.128 [R2.64+0x800], R20 ;  /* 0x0008001402007986 */ /* 0x004fe8000c101d08 */
[----:B---3--:R-:W-:Y:S04]  /*2530*/  STG.E.128 [R2.64+0x1000], R16 ;  /* 0x0010001002007986 */ /* 0x008fe8000c101d08 */
[----:B----4-:R-:W-:Y:S01]  /*2540*/  STG.E.128 [R2.64+0x1800], R12 ;  /* 0x0018000c02007986 */ /* 0x010fe2000c101d08 */
[----:B------:R-:W-:Y:S05]  /*2550*/  EXIT ;  /* 0x000000000000794d */ /* 0x000fea0003800000 */
.L_x_2438:
[----:B------:R-:W0:Y:S01]  /*2560*/  S2R R0, SR_TID.X ;  /* 0x0000000000007919 */ /* 0x000e220000002100 */
[----:B------:R-:W-:Y:S01]  /*2570*/  CS2R R16, SRZ ;  /* 0x0000000000107805 */ /* 0x000fe2000001ff00 */
[----:B------:R-:W-:Y:S01]  /*2580*/  CS2R R12, SRZ ;  /* 0x00000000000c7805 */ /* 0x000fe2000001ff00 */
[----:B------:R-:W-:Y:S01]  /*2590*/  CS2R R18, SRZ ;  /* 0x0000000000127805 */ /* 0x000fe2000001ff00 */
[----:B0-----:R-:W-:Y:S01]  /*25a0*/  ISETP.GE.AND P0, PT, R0, UR4, PT ;  /* 0x0000000400007c0c */ /* 0x001fe2000bf06270 */
[----:B------:R-:W-:-:S12]  /*25b0*/  IMAD.MOV.U32 R21, RZ, RZ, R0 ;  /* 0x000000ffff157224 */ /* 0x000fd800078e0000 */
[C---:B------:R-:W-:Y:S01]  /*25c0*/  @!P0 IADD3 R24, R21.reuse, UR6, RZ ;  /* 0x0000000615188c10 */ /* 0x040fe2000fffe0ff */
[----:B------:R-:W-:Y:S01]  /*25d0*/  @!P0 IMAD.MOV.U32 R25, RZ, RZ, 0x8 ;  /* 0x00000008ff198424 */ /* 0x000fe200078e00ff */
[----:B------:R-:W-:-:S03]  /*25e0*/  @!P0 IADD3 R21, R21, 0x80, RZ ;  /* 0x0000008015158810 */ /* 0x000fc60007ffe0ff */
[----:B------:R-:W-:Y:S01]  /*25f0*/  @!P0 IMAD.WIDE.U32 R24, R24, R25, c[0x0][0x170] ;  /* 0x00005c0018188625 */ /* 0x000fe200078e0019 */
[C---:B------:R-:W-:Y:S01]  /*2600*/  ISETP.GE.AND P6, PT, R21.reuse, UR4, PT ;  /* 0x0000000415007c0c */ /* 0x040fe2000bfc6270 */
[----:B------:R-:W-:Y:S01]  /*2610*/  CS2R R10, SRZ ;  /* 0x00000000000a7805 */ /* 0x000fe2000001ff00 */
[----:B------:R-:W-:Y:S02]  /*2620*/  CS2R R8, SRZ ;  /* 0x0000000000087805 */ /* 0x000fe4000001ff00 */
[----:B------:R0:W5:Y:S09]  /*2630*/  @!P0 LDG.E.64 R18, [R24.64] ;  /* 0x0000000818128981 */ /* 0x000172000c1e1b00 */
[C---:B------:R-:W-:Y:S01]  /*2640*/  @!P6 IADD3 R26, R21.reuse, UR6, RZ ;  /* 0x00000006151aec10 */ /* 0x040fe2000fffe0ff */
[----:B------:R-:W-:Y:S01]  /*2650*/  @!P6 IMAD.MOV.U32 R27, RZ, RZ, 0x8 ;  /* 0x00000008ff1be424 */ /* 0x000fe200078e00ff */
[----:B------:R-:W-:-:S03]  /*2660*/  @!P6 IADD3 R21, R21, 0x80, RZ ;  /* 0x000000801515e810 */ /* 0x000fc60007ffe0ff */
[----:B------:R-:W-:Y:S01]  /*2670*/  @!P6 IMAD.WIDE.U32 R26, R26, R27, c[0x0][0x170] ;  /* 0x00005c001a1ae625 */ /* 0x000fe200078e001b */
[----:B------:R-:W-:-:S04]  /*2680*/  ISETP.GE.AND P5, PT, R21, UR4, PT ;  /* 0x0000000415007c0c */ /* 0x000fc8000bfa6270 */
[----:B------:R1:W5:Y:S09]  /*2690*/  @!P6 LDG.E.64 R16, [R26.64] ;  /* 0x000000081a10e981 */ /* 0x000372000c1e1b00 */
[C---:B------:R-:W-:Y:S01]  /*26a0*/  @!P5 IADD3 R28, R21.reuse, UR6, RZ ;  /* 0x00000006151cdc10 */ /* 0x040fe2000fffe0ff */
[----:B------:R-:W-:Y:S01]  /*26b0*/  @!P5 IMAD.MOV.U32 R29, RZ, RZ, 0x8 ;  /* 0x00000008ff1dd424 */ /* 0x000fe200078e00ff */
[----:B------:R-:W-:-:S03]  /*26c0*/  @!P5 IADD3 R21, R21, 0x80, RZ ;  /* 0x000000801515d810 */ /* 0x000fc60007ffe0ff */
[----:B------:R-:W-:Y:S01]  /*26d0*/  @!P5 IMAD.WIDE.U32 R28, R28, R29, c[0x0][0x170] ;  /* 0x00005c001c1cd625 */ /* 0x000fe200078e001d */
[----:B------:R-:W-:-:S04]  /*26e0*/  ISETP.GE.AND P4, PT, R21, UR4, PT ;  /* 0x0000000415007c0c */ /* 0x000fc8000bf86270 */
[----:B------:R2:W5:Y:S09]  /*26f0*/  @!P5 LDG.E.64 R12, [R28.64] ;  /* 0x000000081c0cd981 */ /* 0x000572000c1e1b00 */
[C---:B------:R-:W-:Y:S02]  /*2700*/  @!P4 IADD3 R22, R21.reuse, UR6, RZ ;  /* 0x000000061516cc10 */ /* 0x040fe4000fffe0ff */
[----:B------:R-:W-:-:S04]  /*2710*/  @!P4 IADD3 R21, R21, 0x80, RZ ;  /* 0x000000801515c810 */ /* 0x000fc80007ffe0ff */
[----:B------:R-:W-:-:S13]  /*2720*/  ISETP.GE.AND P3, PT, R21, UR4, PT ;  /* 0x0000000415007c0c */ /* 0x000fda000bf66270 */
        /* <DEDUP_REMOVED lines=8> */
[----:B------:R-:W-:Y:S01]  /*27b0*/  ISETP.GE.AND P6, PT, R21, UR4, PT ;  /* 0x0000000415007c0c */ /* 0x000fe2000bfc6270 */
[----:B-1----:R-:W-:Y:S02]  /*27c0*/  @!P2 IMAD.MOV.U32 R27, RZ, RZ, 0x8 ;  /* 0x00000008ff1ba424 */ /* 0x002fe400078e00ff */
[----:B------:R-:W-:Y:S02]  /*27d0*/  @!P1 IMAD.MOV.U32 R26, RZ, RZ, 0x8 ;  /* 0x00000008ff1a9424 */ /* 0x000fe400078e00ff */
[----:B------:R-:W-:Y:S02]  /*27e0*/  @!P4 IMAD.MOV.U32 R23, RZ, RZ, 0x8 ;  /* 0x00000008ff17c424 */ /* 0x000fe400078e00ff */
[----:B------:R-:W-:Y:S01]  /*27f0*/  @!P3 IMAD.MOV.U32 R31, RZ, RZ, 0x8 ;  /* 0x00000008ff1fb424 */ /* 0x000fe200078e00ff */
[----:B------:R-:W-:Y:S01]  /*2800*/  CS2R R6, SRZ ;  /* 0x0000000000067805 */ /* 0x000fe2000001ff00 */
[----:B0-----:R-:W-:-:S04]  /*2810*/  @!P2 IMAD.WIDE.U32 R24, R14, R27, c[0x0][0x170] ;  /* 0x00005c000e18a625 */ /* 0x001fc800078e001b */
[----:B------:R-:W-:Y:S01]  /*2820*/  @!P6 IADD3 R30, R21, UR6, RZ ;  /* 0x00000006151eec10 */ /* 0x000fe2000fffe0ff */
[----:B--2---:R-:W-:Y:S01]  /*2830*/  @!P6 IMAD.MOV.U32 R29, RZ, RZ, 0x8 ;  /* 0x00000008ff1de424 */ /* 0x004fe200078e00ff */
[----:B------:R-:W-:Y:S01]  /*2840*/  CS2R R2, SRZ ;  /* 0x0000000000027805 */ /* 0x000fe2000001ff00 */
[----:B------:R-:W-:Y:S01]  /*2850*/  CS2R R4, SRZ ;  /* 0x0000000000047805 */ /* 0x000fe2000001ff00 */
[----:B------:R-:W-:Y:S01]  /*2860*/  @!P1 IMAD.WIDE.U32 R26, R15, R26, c[0x0][0x170] ;  /* 0x00005c000f1a9625 */ /* 0x000fe200078e001a */
[----:B------:R0:W5:Y:S03]  /*2870*/  @!P2 LDG.E.64 R6, [R24.64] ;  /* 0x000000081806a981 */ /* 0x000166000c1e1b00 */
[----:B------:R-:W-:Y:S01]  /*2880*/  @!P4 IMAD.WIDE.U32 R22, R22, R23, c[0x0][0x170] ;  /* 0x00005c001616c625 */ /* 0x000fe200078e0017 */
[----:B------:R0:W5:Y:S03]  /*2890*/  @!P1 LDG.E.64 R2, [R26.64] ;  /* 0x000000081a029981 */ /* 0x000166000c1e1b00 */
[----:B------:R-:W-:Y:S01]  /*28a0*/  @!P3 IMAD.WIDE.U32 R20, R20, R31, c[0x0][0x170] ;  /* 0x00005c001414b625 */ /* 0x000fe200078e001f */
[----:B------:R0:W5:Y:S03]  /*28b0*/  @!P4 LDG.E.64 R10, [R22.64] ;  /* 0x00000008160ac981 */ /* 0x000166000c1e1b00 */
[----:B------:R-:W-:Y:S01]  /*28c0*/  @!P6 IMAD.WIDE.U32 R14, R30, R29, c[0x0][0x170] ;  /* 0x00005c001e0ee625 */ /* 0x000fe200078e001d */
[----:B------:R0:W5:Y:S04]  /*28d0*/  @!P3 LDG.E.64 R8, [R20.64] ;  /* 0x000000081408b981 */ /* 0x000168000c1e1b00 */
        /* <DEDUP_REMOVED lines=41> */
.L_x_2491:
[----:B------:R0:W1:-:S06]  /*2b70*/  DMUL R14, RZ, |R18| ;  /* 0x40000012ff0e7228 */ /* 0x00004c0000000000 */
.L_x_2492:
[----:B------:R-:W-:Y:S05]  /*2b80*/  BSYNC B1 ;  /* 0x0000000000017941 */ /* 0x000fea0003800000 */
.L_x_2490:
[----:B------:R-:W-:Y:S02]  /*2b90*/  ISETP.GT.AND P1, PT, R21, -0x1, PT ;  /* 0xffffffff1500780c */ /* 0x000fe40003f24270 */
[----:B------:R-:W-:-:S11]  /*2ba0*/  ISETP.GT.AND P2, PT, R19, -0x1, PT ;  /* 0xffffffff1300780c */ /* 0x000fd60003f44270 */
[----:B-1----:R-:W1:Y:S02]  /*2bb0*/  @!P1 DMUL R14, R14, +INF ;  /* 0x7ff000000e0e9828 */ /* 0x002e640000000000 */
[----:B------:R-:W-:Y:S05]  /*2bc0*/  @P2 BRA `(.L_x_2488) ;  /* 0x0000019000002947 */ /* 0x000fea0003800000 */
[----:B-1----:R-:W1:-:S06]  /*2bd0*/  DADD R14, R14, c[0x2][0x60] ;  /* 0x008018000e0e7629 */ /* 0x002e4c0000000000 */
[----:B-1----:R-:W1:Y:S01]  /*2be0*/  DADD R14, -R14, c[0x2][0x68] ;  /* 0x00801a000e0e7629 */ /* 0x002e620000000100 */
[----:B------:R-:W-:Y:S05]  /*2bf0*/  BRA `(.L_x_2488) ;  /* 0x0000016000007947 */ /* 0x000fea0003800000 */
.L_x_2489:
        /* <DEDUP_REMOVED lines=22> */
.L_x_2488:
[----:B01----:R-:W-:Y:S05]  /*2d60*/  BSYNC B0 ;  /* 0x0000000000007941 */ /* 0x003fea0003800000 */
.L_x_2487:
[----:B------:R-:W-:Y:S01]  /*2d70*/  IADD3 R22, R0, 0x80, RZ ;  /* 0x0000008000167810 */ /* 0x000fe20007ffe0ff */
[----:B------:R-:W-:Y:S03]  /*2d80*/  BSSY B0, `(.L_x_2493) ;  /* 0x0000048000007945 */ /* 0x000fe60003800000 */
[----:B------:R-:W-:-:S13]  /*2d90*/  ISETP.GE.AND P1, PT, R22, UR4, PT ;  /* 0x0000000416007c0c */ /* 0x000fda000bf26270 */
        /* <DEDUP_REMOVED lines=11> */
[----:B------:R-:W-:Y:S01]  /*2e50*/  IMAD.MOV.U32 R24, RZ, RZ, R20 ;  /* 0x000000ffff187224 */ /* 0x000fe200078e0014 */
[----:B------:R-:W0:Y:S01]  /*2e60*/  MUFU.RSQ64H R27, R25 ;  /* 0x00000019001b7308 */ /* 0x000e220000001c00 */
[----:B------:R-:W-:Y:S02]  /*2e70*/  IMAD.MOV.U32 R26, RZ, RZ, RZ ;  /* 0x000000ffff1a7224 */ /* 0x000fe400078e00ff */
[----:B------:R-:W1:-:S06]  /*2e80*/  DFMA R18, R20, R18, c[0x2][0x0] ;  /* 0x008000001412762b */ /* 0x000e4c0000000012 */
[----:B-1----:R-:W1:-:S06]  /*2e90*/  DFMA R18, R20, R18, c[0x2][0x8] ;  /* 0x008002001412762b */ /* 0x002e4c0000000012 */
[----:B-1----:R-:W1:-:S04]  /*2ea0*/  DFMA R18, R20, R18, c[0x2][0x10] ;  /* 0x008004001412762b */ /* 0x002e480000000012 */
[----:B0-----:R-:W0:-:S04]  /*2eb0*/  DMUL R28, R24, R26 ;  /* 0x0000001a181c7228 */ /* 0x001e080000000000 */
[----:B-1----:R-:W1:-:S04]  /*2ec0*/  DFMA R18, R20, R18, c[0x2][0x18] ;  /* 0x008006001412762b */ /* 0x002e480000000012 */
[----:B0-----:R-:W-:-:S04]  /*2ed0*/  DFMA R30, R28, -R28, R24 ;  /* 0x8000001c1c1e722b */ /* 0x001fc80000000018 */
[----:B-1----:R-:W0:-:S06]  /*2ee0*/  DFMA R18, R20, R18, c[0x2][0x20] ;  /* 0x008008001412762b */ /* 0x002e0c0000000012 */
[----:B0-----:R-:W0:-:S06]  /*2ef0*/  DFMA R18, R20, R18, c[0x2][0x28] ;  /* 0x00800a001412762b */ /* 0x001e0c0000000012 */
[----:B0-----:R0:W1:Y:S02]  /*2f00*/  DFMA R32, R20, R18, c[0x2][0x30] ;  /* 0x00800c001420762b */ /* 0x0010640000000012 */
[----:B0-----:R-:W-:Y:S01]  /*2f10*/  IADD3 R19, R27, -0x100000, RZ ;  /* 0xfff000001b137810 */ /* 0x001fe20007ffe0ff */
[----:B------:R-:W-:-:S03]  /*2f20*/  IMAD.MOV.U32 R18, RZ, RZ, RZ ;  /* 0x000000ffff127224 */ /* 0x000fc600078e00ff */
[----:B-1----:R-:W0:-:S04]  /*2f30*/  DFMA R32, R20, R32, c[0x2][0x38] ;  /* 0x00800e001420762b */ /* 0x002e080000000020 */
[----:B------:R-:W1:-:S04]  /*2f40*/  DFMA R28, R18, R30, R28 ;  /* 0x0000001e121c722b */ /* 0x000e48000000001c */
[----:B0-----:R-:W0:-:S04]  /*2f50*/  DFMA R32, R20, R32, c[0x2][0x40] ;  /* 0x008010001420762b */ /* 0x001e080000000020 */
[----:B-1----:R-:W1:-:S04]  /*2f60*/  DFMA R26, R26, -R28, 1 ;  /* 0x3ff000001a1a742b */ /* 0x002e48000000081c */
[----:B0-----:R-:W0:-:S04]  /*2f70*/  DFMA R32, R20, R32, c[0x2][0x48] ;  /* 0x008012001420762b */ /* 0x001e080000000020 */
[----:B------:R-:W-:-:S04]  /*2f80*/  DFMA R24, R28, -R28, R24 ;  /* 0x8000001c1c18722b */ /* 0x000fc80000000018 */
[----:B-1----:R-:W1:-:S04]  /*2f90*/  DFMA R26, R18, R26, R18 ;  /* 0x0000001a121a722b */ /* 0x002e480000000012 */
[----:B0-----:R-:W0:-:S04]  /*2fa0*/  DFMA R32, R20, R32, c[0x2][0x50] ;  /* 0x008014001420762b */ /* 0x001e080000000020 */
[----:B-1----:R-:W1:-:S04]  /*2fb0*/  DFMA R24, R24, R26, R28 ;  /* 0x0000001a1818722b */ /* 0x002e48000000001c */
[----:B0-----:R-:W0:-:S06]  /*2fc0*/  DFMA R32, R20, R32, c[0x2][0x58] ;  /* 0x008016001420762b */ /* 0x001e0c0000000020 */
[----:B-1----:R-:W-:Y:S01]  /*2fd0*/  IADD3 R25, R25, 0x100000, RZ ;  /* 0x0010000019197810 */ /* 0x002fe20007ffe0ff */
[----:B0-----:R-:W0:-:S06]  /*2fe0*/  DMUL R32, R20, R32 ;  /* 0x0000002014207228 */ /* 0x001e0c0000000000 */
[----:B0-----:R0:W1:Y:S01]  /*2ff0*/  DFMA R18, R24, R32, R24 ;  /* 0x000000201812722b */ /* 0x0010620000000018 */
[----:B------:R-:W-:Y:S05]  /*3000*/  BRA `(.L_x_2498) ;  /* 0x0000001000007947 */ /* 0x000fea0003800000 */
.L_x_2497:
[----:B------:R0:W1:-:S06]  /*3010*/  DMUL R18, RZ, |R16| ;  /* 0x40000010ff127228 */ /* 0x00004c0000000000 */
.L_x_2498:
[----:B------:R-:W-:Y:S05]  /*3020*/  BSYNC B1 ;  /* 0x0000000000017941 */ /* 0x000fea0003800000 */
.L_x_2496:
[----:B------:R-:W-:Y:S02]  /*3030*/  ISETP.GT.AND P1, PT, R21, -0x1, PT ;  /* 0xffffffff1500780c */ /* 0x000fe40003f24270 */
[----:B------:R-:W-:-:S11]  /*3040*/  ISETP.GT.AND P2, PT, R17, -0x1, PT ;  /* 0xffffffff1100780c */ /* 0x000fd60003f44270 */
[----:B-1----:R-:W1:Y:S02]  /*3050*/  @!P1 DMUL R18, R18, +INF ;  /* 0x7ff0000012129828 */ /* 0x002e640000000000 */
[----:B------:R-:W-:Y:S05]  /*3060*/  @P2 BRA `(.L_x_2494) ;  /* 0x0000019000002947 */ /* 0x000fea0003800000 */
[----:B-1----:R-:W1:-:S06]  /*3070*/  DADD R18, R18, c[0x2][0x60] ;  /* 0x0080180012127629 */ /* 0x002e4c0000000000 */
[----:B-1----:R-:W1:Y:S01]  /*3080*/  DADD R18, -R18, c[0x2][0x68] ;  /* 0x00801a0012127629 */ /* 0x002e620000000100 */
[----:B------:R-:W-:Y:S05]  /*3090*/  BRA `(.L_x_2494) ;  /* 0x0000016000007947 */ /* 0x000fea0003800000 */
.L_x_2495:
        /* <DEDUP_REMOVED lines=22> */
.L_x_2494:
[----:B01----:R-:W-:Y:S05]  /*3200*/  BSYNC B0 ;  /* 0x0000000000007941 */ /* 0x003fea0003800000 */
.L_x_2493:
[----:B-----5:R-:W-:Y:S01]  /*3210*/  IADD3 R16, R0, 0x100, RZ ;  /* 0x0000010000107810 */ /* 0x020fe20007ffe0ff */
[----:B------:R-:W-:Y:S03]  /*3220*/  BSSY B0, `(.L_x_2499) ;  /* 0x0000048000007945 */ /* 0x000fe60003800000 */
[----:B------:R-:W-:-:S13]  /*3230*/  ISETP.GE.AND P1, PT, R16, UR4, PT ;  /* 0x0000000410007c0c */ /* 0x000fda000bf26270 */
        /* <DEDUP_REMOVED lines=39> */
.L_x_2503:
[----:B------:R0:W1:-:S06]  /*34b0*/  DMUL R16, RZ, |R12| ;  /* 0x4000000cff107228 */ /* 0x00004c0000000000 */
.L_x_2504:
[----:B------:R-:W-:Y:S05]  /*34c0*/  BSYNC B1 ;  /* 0x0000000000017941 */ /* 0x000fea0003800000 */
.L_x_2502:
[----:B------:R-:W-:Y:S02]  /*34d0*/  ISETP.GT.AND P1, PT, R21, -0x1, PT ;  /* 0xffffffff1500780c */ /* 0x000fe40003f24270 */
[----:B------:R-:W-:-:S11]  /*34e0*/  ISETP.GT.AND P2, PT, R13, -0x1, PT ;  /* 0xffffffff0d00780c */ /* 0x000fd60003f44270 */
[----:B-1----:R-:W1:Y:S02]  /*34f0*/  @!P1 DMUL R16, R16, +INF ;  /* 0x7ff0000010109828 */ /* 0x002e640000000000 */
[----:B------:R-:W-:Y:S05]  /*3500*/  @P2 BRA `(.L_x_2500) ;  /* 0x0000019000002947 */ /* 0x000fea0003800000 */
[----:B-1----:R-:W1:-:S06]  /*3510*/  DADD R16, R16, c[0x2][0x60] ;  /* 0x0080180010107629 */ /* 0x002e4c0000000000 */
[----:B-1----:R-:W1:Y:S01]  /*3520*/  DADD R16, -R16, c[0x2][0x68] ;  /* 0x00801a0010107629 */ /* 0x002e620000000100 */
[----:B------:R-:W-:Y:S05]  /*3530*/  BRA `(.L_x_2500) ;  /* 0x0000016000007947 */ /* 0x000fea0003800000 */
.L_x_2501:
        /* <DEDUP_REMOVED lines=22> */
.L_x_2500:
[----:B01----:R-:W-:Y:S05]  /*36a0*/  BSYNC B0 ;  /* 0x0000000000007941 */ /* 0x003fea0003800000 */
.L_x_2499:
[----:B------:R-:W-:Y:S01]  /*36b0*/  IADD3 R12, R0, 0x180, RZ ;  /* 0x00000180000c7810 */ /* 0x000fe20007ffe0ff */
        /* <DEDUP_REMOVED lines=41> */
.L_x_2509:
[----:B------:R0:W1:-:S06]  /*3950*/  DMUL R12, RZ, |R10| ;  /* 0x4000000aff0c7228 */ /* 0x00004c0000000000 */
.L_x_2510:
[----:B------:R-:W-:Y:S05]  /*3960*/  BSYNC B1 ;  /* 0x0000000000017941 */ /* 0x000fea0003800000 */
.L_x_2508:
[----:B------:R-:W-:Y:S02]  /*3970*/  ISETP.GT.AND P1, PT, R21, -0x1, PT ;  /* 0xffffffff1500780c */ /* 0x000fe40003f24270 */
[----:B------:R-:W-:-:S11]  /*3980*/  ISETP.GT.AND P2, PT, R11, -0x1, PT ;  /* 0xffffffff0b00780c */ /* 0x000fd60003f44270 */
[----:B-1----:R-:W1:Y:S02]  /*3990*/  @!P1 DMUL R12, R12, +INF ;  /* 0x7ff000000c0c9828 */ /* 0x002e640000000000 */
[----:B------:R-:W-:Y:S05]  /*39a0*/  @P2 BRA `(.L_x_2506) ;  /* 0x0000019000002947 */ /* 0x000fea0003800000 */
[----:B-1----:R-:W1:-:S06]  /*39b0*/  DADD R12, R12, c[0x2][0x60] ;  /* 0x008018000c0c7629 */ /* 0x002e4c0000000000 */
[----:B-1----:R-:W1:Y:S01]  /*39c0*/  DADD R12, -R12, c[0x2][0x68] ;  /* 0x00801a000c0c7629 */ /* 0x002e620000000100 */
[----:B------:R-:W-:Y:S05]  /*39d0*/  BRA `(.L_x_2506) ;  /* 0x0000016000007947 */ /* 0x000fea0003800000 */
.L_x_2507:
        /* <DEDUP_REMOVED lines=22> */
.L_x_2506:
[----:B01----:R-:W-:Y:S05]  /*3b40*/  BSYNC B0 ;  /* 0x0000000000007941 */ /* 0x003fea0003800000 */
.L_x_2505:
        /* <DEDUP_REMOVED lines=42> */
.L_x_2515:
[----:B------:R0:W1:-:S06]  /*3df0*/  DMUL R10, RZ, |R8| ;  /* 0x40000008ff0a7228 */ /* 0x00004c0000000000 */
.L_x_2516:
[----:B------:R-:W-:Y:S05]  /*3e00*/  BSYNC B1 ;  /* 0x0000000000017941 */ /* 0x000fea0003800000 */
.L_x_2514:
[----:B------:R-:W-:Y:S02]  /*3e10*/  ISETP.GT.AND P1, PT, R21, -0x1, PT ;  /* 0xffffffff1500780c */ /* 0x000fe40003f24270 */
[----:B------:R-:W-:-:S11]  /*3e20*/  ISETP.GT.AND P2, PT, R9, -0x1, PT ;  /* 0xffffffff0900780c */ /* 0x000fd60003f44270 */
[----:B-1----:R-:W1:Y:S02]  /*3e30*/  @!P1 DMUL R10, R10, +INF ;  /* 0x7ff000000a0a9828 */ /* 0x002e640000000000 */
[----:B------:R-:W-:Y:S05]  /*3e40*/  @P2 BRA `(.L_x_2512) ;  /* 0x0000019000002947 */ /* 0x000fea0003800000 */
[----:B-1----:R-:W1:-:S06]  /*3e50*/  DADD R10, R10, c[0x2][0x60] ;  /* 0x008018000a0a7629 */ /* 0x002e4c0000000000 */
[----:B-1----:R-:W1:Y:S01]  /*3e60*/  DADD R10, -R10, c[0x2][0x68] ;  /* 0x00801a000a0a7629 */ /* 0x002e620000000100 */
[----:B------:R-:W-:Y:S05]  /*3e70*/  BRA `(.L_x_2512) ;  /* 0x0000016000007947 */ /* 0x000fea0003800000 */
.L_x_2513:
        /* <DEDUP_REMOVED lines=22> */
.L_x_2512:
[----:B01----:R-:W-:Y:S05]  /*3fe0*/  BSYNC B0 ;  /* 0x0000000000007941 */ /* 0x003fea0003800000 */
.L_x_2511:
        /* <DEDUP_REMOVED lines=42> */
.L_x_2521:
[----:B------:R0:W1:-:S06]  /*4290*/  DMUL R8, RZ, |R6| ;  /* 0x40000006ff087228 */ /* 0x00004c0000000000 */
.L_x_2522:
[----:B------:R-:W-:Y:S05]  /*42a0*/  BSYNC B1 ;  /* 0x0000000000017941 */ /* 0x000fea0003800000 */
.L_x_2520:
[----:B------:R-:W-:Y:S02]  /*42b0*/  ISETP.GT.AND P1, PT, R21, -0x1, PT ;  /* 0xffffffff1500780c */ /* 0x000fe40003f24270 */
[----:B------:R-:W-:-:S11]  /*42c0*/  ISETP.GT.AND P2, PT, R7, -0x1, PT ;  /* 0xffffffff0700780c */ /* 0x000fd60003f44270 */
[----:B-1----:R-:W1:Y:S02]  /*42d0*/  @!P1 DMUL R8, R8, +INF ;  /* 0x7ff0000008089828 */ /* 0x002e640000000000 */
[----:B------:R-:W-:Y:S05]  /*42e0*/  @P2 BRA `(.L_x_2518) ;  /* 0x0000019000002947 */ /* 0x000fea0003800000 */
[----:B-1----:R-:W1:-:S06]  /*42f0*/  DADD R8, R8, c[0x2][0x60] ;  /* 0x0080180008087629 */ /* 0x002e4c0000000000 */
[----:B-1----:R-:W1:Y:S01]  /*4300*/  DADD R8, -R8, c[0x2][0x68] ;  /* 0x00801a0008087629 */ /* 0x002e620000000100 */
[----:B------:R-:W-:Y:S05]  /*4310*/  BRA `(.L_x_2518) ;  /* 0x0000016000007947 */ /* 0x000fea0003800000 */
.L_x_2519:
        /* <DEDUP_REMOVED lines=22> */
.L_x_2518:
[----:B01----:R-:W-:Y:S05]  /*4480*/  BSYNC B0 ;  /* 0x0000000000007941 */ /* 0x003fea0003800000 */
.L_x_2517:
        /* <DEDUP_REMOVED lines=42> */
.L_x_2527:
[----:B------:R0:W1:-:S06]  /*4730*/  DMUL R6, RZ, |R2| ;  /* 0x40000002ff067228 */ /* 0x00004c0000000000 */
.L_x_2528:
[----:B------:R-:W-:Y:S05]  /*4740*/  BSYNC B1 ;  /* 0x0000000000017941 */ /* 0x000fea0003800000 */
.L_x_2526:
[----:B------:R-:W-:Y:S02]  /*4750*/  ISETP.GT.AND P1, PT, R21, -0x1, PT ;  /* 0xffffffff1500780c */ /* 0x000fe40003f24270 */
[----:B------:R-:W-:-:S11]  /*4760*/  ISETP.GT.AND P2, PT, R3, -0x1, PT ;  /* 0xffffffff0300780c */ /* 0x000fd60003f44270 */
[----:B-1----:R-:W1:Y:S02]  /*4770*/  @!P1 DMUL R6, R6, +INF ;  /* 0x7ff0000006069828 */ /* 0x002e640000000000 */
[----:B------:R-:W-:Y:S05]  /*4780*/  @P2 BRA `(.L_x_2524) ;  /* 0x0000019000002947 */ /* 0x000fea0003800000 */
[----:B-1----:R-:W1:-:S06]  /*4790*/  DADD R6, R6, c[0x2][0x60] ;  /* 0x0080180006067629 */ /* 0x002e4c0000000000 */
[----:B-1----:R-:W1:Y:S01]  /*47a0*/  DADD R6, -R6, c[0x2][0x68] ;  /* 0x00801a0006067629 */ /* 0x002e620000000100 */
[----:B------:R-:W-:Y:S05]  /*47b0*/  BRA `(.L_x_2524) ;  /* 0x0000016000007947 */ /* 0x000fea0003800000 */
.L_x_2525:
        /* <DEDUP_REMOVED lines=22> */
.L_x_2524:
[----:B01----:R-:W-:Y:S05]  /*4920*/  BSYNC B0 ;  /* 0x0000000000007941 */ /* 0x003fea0003800000 */
.L_x_2523:
        /* <DEDUP_REMOVED lines=42> */
.L_x_2533:
[----:B------:R0:W1:-:S06]  /*4bd0*/  DMUL R20, RZ, |R4| ;  /* 0x40000004ff147228 */ /* 0x00004c0000000000 */
.L_x_2534:
[----:B------:R-:W-:Y:S05]  /*4be0*/  BSYNC B1 ;  /* 0x0000000000017941 */ /* 0x000fea0003800000 */
.L_x_2532:
[----:B------:R-:W-:Y:S02]  /*4bf0*/  ISETP.GT.AND P1, PT, R3, -0x1, PT ;  /* 0xffffffff0300780c */ /* 0x000fe40003f24270 */
[----:B------:R-:W-:-:S11]  /*4c00*/  ISETP.GT.AND P2, PT, R5, -0x1, PT ;  /* 0xffffffff0500780c */ /* 0x000fd60003f44270 */
[----:B-1----:R-:W1:Y:S02]  /*4c10*/  @!P1 DMUL R20, R20, +INF ;  /* 0x7ff0000014149828 */ /* 0x002e640000000000 */
[----:B------:R-:W-:Y:S05]  /*4c20*/  @P2 BRA `(.L_x_2530) ;  /* 0x0000019000002947 */ /* 0x000fea0003800000 */
[----:B-1----:R-:W1:-:S06]  /*4c30*/  DADD R20, R20, c[0x2][0x60] ;  /* 0x0080180014147629 */ /* 0x002e4c0000000000 */
[----:B-1----:R-:W1:Y:S01]  /*4c40*/  DADD R20, -R20, c[0x2][0x68] ;  /* 0x00801a0014147629 */ /* 0x002e620000000100 */
[----:B------:R-:W-:Y:S05]  /*4c50*/  BRA `(.L_x_2530) ;  /* 0x0000016000007947 */ /* 0x000fea0003800000 */
.L_x_2531:
        /* <DEDUP_REMOVED lines=22> */
.L_x_2530:
[----:B01----:R-:W-:Y:S05]  /*4dc0*/  BSYNC B0 ;  /* 0x0000000000007941 */ /* 0x003fea0003800000 */
.L_x_2529:
[----:B------:R-:W-:Y:S01]  /*4dd0*/  @!P0 IADD3 R2, R0, UR6, RZ ;  /* 0x0000000600028c10 */ /* 0x000fe2000fffe0ff */
[----:B------:R-:W-:Y:S01]  /*4de0*/  @!P0 IMAD.MOV.U32 R3, RZ, RZ, 0x8 ;  /* 0x00000008ff038424 */ /* 0x000fe200078e00ff */
[----:B------:R-:W-:Y:S01]  /*4df0*/  BSSY B0, `(.L_x_2535) ;  /* 0x0000030000007945 */ /* 0x000fe20003800000 */
[----:B------:R-:W-:Y:S01]  /*4e00*/  @!P0 IMAD.MOV.U32 R0, RZ, RZ, R22 ;  /* 0x000000ffff008224 */ /* 0x000fe200078e0016 */
[----:B------:R-:W-:Y:S01]  /*4e10*/  BSSY B1, `(.L_x_2536) ;  /* 0x0000027000017945 */ /* 0x000fe20003800000 */
[----:B------:R-:W-:-:S05]  /*4e20*/  @!P0 IMAD.WIDE.U32 R2, R2, R3, c[0x0][0x168] ;  /* 0x00005a0002028625 */ /* 0x000fca00078e0003 */
[----:B--2---:R0:W-:Y:S01]  /*4e30*/  @!P0 STG.E.64 [R2.64], R14 ;  /* 0x0000000e02008986 */ /* 0x0041e2000c101b08 */
[----:B------:R-:W-:-:S13]  /*4e40*/  ISETP.GE.AND P0, PT, R0, UR4, PT ;  /* 0x0000000400007c0c */ /* 0x000fda000bf06270 */
[----:B------:R-:W-:Y:S05]  /*4e50*/  @P0 BRA `(.L_x_2537) ;  /* 0x000000c000000947 */ /* 0x000fea0003800000 */
[C---:B0-----:R-:W-:Y:S01]  /*4e60*/  IADD3 R2, R0.reuse, UR6, RZ ;  /* 0x0000000600027c10 */ /* 0x041fe2000fffe0ff */
[----:B------:R-:W-:Y:S01]  /*4e70*/  IMAD.MOV.U32 R3, RZ, RZ, 0x8 ;  /* 0x00000008ff037424 */ /* 0x000fe200078e00ff */
[----:B------:R-:W-:-:S03]  /*4e80*/  IADD3 R0, R0, 0x80, RZ ;  /* 0x0000008000007810 */ /* 0x000fc60007ffe0ff */
[----:B------:R-:W-:Y:S01]  /*4e90*/  IMAD.WIDE.U32 R2, R2, R3, c[0x0][0x168] ;  /* 0x00005a0002027625 */ /* 0x000fe200078e0003 */
[----:B------:R-:W-:-:S04]  /*4ea0*/  ISETP.GE.AND P0, PT, R0, UR4, PT ;  /* 0x0000000400007c0c */ /* 0x000fc8000bf06270 */
[----:B---3--:R0:W-:Y:S09]  /*4eb0*/  STG.E.64 [R2.64], R18 ;  /* 0x0000001202007986 */ /* 0x0081f2000c101b08 */
[----:B------:R-:W-:Y:S05]  /*4ec0*/  @P0 BRA `(.L_x_2538) ;  /* 0x000000c000000947 */ /* 0x000fea0003800000 */
[C---:B0-----:R-:W-:Y:S01]  /*4ed0*/  IADD3 R2, R0.reuse, UR6, RZ ;  /* 0x0000000600027c10 */ /* 0x041fe2000fffe0ff */
[----:B------:R-:W-:Y:S01]  /*4ee0*/  IMAD.MOV.U32 R3, RZ, RZ, 0x8 ;  /* 0x00000008ff037424 */ /* 0x000fe200078e00ff */
[----:B------:R-:W-:-:S03]  /*4ef0*/  IADD3 R0, R0, 0x80, RZ ;  /* 0x0000008000007810 */ /* 0x000fc60007ffe0ff */
[----:B------:R-:W-:-:S05]  /*4f00*/  IMAD.WIDE.U32 R2, R2, R3, c[0x0][0x168] ;  /* 0x00005a0002027625 */ /* 0x000fca00078e0003 */
[----:B----4-:R0:W-:Y:S02]  /*4f10*/  STG.E.64 [R2.64], R16 ;  /* 0x0000001002007986 */ /* 0x0101e4000c101b08 */
.L_x_2537:
[----:B0-----:R-:W-:-:S13]  /*4f20*/  ISETP.GE.AND P0, PT, R0, UR4, PT ;  /* 0x0000000400007c0c */ /* 0x001fda000bf06270 */
[----:B------:R-:W-:Y:S05]  /*4f30*/  @P0 BRA `(.L_x_2539) ;  /* 0x000000c000000947 */ /* 0x000fea0003800000 */
[C---:B------:R-:W-:Y:S01]  /*4f40*/  IADD3 R2, R0.reuse, UR6, RZ ;  /* 0x0000000600027c10 */ /* 0x040fe2000fffe0ff */
[----:B------:R-:W-:Y:S01]  /*4f50*/  IMAD.MOV.U32 R3, RZ, RZ, 0x8 ;  /* 0x00000008ff037424 */ /* 0x000fe200078e00ff */
[----:B------:R-:W-:-:S03]  /*4f60*/  IADD3 R0, R0, 0x80, RZ ;  /* 0x0000008000007810 */ /* 0x000fc60007ffe0ff */
[----:B------:R-:W-:-:S05]  /*4f70*/  IMAD.WIDE.U32 R2, R2, R3, c[0x0][0x168] ;  /* 0x00005a0002027625 */ /* 0x000fca00078e0003 */
[----:B----4-:R0:W-:Y:S02]  /*4f80*/  STG.E.64 [R2.64], R12 ;  /* 0x0000000c02007986 */ /* 0x0101e4000c101b08 */
.L_x_2538:
[----:B------:R-:W-:-:S13]  /*4f90*/  ISETP.GE.AND P0, PT, R0, UR4, PT ;  /* 0x0000000400007c0c */ /* 0x000fda000bf06270 */
[----:B------:R-:W-:Y:S05]  /*4fa0*/  @P0 BRA `(.L_x_2540) ;  /* 0x000000d000000947 */ /* 0x000fea0003800000 */
[C---:B0-----:R-:W-:Y:S01]  /*4fb0*/  IADD3 R2, R0.reuse, UR6, RZ ;  /* 0x0000000600027c10 */ /* 0x041fe2000fffe0ff */
[----:B------:R-:W-:Y:S01]  /*4fc0*/  IMAD.MOV.U32 R3, RZ, RZ, 0x8 ;  /* 0x00000008ff037424 */ /* 0x000fe200078e00ff */
[----:B------:R-:W-:-:S03]  /*4fd0*/  IADD3 R0, R0, 0x80, RZ ;  /* 0x0000008000007810 */ /* 0x000fc60007ffe0ff */
[----:B------:R-:W-:-:S05]  /*4fe0*/  IMAD.WIDE.U32 R2, R2, R3, c[0x0][0x168] ;  /* 0x00005a0002027625 */ /* 0x000fca00078e0003 */
[----:B----4-:R0:W-:Y:S02]  /*4ff0*/  STG.E.64 [R2.64], R10 ;  /* 0x0000000a02007986 */ /* 0x0101e4000c101b08 */
.L_x_2539:
[----:B------:R-:W-:-:S13]  /*5000*/  ISETP.GE.AND P0, PT, R0, UR4, PT ;  /* 0x0000000400007c0c */ /* 0x000fda000bf06270 */
[----:B------:R-:W-:Y:S01]  /*5010*/  @P0 BREAK B1 ;  /* 0x0000000000010942 */ /* 0x000fe20003800000 */
[----:B------:R-:W-:Y:S05]  /*5020*/  @P0 BRA `(.L_x_2541) ;  /* 0x000000c000000947 */ /* 0x000fea0003800000 */
[C---:B0-----:R-:W-:Y:S01]  /*5030*/  IADD3 R2, R0.reuse, UR6, RZ ;  /* 0x0000000600027c10 */ /* 0x041fe2000fffe0ff */
[----:B------:R-:W-:Y:S01]  /*5040*/  IMAD.MOV.U32 R3, RZ, RZ, 0x8 ;  /* 0x00000008ff037424 */ /* 0x000fe200078e00ff */
[----:B------:R-:W-:-:S03]  /*5050*/  IADD3 R0, R0, 0x80, RZ ;  /* 0x0000008000007810 */ /* 0x000fc60007ffe0ff */
[----:B------:R-:W-:-:S05]  /*5060*/  IMAD.WIDE.U32 R2, R2, R3, c[0x0][0x168] ;  /* 0x00005a0002027625 */ /* 0x000fca00078e0003 */
[----:B----4-:R0:W-:Y:S02]  /*5070*/  STG.E.64 [R2.64], R8 ;  /* 0x0000000802007986 */ /* 0x0101e4000c101b08 */
.L_x_2540:
[----:B------:R-:W-:Y:S05]  /*5080*/  BSYNC B1 ;  /* 0x0000000000017941 */ /* 0x000fea0003800000 */
.L_x_2536:
[----:B------:R-:W-:-:S13]  /*5090*/  ISETP.GE.AND P0, PT, R0, UR4, PT ;  /* 0x0000000400007c0c */ /* 0x000fda000bf06270 */
[C---:B0-----:R-:W-:Y:S01]  /*50a0*/  @!P0 IADD3 R2, R0.reuse, UR6, RZ ;  /* 0x0000000600028c10 */ /* 0x041fe2000fffe0ff */
[----:B------:R-:W-:Y:S01]  /*50b0*/  @!P0 IMAD.MOV.U32 R3, RZ, RZ, 0x8 ;  /* 0x00000008ff038424 */ /* 0x000fe200078e00ff */
[----:B------:R-:W-:-:S03]  /*50c0*/  @!P0 IADD3 R0, R0, 0x80, RZ ;  /* 0x0000008000008810 */ /* 0x000fc60007ffe0ff */
[----:B------:R-:W-:-:S05]  /*50d0*/  @!P0 IMAD.WIDE.U32 R2, R2, R3, c[0x0][0x168] ;  /* 0x00005a0002028625 */ /* 0x000fca00078e0003 */
[----:B----4-:R0:W-:Y:S02]  /*50e0*/  @!P0 STG.E.64 [R2.64], R6 ;  /* 0x0000000602008986 */ /* 0x0101e4000c101b08 */
.L_x_2541:
[----:B------:R-:W-:Y:S05]  /*50f0*/  BSYNC B0 ;  /* 0x0000000000007941 */ /* 0x000fea0003800000 */
.L_x_2535:
[----:B------:R-:W-:Y:S01]  /*5100*/  WARPSYNC 0xffffffff ;  /* 0xffffffff00007948 */ /* 0x000fe20003800000 */
[----:B------:R-:W-:-:S13]  /*5110*/  ISETP.GE.AND P0, PT, R0, UR4, PT ;  /* 0x0000000400007c0c */ /* 0x000fda000bf06270 */
[----:B------:R-:W-:Y:S05]  /*5120*/  @P0 EXIT ;  /* 0x000000000000094d */ /* 0x000fea0003800000 */
[----:B0-----:R-:W-:Y:S01]  /*5130*/  IADD3 R2, R0, UR6, RZ ;  /* 0x0000000600027c10 */ /* 0x001fe2000fffe0ff */
[----:B------:R-:W-:-:S04]  /*5140*/  IMAD.MOV.U32 R3, RZ, RZ, 0x8 ;  /* 0x00000008ff037424 */ /* 0x000fc800078e00ff */
[----:B------:R-:W-:-:S05]  /*5150*/  IMAD.WIDE.U32 R2, R2, R3, c[0x0][0x168] ;  /* 0x00005a0002027625 */ /* 0x000fca00078e0003 */
[----:B----4-:R-:W-:Y:S01]  /*5160*/  STG.E.64 [R2.64], R20 ;  /* 0x0000001402007986 */ /* 0x010fe2000c101b08 */
[----:B------:R-:W-:Y:S05]  /*5170*/  EXIT ;  /* 0x000000000000794d */ /* 0x000fea0003800000 */
.L_x_2542:
        /* <DEDUP_REMOVED lines=16> */
.L_x_15838:


//--------------------- .text._ZN2at6native29vectorized_elementwise_kernelILi4EZZZNS0_16acos_kernel_cudaERNS_18TensorIteratorBaseEENKUlvE0_clEvENKUlvE_clEvEUldE_St5arrayIPcLm2EEEEviT0_T1_ --------------------------
	.section	.text._ZN2at6native29vectorized_elementwise_kernelILi4EZZZNS0_16acos_kernel_cudaERNS_18TensorIteratorBaseEENKUlvE0_clEvENKUlvE_clEvEUldE_St5arrayIPcLm2EEEEviT0_T1_,"ax",@progbits
	.sectioninfo	@"SHI_REGISTERS=36"
	.align	128
        .global         _ZN2at6native29vectorized_elementwise_kernelILi4EZZZNS0_16acos_kernel_cudaERNS_18TensorIteratorBaseEENKUlvE0_clEvENKUlvE_clEvEUldE_St5arrayIPcLm2EEEEviT0_T1_
        .type           _ZN2at6native29vectorized_elementwise_kernelILi4EZZZNS0_16acos_kernel_cudaERNS_18TensorIteratorBaseEENKUlvE0_clEvENKUlvE_clEvEUldE_St5arrayIPcLm2EEEEviT0_T1_,@function
        .size           _ZN2at6native29vectorized_elementwise_kernelILi4EZZZNS0_16acos_kernel_cudaERNS_18TensorIteratorBaseEENKUlvE0_clEvENKUlvE_clEvEUldE_St5arrayIPcLm2EEEEviT0_T1_,(.L_x_15839 - _ZN2at6native29vectorized_elementwise_kernelILi4EZZZNS0_16acos_kernel_cudaERNS_18TensorIteratorBaseEENKUlvE0_clEvENKUlvE_clEvEUldE_St5arrayIPcLm2EEEEviT0_T1_)
        .other          _ZN2at6native29vectorized_elementwise_kernelILi4EZZZNS0_16acos_kernel_cudaERNS_18TensorIteratorBaseEENKUlvE0_clEvENKUlvE_clEvEUldE_St5arrayIPcLm2EEEEviT0_T1_,@"STO_CUDA_ENTRY STV_DEFAULT"
_ZN2at6native29vectorized_elementwise_kernelILi4EZZZNS0_16acos_kernel_cudaERNS_18TensorIteratorBaseEENKUlvE0_clEvENKUlvE_clEvEUldE_St5arrayIPcLm2EEEEviT0_T1_:
.text._ZN2at6native29vectorized_elementwise_kernelILi4EZZZNS0_16acos_kernel_cudaERNS_18TensorIteratorBaseEENKUlvE0_clEvENKUlvE_clEvEUldE_St5arrayIPcLm2EEEEviT0_T1_:
        /* <DEDUP_REMOVED lines=59> */
.L_x_2547:
[----:B------:R0:W1:-:S06]  /*03b0*/  DMUL R4, RZ, |R20| ;  /* 0x40000014ff047228 */ /* 0x00004c0000000000 */
.L_x_2548:
[----:B------:R-:W-:Y:S05]  /*03c0*/  BSYNC B1 ;  /* 0x0000000000017941 */ /* 0x000fea0003800000 */
.L_x_2546:
[----:B------:R-:W-:Y:S02]  /*03d0*/  ISETP.GT.AND P0, PT, R3, -0x1, PT ;  /* 0xffffffff0300780c */ /* 0x000fe40003f04270 */
[----:B------:R-:W-:-:S11]  /*03e0*/  ISETP.GT.AND P1, PT, R21, -0x1, PT ;  /* 0xffffffff1500780c */ /* 0x000fd60003f24270 */
[----:B-1----:R-:W1:Y:S02]  /*03f0*/  @!P0 DMUL R4, R4, +INF ;  /* 0x7ff0000004048828 */ /* 0x002e640000000000 */
[----:B------:R-:W-:Y:S05]  /*0400*/  @P1 BRA `(.L_x_2549) ;  /* 0x0000019000001947 */ /* 0x000fea0003800000 */
[----:B-1----:R-:W1:-:S06]  /*0410*/  DADD R4, R4, c[0x2][0x60] ;  /* 0x0080180004047629 */ /* 0x002e4c0000000000 */
[----:B-1----:R-:W1:Y:S01]  /*0420*/  DADD R4, -R4, c[0x2][0x68] ;  /* 0x00801a0004047629 */ /* 0x002e620000000100 */
[----:B------:R-:W-:Y:S05]  /*0430*/  BRA `(.L_x_2549) ;  /* 0x0000016000007947 */ /* 0x000fea0003800000 */
.L_x_2545:
        /* <DEDUP_REMOVED lines=22> */
.L_x_2549:
[----:B-12---:R-:W-:Y:S05]  /*05a0*/  BSYNC B0 ;  /* 0x0000000000007941 */ /* 0x006fea0003800000 */
.L_x_2544:
        /* <DEDUP_REMOVED lines=39> */
.L_x_2553:
[----:B------:R0:W1:-:S06]  /*0820*/  DMUL R6, RZ, |R22| ;  /* 0x40000016ff067228 */ /* 0x00004c0000000000 */
.L_x_2554:
[----:B------:R-:W-:Y:S05]  /*0830*/  BSYNC B1 ;  /* 0x0000000000017941 */ /* 0x000fea0003800000 */
.L_x_2552:
[----:B------:R-:W-:Y:S02]  /*0840*/  ISETP.GT.AND P0, PT, R3, -0x1, PT ;  /* 0xffffffff0300780c */ /* 0x000fe40003f04270 */
[----:B------:R-:W-:-:S11]  /*0850*/  ISETP.GT.AND P1, PT, R23, -0x1, PT ;  /* 0xffffffff1700780c */ /* 0x000fd60003f24270 */
[----:B-1----:R-:W1:Y:S02]  /*0860*/  @!P0 DMUL R6, R6, +INF ;  /* 0x7ff0000006068828 */ /* 0x002e640000000000 */
[----:B------:R-:W-:Y:S05]  /*0870*/  @P1 BRA `(.L_x_2555) ;  /* 0x0000019000001947 */ /* 0x000fea0003800000 */
[----:B-1----:R-:W1:-:S06]  /*0880*/  DADD R6, R6, c[0x2][0x60] ;  /* 0x0080180006067629 */ /* 0x002e4c0000000000 */
[----:B-1----:R-:W1:Y:S01]  /*0890*/  DADD R6, -R6, c[0x2][0x68] ;  /* 0x00801a0006067629 */ /* 0x002e620000000100 */
[----:B------:R-:W-:Y:S05]  /*08a0*/  BRA `(.L_x_2555) ;  /* 0x0000016000007947 */ /* 0x000fea0003800000 */
.L_x_2551:
        /* <DEDUP_REMOVED lines=22> */
.L_x_2555:
[----:B-12---:R-:W-:Y:S05]  /*0a10*/  BSYNC B0 ;  /* 0x0000000000007941 */ /* 0x006fea0003800000 */
.L_x_2550:
        /* <DEDUP_REMOVED lines=39> */
.L_x_2559:
[----:B------:R0:W1:-:S06]  /*0c90*/  DMUL R20, RZ, |R16| ;  /* 0x40000010ff147228 */ /* 0x00004c0000000000 */
.L_x_2560:
[----:B------:R-:W-:Y:S05]  /*0ca0*/  BSYNC B1 ;  /* 0x0000000000017941 */ /* 0x000fea0003800000 */
.L_x_2558:
[----:B------:R-:W-:Y:S02]  /*0cb0*/  ISETP.GT.AND P0, PT, R3, -0x1, PT ;  /* 0xffffffff0300780c */ /* 0x000fe40003f04270 */
[----:B------:R-:W-:-:S11]  /*0cc0*/  ISETP.GT.AND P1, PT, R17, -0x1, PT ;  /* 0xffffffff1100780c */ /* 0x000fd60003f24270 */
[----:B-1----:R-:W1:Y:S02]  /*0cd0*/  @!P0 DMUL R20, R20, +INF ;  /* 0x7ff0000014148828 */ /* 0x002e640000000000 */
[----:B------:R-:W-:Y:S05]  /*0ce0*/  @P1 BRA `(.L_x_2561) ;  /* 0x0000019000001947 */ /* 0x000fea0003800000 */
[----:B-1----:R-:W1:-:S06]  /*0cf0*/  DADD R20, R20, c[0x2][0x60] ;  /* 0x0080180014147629 */ /* 0x002e4c0000000000 */
[----:B-1----:R-:W1:Y:S01]  /*0d00*/  DADD R20, -R20, c[0x2][0x68] ;  /* 0x00801a0014147629 */ /* 0x002e620000000100 */
[----:B------:R-:W-:Y:S05]  /*0d10*/  BRA `(.L_x_2561) ;  /* 0x0000016000007947 */ /* 0x000fea0003800000 */
.L_x_2557:
        /* <DEDUP_REMOVED lines=22> */
.L_x_2561:
[----:B-12---:R-:W-:Y:S05]  /*0e80*/  BSYNC B0 ;  /* 0x0000000000007941 */ /* 0x006fea0003800000 */
.L_x_2556:
        /* <DEDUP_REMOVED lines=39> */
.L_x_2565:
[----:B------:R0:W1:-:S06]  /*1100*/  DMUL R22, RZ, |R18| ;  /* 0x40000012ff167228 */ /* 0x00004c0000000000 */
.L_x_2566:
[----:B------:R-:W-:Y:S05]  /*1110*/  BSYNC B1 ;  /* 0x0000000000017941 */ /* 0x000fea0003800000 */
.L_x_2564:
[----:B------:R-:W-:Y:S02]  /*1120*/  ISETP.GT.AND P0, PT, R3, -0x1, PT ;  /* 0xffffffff0300780c */ /* 0x000fe40003f04270 */
[----:B------:R-:W-:-:S11]  /*1130*/  ISETP.GT.AND P1, PT, R19, -0x1, PT ;  /* 0xffffffff1300780c */ /* 0x000fd60003f24270 */
[----:B-1----:R-:W1:Y:S02]  /*1140*/  @!P0 DMUL R22, R22, +INF ;  /* 0x7ff0000016168828 */ /* 0x002e640000000000 */
[----:B------:R-:W-:Y:S05]  /*1150*/  @P1 BRA `(.L_x_2567) ;  /* 0x0000019000001947 */ /* 0x000fea0003800000 */
[----:B-1----:R-:W1:-:S06]  /*1160*/  DADD R22, R22, c[0x2][0x60] ;  /* 0x0080180016167629 */ /* 0x002e4c0000000000 */
[----:B-1----:R-:W1:Y:S01]  /*1170*/  DADD R22, -R22, c[0x2][0x68] ;  /* 0x00801a0016167629 */ /* 0x002e620000000100 */
[----:B------:R-:W-:Y:S05]  /*1180*/  BRA `(.L_x_2567) ;  /* 0x0000016000007947 */ /* 0x000fea0003800000 */
.L_x_2563:
        /* <DEDUP_REMOVED lines=22> */
.L_x_2567:
[----:B01----:R-:W-:Y:S05]  /*12f0*/  BSYNC B0 ;  /* 0x0000000000007941 */ /* 0x003fea0003800000 */
.L_x_2562:
        /* <DEDUP_REMOVED lines=39> */
.L_x_2571:
[----:B------:R0:W1:-:S06]  /*1570*/  DMUL R16, RZ, |R12| ;  /* 0x4000000cff107228 */ /* 0x00004c0000000000 */
.L_x_2572:
[----:B------:R-:W-:Y:S05]  /*1580*/  BSYNC B1 ;  /* 0x0000000000017941 */ /* 0x000fea0003800000 */
.L_x_2570:
[----:B------:R-:W-:Y:S02]  /*1590*/  ISETP.GT.AND P0, PT, R3, -0x1, PT ;  /* 0xffffffff0300780c */ /* 0x000fe40003f04270 */
[----:B------:R-:W-:-:S11]  /*15a0*/  ISETP.GT.AND P1, PT, R13, -0x1, PT ;  /* 0xffffffff0d00780c */ /* 0x000fd60003f24270 */
[----:B-1----:R-:W1:Y:S02]  /*15b0*/  @!P0 DMUL R16, R16, +INF ;  /* 0x7ff0000010108828 */ /* 0x002e640000000000 */
[----:B------:R-:W-:Y:S05]  /*15c0*/  @P1 BRA `(.L_x_2573) ;  /* 0x0000019000001947 */ /* 0x000fea0003800000 */
[----:B-1----:R-:W1:-:S06]  /*15d0*/  DADD R16, R16, c[0x2][0x60] ;  /* 0x0080180010107629 */ /* 0x002e4c0000000000 */
[----:B-1----:R-:W1:Y:S01]  /*15e0*/  DADD R16, -R16, c[0x2][0x68] ;  /* 0x00801a0010107629 */ /* 0x002e620000000100 */
[----:B------:R-:W-:Y:S05]  /*15f0*/  BRA `(.L_x_2573) ;  /* 0x0000016000007947 */ /* 0x000fea0003800000 */
.L_x_2569:
        /* <DEDUP_REMOVED lines=22> */
.L_x_2573:
[----:B-1-3--:R-:W-:Y:S05]  /*1760*/  BSYNC B0 ;  /* 0x0000000000007941 */ /* 0x00afea0003800000 */
.L_x_2568:
        /* <DEDUP_REMOVED lines=39> */
.L_x_2577:
[----:B------:R0:W1:-:S06]  /*19e0*/  DMUL R18, RZ, |R14| ;  /* 0x4000000eff127228 */ /* 0x00004c0000000000 */
.L_x_2578:
[----:B------:R-:W-:Y:S05]  /*19f0*/  BSYNC B1 ;  /* 0x0000000000017941 */ /* 0x000fea0003800000 */
.L_x_2576:
[----:B------:R-:W-:Y:S02]  /*1a00*/  ISETP.GT.AND P0, PT, R3, -0x1, PT ;  /* 0xffffffff0300780c */ /* 0x000fe40003f04270 */
[----:B------:R-:W-:-:S11]  /*1a10*/  ISETP.GT.AND P1, PT, R15, -0x1, PT ;  /* 0xffffffff0f00780c */ /* 0x000fd60003f24270 */
[----:B-1----:R-:W1:Y:S02]  /*1a20*/  @!P0 DMUL R18, R18, +INF ;  /* 0x7ff0000012128828 */ /* 0x002e640000000000 */
[----:B------:R-:W-:Y:S05]  /*1a30*/  @P1 BRA `(.L_x_2579) ;  /* 0x0000019000001947 */ /* 0x000fea0003800000 */
[----:B-1----:R-:W1:-:S06]  /*1a40*/  DADD R18, R18, c[0x2][0x60] ;  /* 0x0080180012127629 */ /* 0x002e4c0000000000 */
[----:B-1----:R-:W1:Y:S01]  /*1a50*/  DADD R18, -R18, c[0x2][0x68] ;  /* 0x00801a0012127629 */ /* 0x002e620000000100 */
[----:B------:R-:W-:Y:S05]  /*1a60*/  BRA `(.L_x_2579) ;  /* 0x0000016000007947 */ /* 0x000fea0003800000 */
.L_x_2575:
        /* <DEDUP_REMOVED lines=22> */
.L_x_2579:
[----:B01----:R-:W-:Y:S05]  /*1bd0*/  BSYNC B0 ;  /* 0x0000000000007941 */ /* 0x003fea0003800000 */
.L_x_2574:
        /* <DEDUP_REMOVED lines=39> */
.L_x_2583:
[----:B------:R0:W1:-:S06]  /*1e50*/  DMUL R12, RZ, |R8| ;  /* 0x40000008ff0c7228 */ /* 0x00004c0000000000 */
.L_x_2584:
[----:B------:R-:W-:Y:S05]  /*1e60*/  BSYNC B1 ;  /* 0x0000000000017941 */ /* 0x000fea0003800000 */
.L_x_2582:
[----:B------:R-:W-:Y:S02]  /*1e70*/  ISETP.GT.AND P0, PT, R3, -0x1, PT ;  /* 0xffffffff0300780c */ /* 0x000fe40003f04270 */
[----:B------:R-:W-:-:S11]  /*1e80*/  ISETP.GT.AND P1, PT, R9, -0x1, PT ;  /* 0xffffffff0900780c */ /* 0x000fd60003f24270 */
[----:B-1----:R-:W1:Y:S02]  /*1e90*/  @!P0 DMUL R12, R12, +INF ;  /* 0x7ff000000c0c8828 */ /* 0x002e640000000000 */
[----:B------:R-:W-:Y:S05]  /*1ea0*/  @P1 BRA `(.L_x_2585) ;  /* 0x0000019000001947 */ /* 0x000fea0003800000 */
[----:B-1----:R-:W1:-:S06]  /*1eb0*/  DADD R12, R12, c[0x2][0x60] ;  /* 0x008018000c0c7629 */ /* 0x002e4c0000000000 */
[----:B-1----:R-:W1:Y:S01]  /*1ec0*/  DADD R12, -R12, c[0x2][0x68] ;  /* 0x00801a000c0c7629 */ /* 0x002e620000000100 */
[----:B------:R-:W-:Y:S05]  /*1ed0*/  BRA `(.L_x_2585) ;  /* 0x0000016000007947 */ /* 0x000fea0003800000 */
.L_x_2581:
        /* <DEDUP_REMOVED lines=22> */
.L_x_2585:
[----:B-1--4-:R-:W-:Y:S05]  /*2040*/  BSYNC B0 ;  /* 0x0000000000007941 */ /* 0x012fea0003800000 */
.L_x_2580:
        /* <DEDUP_REMOVED lines=39> */
.L_x_2589:
[----:B------:R0:W1:-:S06]  /*22c0*/  DMUL R14, RZ, |R10| ;  /* 0x4000000aff0e7228 */ /* 0x00004c0000000000 */
.L_x_2590:
[----:B------:R-:W-:Y:S05]  /*22d0*/  BSYNC B1 ;  /* 0x0000000000017941 */ /* 0x000fea0003800000 */
.L_x_2588:
[----:B------:R-:W-:Y:S02]  /*22e0*/  ISETP.GT.AND P0, PT, R3, -0x1, PT ;  /* 0xffffffff0300780c */ /* 0x000fe40003f04270 */
[----:B------:R-:W-:-:S11]  /*22f0*/  ISETP.GT.AND P1, PT, R11, -0x1, PT ;  /* 0xffffffff0b00780c */ /* 0x000fd60003f24270 */
[----:B-1----:R-:W1:Y:S02]  /*2300*/  @!P0 DMUL R14, R14, +INF ;  /* 0x7ff000000e0e8828 */ /* 0x002e640000000000 */
[----:B------:R-:W-:Y:S05]  /*2310*/  @P1 BRA `(.L_x_2591) ;  /* 0x0000019000001947 */ /* 0x000fea0003800000 */
[----:B-1----:R-:W1:-:S06]  /*2320*/  DADD R14, R14, c[0x2][0x60] ;  /* 0x008018000e0e7629 */ /* 0x002e4c0000000000 */
[----:B-1----:R-:W1:Y:S01]  /*2330*/  DADD R14, -R14, c[0x2][0x68] ;  /* 0x00801a000e0e7629 */ /* 0x002e620000000100 */
[----:B------:R-:W-:Y:S05]  /*2340*/  BRA `(.L_x_2591) ;  /* 0x0000016000007947 */ /* 0x000fea0003800000 */
.L_x_2587:
        /* <DEDUP_REMOVED lines=22> */
.L_x_2591:
[----:B01----:R-:W-:Y:S05]  /*24b0*/  BSYNC B0 ;  /* 0x0000000000007941 */ /* 0x003fea0003800000 */
.L_x_2586:
        /* <DEDUP_REMOVED lines=10> */
.L_x_2543:
        /* <DEDUP_REMOVED lines=97> */
.L_x_2596:
[----:B------:R0:W1:-:S06]  /*2b70*/  DMUL R14, RZ, |R18| ;  /* 0x40000012ff0e7228 */ /* 0x00004c0000000000 */
.L_x_2597:
[----:B------:R-:W-:Y:S05]  /*2b80*/  BSYNC B1 ;  /* 0x0000000000017941 */ /* 0x000fea0003800000 */
.L_x_2595:
[----:B------:R-:W-:Y:S02]  /*2b90*/  ISETP.GT.AND P1, PT, R21, -0x1, PT ;  /* 0xffffffff1500780c */ /* 0x000fe40003f24270 */
[----:B------:R-:W-:-:S11]  /*2ba0*/  ISETP.GT.AND P2, PT, R19, -0x1, PT ;  /* 0xffffffff1300780c */ /* 0x000fd60003f44270 */
[----:B-1----:R-:W1:Y:S02]  /*2bb0*/  @!P1 DMUL R14, R14, +INF ;  /* 0x7ff000000e0e9828 */ /* 0x002e640000000000 */
[----:B------:R-:W-:Y:S05]  /*2bc0*/  @P2 BRA `(.L_x_2593) ;  /* 0x0000019000002947 */ /* 0x000fea0003800000 */
[----:B-1----:R-:W1:-:S06]  /*2bd0*/  DADD R14, R14, c[0x2][0x60] ;  /* 0x008018000e0e7629 */ /* 0x002e4c0000000000 */
[----:B-1----:R-:W1:Y:S01]  /*2be0*/  DADD R14, -R14, c[0x2][0x68] ;  /* 0x00801a000e0e7629 */ /* 0x002e620000000100 */
[----:B------:R-:W-:Y:S05]  /*2bf0*/  BRA `(.L_x_2593) ;  /* 0x0000016000007947 */ /* 0x000fea0003800000 */
.L_x_2594:
        /* <DEDUP_REMOVED lines=22> */
.L_x_2593:
[----:B01----:R-:W-:Y:S05]  /*2d60*/  BSYNC B0 ;  /* 0x0000000000007941 */ /* 0x003fea0003800000 */
.L_x_2592:
        /* <DEDUP_REMOVED lines=42> */
.L_x_2602:
[----:B------:R0:W1:-:S06]  /*3010*/  DMUL R18, RZ, |R16| ;  /* 0x40000010ff127228 */ /* 0x00004c0000000000 */
.L_x_2603:
[----:B------:R-:W-:Y:S05]  /*3020*/  BSYNC B1 ;  /* 0x0000000000017941 */ /* 0x000fea0003800000 */
.L_x_2601:
[----:B------:R-:W-:Y:S02]  /*3030*/  ISETP.GT.AND P1, PT, R21, -0x1, PT ;  /* 0xffffffff1500780c */ /* 0x000fe40003f24270 */
[----:B------:R-:W-:-:S11]  /*3040*/  ISETP.GT.AND P2, PT, R17, -0x1, PT ;  /* 0xffffffff1100780c */ /* 0x000fd60003f44270 */
[----:B-1----:R-:W1:Y:S02]  /*3050*/  @!P1 DMUL R18, R18, +INF ;  /* 0x7ff0000012129828 */ /* 0x002e640000000000 */
[----:B------:R-:W-:Y:S05]  /*3060*/  @P2 BRA `(.L_x_2599) ;  /* 0x0000019000002947 */ /* 0x000fea0003800000 */
[----:B-1----:R-:W1:-:S06]  /*3070*/  DADD R18, R18, c[0x2][0x60] ;  /* 0x0080180012127629 */ /* 0x002e4c0000000000 */
[----:B-1----:R-:W1:Y:S01]  /*3080*/  DADD R18, -R18, c[0x2][0x68] ;  /* 0x00801a0012127629 */ /* 0x002e620000000100 */
[----:B------:R-:W-:Y:S05]  /*3090*/  BRA `(.L_x_2599) ;  /* 0x0000016000007947 */ /* 0x000fea0003800000 */
.L_x_2600:
        /* <DEDUP_REMOVED lines=22> */
.L_x_2599:
[----:B01----:R-:W-:Y:S05]  /*3200*/  BSYNC B0 ;  /* 0x0000000000007941 */ /* 0x003fea0003800000 */
.L_x_2598:
        /* <DEDUP_REMOVED lines=42> */
.L_x_2608:
[----:B------:R0:W1:-:S06]  /*34b0*/  DMUL R16, RZ, |R12| ;  /* 0x4000000cff107228 */ /* 0x00004c0000000000 */
.L_x_2609:
[----:B------:R-:W-:Y:S05]  /*34c0*/  BSYNC B1 ;  /* 0x0000000000017941 */ /* 0x000fea0003800000 */
.L_x_2607:
[----:B------:R-:W-:Y:S02]  /*34d0*/  ISETP.GT.AND P1, PT, R21, -0x1, PT ;  /* 0xffffffff1500780c */ /* 0x000fe40003f24270 */
[----:B------:R-:W-:-:S11]  /*34e0*/  ISETP.GT.AND P2, PT, R13, -0x1, PT ;  /* 0xffffffff0d00780c */ /* 0x000fd60003f44270 */
[----:B-1----:R-:W1:Y:S02]  /*34f0*/  @!P1 DMUL R16, R16, +INF ;  /* 0x7ff0000010109828 */ /* 0x002e640000000000 */
[----:B------:R-:W-:Y:S05]  /*3500*/  @P2 BRA `(.L_x_2605) ;  /* 0x0000019000002947 */ /* 0x000fea0003800000 */
[----:B-1----:R-:W1:-:S06]  /*3510*/  DADD R16, R16, c[0x2][0x60] ;  /* 0x0080180010107629 */ /* 0x002e4c0000000000 */
[----:B-1----:R-:W1:Y:S01]  /*3520*/  DADD R16, -R16, c[0x2][0x68] ;  /* 0x00801a0010107629 */ /* 0x002e620000000100 */
[----:B------:R-:W-:Y:S05]  /*3530*/  BRA `(.L_x_2605) ;  /* 0x0000016000007947 */ /* 0x000fea0003800000 */
.L_x_2606:
        /* <DEDUP_REMOVED lines=22> */
.L_x_2605:
[----:B01----:R-:W-:Y:S05]  /*36a0*/  BSYNC B0 ;  /* 0x0000000000007941 */ /* 0x003fea0003800000 */
.L_x_2604:
        /* <DEDUP_REMOVED lines=42> */
.L_x_2614:
[----:B------:R0:W1:-:S06]  /*3950*/  DMUL R12, RZ, |R10| ;  /* 0x4000000aff0c7228 */ /* 0x00004c0000000000 */
.L_x_2615:
[----:B------:R-:W-:Y:S05]  /*3960*/  BSYNC B1 ;  /* 0x0000000000017941 */ /* 0x000fea0003800000 */
.L_x_2613:
[----:B------:R-:W-:Y:S02]  /*3970*/  ISETP.GT.AND P1, PT, R21, -0x1, PT ;  /* 0xffffffff1500780c */ /* 0x000fe40003f24270 */
[----:B------:R-:W-:-:S11]  /*3980*/  ISETP.GT.AND P2, PT, R11, -0x1, PT ;  /* 0xffffffff0b00780c */ /* 0x000fd60003f44270 */
[----:B-1----:R-:W1:Y:S02]  /*3990*/  @!P1 DMUL R12, R12, +INF ;  /* 0x7ff000000c0c9828 */ /* 0x002e640000000000 */
[----:B------:R-:W-:Y:S05]  /*39a0*/  @P2 BRA `(.L_x_2611) ;  /* 0x0000019000002947 */ /* 0x000fea0003800000 */
[----:B-1----:R-:W1:-:S06]  /*39b0*/  DADD R12, R12, c[0x2][0x60] ;  /* 0x008018000c0c7629 */ /* 0x002e4c0000000000 */
[----:B-1----:R-:W1:Y:S01]  /*39c0*/  DADD R12, -R12, c[0x2][0x68] ;  /* 0x00801a000c0c7629 */ /* 0x002e620000000100 */
[----:B------:R-:W-:Y:S05]  /*39d0*/  BRA `(.L_x_2611) ;  /* 0x0000016000007947 */ /* 0x000fea0003800000 */
.L_x_2612:
        /* <DEDUP_REMOVED lines=22> */
.L_x_2611:
[----:B01----:R-:W-:Y:S05]  /*3b40*/  BSYNC B0 ;  /* 0x0000000000007941 */ /* 0x003fea0003800000 */
.L_x_2610:
        /* <DEDUP_REMOVED lines=42> */
.L_x_2620:
[----:B------:R0:W1:-:S06]  /*3df0*/  DMUL R10, RZ, |R8| ;  /* 0x40000008ff0a7228 */ /* 0x00004c0000000000 */
.L_x_2621:
[----:B------:R-:W-:Y:S05]  /*3e00*/  BSYNC B1 ;  /* 0x0000000000017941 */ /* 0x000fea0003800000 */
.L_x_2619:
[----:B------:R-:W-:Y:S02]  /*3e10*/  ISETP.GT.AND P1, PT, R21, -0x1, PT ;  /* 0xffffffff1500780c */ /* 0x000fe40003f24270 */
[----:B------:R-:W-:-:S11]  /*3e20*/  ISETP.GT.AND P2, PT, R9, -0x1, PT ;  /* 0xffffffff0900780c */ /* 0x000fd60003f44270 */
[----:B-1----:R-:W1:Y:S02]  /*3e30*/  @!P1 DMUL R10, R10, +INF ;  /* 0x7ff000000a0a9828 */ /* 0x002e640000000000 */
[----:B------:R-:W-:Y:S05]  /*3e40*/  @P2 BRA `(.L_x_2617) ;  /* 0x0000019000002947 */ /* 0x000fea0003800000 */
[----:B-1----:R-:W1:-:S06]  /*3e50*/  DADD R10, R10, c[0x2][0x60] ;  /* 0x008018000a0a7629 */ /* 0x002e4c0000000000 */
[----:B-1----:R-:W1:Y:S01]  /*3e60*/  DADD R10, -R10, c[0x2][0x68] ;  /* 0x00801a000a0a7629 */ /* 0x002e620000000100 */
[----:B------:R-:W-:Y:S05]  /*3e70*/  BRA `(.L_x_2617) ;  /* 0x0000016000007947 */ /* 0x000fea0003800000 */
.L_x_2618:
        /* <DEDUP_REMOVED lines=22> */
.L_x_2617:
[----:B01----:R-:W-:Y:S05]  /*3fe0*/  BSYNC B0 ;  /* 0x0000000000007941 */ /* 0x003fea0003800000 */
.L_x_2616:
        /* <DEDUP_REMOVED lines=42> */
.L_x_2626:
[----:B------:R0:W1:-:S06]  /*4290*/  DMUL R8, RZ, |R6| ;  /* 0x40000006ff087228 */ /* 0x00004c0000000000 */
.L_x_2627:
[----:B------:R-:W-:Y:S05]  /*42a0*/  BSYNC B1 ;  /* 0x0000000000017941 */ /* 0x000fea0003800000 */
.L_x_2625:
[----:B------:R-:W-:Y:S02]  /*42b0*/  ISETP.GT.AND P1, PT, R21, -0x1, PT ;  /* 0xffffffff1500780c */ /* 0x000fe40003f24270 */
[----:B------:R-:W-:-:S11]  /*42c0*/  ISETP.GT.AND P2, PT, R7, -0x1, PT ;  /* 0xffffffff0700780c */ /* 0x000fd60003f44270 */
[----:B-1----:R-:W1:Y:S02]  /*42d0*/  @!P1 DMUL R8, R8, +INF ;  /* 0x7ff0000008089828 */ /* 0x002e640000000000 */
[----:B------:R-:W-:Y:S05]  /*42e0*/  @P2 BRA `(.L_x_2623) ;  /* 0x0000019000002947 */ /* 0x000fea0003800000 */
[----:B-1----:R-:W1:-:S06]  /*42f0*/  DADD R8, R8, c[0x2][0x60] ;  /* 0x0080180008087629 */ /* 0x002e4c0000000000 */
[----:B-1----:R-:W1:Y:S01]  /*4300*/  DADD R8, -R8, c[0x2][0x68] ;  /* 0x00801a0008087629 */ /* 0x002e620000000100 */
[----:B------:R-:W-:Y:S05]  /*4310*/  BRA `(.L_x_2623) ;  /* 0x0000016000007947 */ /* 0x000fea0003800000 */
.L_x_2624:
        /* <DEDUP_REMOVED lines=22> */
.L_x_2623:
[----:B01----:R-:W-:Y:S05]  /*4480*/  BSYNC B0 ;  /* 0x0000000000007941 */ /* 0x003fea0003800000 */
.L_x_2622:
        /* <DEDUP_REMOVED lines=42> */
.L_x_2632:
[----:B------:R0:W1:-:S06]  /*4730*/  DMUL R6, RZ, |R2| ;  /* 0x40000002ff067228 */ /* 0x00004c0000000000 */
.L_x_2633:
[----:B------:R-:W-:Y:S05]  /*4740*/  BSYNC B1 ;  /* 0x0000000000017941 */ /* 0x000fea0003800000 */
.L_x_2631:
[----:B------:R-:W-:Y:S02]  /*4750*/  ISETP.GT.AND P1, PT, R21, -0x1, PT ;  /* 0xffffffff1500780c */ /* 0x000fe40003f24270 */
[----:B------:R-:W-:-:S11]  /*4760*/  ISETP.GT.AND P2, PT, R3, -0x1, PT ;  /* 0xffffffff0300780c */ /* 0x000fd60003f44270 */
[----:B-1----:R-:W1:Y:S02]  /*4770*/  @!P1 DMUL R6, R6, +INF ;  /* 0x7ff0000006069828 */ /* 0x002e640000000000 */
[----:B------:R-:W-:Y:S05]  /*4780*/  @P2 BRA `(.L_x_2629) ;  /* 0x0000019000002947 */ /* 0x000fea0003800000 */
[----:B-1----:R-:W1:-:S06]  /*4790*/  DADD R6, R6, c[0x2][0x60] ;  /* 0x0080180006067629 */ /* 0x002e4c0000000000 */
[----:B-1----:R-:W1:Y:S01]  /*47a0*/  DADD R6, -R6, c[0x2][0x68] ;  /* 0x00801a0006067629 */ /* 0x002e620000000100 */
[----:B------:R-:W-:Y:S05]  /*47b0*/  BRA `(.L_x_2629) ;  /* 0x0000016000007947 */ /* 0x000fea0003800000 */
.L_x_2630:
        /* <DEDUP_REMOVED lines=22> */
.L_x_2629:
[----:B01----:R-:W-:Y:S05]  /*4920*/  BSYNC B0 ;  /* 0x0000000000007941 */ /* 0x003fea0003800000 */
.L_x_2628:
        /* <DEDUP_REMOVED lines=42> */
.L_x_2638:
[----:B------:R0:W1:-:S06]  /*4bd0*/  DMUL R20, RZ, |R4| ;  /* 0x40000004ff147228 */ /* 0x00004c0000000000 */
.L_x_2639:
[----:B------:R-:W-:Y:S05]  /*4be0*/  BSYNC B1 ;  /* 0x0000000000017941 */ /* 0x000fea0003800000 */
.L_x_2637:
[----:B------:R-:W-:Y:S02]  /*4bf0*/  ISETP.GT.AND P1, PT, R3, -0x1, PT ;  /* 0xffffffff0300780c */ /* 0x000fe40003f24270 */
[----:B------:R-:W-:-:S11]  /*4c00*/  ISETP.GT.AND P2, PT, R5, -0x1, PT ;  /* 0xffffffff0500780c */ /* 0x000fd60003f44270 */
[----:B-1----:R-:W1:Y:S02]  /*4c10*/  @!P1 DMUL R20, R20, +INF ;  /* 0x7ff0000014149828 */ /* 0x002e640000000000 */
[----:B------:R-:W-:Y:S05]  /*4c20*/  @P2 BRA `(.L_x_2635) ;  /* 0x0000019000002947 */ /* 0x000fea0003800000 */
[----:B-1----:R-:W1:-:S06]  /*4c30*/  DADD R20, R20, c[0x2][0x60] ;  /* 0x0080180014147629 */ /* 0x002e4c0000000000 */
[----:B-1----:R-:W1:Y:S01]  /*4c40*/  DADD R20, -R20, c[0x2][0x68] ;  /* 0x00801a0014147629 */ /* 0x002e620000000100 */
[----:B------:R-:W-:Y:S05]  /*4c50*/  BRA `(.L_x_2635) ;  /* 0x0000016000007947 */ /* 0x000fea0003800000 */
.L_x_2636:
        /* <DEDUP_REMOVED lines=22> */
.L_x_2635:
[----:B01----:R-:W-:Y:S05]  /*4dc0*/  BSYNC B0 ;  /* 0x0000000000007941 */ /* 0x003fea0003800000 */
.L_x_2634:
        /* <DEDUP_REMOVED lines=21> */
.L_x_2642:
[----:B0-----:R-:W-:-:S13]  /*4f20*/  ISETP.GE.AND P0, PT, R0, UR4, PT ;  /* 0x0000000400007c0c */ /* 0x001fda000bf06270 */
[----:B------:R-:W-:Y:S05]  /*4f30*/  @P0 BRA `(.L_x_2644) ;  /* 0x000000c000000947 */ /* 0x000fea0003800000 */
[C---:B------:R-:W-:Y:S01]  /*4f40*/  IADD3 R2, R0.reuse, UR6, RZ ;  /* 0x0000000600027c10 */ /* 0x040fe2000fffe0ff */
[----:B------:R-:W-:Y:S01]  /*4f50*/  IMAD.MOV.U32 R3, RZ, RZ, 0x8 ;  /* 0x00000008ff037424 */ /* 0x000fe200078e00ff */
[----:B------:R-:W-:-:S03]  /*4f60*/  IADD3 R0, R0, 0x80, RZ ;  /* 0x0000008000007810 */ /* 0x000fc60007ffe0ff */
[----:B------:R-:W-:-:S05]  /*4f70*/  IMAD.WIDE.U32 R2, R2, R3, c[0x0][0x168] ;  /* 0x00005a0002027625 */ /* 0x000fca00078e0003 */
[----:B----4-:R0:W-:Y:S02]  /*4f80*/  STG.E.64 [R2.64], R12 ;  /* 0x0000000c02007986 */ /* 0x0101e4000c101b08 */
.L_x_2643:
[----:B------:R-:W-:-:S13]  /*4f90*/  ISETP.GE.AND P0, PT, R0, UR4, PT ;  /* 0x0000000400007c0c */ /* 0x000fda000bf06270 */
[----:B------:R-:W-:Y:S05]  /*4fa0*/  @P0 BRA `(.L_x_2645) ;  /* 0x000000d000000947 */ /* 0x000fea0003800000 */
[C---:B0-----:R-:W-:Y:S01]  /*4fb0*/  IADD3 R2, R0.reuse, UR6, RZ ;  /* 0x0000000600027c10 */ /* 0x041fe2000fffe0ff */
[----:B------:R-:W-:Y:S01]  /*4fc0*/  IMAD.MOV.U32 R3, RZ, RZ, 0x8 ;  /* 0x00000008ff037424 */ /* 0x000fe200078e00ff */
[----:B------:R-:W-:-:S03]  /*4fd0*/  IADD3 R0, R0, 0x80, RZ ;  /* 0x0000008000007810 */ /* 0x000fc60007ffe0ff */
[----:B------:R-:W-:-:S05]  /*4fe0*/  IMAD.WIDE.U32 R2, R2, R3, c[0x0][0x168] ;  /* 0x00005a0002027625 */ /* 0x000fca00078e0003 */
[----:B----4-:R0:W-:Y:S02]  /*4ff0*/  STG.E.64 [R2.64], R10 ;  /* 0x0000000a02007986 */ /* 0x0101e4000c101b08 */
.L_x_2644:
        /* <DEDUP_REMOVED lines=8> */
.L_x_2645:
[----:B------:R-:W-:Y:S05]  /*5080*/  BSYNC B1 ;  /* 0x0000000000017941 */ /* 0x000fea0003800000 */
.L_x_2641:
[----:B------:R-:W-:-:S13]  /*5090*/  ISETP.GE.AND P0, PT, R0, UR4, PT ;  /* 0x0000000400007c0c */ /* 0x000fda000bf06270 */
[C---:B0-----:R-:W-:Y:S01]  /*50a0*/  @!P0 IADD3 R2, R0.reuse, UR6, RZ ;  /* 0x0000000600028c10 */ /* 0x041fe2000fffe0ff */
[----:B------:R-:W-:Y:S01]  /*50b0*/  @!P0 IMAD.MOV.U32 R3, RZ, RZ, 0x8 ;  /* 0x00000008ff038424 */ /* 0x000fe200078e00ff */
[----:B------:R-:W-:-:S03]  /*50c0*/  @!P0 IADD3 R0, R0, 0x80, RZ ;  /* 0x0000008000008810 */ /* 0x000fc60007ffe0ff */
[----:B------:R-:W-:-:S05]  /*50d0*/  @!P0 IMAD.WIDE.U32 R2, R2, R3, c[0x0][0x168] ;  /* 0x00005a0002028625 */ /* 0x000fca00078e0003 */
[----:B----4-:R0:W-:Y:S02]  /*50e0*/  @!P0 STG.E.64 [R2.64], R6 ;  /* 0x0000000602008986 */ /* 0x0101e4000c101b08 */
.L_x_2646:
[----:B------:R-:W-:Y:S05]  /*50f0*/  BSYNC B0 ;  /* 0x0000000000007941 */ /* 0x000fea0003800000 */
.L_x_2640:
        /* <DEDUP_REMOVED lines=8> */
.L_x_2647:
        /* <DEDUP_REMOVED lines=16> */
.L_x_15839:


//--------------------- .text._ZN2at6native29vectorized_elementwise_kernelILi8EZZZNS0_16acos_kernel_cudaERNS_18TensorIteratorBaseEENKUlvE0_clEvENKUlvE_clEvEUldE_St5arrayIPcLm2EEEEviT0_T1_ --------------------------
	.section	.text._ZN2at6native29vectorized_elementwise_kernelILi8EZZZNS0_16acos_kernel_cudaERNS_18TensorIteratorBaseEENKUlvE0_clEvENKUlvE_clEvEUldE_St5arrayIPcLm2EEEEviT0_T1_,"ax",@progbits
	.sectioninfo	@"SHI_REGISTERS=4"
	.align	128
        .global         _ZN2at6native29vectorized_elementwise_kernelILi8EZZZNS0_16acos_kernel_cudaERNS_18TensorIteratorBaseEENKUlvE0_clEvENKUlvE_clEvEUldE_St5arrayIPcLm2EEEEviT0_T1_
        .type           _ZN2at6native29vectorized_elementwise_kernelILi8EZZZNS0_16acos_kernel_cudaERNS_18TensorIteratorBaseEENKUlvE0_clEvENKUlvE_clEvEUldE_St5arrayIPcLm2EEEEviT0_T1_,@function
        .size           _ZN2at6native29vectorized_elementwise_kernelILi8EZZZNS0_16acos_kernel_cudaERNS_18TensorIteratorBaseEENKUlvE0_clEvENKUlvE_clEvEUldE_St5arrayIPcLm2EEEEviT0_T1_,(.L_x_15840 - _ZN2at6native29vectorized_elementwise_kernelILi8EZZZNS0_16acos_kernel_cudaERNS_18TensorIteratorBaseEENKUlvE0_clEvENKUlvE_clEvEUldE_St5arrayIPcLm2EEEEviT0_T1_)
        .other          _ZN2at6native29vectorized_elementwise_kernelILi8EZZZNS0_16acos_kernel_cudaERNS_18TensorIteratorBaseEENKUlvE0_clEvENKUlvE_clEvEUldE_St5arrayIPcLm2EEEEviT0_T1_,@"STO_CUDA_ENTRY STV_DEFAULT"
_ZN2at6native29vectorized_elementwise_kernelILi8EZZZNS0_16acos_kernel_cudaERNS_18TensorIteratorBaseEENKUlvE0_clEvENKUlvE_clEvEUldE_St5arrayIPcLm2EEEEviT0_T1_:
.text._ZN2at6native29vectorized_elementwise_kernelILi8EZZZNS0_16acos_kernel_cudaERNS_18TensorIteratorBaseEENKUlvE0_clEvENKUlvE_clEvEUldE_St5arrayIPcLm2EEEEviT0_T1_:
[----:B------:R-:W-:Y:S02]  /*0000*/  MOV R1, c[0x0][0x28] ;  /* 0x00000a0000017a02 */ /* 0x000fe40000000f00 */
[----:B------:R-:W-:Y:S05]  /*0010*/  EXIT ;  /* 0x000000000000794d */ /* 0x000fea0003800000 */
.L_x_2648:
        /* <DEDUP_REMOVED lines=14> */
.L_x_15840:


//--------------------- .text._ZN2at6native18elementwise_kernelILi128ELi4EZNS0_15gpu_kernel_implIZZZNS0_16acos_kernel_cudaERNS_18TensorIteratorBaseEENKUlvE_clEvENKUlvE1_clEvEUlN3c107complexINS7_4HalfEEEE_EEvS4_RKT_EUliE_EEviT1_ --------------------------
	.section	.text._ZN2at6native18elementwise_kernelILi128ELi4EZNS0_15gpu_kernel_implIZZZNS0_16acos_kernel_cudaERNS_18TensorIteratorBaseEENKUlvE_clEvENKUlvE1_clEvEUlN3c107complexINS7_4HalfEEEE_EEvS4_RKT_EUliE_EEviT1_,"ax",@progbits
	.sectioninfo	@"SHI_REGISTERS=28"
	.align	128
        .global         _ZN2at6native18elementwise_kernelILi128ELi4EZNS0_15gpu_kernel_implIZZZNS0_16acos_kernel_cudaERNS_18TensorIteratorBaseEENKUlvE_clEvENKUlvE1_clEvEUlN3c107complexINS7_4HalfEEEE_EEvS4_RKT_EUliE_EEviT1_
        .type           _ZN2at6native18elementwise_kernelILi128ELi4EZNS0_15gpu_kernel_implIZZZNS0_16acos_kernel_cudaERNS_18TensorIteratorBaseEENKUlvE_clEvENKUlvE1_clEvEUlN3c107complexINS7_4HalfEEEE_EEvS4_RKT_EUliE_EEviT1_,@function
        .size           _ZN2at6native18elementwise_kernelILi128ELi4EZNS0_15gpu_kernel_implIZZZNS0_16acos_kernel_cudaERNS_18TensorIteratorBaseEENKUlvE_clEvENKUlvE1_clEvEUlN3c107complexINS7_4HalfEEEE_EEvS4_RKT_EUliE_EEviT1_,(.L_x_15789 - _ZN2at6native18elementwise_kernelILi128ELi4EZNS0_15gpu_kernel_implIZZZNS0_16acos_kernel_cudaERNS_18TensorIteratorBaseEENKUlvE_clEvENKUlvE1_clEvEUlN3c107complexINS7_4HalfEEEE_EEvS4_RKT_EUliE_EEviT1_)
        .other          _ZN2at6native18elementwise_kernelILi128ELi4EZNS0_15gpu_kernel_implIZZZNS0_16acos_kernel_cudaERNS_18TensorIteratorBaseEENKUlvE_clEvENKUlvE1_clEvEUlN3c107complexINS7_4HalfEEEE_EEvS4_RKT_EUliE_EEviT1_,@"STO_CUDA_ENTRY STV_DEFAULT"
_ZN2at6native18elementwise_kernelILi128ELi4EZNS0_15gpu_kernel_implIZZZNS0_16acos_kernel_cudaERNS_18TensorIteratorBaseEENKUlvE_clEvENKUlvE1_clEvEUlN3c107complexINS7_4HalfEEEE_EEvS4_RKT_EUliE_EEviT1_:
.text._ZN2at6native18elementwise_kernelILi128ELi4EZNS0_15gpu_kernel_implIZZZNS0_16acos_kernel_cudaERNS_18TensorIteratorBaseEENKUlvE_clEvENKUlvE1_clEvEUlN3c107complexINS7_4HalfEEEE_EEvS4_RKT_EUliE_EEviT1_:
        /* <DEDUP_REMOVED lines=12> */
[----:B------:R-:W-:Y:S01]  /*00c0*/  HFMA2.MMA R2, -RZ, RZ, 0, 0 ;  /* 0x00000000ff027435 */ /* 0x000fe200000001ff */
[----:B------:R-:W-:Y:S02]  /*00d0*/  IMAD.MOV.U32 R3, RZ, RZ, R17 ;  /* 0x000000ffff037224 */ /* 0x000fe400078e0011 */
[----:B------:R-:W-:-:S05]  /*00e0*/  IMAD.MOV.U32 R6, RZ, RZ, c[0x0][0x168] ;  /* 0x00005a00ff067624 */ /* 0x000fca00078e00ff */
[----:B------:R-:W-:Y:S02]  /*00f0*/  ISETP.NE.AND P0, PT, R6, 0x1, PT ;  /* 0x000000010600780c */ /* 0x000fe40003f05270 */
[----:B------:R-:W-:-:S05]  /*0100*/  IMAD.HI.U32 R2, R17, c[0x0][0x170], R2 ;  /* 0x00005c0011027a27 */ /* 0x000fca00078e0002 */
        /* <DEDUP_REMOVED lines=208> */
[----:B------:R-:W-:Y:S02]  /*0e10*/  @P0 MOV R4, RZ ;  /* 0x000000ff00040202 */ /* 0x000fe40000000f00 */
[----:B------:R-:W-:-:S03]  /*0e20*/  IMAD.MOV R7, RZ, RZ, -R5 ;  /* 0x000000ffff077224 */ /* 0x000fc600078e0a05 */
        /* <DEDUP_REMOVED lines=8> */
[----:B------:R-:W-:-:S04]  /*0eb0*/  @P0 IMAD R0, R5, c[0x0][0x35c], R0 ;  /* 0x0000d70005000a24 */ /* 0x000fc800078e0200 */
.L_x_2651:
[----:B------:R-:W0:Y:S01]  /*0ec0*/  LDC.U8 R5, c[0x0][0x372] ;  /* 0x0000dc80ff057b82 */ /* 0x000e220000000000 */
[----:B------:R-:W-:-:S05]  /*0ed0*/  IADD3 R2, P1, R0, c[0x0][0x368], RZ ;  /* 0x0000da0000027a10 */ /* 0x000fca0007f3e0ff */
        /* <DEDUP_REMOVED lines=12> */
[----:B------:R0:W2:Y:S02]  /*0fa0*/  LDG.E.S8 R2, [R2.64] ;  /* 0x0000002402027981 */ /* 0x0000a4000c1e1300 */
[----:B0-----:R-:W-:Y:S01]  /*0fb0*/  PRMT R3, RZ, 0x7610, R3 ;  /* 0x00007610ff037816 */ /* 0x001fe20000000003 */
[----:B--2---:R-:W0:Y:S02]  /*0fc0*/  I2F.S16 R0, R2 ;  /* 0x0000000200007306 */ /* 0x004e240000101400 */
[----:B0-----:R-:W-:Y:S01]  /*0fd0*/  F2FP.PACK_AB R0, RZ, R0 ;  /* 0x00000000ff00723e */ /* 0x001fe200000000ff */
[----:B------:R-:W-:Y:S05]  /*0fe0*/  BRA `(.L_x_2657) ;  /* 0x00000fe000007947 */ /* 0x000fea0003800000 */
.L_x_2655:
[----:B------:R0:W2:Y:S02]  /*0ff0*/  LDG.E.U8 R2, [R2.64] ;  /* 0x0000002402027981 */ /* 0x0000a4000c1e1100 */
[----:B0-----:R-:W-:Y:S01]  /*1000*/  PRMT R3, RZ, 0x7610, R3 ;  /* 0x00007610ff037816 */ /* 0x001fe20000000003 */
[----:B--2---:R-:W0:Y:S02]  /*1010*/  I2F.U16 R0, R2 ;  /* 0x0000000200007306 */ /* 0x004e240000101000 */
[----:B0-----:R-:W-:Y:S01]  /*1020*/  F2FP.PACK_AB R0, RZ, R0 ;  /* 0x00000000ff00723e */ /* 0x001fe200000000ff */
[----:B------:R-:W-:Y:S05]  /*1030*/  BRA `(.L_x_2657) ;  /* 0x00000f9000007947 */ /* 0x000fea0003800000 */
.L_x_2654:
[----:B------:R-:W-:-:S13]  /*1040*/  ISETP.NE.AND P0, PT, R4, 0x2, PT ;  /* 0x000000020400780c */ /* 0x000fda0003f05270 */
[----:B------:R-:W-:Y:S05]  /*1050*/  @!P0 BRA `(.L_x_2658) ;  /* 0x000000e000008947 */ /* 0x000fea0003800000 */
[----:B------:R-:W-:-:S13]  /*1060*/  ISETP.NE.AND P0, PT, R4, 0x3, PT ;  /* 0x000000030400780c */ /* 0x000fda0003f05270 */
[----:B------:R-:W-:Y:S05]  /*1070*/  @!P0 BRA `(.L_x_2659) ;  /* 0x0000007000008947 */ /* 0x000fea0003800000 */
[----:B------:R-:W-:-:S13]  /*1080*/  ISETP.NE.AND P0, PT, R4, 0x4, PT ;  /* 0x000000040400780c */ /* 0x000fda0003f05270 */
[----:B------:R-:W-:Y:S05]  /*1090*/  @P0 BRA `(.L_x_2656) ;  /* 0x00000d4000000947 */ /* 0x000fea0003800000 */
[----:B------:R-:W2:Y:S02]  /*10a0*/  LDG.E.64 R2, [R2.64] ;  /* 0x0000002402027981 */ /* 0x000ea4000c1e1b00 */
[----:B--2---:R0:W1:Y:S02]  /*10b0*/  I2F.S64 R0, R2 ;  /* 0x0000000200007312 */ /* 0x0040640000301400 */
[----:B0-----:R-:W-:Y:S02]  /*10c0*/  PRMT R3, RZ, 0x7610, R3 ;  /* 0x00007610ff037816 */ /* 0x001fe40000000003 */
[----:B-1----:R-:W-:Y:S01]  /*10d0*/  F2FP.PACK_AB R0, RZ, R0 ;  /* 0x00000000ff00723e */ /* 0x002fe200000000ff */
[----:B------:R-:W-:Y:S05]  /*10e0*/  BRA `(.L_x_2657) ;  /* 0x00000ee000007947 */ /* 0x000fea0003800000 */
.L_x_2659:
[----:B------:R0:W2:Y:S02]  /*10f0*/  LDG.E R2, [R2.64] ;  /* 0x0000002402027981 */ /* 0x0000a4000c1e1900 */
[----:B0-----:R-:W-:Y:S01]  /*1100*/  PRMT R3, RZ, 0x7610, R3 ;  /* 0x00007610ff037816 */ /* 0x001fe20000000003 */
[----:B--2---:R-:W0:Y:S02]  /*1110*/  I2F R0, R2 ;  /* 0x0000000200007306 */ /* 0x004e240000201400 */
[----:B0-----:R-:W-:Y:S01]  /*1120*/  F2FP.PACK_AB R0, RZ, R0 ;  /* 0x00000000ff00723e */ /* 0x001fe200000000ff */
[----:B------:R-:W-:Y:S05]  /*1130*/  BRA `(.L_x_2657) ;  /* 0x00000e9000007947 */ /* 0x000fea0003800000 */
.L_x_2658:
[----:B------:R0:W2:Y:S02]  /*1140*/  LDG.E.U16 R2, [R2.64] ;  /* 0x0000002402027981 */ /* 0x0000a4000c1e1500 */
[----:B0-----:R-:W-:Y:S01]  /*1150*/  PRMT R3, RZ, 0x7610, R3 ;  /* 0x00007610ff037816 */ /* 0x001fe20000000003 */
[----:B--2---:R-:W0:Y:S02]  /*1160*/  I2F.S16 R0, R2 ;  /* 0x0000000200007306 */ /* 0x004e240000101400 */
[----:B0-----:R-:W-:Y:S01]  /*1170*/  F2FP.PACK_AB R0, RZ, R0 ;  /* 0x00000000ff00723e */ /* 0x001fe200000000ff */
[----:B------:R-:W-:Y:S05]  /*1180*/  BRA `(.L_x_2657) ;  /* 0x00000e4000007947 */ /* 0x000fea0003800000 */
.L_x_2653:
[----:B------:R-:W-:-:S13]  /*1190*/  ISETP.GT.AND P0, PT, R4, 0x6, PT ;  /* 0x000000060400780c */ /* 0x000fda0003f04270 */
[----:B------:R-:W-:Y:S05]  /*11a0*/  @P0 BRA `(.L_x_2660) ;  /* 0x000000d000000947 */ /* 0x000fea0003800000 */
[----:B------:R-:W-:-:S13]  /*11b0*/  ISETP.NE.AND P0, PT, R4, 0x5, PT ;  /* 0x000000050400780c */ /* 0x000fda0003f05270 */
[----:B------:R-:W-:Y:S05]  /*11c0*/  @!P0 BRA `(.L_x_2661) ;  /* 0x0000006000008947 */ /* 0x000fea0003800000 */
[----:B------:R-:W-:-:S13]  /*11d0*/  ISETP.NE.AND P0, PT, R4, 0x6, PT ;  /* 0x000000060400780c */ /* 0x000fda0003f05270 */
[----:B------:R-:W-:Y:S05]  /*11e0*/  @P0 BRA `(.L_x_2656) ;  /* 0x00000bf000000947 */ /* 0x000fea0003800000 */
[----:B------:R0:W2:Y:S02]  /*11f0*/  LDG.E R0, [R2.64] ;  /* 0x0000002402007981 */ /* 0x0000a4000c1e1900 */
[----:B0-----:R-:W-:Y:S02]  /*1200*/  PRMT R3, RZ, 0x7610, R3 ;  /* 0x00007610ff037816 */ /* 0x001fe40000000003 */
[----:B--2---:R-:W-:Y:S01]  /*1210*/  F2FP.PACK_AB R0, RZ, R0 ;  /* 0x00000000ff00723e */ /* 0x004fe200000000ff */
[----:B------:R-:W-:Y:S05]  /*1220*/  BRA `(.L_x_2657) ;  /* 0x00000da000007947 */ /* 0x000fea0003800000 */
.L_x_2661:
[----:B------:R0:W2:Y:S02]  /*1230*/  LDG.E.U16 R0, [R2.64] ;  /* 0x0000002402007981 */ /* 0x0000a4000c1e1500 */
[----:B0-----:R-:W-:Y:S01]  /*1240*/  PRMT R3, RZ, 0x7610, R3 ;  /* 0x00007610ff037816 */ /* 0x001fe20000000003 */
[----:B--2---:R-:W-:-:S05]  /*1250*/  HADD2.F32 R0, -RZ, R0.H0_H0 ;  /* 0x20000000ff007230 */ /* 0x004fca0000004100 */
[----:B------:R-:W-:Y:S01]  /*1260*/  F2FP.PACK_AB R0, RZ, R0 ;  /* 0x00000000ff00723e */ /* 0x000fe200000000ff */
[----:B------:R-:W-:Y:S05]  /*1270*/  BRA `(.L_x_2657) ;  /* 0x00000d5000007947 */ /* 0x000fea0003800000 */
.L_x_2660:
[----:B------:R-:W-:-:S13]  /*1280*/  ISETP.NE.AND P0, PT, R4, 0x7, PT ;  /* 0x000000070400780c */ /* 0x000fda0003f05270 */
[----:B------:R-:W-:Y:S05]  /*1290*/  @!P0 BRA `(.L_x_2662) ;  /* 0x000000c000008947 */ /* 0x000fea0003800000 */
[----:B------:R-:W-:-:S13]  /*12a0*/  ISETP.NE.AND P0, PT, R4, 0x8, PT ;  /* 0x000000080400780c */ /* 0x000fda0003f05270 */
[----:B------:R-:W-:Y:S05]  /*12b0*/  @!P0 BRA `(.L_x_2663) ;  /* 0x0000006000008947 */ /* 0x000fea0003800000 */
[----:B------:R-:W-:-:S13]  /*12c0*/  ISETP.NE.AND P0, PT, R4, 0x9, PT ;  /* 0x000000090400780c */ /* 0x000fda0003f05270 */
[----:B------:R-:W-:Y:S05]  /*12d0*/  @P0 BRA `(.L_x_2656) ;  /* 0x00000b0000000947 */ /* 0x000fea0003800000 */
[----:B------:R-:W2:Y:S02]  /*12e0*/  LDG.E.64 R2, [R2.64] ;  /* 0x0000002402027981 */ /* 0x000ea4000c1e1b00 */
[----:B--2---:R-:W-:-:S04]  /*12f0*/  F2FP.PACK_AB R3, R2, R3 ;  /* 0x000000030203723e */ /* 0x004fc800000000ff */
[----:B------:R-:W-:Y:S01]  /*1300*/  PRMT R0, R3, 0x7632, R0 ;  /* 0x0000763203007816 */ /* 0x000fe20000000000 */
[----:B------:R-:W-:Y:S05]  /*1310*/  BRA `(.L_x_2657) ;  /* 0x00000cb000007947 */ /* 0x000fea0003800000 */
.L_x_2663:
[----:B------:R-:W2:Y:S02]  /*1320*/  LDG.E R3, [R2.64] ;  /* 0x0000002402037981 */ /* 0x000ea4000c1e1900 */
[C---:B--2---:R-:W-:Y:S02]  /*1330*/  PRMT R0, R3.reuse, 0x7610, R0 ;  /* 0x0000761003007816 */ /* 0x044fe40000000000 */
[----:B------:R-:W-:Y:S01]  /*1340*/  PRMT R3, R3, 0x7632, R3 ;  /* 0x0000763203037816 */ /* 0x000fe20000000003 */
[----:B------:R-:W-:Y:S05]  /*1350*/  BRA `(.L_x_2657) ;  /* 0x00000c7000007947 */ /* 0x000fea0003800000 */
.L_x_2662:
[----:B------:R-:W2:Y:S02]  /*1360*/  LDG.E.64 R2, [R2.64] ;  /* 0x0000002402027981 */ /* 0x000ea4000c1e1b00 */
[----:B--2---:R0:W1:Y:S01]  /*1370*/  F2F.F32.F64 R0, R2 ;  /* 0x0000000200007310 */ /* 0x0040620000301000 */
[----:B------:R0:W1:Y:S02]  /*1380*/  DSETP.GEU.AND P0, PT, |R2|, c[0x2][0x0], PT ;  /* 0x008000000200762a */ /* 0x0000640003f0e200 */
[----:B0-----:R-:W-:-:S12]  /*1390*/  PRMT R3, RZ, 0x7610, R3 ;  /* 0x00007610ff037816 */ /* 0x001fd80000000003 */
[----:B-1----:R-:W-:-:S05]  /*13a0*/  @!P0 FMUL R0, R0, 1.175494350822287508e-38 ;  /* 0x0080000000008820 */ /* 0x002fca0000400000 */
[----:B------:R-:W-:Y:S01]  /*13b0*/  F2FP.PACK_AB R0, RZ, R0 ;  /* 0x00000000ff00723e */ /* 0x000fe200000000ff */
[----:B------:R-:W-:Y:S05]  /*13c0*/  BRA `(.L_x_2657) ;  /* 0x00000c0000007947 */ /* 0x000fea0003800000 */
.L_x_2652:
        /* <DEDUP_REMOVED lines=8> */
[----:B------:R0:W2:Y:S02]  /*1450*/  LDG.E.U8 R2, [R2.64] ;  /* 0x0000002402027981 */ /* 0x0000a4000c1e1100 */
[----:B0-----:R-:W-:Y:S02]  /*1460*/  PRMT R3, RZ, 0x7610, R3 ;  /* 0x00007610ff037816 */ /* 0x001fe40000000003 */
[----:B--2---:R-:W-:-:S04]  /*1470*/  ISETP.NE.AND P0, PT, R2, RZ, PT ;  /* 0x000000ff0200720c */ /* 0x004fc80003f05270 */
[----:B------:R-:W-:-:S04]  /*1480*/  FSEL R0, RZ, 1, !P0 ;  /* 0x3f800000ff007808 */ /* 0x000fc80004000000 */
[----:B------:R-:W-:Y:S01]  /*1490*/  F2FP.PACK_AB R0, RZ, R0 ;  /* 0x00000000ff00723e */ /* 0x000fe200000000ff */
[----:B------:R-:W-:Y:S05]  /*14a0*/  BRA `(.L_x_2657) ;  /* 0x00000b2000007947 */ /* 0x000fea0003800000 */
.L_x_2666:
[----:B------:R-:W2:Y:S02]  /*14b0*/  LDG.E.128 R4, [R2.64] ;  /* 0x0000002402047981 */ /* 0x000ea4000c1e1d00 */
[----:B--2---:R-:W0:Y:S01]  /*14c0*/  F2F.F32.F64 R8, R6 ;  /* 0x0000000600087310 */ /* 0x004e220000301000 */
[----:B------:R-:W0:-:S04]  /*14d0*/  DSETP.GEU.AND P1, PT, |R6|, c[0x2][0x0], PT ;  /* 0x008000000600762a */ /* 0x000e080003f2e200 */
[----:B------:R-:W1:-:S03]  /*14e0*/  DSETP.GEU.AND P0, PT, |R4|, c[0x2][0x0], PT ;  /* 0x008000000400762a */ /* 0x000e460003f0e200 */
[----:B------:R-:W1:Y:S07]  /*14f0*/  F2F.F32.F64 R0, R4 ;  /* 0x0000000400007310 */ /* 0x000e6e0000301000 */
[----:B0-----:R-:W-:-:S05]  /*1500*/  @!P1 FMUL R8, R8, 1.175494350822287508e-38 ;  /* 0x0080000008089820 */ /* 0x001fca0000400000 */
[----:B------:R-:W-:Y:S01]  /*1510*/  F2FP.PACK_AB R3, RZ, R8 ;  /* 0x00000008ff03723e */ /* 0x000fe200000000ff */
[----:B-1----:R-:W-:-:S05]  /*1520*/  @!P0 FMUL R0, R0, 1.175494350822287508e-38 ;  /* 0x0080000000008820 */ /* 0x002fca0000400000 */
[----:B------:R-:W-:Y:S01]  /*1530*/  F2FP.PACK_AB R0, RZ, R0 ;  /* 0x00000000ff00723e */ /* 0x000fe200000000ff */
[----:B------:R-:W-:Y:S05]  /*1540*/  BRA `(.L_x_2657) ;  /* 0x00000a8000007947 */ /* 0x000fea0003800000 */
.L_x_2665:
[----:B------:R-:W-:-:S13]  /*1550*/  ISETP.NE.AND P0, PT, R4, 0xf, PT ;  /* 0x0000000f0400780c */ /* 0x000fda0003f05270 */
[----:B------:R-:W-:Y:S05]  /*1560*/  @!P0 BRA `(.L_x_2667) ;  /* 0x0000029000008947 */ /* 0x000fea0003800000 */
[----:B------:R-:W-:-:S13]  /*1570*/  ISETP.NE.AND P0, PT, R4, 0x17, PT ;  /* 0x000000170400780c */ /* 0x000fda0003f05270 */
[----:B------:R-:W-:Y:S05]  /*1580*/  @!P0 BRA `(.L_x_2668) ;  /* 0x0000018000008947 */ /* 0x000fea0003800000 */
[----:B------:R-:W-:-:S13]  /*1590*/  ISETP.NE.AND P0, PT, R4, 0x18, PT ;  /* 0x000000180400780c */ /* 0x000fda0003f05270 */
[----:B------:R-:W-:Y:S05]  /*15a0*/  @P0 BRA `(.L_x_2656) ;  /* 0x0000083000000947 */ /* 0x000fea0003800000 */
[----:B------:R0:W2:Y:S01]  /*15b0*/  LDG.E.U8 R0, [R2.64] ;  /* 0x0000002402007981 */ /* 0x0000a2000c1e1100 */
[----:B------:R-:W-:Y:S01]  /*15c0*/  IMAD.MOV.U32 R8, RZ, RZ, -0x800000 ;  /* 0xff800000ff087424 */ /* 0x000fe200078e00ff */
[----:B0-----:R-:W-:Y:S02]  /*15d0*/  PRMT R3, RZ, 0x7610, R3 ;  /* 0x00007610ff037816 */ /* 0x001fe40000000003 */
[----:B--2---:R-:W-:-:S04]  /*15e0*/  SHF.L.U32 R0, R0, 0x18, RZ ;  /* 0x0000001800007819 */ /* 0x004fc800000006ff */
        /* <DEDUP_REMOVED lines=16> */
[----:B------:R-:W-:Y:S01]  /*16f0*/  F2FP.PACK_AB R0, RZ, R0 ;  /* 0x00000000ff00723e */ /* 0x000fe200000000ff */
[----:B------:R-:W-:Y:S05]  /*1700*/  BRA `(.L_x_2657) ;  /* 0x000008c000007947 */ /* 0x000fea0003800000 */
.L_x_2668:
[----:B------:R0:W2:Y:S02]  /*1710*/  LDG.E.U8 R2, [R2.64] ;  /* 0x0000002402027981 */ /* 0x0000a4000c1e1100 */
[----:B0-----:R-:W-:Y:S01]  /*1720*/  PRMT R3, RZ, 0x7610, R3 ;  /* 0x00007610ff037816 */ /* 0x001fe20000000003 */
[C---:B--2---:R-:W-:Y:S02]  /*1730*/  IMAD.SHL.U32 R0, R2.reuse, 0x2000000, RZ ;  /* 0x0200000002007824 */ /* 0x044fe400078e00ff */
[----:B------:R-:W-:-:S03]  /*1740*/  IMAD.SHL.U32 R5, R2, 0x1000000, RZ ;  /* 0x0100000002057824 */ /* 0x000fc600078e00ff */
[----:B------:R-:W-:-:S13]  /*1750*/  ISETP.GE.U32.AND P0, PT, R0, 0x8000000, PT ;  /* 0x080000000000780c */ /* 0x000fda0003f06070 */
[C---:B------:R-:W-:Y:S01]  /*1760*/  @!P0 SHF.L.U32 R0, R2.reuse, 0x8, RZ ;  /* 0x0000000802008819 */ /* 0x040fe200000006ff */
[----:B------:R-:W-:-:S03]  /*1770*/  @P0 IMAD.SHL.U32 R4, R2, 0x200000, RZ ;  /* 0x0020000002040824 */ /* 0x000fc600078e00ff */
[----:B------:R-:W-:Y:S02]  /*1780*/  @!P0 LOP3.LUT R0, R0, 0x7f00, RZ, 0xc0, !PT ;  /* 0x00007f0000008812 */ /* 0x000fe400078ec0ff */
[----:B------:R-:W-:Y:S02]  /*1790*/  @P0 LOP3.LUT R4, R4, 0x70000000, RZ, 0xfc, !PT ;  /* 0x7000000004040812 */ /* 0x000fe400078efcff */
[----:B------:R-:W-:-:S03]  /*17a0*/  @!P0 LOP3.LUT R0, R0, 0x3f000000, RZ, 0xfc, !PT ;  /* 0x3f00000000008812 */ /* 0x000fc600078efcff */
[----:B------:R-:W-:Y:S02]  /*17b0*/  @P0 FMUL.FTZ R4, R4, 1.9259299443872358531e-34 ;  /* 0x0780000004040820 */ /* 0x000fe40000410000 */
[----:B------:R-:W-:-:S05]  /*17c0*/  @!P0 FADD.FTZ R4, R0, -0.5 ;  /* 0xbf00000000048421 */ /* 0x000fca0000010000 */
[----:B------:R-:W-:-:S04]  /*17d0*/  LOP3.LUT R0, R4, 0x80000000, R5, 0xf8, !PT ;  /* 0x8000000004007812 */ /* 0x000fc800078ef805 */
[----:B------:R-:W-:Y:S01]  /*17e0*/  F2FP.PACK_AB R0, RZ, R0 ;  /* 0x00000000ff00723e */ /* 0x000fe200000000ff */
[----:B------:R-:W-:Y:S05]  /*17f0*/  BRA `(.L_x_2657) ;  /* 0x000007d000007947 */ /* 0x000fea0003800000 */
.L_x_2667:
[----:B------:R0:W2:Y:S02]  /*1800*/  LDG.E.U16 R0, [R2.64] ;  /* 0x0000002402007981 */ /* 0x0000a4000c1e1500 */
[----:B0-----:R-:W-:Y:S02]  /*1810*/  PRMT R3, RZ, 0x7610, R3 ;  /* 0x00007610ff037816 */ /* 0x001fe40000000003 */
[----:B--2---:R-:W-:-:S04]  /*1820*/  PRMT R0, RZ, 0x5410, R0 ;  /* 0x00005410ff007816 */ /* 0x004fc80000000000 */
[----:B------:R-:W-:Y:S01]  /*1830*/  F2FP.PACK_AB R0, RZ, R0 ;  /* 0x00000000ff00723e */ /* 0x000fe200000000ff */
[----:B------:R-:W-:Y:S05]  /*1840*/  BRA `(.L_x_2657) ;  /* 0x0000078000007947 */ /* 0x000fea0003800000 */
.L_x_2664:
        /* <DEDUP_REMOVED lines=8> */
[----:B------:R0:W2:Y:S02]  /*18d0*/  LDG.E.U16 R2, [R2.64] ;  /* 0x0000002402027981 */ /* 0x0000a4000c1e1500 */
[----:B0-----:R-:W-:Y:S01]  /*18e0*/  PRMT R3, RZ, 0x7610, R3 ;  /* 0x00007610ff037816 */ /* 0x001fe20000000003 */
[----:B--2---:R-:W0:Y:S02]  /*18f0*/  I2F.U16 R0, R2 ;  /* 0x0000000200007306 */ /* 0x004e240000101000 */
[----:B0-----:R-:W-:Y:S01]  /*1900*/  F2FP.PACK_AB R0, RZ, R0 ;  /* 0x00000000ff00723e */ /* 0x001fe200000000ff */
[----:B------:R-:W-:Y:S05]  /*1910*/  BRA `(.L_x_2657) ;  /* 0x000006b000007947 */ /* 0x000fea0003800000 */
.L_x_2671:
        /* <DEDUP_REMOVED lines=12> */
[----:B------:R-:W-:Y:S02]  /*19e0*/  SHF.L.U32 R4, R3, 0x1f, RZ ;  /* 0x0000001f03047819 */ /* 0x000fe400000006ff */
[----:B------:R-:W-:-:S05]  /*19f0*/  SHF.R.U32.HI R0, RZ, 0x3, R0 ;  /* 0x00000003ff007819 */ /* 0x000fca0000011600 */
[----:B------:R-:W-:Y:S05]  /*1a00*/  @P0 BRA `(.L_x_2675) ;  /* 0x0000006000000947 */ /* 0x000fea0003800000 */
[----:B------:R-:W0:Y:S02]  /*1a10*/  FLO.U32 R3, R2 ;  /* 0x0000000200037300 */ /* 0x000e2400000e0000 */
[----:B0-----:R-:W-:-:S04]  /*1a20*/  IADD3 R3, -R3, 0x1f, RZ ;  /* 0x0000001f03037810 */ /* 0x001fc80007ffe1ff */
[----:B------:R-:W-:Y:S02]  /*1a30*/  IADD3 R5, R3, -0x1c, RZ ;  /* 0xffffffe403057810 */ /* 0x000fe40007ffe0ff */
[----:B------:R-:W-:Y:S02]  /*1a40*/  IADD3 R0, R0, 0x1d, -R3 ;  /* 0x0000001d00007810 */ /* 0x000fe40007ffe803 */
[----:B------:R-:W-:-:S04]  /*1a50*/  SHF.L.U32 R5, R2, R5, RZ ;  /* 0x0000000502057219 */ /* 0x000fc800000006ff */
[----:B------:R-:W-:Y:S02]  /*1a60*/  LOP3.LUT R2, R5, 0x7, RZ, 0xc0, !PT ;  /* 0x0000000705027812 */ /* 0x000fe400078ec0ff */
.L_x_2675:
[----:B------:R-:W-:Y:S05]  /*1a70*/  BSYNC B1 ;  /* 0x0000000000017941 */ /* 0x000fea0003800000 */
.L_x_2674:
[----:B------:R-:W-:Y:S01]  /*1a80*/  LEA R3, R0, 0x3b800000, 0x17 ;  /* 0x3b80000000037811 */ /* 0x000fe200078eb8ff */
[----:B------:R-:W-:-:S05]  /*1a90*/  IMAD.SHL.U32 R0, R2, 0x100000, RZ ;  /* 0x0010000002007824 */ /* 0x000fca00078e00ff */
[----:B------:R-:W-:Y:S02]  /*1aa0*/  LOP3.LUT R0, R3, R0, R4, 0xfe, !PT ;  /* 0x0000000003007212 */ /* 0x000fe400078efe04 */
.L_x_2673:
[----:B------:R-:W-:Y:S05]  /*1ab0*/  BSYNC B0 ;  /* 0x0000000000007941 */ /* 0x000fea0003800000 */
.L_x_2672:
[----:B------:R-:W-:Y:S02]  /*1ac0*/  F2FP.PACK_AB R0, RZ, R0 ;  /* 0x00000000ff00723e */ /* 0x000fe400000000ff */
[----:B------:R-:W-:Y:S01]  /*1ad0*/  PRMT R3, RZ, 0x7610, R3 ;  /* 0x00007610ff037816 */ /* 0x000fe20000000003 */
[----:B------:R-:W-:Y:S05]  /*1ae0*/  BRA `(.L_x_2657) ;  /* 0x000004e000007947 */ /* 0x000fea0003800000 */
.L_x_2670:
        /* <DEDUP_REMOVED lines=21> */
.L_x_2679:
[----:B------:R-:W-:Y:S05]  /*1c40*/  BSYNC B1 ;  /* 0x0000000000017941 */ /* 0x000fea0003800000 */
.L_x_2678:
[----:B------:R-:W-:Y:S01]  /*1c50*/  LEA R3, R0, 0x37800000, 0x17 ;  /* 0x3780000000037811 */ /* 0x000fe200078eb8ff */
[----:B------:R-:W-:-:S05]  /*1c60*/  IMAD.SHL.U32 R0, R2, 0x200000, RZ ;  /* 0x0020000002007824 */ /* 0x000fca00078e00ff */
[----:B------:R-:W-:Y:S02]  /*1c70*/  LOP3.LUT R0, R3, R0, R4, 0xfe, !PT ;  /* 0x0000000003007212 */ /* 0x000fe400078efe04 */
.L_x_2677:
[----:B------:R-:W-:Y:S05]  /*1c80*/  BSYNC B0 ;  /* 0x0000000000007941 */ /* 0x000fea0003800000 */
.L_x_2676:
[----:B------:R-:W-:Y:S02]  /*1c90*/  F2FP.PACK_AB R0, RZ, R0 ;  /* 0x00000000ff00723e */ /* 0x000fe400000000ff */
[----:B------:R-:W-:Y:S01]  /*1ca0*/  PRMT R3, RZ, 0x7610, R3 ;  /* 0x00007610ff037816 */ /* 0x000fe20000000003 */
[----:B------:R-:W-:Y:S05]  /*1cb0*/  BRA `(.L_x_2657) ;  /* 0x0000031000007947 */ /* 0x000fea0003800000 */
.L_x_2669:
        /* <DEDUP_REMOVED lines=12> */
[----:B------:R-:W-:Y:S01]  /*1d80*/  @!P0 IMAD.MOV.U32 R0, RZ, RZ, 0x7f800001 ;  /* 0x7f800001ff008424 */ /* 0x000fe200078e00ff */
[----:B------:R-:W-:Y:S02]  /*1d90*/  @P0 SHF.L.U32 R0, R2, 0x17, RZ ;  /* 0x0000001702000819 */ /* 0x000fe400000006ff */
.L_x_2683:
[----:B------:R-:W-:Y:S05]  /*1da0*/  BSYNC B0 ;  /* 0x0000000000007941 */ /* 0x000fea0003800000 */
.L_x_2682:
[----:B------:R-:W-:Y:S02]  /*1db0*/  PRMT R3, RZ, 0x7610, R3 ;  /* 0x00007610ff037816 */ /* 0x000fe40000000003 */
[----:B------:R-:W-:Y:S01]  /*1dc0*/  F2FP.PACK_AB R0, RZ, R0 ;  /* 0x00000000ff00723e */ /* 0x000fe200000000ff */
[----:B------:R-:W-:Y:S05]  /*1dd0*/  BRA `(.L_x_2657) ;  /* 0x000001f000007947 */ /* 0x000fea0003800000 */
.L_x_2656:
[----:B------:R-:W-:Y:S01]  /*1de0*/  MOV R0, 0x0 ;  /* 0x0000000000007802 */ /* 0x000fe20000000f00 */
[----:B------:R-:W-:Y:S01]  /*1df0*/  HFMA2.MMA R12, -RZ, RZ, 0, 5.9604644775390625e-08 ;  /* 0x00000001ff0c7435 */ /* 0x000fe200000001ff */
[----:B------:R-:W-:Y:S01]  /*1e00*/  IMAD.MOV.U32 R4, RZ, RZ, c[0x4][0x158] ;  /* 0x01005600ff047624 */ /* 0x000fe200078e00ff */
[----:B------:R-:W-:Y:S01]  /*1e10*/  MOV R7, c[0x4][0x164] ;  /* 0x0100590000077a02 */ /* 0x000fe20000000f00 */
[----:B------:R0:W1:Y:S01]  /*1e20*/  LDC.64 R2, c[0x4][R0] ;  /* 0x0100000000027b82 */ /* 0x0000620000000a00 */
[----:B------:R-:W-:Y:S02]  /*1e30*/  IMAD.MOV.U32 R5, RZ, RZ, c[0x4][0x15c] ;  /* 0x01005700ff057624 */ /* 0x000fe400078e00ff */
[----:B------:R-:W-:-:S02]  /*1e40*/  IMAD.MOV.U32 R6, RZ, RZ, c[0x4][0x160] ;  /* 0x01005800ff067624 */ /* 0x000fc400078e00ff */
[----:B------:R-:W-:Y:S02]  /*1e50*/  IMAD.MOV.U32 R8, RZ, RZ, 0x4e ;  /* 0x0000004eff087424 */ /* 0x000fe400078e00ff */
[----:B------:R-:W-:Y:S02]  /*1e60*/  IMAD.MOV.U32 R10, RZ, RZ, c[0x4][0x28] ;  /* 0x01000a00ff0a7624 */ /* 0x000fe400078e00ff */
[----:B------:R-:W-:Y:S02]  /*1e70*/  IMAD.MOV.U32 R11, RZ, RZ, c[0x4][0x2c] ;  /* 0x01000b00ff0b7624 */ /* 0x000fe400078e00ff */
[----:B------:R-:W-:Y:S02]  /*1e80*/  IMAD.MOV.U32 R13, RZ, RZ, RZ ;  /* 0x000000ffff0d7224 */ /* 0x000fe400078e00ff */
[----:B0-----:R-:W-:Y:S01]  /*1e90*/  LEPC R14 ;  /* 0x00000000000e734e */ /* 0x001fe20000000000 */
[----:B------:R-:W-:Y:S02]  /*1ea0*/  MOV R9, 0x1f10 ;  /* 0x00001f1000097802 */ /* 0x000fe40000000f00 */
[----:B------:R-:W-:Y:S02]  /*1eb0*/  MOV R20, 0x1e90 ;  /* 0x00001e9000147802 */ /* 0x000fe40000000f00 */
[----:B------:R-:W-:-:S02]  /*1ec0*/  MOV R21, 0x0 ;  /* 0x0000000000157802 */ /* 0x000fc40000000f00 */
[----:B------:R-:W-:Y:S02]  /*1ed0*/  MOV R0, 0x0 ;  /* 0x0000000000007802 */ /* 0x000fe40000000f00 */
[----:B------:R-:W-:-:S04]  /*1ee0*/  IADD3 R20, P0, P1, -R20, R9, R14 ;  /* 0x0000000914147210 */ /* 0x000fc8000791e10e */
[----:B------:R-:W-:-:S04]  /*1ef0*/  IADD3.X R21, ~R0, R21, R15, P0, P1 ;  /* 0x0000001500157210 */ /* 0x000fc800007e250f */
[----:B-1----:R-:W-:Y:S05]  /*1f00*/  CALL.ABS.NOINC R2 ;  /* 0x0000000002007343 */ /* 0x002fea0003c00000 */
[----:B------:R-:W-:Y:S02]  /*1f10*/  PRMT R3, RZ, 0x7610, R3 ;  /* 0x00007610ff037816 */ /* 0x000fe40000000003 */
[----:B------:R-:W-:Y:S01]  /*1f20*/  PRMT R0, RZ, 0x7610, R0 ;  /* 0x00007610ff007816 */ /* 0x000fe20000000000 */
[----:B------:R-:W-:Y:S05]  /*1f30*/  BRA `(.L_x_2657) ;  /* 0x0000009000007947 */ /* 0x000fea0003800000 */
.L_x_2681:
[----:B------:R-:W2:Y:S02]  /*1f40*/  LDG.E.64 R2, [R2.64] ;  /* 0x0000002402027981 */ /* 0x000ea4000c1e1b00 */
[----:B--2---:R0:W1:Y:S02]  /*1f50*/  I2F.U64 R0, R2 ;  /* 0x0000000200007312 */ /* 0x0040640000301000 */
[----:B0-----:R-:W-:Y:S02]  /*1f60*/  PRMT R3, RZ, 0x7610, R3 ;  /* 0x00007610ff037816 */ /* 0x001fe40000000003 */
[----:B-1----:R-:W-:Y:S01]  /*1f70*/  F2FP.PACK_AB R0, RZ, R0 ;  /* 0x00000000ff00723e */ /* 0x002fe200000000ff */
[----:B------:R-:W-:Y:S05]  /*1f80*/  BRA `(.L_x_2657) ;  /* 0x0000004000007947 */ /* 0x000fea0003800000 */
.L_x_2680:
[----:B------:R0:W2:Y:S02]  /*1f90*/  LDG.E R2, [R2.64] ;  /* 0x0000002402027981 */ /* 0x0000a4000c1e1900 */
[----:B0-----:R-:W-:Y:S01]  /*1fa0*/  PRMT R3, RZ, 0x7610, R3 ;  /* 0x00007610ff037816 */ /* 0x001fe20000000003 */
[----:B--2---:R-:W0:Y:S02]  /*1fb0*/  I2F.U32 R0, R2 ;  /* 0x0000000200007306 */ /* 0x004e240000201000 */
[----:B0-----:R-:W-:-:S06]  /*1fc0*/  F2FP.PACK_AB R0, RZ, R0 ;  /* 0x00000000ff00723e */ /* 0x001fcc00000000ff */
.L_x_2657:
[----:B------:R-:W-:Y:S01]  /*1fd0*/  HADD2.F32 R0, -RZ, R0.H0_H0 ;  /* 0x20000000ff007230 */ /* 0x000fe20000004100 */
[----:B------:R-:W-:Y:S01]  /*1fe0*/  IADD3 R4, P2, R18, c[0x0][0x360], RZ ;  /* 0x0000d80012047a10 */ /* 0x000fe20007f5e0ff */
[----:B------:R-:W-:Y:S01]  /*1ff0*/  HADD2.F32 R6, -RZ, R3.H0_H0 ;  /* 0x20000003ff067230 */ /* 0x000fe20000004100 */
[----:B------:R-:W-:Y:S02]  /*2000*/  BSSY B0, `(.L_x_2684) ;  /* 0x000027c000007945 */ /* 0x000fe40003800000 */
[----:B------:R-:W-:Y:S01]  /*2010*/  FSETP.GTU.FTZ.AND P0, PT, |R0|, +INF , PT ;  /* 0x7f8000000000780b */ /* 0x000fe20003f1c200 */
[----:B------:R-:W-:Y:S01]  /*2020*/  IMAD.X R5, RZ, RZ, c[0x0][0x364], P2 ;  /* 0x0000d900ff057624 */ /* 0x000fe200010e06ff */
[----:B------:R-:W-:Y:S01]  /*2030*/  FSETP.GTU.FTZ.AND P1, PT, |R6|, +INF , PT ;  /* 0x7f8000000600780b */ /* 0x000fe20003f3c200 */
[----:B------:R-:W-:-:S03]  /*2040*/  FADD.FTZ R7, |R0|, -RZ ;  /* 0x800000ff00077221 */ /* 0x000fc60000010200 */
[----:B------:R-:W-:-:S13]  /*2050*/  PLOP3.LUT P0, PT, P0, P1, PT, 0xa8, 0x0 ;  /* 0x000000000000781c */ /* 0x000fda0000703570 */
[----:B------:R-:W-:Y:S05]  /*2060*/  @P0 BRA `(.L_x_2685) ;  /* 0x0000266000000947 */ /* 0x000fea0003800000 */
[----:B------:R-:W-:Y:S01]  /*2070*/  FSETP.GT.FTZ.AND P0, PT, R7, 8388608, PT ;  /* 0x4b0000000700780b */ /* 0x000fe20003f14000 */
[C---:B------:R-:W-:Y:S01]  /*2080*/  FADD.FTZ R10, |R6|.reuse, -RZ ;  /* 0x800000ff060a7221 */ /* 0x040fe20000010200 */
[----:B------:R-:W-:Y:S02]  /*2090*/  FSETP.GT.FTZ.AND P1, PT, |R6|, 8388608, PT ;  /* 0x4b0000000600780b */ /* 0x000fe40003f34200 */
[----:B------:R-:W-:Y:S02]  /*20a0*/  SHF.R.U32.HI R17, RZ, 0x1f, R6 ;  /* 0x0000001fff117819 */ /* 0x000fe40000011606 */
[----:B------:R-:W-:-:S13]  /*20b0*/  PLOP3.LUT P0, PT, P0, P1, PT, 0xa8, 0x0 ;  /* 0x000000000000781c */ /* 0x000fda0000703570 */
[----:B------:R-:W-:Y:S05]  /*20c0*/  @P0 BRA `(.L_x_2686) ;  /* 0x000019b000000947 */ /* 0x000fea0003800000 */
[----:B------:R-:W-:Y:S02]  /*20d0*/  FSETP.NEU.FTZ.AND P1, PT, R0, 1, PT ;  /* 0x3f8000000000780b */ /* 0x000fe40003f3d000 */
[----:B------:R-:W-:-:S13]  /*20e0*/  FSETP.NEU.FTZ.AND P0, PT, R6, RZ, PT ;  /* 0x000000ff0600720b */ /* 0x000fda0003f1d000 */
[----:B------:R-:W-:Y:S05]  /*20f0*/  @!P0 BRA !P1, `(.L_x_2687) ;  /* 0x0000195000008947 */ /* 0x000fea0004800000 */
[----:B------:R-:W-:Y:S02]  /*2100*/  FSETP.GEU.FTZ.AND P0, PT, |R6|, 0.00021143197955098003149, PT ;  /* 0x395db3d70600780b */ /* 0x000fe40003f1e200 */
[----:B------:R-:W-:-:S13]  /*2110*/  FSETP.GEU.FTZ.AND P1, PT, R7, 0.00021143197955098003149, PT ;  /* 0x395db3d70700780b */ /* 0x000fda0003f3e000 */
[----:B------:R-:W-:Y:S05]  /*2120*/  @!P0 BRA !P1, `(.L_x_2688) ;  /* 0x000018e000008947 */ /* 0x000fea0004800000 */
[C---:B------:R-:W-:Y:S01]  /*2130*/  FADD.FTZ R2, R7.reuse, 1 ;  /* 0x3f80000007027421 */ /* 0x040fe20000010000 */
[----:B------:R-:W-:Y:S01]  /*2140*/  BSSY B1, `(.L_x_2689) ;  /* 0x0000098000017945 */ /* 0x000fe20003800000 */
[----:B------:R-:W-:Y:S02]  /*2150*/  FADD.FTZ R9, |R10|, -RZ ;  /* 0x800000ff0a097221 */ /* 0x000fe40000010200 */
[----:B------:R-:W-:Y:S02]  /*2160*/  FADD.FTZ R8, |R2|, -RZ ;  /* 0x800000ff02087221 */ /* 0x000fe40000010200 */
[----:B------:R-:W-:-:S03]  /*2170*/  FADD.FTZ R3, R7, -1 ;  /* 0xbf80000007037421 */ /* 0x000fc60000010000 */
[CC--:B------:R-:W-:Y:S01]  /*2180*/  IMNMX R11, R8.reuse, R9.reuse, !PT ;  /* 0x00000009080b7217 */ /* 0x0c0fe20007800200 */
[----:B------:R-:W-:Y:S01]  /*2190*/  FADD.FTZ R14, |R3|, -RZ ;  /* 0x800000ff030e7221 */ /* 0x000fe20000010200 */
[----:B------:R-:W-:Y:S02]  /*21a0*/  IMNMX R8, R8, R9, PT ;  /* 0x0000000908087217 */ /* 0x000fe40003800200 */
[----:B------:R-:W-:Y:S02]  /*21b0*/  LOP3.LUT R12, R11, 0xfe000000, RZ, 0xc0, !PT ;  /* 0xfe0000000b0c7812 */ /* 0x000fe400078ec0ff */
[----:B------:R-:W-:Y:S02]  /*21c0*/  IMNMX R18, R9, R14, !PT ;  /* 0x0000000e09127217 */ /* 0x000fe40007800200 */
[----:B------:R-:W-:Y:S02]  /*21d0*/  IADD3 R13, -R12, 0x7e800000, RZ ;  /* 0x7e8000000c0d7810 */ /* 0x000fe40007ffe1ff */
[----:B------:R-:W-:-:S02]  /*21e0*/  LOP3.LUT R20, R18, 0xfe000000, RZ, 0xc0, !PT ;  /* 0xfe00000012147812 */ /* 0x000fc400078ec0ff */
[----:B------:R-:W-:Y:S01]  /*21f0*/  IMNMX R15, R9, R14, PT ;  /* 0x0000000e090f7217 */ /* 0x000fe20003800200 */
[-C--:B------:R-:W-:Y:S01]  /*2200*/  FMUL.FTZ R9, R8, R13.reuse ;  /* 0x0000000d08097220 */ /* 0x080fe20000410000 */
[----:B------:R-:W-:Y:S01]  /*2210*/  IADD3 R21, -R20, 0x7e800000, RZ ;  /* 0x7e80000014157810 */ /* 0x000fe20007ffe1ff */
[----:B------:R-:W-:Y:S01]  /*2220*/  FMUL.FTZ R13, R11, R13 ;  /* 0x0000000d0b0d7220 */ /* 0x000fe20000410000 */
[C---:B------:R-:W-:Y:S01]  /*2230*/  FSETP.NEU.FTZ.AND P0, PT, R8.reuse, RZ, PT ;  /* 0x000000ff0800720b */ /* 0x040fe20003f1d000 */
[----:B------:R-:W-:Y:S01]  /*2240*/  FMUL.FTZ R14, R9, R9 ;  /* 0x00000009090e7220 */ /* 0x000fe20000410000 */
[C---:B------:R-:W-:Y:S01]  /*2250*/  FSETP.NEU.FTZ.AND P2, PT, R15.reuse, RZ, PT ;  /* 0x000000ff0f00720b */ /* 0x040fe20003f5d000 */
[-C--:B------:R-:W-:Y:S01]  /*2260*/  FMUL.FTZ R9, R15, R21.reuse ;  /* 0x000000150f097220 */ /* 0x080fe20000410000 */
[----:B------:R-:W-:Y:S01]  /*2270*/  FSETP.NEU.FTZ.AND P1, PT, R8, +INF , PT ;  /* 0x7f8000000800780b */ /* 0x000fe20003f3d000 */
[----:B------:R-:W-:Y:S02]  /*2280*/  FMUL.FTZ R21, R18, R21 ;  /* 0x0000001512157220 */ /* 0x000fe40000410000 */
[----:B------:R-:W-:Y:S01]  /*2290*/  FMUL.FTZ R22, R9, R9 ;  /* 0x0000000909167220 */ /* 0x000fe20000410000 */
[----:B------:R-:W-:Y:S01]  /*22a0*/  LOP3.LUT R9, R12, 0x800000, RZ, 0xfc, !PT ;  /* 0x008000000c097812 */ /* 0x000fe200078efcff */
[----:B------:R-:W-:Y:S01]  /*22b0*/  FFMA.FTZ R14, R13, R13, R14 ;  /* 0x0000000d0d0e7223 */ /* 0x000fe2000001000e */
[----:B------:R-:W-:Y:S01]  /*22c0*/  LOP3.LUT R13, R20, 0x800000, RZ, 0xfc, !PT ;  /* 0x00800000140d7812 */ /* 0x000fe200078efcff */
[----:B------:R-:W-:-:S04]  /*22d0*/  FFMA.FTZ R22, R21, R21, R22 ;  /* 0x0000001515167223 */ /* 0x000fc80000010016 */
[----:B------:R-:W0:Y:S08]  /*22e0*/  MUFU.SQRT R14, R14 ;  /* 0x0000000e000e7308 */ /* 0x000e300000002000 */
[----:B------:R-:W1:Y:S01]  /*22f0*/  MUFU.SQRT R22, R22 ;  /* 0x0000001600167308 */ /* 0x000e620000002000 */
[----:B0-----:R-:W-:Y:S01]  /*2300*/  @P0 FMUL.FTZ R11, R14, R9 ;  /* 0x000000090e0b0220 */ /* 0x001fe20000410000 */
[----:B------:R-:W-:-:S04]  /*2310*/  FSETP.NEU.FTZ.AND P0, PT, R15, +INF , PT ;  /* 0x7f8000000f00780b */ /* 0x000fc80003f1d000 */
[----:B------:R-:W-:Y:S01]  /*2320*/  FSEL R9, R11, +INF , P1 ;  /* 0x7f8000000b097808 */ /* 0x000fe20000800000 */
[----:B-1----:R-:W-:-:S05]  /*2330*/  @P2 FMUL.FTZ R18, R22, R13 ;  /* 0x0000000d16122220 */ /* 0x002fca0000410000 */
[----:B------:R-:W-:-:S05]  /*2340*/  FSEL R8, R18, +INF , P0 ;  /* 0x7f80000012087808 */ /* 0x000fca0000000000 */
[----:B------:R-:W-:-:S04]  /*2350*/  FADD.FTZ R11, R9, R8 ;  /* 0x00000008090b7221 */ /* 0x000fc80000010000 */
[----:B------:R-:W-:-:S05]  /*2360*/  FMUL.FTZ R11, R11, 0.5 ;  /* 0x3f0000000b0b7820 */ /* 0x000fca0000410000 */
[----:B------:R-:W-:-:S04]  /*2370*/  FMNMX.NAN R12, R11, 1, !PT ;  /* 0x3f8000000b0c7809 */ /* 0x000fc80007820000 */
[----:B------:R-:W-:-:S13]  /*2380*/  FSETP.GEU.FTZ.AND P0, PT, R12, 10, PT ;  /* 0x412000000c00780b */ /* 0x000fda0003f1e000 */
[----:B------:R-:W-:-:S06]  /*2390*/  @P0 FFMA.FTZ R13, R12, R12, -1 ;  /* 0xbf8000000c0d0423 */ /* 0x000fcc000001000c */
[----:B------:R-:W0:Y:S02]  /*23a0*/  @P0 MUFU.SQRT R13, R13 ;  /* 0x0000000d000d0308 */ /* 0x000e240000002000 */
[----:B0-----:R-:W-:-:S06]  /*23b0*/  @P0 FADD.FTZ R14, R12, R13 ;  /* 0x0000000d0c0e0221 */ /* 0x001fcc0000010000 */
[----:B------:R-:W0:Y:S02]  /*23c0*/  @P0 MUFU.LG2 R14, R14 ;  /* 0x0000000e000e0308 */ /* 0x000e240000000c00 */
[----:B0-----:R-:W-:Y:S01]  /*23d0*/  @P0 FMUL.FTZ R11, R14, 0.69314718246459960938 ;  /* 0x3f3172180e0b0820 */ /* 0x001fe20000410000 */
[----:B------:R-:W-:Y:S05]  /*23e0*/  @P0 BRA `(.L_x_2690) ;  /* 0x000006d000000947 */ /* 0x000fea0003800000 */
[----:B------:R-:W-:Y:S02]  /*23f0*/  FSETP.NEU.FTZ.AND P1, PT, R7, 1, PT ;  /* 0x3f8000000700780b */ /* 0x000fe40003f3d000 */
[----:B------:R-:W-:-:S13]  /*2400*/  FSETP.GEU.FTZ.AND P0, PT, |R6|, 1.1102230246251565404e-16, PT ;  /* 0x250000000600780b */ /* 0x000fda0003f1e200 */
[----:B------:R-:W-:Y:S05]  /*2410*/  @!P0 BRA !P1, `(.L_x_2691) ;  /* 0x0000069000008947 */ /* 0x000fea0004800000 */
[----:B------:R-:W-:-:S05]  /*2420*/  FMUL.FTZ R11, |R3|, 1.1920928955078125e-07 ;  /* 0x34000000030b7820 */ /* 0x000fca0000410200 */
[----:B------:R-:W-:-:S13]  /*2430*/  FSETP.GTU.FTZ.AND P0, PT, R11, |R6|, PT ;  /* 0x400000060b00720b */ /* 0x000fda0003f1c000 */
[----:B------:R-:W-:Y:S05]  /*2440*/  @!P0 BRA `(.L_x_2692) ;  /* 0x0000028000008947 */ /* 0x000fea0003800000 */
[----:B------:R-:W-:-:S13]  /*2450*/  FSETP.GEU.FTZ.AND P0, PT, R7, 1, PT ;  /* 0x3f8000000700780b */ /* 0x000fda0003f1e000 */
[----:B------:R-:W-:-:S04]  /*2460*/  @!P0 FADD.FTZ R11, -R7, 1 ;  /* 0x3f800000070b8421 */ /* 0x000fc80000010100 */
[----:B------:R-:W-:-:S06]  /*2470*/  @!P0 FMUL.FTZ R13, R2, R11 ;  /* 0x0000000b020d8220 */ /* 0x000fcc0000410000 */
[----:B------:R-:W0:Y:S08]  /*2480*/  @!P0 MUFU.SQRT R13, R13 ;  /* 0x0000000d000d8308 */ /* 0x000e300000002000 */
[----:B0-----:R-:W0:Y:S02]  /*2490*/  @!P0 MUFU.RCP R11, R13 ;  /* 0x0000000d000b8308 */ /* 0x001e240000001000 */
[----:B0-----:R-:W-:Y:S01]  /*24a0*/  @!P0 FMUL.FTZ R11, |R6|, R11 ;  /* 0x0000000b060b8220 */ /* 0x001fe20000410200 */
[----:B------:R-:W-:Y:S05]  /*24b0*/  @!P0 BRA `(.L_x_2690) ;  /* 0x0000060000008947 */ /* 0x000fea0003800000 */
[----:B------:R-:W-:Y:S02]  /*24c0*/  FMUL.FTZ R11, R2, R3 ;  /* 0x00000003020b7220 */ /* 0x000fe40000410000 */
[----:B------:R-:W-:-:S02]  /*24d0*/  IMAD.MOV.U32 R18, RZ, RZ, 0x3e800000 ;  /* 0x3e800000ff127424 */ /* 0x000fc400078e00ff */
[----:B------:R-:W0:Y:S01]  /*24e0*/  MUFU.SQRT R14, R11 ;  /* 0x0000000b000e7308 */ /* 0x000e220000002000 */
[----:B------:R-:W-:Y:S02]  /*24f0*/  IMAD.MOV.U32 R21, RZ, RZ, 0x3d39bf78 ;  /* 0x3d39bf78ff157424 */ /* 0x000fe400078e00ff */
[----:B0-----:R-:W-:-:S04]  /*2500*/  FADD.FTZ R20, R3, R14 ;  /* 0x0000000e03147221 */ /* 0x001fc80000010000 */
[C---:B------:R-:W-:Y:S01]  /*2510*/  FADD.FTZ.RZ R13, R20.reuse, 1 ;  /* 0x3f800000140d7421 */ /* 0x040fe2000001c000 */
[----:B------:R-:W-:-:S04]  /*2520*/  ISETP.GE.U32.AND P0, PT, R20, 0x7f800000, PT ;  /* 0x7f8000001400780c */ /* 0x000fc80003f06070 */
[----:B------:R-:W-:-:S04]  /*2530*/  IADD3 R13, R13, -0x3f400000, RZ ;  /* 0xc0c000000d0d7810 */ /* 0x000fc80007ffe0ff */
[----:B------:R-:W-:-:S04]  /*2540*/  LOP3.LUT R13, R13, 0xff800000, RZ, 0xc0, !PT ;  /* 0xff8000000d0d7812 */ /* 0x000fc800078ec0ff */
[----:B------:R-:W-:Y:S02]  /*2550*/  IADD3 R15, -R13, 0x40800000, RZ ;  /* 0x408000000d0f7810 */ /* 0x000fe40007ffe1ff */
[----:B------:R-:W-:Y:S02]  /*2560*/  IADD3 R14, R20, -R13, RZ ;  /* 0x8000000d140e7210 */ /* 0x000fe40007ffe0ff */
[----:B------:R-:W0:Y:S01]  /*2570*/  I2F R13, R13 ;  /* 0x0000000d000d7306 */ /* 0x000e220000201400 */
[----:B------:R-:W-:-:S04]  /*2580*/  FFMA.FTZ R15, R15, R18, -1 ;  /* 0xbf8000000f0f7423 */ /* 0x000fc80000010012 */
[----:B------:R-:W-:-:S04]  /*2590*/  FADD.FTZ R14, R14, R15 ;  /* 0x0000000f0e0e7221 */ /* 0x000fc80000010000 */
[----:B------:R-:W-:-:S04]  /*25a0*/  FFMA.FTZ R11, R14, -R21, 0.10546888411045074463 ;  /* 0x3dd800120e0b7423 */ /* 0x000fc80000010815 */
[----:B------:R-:W-:-:S04]  /*25b0*/  FFMA.FTZ R11, R14, R11, -0.13229703903198242188 ;  /* 0xbe0778e00e0b7423 */ /* 0x000fc8000001000b */
[----:B------:R-:W-:-:S04]  /*25c0*/  FFMA.FTZ R11, R14, R11, 0.14491446316242218018 ;  /* 0x3e1464750e0b7423 */ /* 0x000fc8000001000b */
[----:B------:R-:W-:-:S04]  /*25d0*/  FFMA.FTZ R11, R14, R11, -0.16641564667224884033 ;  /* 0xbe2a68dd0e0b7423 */ /* 0x000fc8000001000b */
[----:B------:R-:W-:-:S04]  /*25e0*/  FFMA.FTZ R11, R14, R11, 0.19988867640495300293 ;  /* 0x3e4caf9e0e0b7423 */ /* 0x000fc8000001000b */
[----:B------:R-:W-:-:S04]  /*25f0*/  FFMA.FTZ R11, R14, R11, -0.25000196695327758789 ;  /* 0xbe8000420e0b7423 */ /* 0x000fc8000001000b */
[----:B------:R-:W-:-:S04]  /*2600*/  FFMA.FTZ R11, R14, R11, 0.33333510160446166992 ;  /* 0x3eaaaae60e0b7423 */ /* 0x000fc8000001000b */
[----:B------:R-:W-:-:S04]  /*2610*/  FFMA.FTZ R11, R14, R11, -0.5 ;  /* 0xbf0000000e0b7423 */ /* 0x000fc8000001000b */
[C---:B------:R-:W-:Y:S02]  /*2620*/  FMUL.FTZ R15, R14.reuse, R11 ;  /* 0x0000000b0e0f7220 */ /* 0x040fe40000410000 */
[----:B0-----:R-:W-:Y:S02]  /*2630*/  FMUL.FTZ R11, R13, 1.1920928955078125e-07 ;  /* 0x340000000d0b7820 */ /* 0x001fe40000410000 */
[----:B------:R-:W-:-:S04]  /*2640*/  FFMA.FTZ R14, R14, R15, R14 ;  /* 0x0000000f0e0e7223 */ /* 0x000fc8000001000e */
[----:B------:R-:W-:Y:S01]  /*2650*/  FFMA.FTZ R11, R11, 0.69314718246459960938, R14 ;  /* 0x3f3172180b0b7823 */ /* 0x000fe2000001000e */
[----:B------:R-:W-:Y:S05]  /*2660*/  @!P0 BRA `(.L_x_2690) ;  /* 0x0000045000008947 */ /* 0x000fea0003800000 */
[C---:B------:R-:W-:Y:S02]  /*2670*/  ISETP.GE.AND P0, PT, R20.reuse, -0x407fffff, PT ;  /* 0xbf8000011400780c */ /* 0x040fe40003f06270 */
[----:B------:R-:W-:-:S11]  /*2680*/  FSETP.NEU.FTZ.AND P1, PT, R20, RZ, PT ;  /* 0x000000ff1400720b */ /* 0x000fd60003f3d000 */
[----:B------:R-:W-:-:S04]  /*2690*/  @P0 IMAD.MOV.U32 R13, RZ, RZ, 0x7f800000 ;  /* 0x7f800000ff0d0424 */ /* 0x000fc800078e00ff */
[----:B------:R-:W-:-:S05]  /*26a0*/  @P0 FFMA.FTZ R11, R20, R13, +INF ;  /* 0x7f800000140b0423 */ /* 0x000fca000001000d */
[----:B------:R-:W-:Y:S01]  /*26b0*/  FSEL R11, R11, -RZ, P1 ;  /* 0x800000ff0b0b7208 */ /* 0x000fe20000800000 */
[----:B------:R-:W-:Y:S05]  /*26c0*/  BRA `(.L_x_2690) ;  /* 0x000003f000007947 */ /* 0x000fea0003800000 */
.L_x_2692:
[----:B------:R-:W-:Y:S01]  /*26d0*/  FSETP.GEU.FTZ.AND P0, PT, R2, RZ, PT ;  /* 0x000000ff0200720b */ /* 0x000fe20003f1e000 */
[----:B------:R-:W-:-:S12]  /*26e0*/  BSSY B2, `(.L_x_2693) ;  /* 0x000000b000027945 */ /* 0x000fd80003800000 */
[----:B------:R-:W-:Y:S05]  /*26f0*/  @!P0 BRA `(.L_x_2694) ;  /* 0x0000007000008947 */ /* 0x000fea0003800000 */
[----:B------:R-:W-:-:S13]  /*2700*/  FSETP.NEU.FTZ.AND P0, PT, R2, RZ, PT ;  /* 0x000000ff0200720b */ /* 0x000fda0003f1d000 */
[----:B------:R-:W-:Y:S02]  /*2710*/  @P0 FADD.FTZ R13, R2, R9 ;  /* 0x00000009020d0221 */ /* 0x000fe40000010000 */
[C---:B------:R-:W-:Y:S02]  /*2720*/  @P0 FMUL.FTZ R11, R6.reuse, R6 ;  /* 0x00000006060b0220 */ /* 0x040fe40000410000 */
[----:B------:R-:W0:Y:S02]  /*2730*/  @P0 MUFU.RCP R14, R13 ;  /* 0x0000000d000e0308 */ /* 0x000e240000001000 */
[----:B0-----:R-:W-:Y:S02]  /*2740*/  @P0 FMUL.FTZ.D2 R11, R11, R14 ;  /* 0x0000000e0b0b0220 */ /* 0x001fe40000310000 */
[----:B------:R-:W-:Y:S01]  /*2750*/  @!P0 FMUL.FTZ R11, |R6|, 0.5 ;  /* 0x3f000000060b8820 */ /* 0x000fe20000410200 */
[----:B------:R-:W-:Y:S05]  /*2760*/  BRA `(.L_x_2695) ;  /* 0x0000002000007947 */ /* 0x000fea0003800000 */
.L_x_2694:
[----:B------:R-:W-:-:S04]  /*2770*/  FADD.FTZ R11, -R2, R9 ;  /* 0x00000009020b7221 */ /* 0x000fc80000010100 */
[----:B------:R-:W-:Y:S02]  /*2780*/  FMUL.FTZ R11, R11, 0.5 ;  /* 0x3f0000000b0b7820 */ /* 0x000fe40000410000 */
.L_x_2695:
[----:B------:R-:W-:Y:S05]  /*2790*/  BSYNC B2 ;  /* 0x0000000000027941 */ /* 0x000fea0003800000 */
.L_x_2693:
[----:B------:R-:W-:Y:S01]  /*27a0*/  FADD.FTZ R13, -R7, 1 ;  /* 0x3f800000070d7421 */ /* 0x000fe20000010100 */
[----:B------:R-:W-:Y:S04]  /*27b0*/  BSSY B2, `(.L_x_2696) ;  /* 0x000000c000027945 */ /* 0x000fe80003800000 */
[----:B------:R-:W-:-:S13]  /*27c0*/  FSETP.GEU.FTZ.AND P0, PT, R13, RZ, PT ;  /* 0x000000ff0d00720b */ /* 0x000fda0003f1e000 */
[----:B------:R-:W-:Y:S05]  /*27d0*/  @!P0 BRA `(.L_x_2697) ;  /* 0x0000007000008947 */ /* 0x000fea0003800000 */
[----:B------:R-:W-:-:S13]  /*27e0*/  FSETP.NEU.FTZ.AND P0, PT, R13, RZ, PT ;  /* 0x000000ff0d00720b */ /* 0x000fda0003f1d000 */
[----:B------:R-:W-:Y:S02]  /*27f0*/  @P0 FADD.FTZ R13, R8, R13 ;  /* 0x0000000d080d0221 */ /* 0x000fe40000010000 */
[----:B------:R-:W-:-:S04]  /*2800*/  @P0 FMUL.FTZ R14, R6, R6 ;  /* 0x00000006060e0220 */ /* 0x000fc80000410000 */
[----:B------:R-:W0:Y:S02]  /*2810*/  @P0 MUFU.RCP R13, R13 ;  /* 0x0000000d000d0308 */ /* 0x000e240000001000 */
[----:B0-----:R-:W-:Y:S02]  /*2820*/  @P0 FMUL.FTZ.D2 R14, R14, R13 ;  /* 0x0000000d0e0e0220 */ /* 0x001fe40000310000 */
[----:B------:R-:W-:Y:S01]  /*2830*/  @!P0 FMUL.FTZ R14, |R6|, 0.5 ;  /* 0x3f000000060e8820 */ /* 0x000fe20000410200 */
[----:B------:R-:W-:Y:S05]  /*2840*/  BRA `(.L_x_2698) ;  /* 0x0000002000007947 */ /* 0x000fea0003800000 */
.L_x_2697:
[----:B------:R-:W-:-:S04]  /*2850*/  FADD.FTZ R13, R8, -R13 ;  /* 0x8000000d080d7221 */ /* 0x000fc80000010000 */
[----:B------:R-:W-:Y:S02]  /*2860*/  FMUL.FTZ R14, R13, 0.5 ;  /* 0x3f0000000d0e7820 */ /* 0x000fe40000410000 */
.L_x_2698:
[----:B------:R-:W-:Y:S05]  /*2870*/  BSYNC B2 ;  /* 0x0000000000027941 */ /* 0x000fea0003800000 */
.L_x_2696:
[----:B------:R-:W-:Y:S02]  /*2880*/  FADD.FTZ R14, R14, R11 ;  /* 0x0000000b0e0e7221 */ /* 0x000fe40000010000 */
[----:B------:R-:W-:Y:S02]  /*2890*/  FADD.FTZ R11, R12, 1 ;  /* 0x3f8000000c0b7421 */ /* 0x000fe40000010000 */
[----:B------:R-:W-:Y:S02]  /*28a0*/  IMAD.MOV.U32 R20, RZ, RZ, 0x3e800000 ;  /* 0x3e800000ff147424 */ /* 0x000fe400078e00ff */
[----:B------:R-:W-:Y:S02]  /*28b0*/  FMUL.FTZ R11, R11, R14 ;  /* 0x0000000e0b0b7220 */ /* 0x000fe40000410000 */
[----:B------:R-:W-:-:S04]  /*28c0*/  IMAD.MOV.U32 R21, RZ, RZ, 0x3d39bf78 ;  /* 0x3d39bf78ff157424 */ /* 0x000fc800078e00ff */
[----:B------:R-:W0:Y:S02]  /*28d0*/  MUFU.SQRT R11, R11 ;  /* 0x0000000b000b7308 */ /* 0x000e240000002000 */
        /* <DEDUP_REMOVED lines=29> */
.L_x_2691:
[----:B------:R0:W1:Y:S02]  /*2ab0*/  MUFU.SQRT R11, R10 ;  /* 0x0000000a000b7308 */ /* 0x0000640000002000 */
.L_x_2690:
[----:B------:R-:W-:Y:S05]  /*2ac0*/  BSYNC B1 ;  /* 0x0000000000017941 */ /* 0x000fea0003800000 */
.L_x_2689:
[----:B------:R-:W-:Y:S01]  /*2ad0*/  FSETP.GEU.FTZ.AND P0, PT, R7, 4.336808689942017736e-19, PT ;  /* 0x210000000700780b */ /* 0x000fe20003f1e000 */
[----:B------:R-:W-:-:S12]  /*2ae0*/  BSSY B1, `(.L_x_2699) ;  /* 0x0000047000017945 */ /* 0x000fd80003800000 */
[----:B------:R-:W-:Y:S05]  /*2af0*/  @!P0 BRA `(.L_x_2700) ;  /* 0x0000042000008947 */ /* 0x000fea0003800000 */
[----:B------:R-:W2:Y:S01]  /*2b00*/  MUFU.RCP R14, R12 ;  /* 0x0000000c000e7308 */ /* 0x000ea20000001000 */
[----:B------:R-:W-:Y:S01]  /*2b10*/  PLOP3.LUT P0, PT, PT, PT, PT, 0x8, 0x0 ;  /* 0x000000000000781c */ /* 0x000fe20003f0e170 */
[----:B--2---:R-:W-:-:S05]  /*2b20*/  FMUL.FTZ R13, R7, R14 ;  /* 0x0000000e070d7220 */ /* 0x004fca0000410000 */
[----:B------:R-:W-:-:S13]  /*2b30*/  FSETP.GT.FTZ.AND P1, PT, R13, 0.64170002937316894531, PT ;  /* 0x3f2446740d00780b */ /* 0x000fda0003f34000 */
[----:B------:R-:W-:Y:S05]  /*2b40*/  @!P1 BRA `(.L_x_2701) ;  /* 0x0000040000009947 */ /* 0x000fea0003800000 */
[----:B------:R-:W-:Y:S02]  /*2b50*/  FSETP.NEU.FTZ.AND P1, PT, R7, 1, PT ;  /* 0x3f8000000700780b */ /* 0x000fe40003f3d000 */
[----:B------:R-:W-:-:S13]  /*2b60*/  FSETP.GEU.FTZ.AND P0, PT, |R6|, 9.3132257461547851562e-10, PT ;  /* 0x308000000600780b */ /* 0x000fda0003f1e200 */
[----:B------:R-:W-:Y:S05]  /*2b70*/  @!P0 BRA !P1, `(.L_x_2702) ;  /* 0x0000032000008947 */ /* 0x000fea0004800000 */
[----:B------:R-:W-:-:S05]  /*2b80*/  FMUL.FTZ R15, |R3|, 1.1920928955078125e-07 ;  /* 0x34000000030f7820 */ /* 0x000fca0000410200 */
[----:B------:R-:W-:-:S13]  /*2b90*/  FSETP.GTU.FTZ.AND P0, PT, R15, |R6|, PT ;  /* 0x400000060f00720b */ /* 0x000fda0003f1c000 */
[----:B------:R-:W-:Y:S05]  /*2ba0*/  @P0 BRA `(.L_x_2703) ;  /* 0x0000020000000947 */ /* 0x000fea0003800000 */
[----:B------:R-:W-:Y:S01]  /*2bb0*/  FSETP.GEU.FTZ.AND P0, PT, R2, RZ, PT ;  /* 0x000000ff0200720b */ /* 0x000fe20003f1e000 */
[----:B------:R-:W-:-:S12]  /*2bc0*/  BSSY B2, `(.L_x_2704) ;  /* 0x000000b000027945 */ /* 0x000fd80003800000 */
[----:B------:R-:W-:Y:S05]  /*2bd0*/  @!P0 BRA `(.L_x_2705) ;  /* 0x0000007000008947 */ /* 0x000fea0003800000 */
[----:B------:R-:W-:-:S13]  /*2be0*/  FSETP.NEU.FTZ.AND P0, PT, R2, RZ, PT ;  /* 0x000000ff0200720b */ /* 0x000fda0003f1d000 */
[----:B------:R-:W-:Y:S02]  /*2bf0*/  @P0 FADD.FTZ R9, R2, R9 ;  /* 0x0000000902090221 */ /* 0x000fe40000010000 */
[----:B------:R-:W-:-:S04]  /*2c00*/  @P0 FMUL.FTZ R2, R6, R6 ;  /* 0x0000000606020220 */ /* 0x000fc80000410000 */
[----:B------:R-:W2:Y:S02]  /*2c10*/  @P0 MUFU.RCP R9, R9 ;  /* 0x0000000900090308 */ /* 0x000ea40000001000 */
[----:B--2---:R-:W-:Y:S02]  /*2c20*/  @P0 FMUL.FTZ.D2 R2, R2, R9 ;  /* 0x0000000902020220 */ /* 0x004fe40000310000 */
[----:B------:R-:W-:Y:S01]  /*2c30*/  @!P0 FMUL.FTZ R2, |R6|, 0.5 ;  /* 0x3f00000006028820 */ /* 0x000fe20000410200 */
[----:B------:R-:W-:Y:S05]  /*2c40*/  BRA `(.L_x_2706) ;  /* 0x0000002000007947 */ /* 0x000fea0003800000 */
.L_x_2705:
[----:B------:R-:W-:-:S04]  /*2c50*/  FADD.FTZ R2, -R2, R9 ;  /* 0x0000000902027221 */ /* 0x000fc80000010100 */
[----:B------:R-:W-:Y:S02]  /*2c60*/  FMUL.FTZ R2, R2, 0.5 ;  /* 0x3f00000002027820 */ /* 0x000fe40000410000 */
.L_x_2706:
[----:B------:R-:W-:Y:S05]  /*2c70*/  BSYNC B2 ;  /* 0x0000000000027941 */ /* 0x000fea0003800000 */
.L_x_2704:
        /* <DEDUP_REMOVED lines=10> */
.L_x_2708:
[----:B------:R-:W-:-:S04]  /*2d20*/  FADD.FTZ R3, -R3, R8 ;  /* 0x0000000803037221 */ /* 0x000fc80000010100 */
[----:B------:R-:W-:Y:S02]  /*2d30*/  FMUL.FTZ R3, R3, 0.5 ;  /* 0x3f00000003037820 */ /* 0x000fe40000410000 */
.L_x_2709:
[----:B------:R-:W-:Y:S05]  /*2d40*/  BSYNC B2 ;  /* 0x0000000000027941 */ /* 0x000fea0003800000 */
.L_x_2707:
[----:B------:R-:W-:Y:S01]  /*2d50*/  FADD.FTZ R3, R3, R2 ;  /* 0x0000000203037221 */ /* 0x000fe20000010000 */
[----:B------:R-:W-:Y:S01]  /*2d60*/  PLOP3.LUT P0, PT, PT, PT, PT, 0x80, 0x0 ;  /* 0x000000000000781c */ /* 0x000fe20003f0f070 */
[----:B------:R-:W-:-:S04]  /*2d70*/  FADD.FTZ R12, R7, R12 ;  /* 0x0000000c070c7221 */ /* 0x000fc80000010000 */
[----:B------:R-:W-:-:S06]  /*2d80*/  FMUL.FTZ R12, R12, R3 ;  /* 0x000000030c0c7220 */ /* 0x000fcc0000410000 */
[----:B------:R-:W2:Y:S01]  /*2d90*/  MUFU.SQRT R12, R12 ;  /* 0x0000000c000c7308 */ /* 0x000ea20000002000 */
[----:B------:R-:W-:Y:S05]  /*2da0*/  BRA `(.L_x_2701) ;  /* 0x000001a000007947 */ /* 0x000fea0003800000 */
.L_x_2703:
[----:B------:R-:W-:-:S13]  /*2db0*/  FSETP.GT.FTZ.AND P1, PT, R7, 1, PT ;  /* 0x3f8000000700780b */ /* 0x000fda0003f34000 */
[----:B------:R-:W-:Y:S01]  /*2dc0*/  @!P1 FADD.FTZ R9, -R7, 1 ;  /* 0x3f80000007099421 */ /* 0x000fe20000010100 */
[----:B------:R-:W-:-:S03]  /*2dd0*/  @!P1 PLOP3.LUT P0, PT, PT, PT, PT, 0x80, 0x0 ;  /* 0x000000000000981c */ /* 0x000fc60003f0f070 */
[----:B------:R-:W-:-:S04]  /*2de0*/  @!P1 FMUL.FTZ R9, R2, R9 ;  /* 0x0000000902099220 */ /* 0x000fc80000410000 */
[----:B------:R2:W3:Y:S01]  /*2df0*/  @!P1 MUFU.SQRT R12, R9 ;  /* 0x00000009000c9308 */ /* 0x0004e20000002000 */
[----:B------:R-:W-:Y:S05]  /*2e00*/  @!P1 BRA `(.L_x_2701) ;  /* 0x0000014000009947 */ /* 0x000fea0003800000 */
[----:B------:R-:W-:Y:S01]  /*2e10*/  FMUL.FTZ R2, R2, R3 ;  /* 0x0000000302027220 */ /* 0x000fe20000410000 */
[----:B------:R-:W-:Y:S01]  /*2e20*/  PLOP3.LUT P0, PT, PT, PT, PT, 0x80, 0x0 ;  /* 0x000000000000781c */ /* 0x000fe20003f0f070 */
[----:B------:R-:W-:-:S04]  /*2e30*/  FMUL.FTZ R6, |R6|, 2.81474976710656000000e+14 ;  /* 0x5780000006067820 */ /* 0x000fc80000410200 */
[----:B------:R-:W4:Y:S01]  /*2e40*/  MUFU.SQRT R2, R2 ;  /* 0x0000000200027308 */ /* 0x000f220000002000 */
[C---:B------:R-:W-:Y:S02]  /*2e50*/  FMUL.FTZ R6, R7.reuse, R6 ;  /* 0x0000000607067220 */ /* 0x040fe40000410000 */
[----:B------:R-:W-:-:S05]  /*2e60*/  FMUL.FTZ R7, R7, 2.81474976710656000000e+14 ;  /* 0x5780000007077820 */ /* 0x000fca0000410000 */
[----:B----4-:R-:W4:Y:S02]  /*2e70*/  MUFU.RCP R3, R2 ;  /* 0x0000000200037308 */ /* 0x010f240000001000 */
[----:B---34-:R-:W-:Y:S01]  /*2e80*/  FMUL.FTZ R12, R6, R3 ;  /* 0x00000003060c7220 */ /* 0x018fe20000410000 */
[----:B------:R-:W-:Y:S05]  /*2e90*/  BRA `(.L_x_2701) ;  /* 0x000000b000007947 */ /* 0x000fea0003800000 */
.L_x_2702:
[----:B------:R-:W-:Y:S01]  /*2ea0*/  FADD.FTZ R2, R12, 1 ;  /* 0x3f8000000c027421 */ /* 0x000fe20000010000 */
[----:B------:R-:W-:Y:S01]  /*2eb0*/  MUFU.SQRT R3, R10 ;  /* 0x0000000a00037308 */ /* 0x000fe20000002000 */
[----:B------:R-:W-:Y:S01]  /*2ec0*/  PLOP3.LUT P0, PT, PT, PT, PT, 0x80, 0x0 ;  /* 0x000000000000781c */ /* 0x000fe20003f0f070 */
[----:B------:R-:W-:Y:S02]  /*2ed0*/  IMAD.MOV.U32 R7, RZ, RZ, 0x3f800000 ;  /* 0x3f800000ff077424 */ /* 0x000fe400078e00ff */
[----:B------:R-:W-:-:S06]  /*2ee0*/  FMUL.FTZ R2, R2, 0.5 ;  /* 0x3f00000002027820 */ /* 0x000fcc0000410000 */
[----:B------:R-:W2:Y:S02]  /*2ef0*/  MUFU.SQRT R2, R2 ;  /* 0x0000000200027308 */ /* 0x000ea40000002000 */
[----:B--2---:R-:W-:Y:S01]  /*2f00*/  FMUL.FTZ R12, R3, R2 ;  /* 0x00000002030c7220 */ /* 0x004fe20000410000 */
[----:B------:R-:W-:Y:S05]  /*2f10*/  BRA `(.L_x_2701) ;  /* 0x0000003000007947 */ /* 0x000fea0003800000 */
.L_x_2700:
[----:B------:R-:W-:Y:S01]  /*2f20*/  PLOP3.LUT P0, PT, PT, PT, PT, 0x80, 0x0 ;  /* 0x000000000000781c */ /* 0x000fe20003f0f070 */
[----:B------:R-:W-:Y:S02]  /*2f30*/  FMUL.FTZ R12, R12, 16777216 ;  /* 0x4b8000000c0c7820 */ /* 0x000fe40000410000 */
[----:B------:R-:W-:-:S05]  /*2f40*/  FMUL.FTZ R7, R7, 16777216 ;  /* 0x4b80000007077820 */ /* 0x000fca0000410000 */
.L_x_2701:
[----:B------:R-:W-:Y:S05]  /*2f50*/  BSYNC B1 ;  /* 0x0000000000017941 */ /* 0x000fea0003800000 */
.L_x_2699:
[----:B------:R-:W-:Y:S01]  /*2f60*/  BSSY B3, `(.L_x_2710) ;  /* 0x00000a7000037945 */ /* 0x000fe20003800000 */
[----:B------:R-:W-:Y:S05]  /*2f70*/  @P0 BRA `(.L_x_2711) ;  /* 0x000003b000000947 */ /* 0x000fea0003800000 */
[----:B------:R-:W-:-:S13]  /*2f80*/  ISETP.GT.AND P0, PT, R0, -0x1, PT ;  /* 0xffffffff0000780c */ /* 0x000fda0003f04270 */
[----:B------:R-:W-:Y:S05]  /*2f90*/  @P0 BRA `(.L_x_2712) ;  /* 0x000001d000000947 */ /* 0x000fea0003800000 */
[----:B------:R-:W-:Y:S01]  /*2fa0*/  HFMA2.MMA R2, -RZ, RZ, 1.75, 0 ;  /* 0x3f000000ff027435 */ /* 0x000fe200000001ff */
[----:B------:R-:W-:-:S04]  /*2fb0*/  FADD.FTZ R0, -R13, -RZ ;  /* 0x800000ff0d007221 */ /* 0x000fc80000010100 */
[C---:B------:R-:W-:Y:S01]  /*2fc0*/  FADD.FTZ R3, |R0|.reuse, -RZ ;  /* 0x800000ff00037221 */ /* 0x040fe20000010200 */
[C---:B------:R-:W-:Y:S02]  /*2fd0*/  FSETP.GT.FTZ.AND P0, PT, |R0|.reuse, 0.56000000238418579102, PT ;  /* 0x3f0f5c290000780b */ /* 0x040fe40003f14200 */
[----:B------:R-:W-:Y:S02]  /*2fe0*/  FSETP.NEU.FTZ.AND P1, PT, |R0|, 1, PT ;  /* 0x3f8000000000780b */ /* 0x000fe40003f3d200 */
[----:B------:R-:W-:-:S04]  /*2ff0*/  FFMA.FTZ R2, -R3, R2, 0.5 ;  /* 0x3f00000003027423 */ /* 0x000fc80000010102 */
[----:B------:R-:W4:Y:S02]  /*3000*/  MUFU.RSQ R7, R2 ;  /* 0x0000000200077308 */ /* 0x000f240000001400 */
[----:B----4-:R-:W-:Y:S02]  /*3010*/  FMUL.FTZ R6, R2, R7 ;  /* 0x0000000702067220 */ /* 0x010fe40000410000 */
[----:B------:R-:W-:-:S04]  /*3020*/  FMUL.FTZ R7, R7, 0.5 ;  /* 0x3f00000007077820 */ /* 0x000fc80000410000 */
[----:B------:R-:W-:-:S04]  /*3030*/  FFMA.FTZ R7, -R6, R7, 0.5 ;  /* 0x3f00000006077423 */ /* 0x000fc80000010107 */
[----:B------:R-:W-:Y:S02]  /*3040*/  FFMA.FTZ R7, R6, R7, R6 ;  /* 0x0000000706077223 */ /* 0x000fe40000010006 */
[----:B------:R-:W-:-:S03]  /*3050*/  IMAD.MOV.U32 R6, RZ, RZ, 0x3d10ecef ;  /* 0x3d10ecefff067424 */ /* 0x000fc600078e00ff */
[----:B------:R-:W-:Y:S02]  /*3060*/  @P0 FSEL R3, R7, RZ, P1 ;  /* 0x000000ff07030208 */ /* 0x000fe40000800000 */
[----:B------:R-:W-:Y:S02]  /*3070*/  FSETP.GEU.FTZ.AND P1, PT, R13, -0.56000000238418579102, PT ;  /* 0xbf0f5c290d00780b */ /* 0x000fe40003f3e000 */
        /* <DEDUP_REMOVED lines=12> */
[----:B------:R-:W-:-:S04]  /*3140*/  @P1 FFMA.FTZ R2, R0, 0.93318945169448852539, R3 ;  /* 0x3f6ee58100021823 */ /* 0x000fc80000010003 */
[----:B------:R-:W-:Y:S01]  /*3150*/  @P0 FADD.FTZ R2, R2, R2 ;  /* 0x0000000202020221 */ /* 0x000fe20000010000 */
[----:B------:R-:W-:Y:S05]  /*3160*/  BRA `(.L_x_2713) ;  /* 0x0000086000007947 */ /* 0x000fea0003800000 */
.L_x_2712:
[----:B------:R-:W-:Y:S01]  /*3170*/  IMAD.MOV.U32 R3, RZ, RZ, 0x3f000000 ;  /* 0x3f000000ff037424 */ /* 0x000fe200078e00ff */
[C---:B------:R-:W-:Y:S01]  /*3180*/  FSETP.GT.FTZ.AND P0, PT, |R13|.reuse, 0.56000000238418579102, PT ;  /* 0x3f0f5c290d00780b */ /* 0x040fe20003f14200 */
[C---:B------:R-:W-:Y:S01]  /*3190*/  FADD.FTZ R0, |R13|.reuse, -RZ ;  /* 0x800000ff0d007221 */ /* 0x040fe20000010200 */
[----:B------:R-:W-:-:S03]  /*31a0*/  FSETP.NEU.FTZ.AND P1, PT, |R13|, 1, PT ;  /* 0x3f8000000d00780b */ /* 0x000fc60003f3d200 */
[----:B------:R-:W-:-:S04]  /*31b0*/  FFMA.FTZ R2, -R0, R3, 0.5 ;  /* 0x3f00000000027423 */ /* 0x000fc80000010103 */
[----:B------:R-:W4:Y:S02]  /*31c0*/  MUFU.RSQ R3, R2 ;  /* 0x0000000200037308 */ /* 0x000f240000001400 */
[----:B----4-:R-:W-:Y:S02]  /*31d0*/  FMUL.FTZ R6, R2, R3 ;  /* 0x0000000302067220 */ /* 0x010fe40000410000 */
        /* <DEDUP_REMOVED lines=19> */
[----:B------:R-:W-:Y:S01]  /*3310*/  @P0 FADD.FTZ R2, R2, R2 ;  /* 0x0000000202020221 */ /* 0x000fe20000010000 */
[----:B------:R-:W-:Y:S05]  /*3320*/  BRA `(.L_x_2713) ;  /* 0x000006a000007947 */ /* 0x000fea0003800000 */
.L_x_2711:
[----:B------:R-:W-:-:S13]  /*3330*/  ISETP.GT.AND P0, PT, R0, -0x1, PT ;  /* 0xffffffff0000780c */ /* 0x000fda0003f04270 */
[----:B------:R-:W-:Y:S05]  /*3340*/  @P0 BRA `(.L_x_2714) ;  /* 0x0000035000000947 */ /* 0x000fea0003800000 */
[----:B--2---:R-:W-:Y:S01]  /*3350*/  FADD.FTZ R9, -R7, -RZ ;  /* 0x800000ff07097221 */ /* 0x004fe20000010100 */
[----:B------:R-:W-:Y:S01]  /*3360*/  BSSY B4, `(.L_x_2715) ;  /* 0x0000011000047945 */ /* 0x000fe20003800000 */
[C---:B---3--:R-:W-:Y:S02]  /*3370*/  FADD.FTZ R3, |R12|.reuse, -RZ ;  /* 0x800000ff0c037221 */ /* 0x048fe40000010200 */
[----:B------:R-:W-:Y:S01]  /*3380*/  FADD.FTZ R0, |R9|, -RZ ;  /* 0x800000ff09007221 */ /* 0x000fe20000010200 */
[----:B------:R-:W-:-:S04]  /*3390*/  FSETP.GT.FTZ.AND P6, PT, |R12|, |R9|, PT ;  /* 0x400000090c00720b */ /* 0x000fc80003fd4200 */
[----:B------:R-:W-:Y:S02]  /*33a0*/  FSEL R25, R3, R0, P6 ;  /* 0x0000000003197208 */ /* 0x000fe40003000000 */
[----:B------:R-:W-:Y:S02]  /*33b0*/  FSEL R15, R0, R3, P6 ;  /* 0x00000003000f7208 */ /* 0x000fe40003000000 */
[----:B------:R-:W2:Y:S08]  /*33c0*/  MUFU.RCP R2, R25 ;  /* 0x0000001900027308 */ /* 0x000eb00000001000 */
[----:B------:R-:W3:Y:S01]  /*33d0*/  FCHK P0, R15, R25 ;  /* 0x000000190f007302 */ /* 0x000ee20000000000 */
[----:B--2---:R-:W-:-:S04]  /*33e0*/  FFMA R7, -R25, R2, 1 ;  /* 0x3f80000019077423 */ /* 0x004fc80000000102 */
[----:B------:R-:W-:-:S04]  /*33f0*/  FFMA R7, R2, R7, R2 ;  /* 0x0000000702077223 */ /* 0x000fc80000000002 */
[----:B------:R-:W-:-:S04]  /*3400*/  FFMA R0, R15, R7, RZ ;  /* 0x000000070f007223 */ /* 0x000fc800000000ff */
[----:B------:R-:W-:-:S04]  /*3410*/  FFMA R2, -R25, R0, R15 ;  /* 0x0000000019027223 */ /* 0x000fc8000000010f */
[----:B------:R-:W-:Y:S01]  /*3420*/  FFMA R13, R7, R2, R0 ;  /* 0x00000002070d7223 */ /* 0x000fe20000000000 */
[----:B---3--:R-:W-:Y:S05]  /*3430*/  @!P0 BRA `(.L_x_2716) ;  /* 0x0000003000008947 */ /* 0x008fea0003800000 */
[----:B------:R-:W-:Y:S01]  /*3440*/  IMAD.MOV.U32 R20, RZ, RZ, R25 ;  /* 0x000000ffff147224 */ /* 0x000fe200078e0019 */
[----:B------:R-:W-:Y:S02]  /*3450*/  MOV R2, 0x3470 ;  /* 0x0000347000027802 */ /* 0x000fe40000000f00 */
[----:B01----:R-:W-:Y:S05]  /*3460*/  CALL.REL.NOINC `($__internal_0_$__cuda_sm3x_div_rn_ftz_f32_slowpath) ;  /* 0x0001293000007944 */ /* 0x003fea0003c00000 */
.L_x_2716:
[----:B------:R-:W-:Y:S05]  /*3470*/  BSYNC B4 ;  /* 0x0000000000047941 */ /* 0x000fea0003800000 */
.L_x_2715:
[----:B------:R-:W-:Y:S01]  /*3480*/  IMAD.MOV.U32 R3, RZ, RZ, 0x3b33710b ;  /* 0x3b33710bff037424 */ /* 0x000fe200078e00ff */
[----:B------:R-:W-:Y:S01]  /*3490*/  BSSY B1, `(.L_x_2717) ;  /* 0x0000015000017945 */ /* 0x000fe20003800000 */
[----:B------:R-:W-:-:S04]  /*34a0*/  FMUL.FTZ R0, R13, R13 ;  /* 0x0000000d0d007220 */ /* 0x000fc80000410000 */
[----:B------:R-:W-:-:S04]  /*34b0*/  FFMA.FTZ R3, R0, R3, -0.015681877732276916504 ;  /* 0xbc80774800037423 */ /* 0x000fc80000010003 */
[----:B------:R-:W-:-:S04]  /*34c0*/  FFMA.FTZ R3, R0, R3, 0.042200751602649688721 ;  /* 0x3d2cdab200037423 */ /* 0x000fc80000010003 */
[----:B------:R-:W-:-:S04]  /*34d0*/  FFMA.FTZ R3, R0, R3, -0.074792981147766113281 ;  /* 0xbd992d1000037423 */ /* 0x000fc80000010003 */
[----:B------:R-:W-:-:S04]  /*34e0*/  FFMA.FTZ R3, R0, R3, 0.10640415549278259277 ;  /* 0x3dd9ea6c00037423 */ /* 0x000fc80000010003 */
[----:B------:R-:W-:-:S04]  /*34f0*/  FFMA.FTZ R3, R0, R3, -0.14207722246646881104 ;  /* 0xbe117cb100037423 */ /* 0x000fc80000010003 */
[----:B------:R-:W-:-:S04]  /*3500*/  FFMA.FTZ R3, R0, R3, 0.19993925094604492188 ;  /* 0x3e4cbce000037423 */ /* 0x000fc80000010003 */
[----:B------:R-:W-:-:S04]  /*3510*/  FFMA.FTZ R3, R0, R3, -0.33333197236061096191 ;  /* 0xbeaaaa7d00037423 */ /* 0x000fc80000010003 */
[----:B------:R-:W-:-:S04]  /*3520*/  FMUL.FTZ R0, R0, R3 ;  /* 0x0000000300007220 */ /* 0x000fc80000410000 */
[----:B------:R-:W-:Y:S01]  /*3530*/  FFMA.FTZ R0, R0, R13, R13 ;  /* 0x0000000d00007223 */ /* 0x000fe2000001000d */
[----:B------:R-:W-:Y:S05]  /*3540*/  @P6 BRA `(.L_x_2718) ;  /* 0x0000005000006947 */ /* 0x000fea0003800000 */
[----:B------:R-:W-:-:S13]  /*3550*/  ISETP.GT.AND P0, PT, R9, -0x1, PT ;  /* 0xffffffff0900780c */ /* 0x000fda0003f04270 */
[----:B------:R-:W-:Y:S05]  /*3560*/  @P0 BRA `(.L_x_2719) ;  /* 0x0000007000000947 */ /* 0x000fea0003800000 */
[----:B------:R-:W-:-:S10]  /*3570*/  HFMA2.MMA R3, -RZ, RZ, 1.9599609375, 20144 ;  /* 0x3fd774ebff037435 */ /* 0x000fd400000001ff */
[----:B------:R-:W-:Y:S01]  /*3580*/  FFMA.FTZ R0, R3, 1.8663789033889770508, -R0 ;  /* 0x3feee58103007823 */ /* 0x000fe20000010800 */
[----:B------:R-:W-:Y:S05]  /*3590*/  BRA `(.L_x_2719) ;  /* 0x0000004000007947 */ /* 0x000fea0003800000 */
.L_x_2718:
[----:B------:R-:W-:Y:S01]  /*35a0*/  ISETP.GE.AND P0, PT, R9, RZ, PT ;  /* 0x000000ff0900720c */ /* 0x000fe20003f06270 */
[----:B------:R-:W-:-:S12]  /*35b0*/  IMAD.MOV.U32 R3, RZ, RZ, 0x3fd774eb ;  /* 0x3fd774ebff037424 */ /* 0x000fd800078e00ff */
[----:B------:R-:W-:-:S04]  /*35c0*/  @P0 FFMA.FTZ R0, R3, 0.93318945169448852539, -R0 ;  /* 0x3f6ee58103000823 */ /* 0x000fc80000010800 */
[----:B------:R-:W-:Y:S02]  /*35d0*/  @!P0 FFMA.FTZ R0, R3, 0.93318945169448852539, R0 ;  /* 0x3f6ee58103008823 */ /* 0x000fe40000010000 */
.L_x_2719:
[----:B------:R-:W-:Y:S05]  /*35e0*/  BSYNC B1 ;  /* 0x0000000000017941 */ /* 0x000fea0003800000 */
.L_x_2717:
[----:B------:R-:W-:Y:S01]  /*35f0*/  FSETP.NEU.FTZ.AND P0, PT, |R9|, |R12|, PT ;  /* 0x4000000c0900720b */ /* 0x000fe20003f1d200 */
[----:B------:R-:W-:Y:S01]  /*3600*/  IMAD.MOV.U32 R2, RZ, RZ, 0x4016cbe4 ;  /* 0x4016cbe4ff027424 */ /* 0x000fe200078e00ff */
[----:B------:R-:W-:Y:S02]  /*3610*/  FSETP.NEU.FTZ.AND P1, PT, R25, RZ, PT ;  /* 0x000000ff1900720b */ /* 0x000fe40003f3d000 */
[----:B------:R-:W-:-:S09]  /*3620*/  ISETP.GE.AND P2, PT, R9, RZ, PT ;  /* 0x000000ff0900720c */ /* 0x000fd20003f46270 */
[----:B------:R-:W-:Y:S01]  /*3630*/  @!P0 FSEL R0, R2, 0.78539818525314331055, !P2 ;  /* 0x3f490fdb02008808 */ /* 0x000fe20005000000 */
[----:B------:R-:W-:Y:S01]  /*3640*/  FADD.FTZ R2, |R9|, |R12| ;  /* 0x4000000c09027221 */ /* 0x000fe20000010200 */
[----:B------:R-:W-:-:S04]  /*3650*/  @!P1 FSEL R0, RZ, 3.1415927410125732422, P2 ;  /* 0x40490fdbff009808 */ /* 0x000fc80001000000 */
[----:B------:R-:W-:Y:S02]  /*3660*/  FSETP.GTU.FTZ.AND P0, PT, |R2|, +INF , PT ;  /* 0x7f8000000200780b */ /* 0x000fe40003f1c200 */
[----:B------:R-:W-:-:S04]  /*3670*/  LOP3.LUT R3, R0, 0x80000000, R12, 0xb8, !PT ;  /* 0x8000000000037812 */ /* 0x000fc800078eb80c */
[----:B------:R-:W-:Y:S01]  /*3680*/  FSEL R2, R2, R3, P0 ;  /* 0x0000000302027208 */ /* 0x000fe20000000000 */
[----:B------:R-:W-:Y:S05]  /*3690*/  BRA `(.L_x_2713) ;  /* 0x0000033000007947 */ /* 0x000fea0003800000 */
.L_x_2714:
[----:B------:R-:W-:Y:S01]  /*36a0*/  FADD.FTZ R0, |R7|, -RZ ;  /* 0x800000ff07007221 */ /* 0x000fe20000010200 */
[C---:B--23--:R-:W-:Y:S01]  /*36b0*/  FSETP.GT.FTZ.AND P6, PT, |R12|.reuse, |R7|, PT ;  /* 0x400000070c00720b */ /* 0x04cfe20003fd4200 */
[----:B------:R-:W-:Y:S01]  /*36c0*/  FADD.FTZ R15, |R12|, -RZ ;  /* 0x800000ff0c0f7221 */ /* 0x000fe20000010200 */
[----:B------:R-:W-:Y:S04]  /*36d0*/  BSSY B4, `(.L_x_2720) ;  /* 0x000000e000047945 */ /* 0x000fe80003800000 */
[----:B------:R-:W-:Y:S02]  /*36e0*/  FSEL R9, R15, R0, P6 ;  /* 0x000000000f097208 */ /* 0x000fe40003000000 */
[----:B------:R-:W-:-:S02]  /*36f0*/  FSEL R15, R0, R15, P6 ;  /* 0x0000000f000f7208 */ /* 0x000fc40003000000 */
        /* <DEDUP_REMOVED lines=11> */
.L_x_2721:
[----:B------:R-:W-:Y:S05]  /*37b0*/  BSYNC B4 ;  /* 0x0000000000047941 */ /* 0x000fea0003800000 */
.L_x_2720:
[----:B------:R-:W-:Y:S01]  /*37c0*/  MOV R3, 0x3b33710b ;  /* 0x3b33710b00037802 */ /* 0x000fe20000000f00 */
[----:B------:R-:W-:Y:S01]  /*37d0*/  FMUL.FTZ R0, R13, R13 ;  /* 0x0000000d0d007220 */ /* 0x000fe20000410000 */
[----:B------:R-:W-:Y:S03]  /*37e0*/  BSSY B1, `(.L_x_2722) ;  /* 0x0000014000017945 */ /* 0x000fe60003800000 */
        /* <DEDUP_REMOVED lines=12> */
[----:B------:R-:W-:-:S04]  /*38b0*/  IMAD.MOV.U32 R3, RZ, RZ, 0x3fd774eb ;  /* 0x3fd774ebff037424 */ /* 0x000fc800078e00ff */
[----:B------:R-:W-:Y:S01]  /*38c0*/  FFMA.FTZ R0, R3, 1.8663789033889770508, -R0 ;  /* 0x3feee58103007823 */ /* 0x000fe20000010800 */
[----:B------:R-:W-:Y:S05]  /*38d0*/  BRA `(.L_x_2724) ;  /* 0x0000004000007947 */ /* 0x000fea0003800000 */
.L_x_2723:
[----:B------:R-:W-:Y:S01]  /*38e0*/  ISETP.GE.AND P0, PT, R7, RZ, PT ;  /* 0x000000ff0700720c */ /* 0x000fe20003f06270 */
[----:B------:R-:W-:-:S12]  /*38f0*/  IMAD.MOV.U32 R3, RZ, RZ, 0x3fd774eb ;  /* 0x3fd774ebff037424 */ /* 0x000fd800078e00ff */
[----:B------:R-:W-:-:S04]  /*3900*/  @P0 FFMA.FTZ R0, R3, 0.93318945169448852539, -R0 ;  /* 0x3f6ee58103000823 */ /* 0x000fc80000010800 */
[----:B------:R-:W-:Y:S02]  /*3910*/  @!P0 FFMA.FTZ R0, R3, 0.93318945169448852539, R0 ;  /* 0x3f6ee58103008823 */ /* 0x000fe40000010000 */
.L_x_2724:
[----:B------:R-:W-:Y:S05]  /*3920*/  BSYNC B1 ;  /* 0x0000000000017941 */ /* 0x000fea0003800000 */
.L_x_2722:
        /* <DEDUP_REMOVED lines=9> */
[----:B------:R-:W-:Y:S02]  /*39c0*/  FSEL R2, R2, R3, P0 ;  /* 0x0000000302027208 */ /* 0x000fe40000000000 */
.L_x_2713:
[----:B------:R-:W-:Y:S05]  /*39d0*/  BSYNC B3 ;  /* 0x0000000000037941 */ /* 0x000fea0003800000 */
.L_x_2710:
[----:B------:R-:W-:-:S13]  /*39e0*/  ISETP.NE.AND P0, PT, R17, RZ, PT ;  /* 0x000000ff1100720c */ /* 0x000fda0003f05270 */
[----:B-1----:R-:W-:Y:S01]  /*39f0*/  @!P0 FADD.FTZ R11, -R11, -RZ ;  /* 0x800000ff0b0b8221 */ /* 0x002fe20000010100 */
[----:B------:R-:W-:Y:S05]  /*3a00*/  BRA `(.L_x_2725) ;  /* 0x00000db000007947 */ /* 0x000fea0003800000 */
.L_x_2688:
[----:B------:R-:W-:Y:S02]  /*3a10*/  FADD.FTZ R0, -R0, 6.1232342629258392722e-17 ;  /* 0x248d313200007421 */ /* 0x000fe40000010100 */
[----:B------:R-:W-:Y:S02]  /*3a20*/  FADD.FTZ R11, -R6, -RZ ;  /* 0x800000ff060b7221 */ /* 0x000fe40000010100 */
[----:B------:R-:W-:Y:S01]  /*3a30*/  FADD.FTZ R2, R0, 1.5707963705062866211 ;  /* 0x3fc90fdb00027421 */ /* 0x000fe20000010000 */
[----:B------:R-:W-:Y:S05]  /*3a40*/  BRA `(.L_x_2725) ;  /* 0x00000d7000007947 */ /* 0x000fea0003800000 */
.L_x_2687:
[----:B------:R-:W-:Y:S01]  /*3a50*/  HFMA2.MMA R2, -RZ, RZ, 0, 0 ;  /* 0x00000000ff027435 */ /* 0x000fe200000001ff */
[----:B------:R-:W-:Y:S01]  /*3a60*/  FADD.FTZ R11, -R6, -RZ ;  /* 0x800000ff060b7221 */ /* 0x000fe20000010100 */
[----:B------:R-:W-:Y:S05]  /*3a70*/  BRA `(.L_x_2725) ;  /* 0x00000d4000007947 */ /* 0x000fea0003800000 */
.L_x_2686:
[----:B------:R-:W-:Y:S01]  /*3a80*/  FSETP.GEU.FTZ.AND P6, PT, R7, |R6|, PT ;  /* 0x400000060700720b */ /* 0x000fe20003fde000 */
[----:B------:R-:W-:Y:S03]  /*3a90*/  BSSY B3, `(.L_x_2726) ;  /* 0x00000be000037945 */ /* 0x000fe60003800000 */
[----:B------:R-:W-:-:S02]  /*3aa0*/  FSEL R8, R10, R7, !P6 ;  /* 0x000000070a087208 */ /* 0x000fc40007000000 */
[----:B------:R-:W-:Y:S02]  /*3ab0*/  FSEL R15, R7, R10, !P6 ;  /* 0x0000000a070f7208 */ /* 0x000fe40007000000 */
[----:B------:R-:W-:-:S13]  /*3ac0*/  FSETP.GT.FTZ.AND P0, PT, R8, 1.70141173319264429906e+38, PT ;  /* 0x7effffff0800780b */ /* 0x000fda0003f14000 */
[----:B------:R-:W-:Y:S05]  /*3ad0*/  @P0 BRA `(.L_x_2727) ;  /* 0x0000076000000947 */ /* 0x000fea0003800000 */
[----:B------:R-:W-:Y:S02]  /*3ae0*/  FSETP.GT.FTZ.AND P0, PT, R8, 2.30584300921369395200e+18, PT ;  /* 0x5e0000000800780b */ /* 0x000fe40003f14000 */
[----:B------:R-:W-:-:S04]  /*3af0*/  FSETP.GEU.FTZ.AND P1, PT, R15, 1.084202172485504434e-19, PT ;  /* 0x200000000f00780b */ /* 0x000fc80003f3e000 */
[----:B------:R-:W-:-:S13]  /*3b00*/  PLOP3.LUT P0, PT, P0, P1, PT, 0xa2, 0x0 ;  /* 0x000000000000781c */ /* 0x000fda0000703472 */
[----:B------:R-:W-:Y:S05]  /*3b10*/  @P0 BRA `(.L_x_2728) ;  /* 0x0000033000000947 */ /* 0x000fea0003800000 */
[----:B------:R-:W0:Y:S01]  /*3b20*/  MUFU.RCP R3, R8 ;  /* 0x0000000800037308 */ /* 0x000e220000001000 */
[----:B------:R-:W-:Y:S07]  /*3b30*/  BSSY B4, `(.L_x_2729) ;  /* 0x000000d000047945 */ /* 0x000fee0003800000 */
[----:B------:R-:W1:Y:S01]  /*3b40*/  FCHK P0, R15, R8 ;  /* 0x000000080f007302 */ /* 0x000e620000000000 */
[----:B0-----:R-:W-:-:S04]  /*3b50*/  FFMA R2, -R8, R3, 1 ;  /* 0x3f80000008027423 */ /* 0x001fc80000000103 */
[----:B------:R-:W-:Y:S02]  /*3b60*/  FFMA R2, R3, R2, R3 ;  /* 0x0000000203027223 */ /* 0x000fe40000000003 */
[C---:B------:R-:W-:Y:S02]  /*3b70*/  FMUL.FTZ R3, R15.reuse, R15 ;  /* 0x0000000f0f037220 */ /* 0x040fe40000410000 */
[----:B------:R-:W-:Y:S02]  /*3b80*/  FFMA R9, R15, R2, RZ ;  /* 0x000000020f097223 */ /* 0x000fe400000000ff */
[C---:B------:R-:W-:Y:S02]  /*3b90*/  FFMA.FTZ R12, R8.reuse, R8, R3 ;  /* 0x00000008080c7223 */ /* 0x040fe40000010003 */
[----:B------:R-:W-:-:S04]  /*3ba0*/  FFMA R10, -R8, R9, R15 ;  /* 0x00000009080a7223 */ /* 0x000fc8000000010f */
[----:B------:R-:W-:Y:S01]  /*3bb0*/  FFMA R13, R2, R10, R9 ;  /* 0x0000000a020d7223 */ /* 0x000fe20000000009 */
[----:B-1----:R-:W-:Y:S05]  /*3bc0*/  @!P0 BRA `(.L_x_2730) ;  /* 0x0000003000008947 */ /* 0x002fea0003800000 */
[----:B------:R-:W-:Y:S01]  /*3bd0*/  IMAD.MOV.U32 R20, RZ, RZ, R8 ;  /* 0x000000ffff147224 */ /* 0x000fe200078e0008 */
[----:B------:R-:W-:Y:S02]  /*3be0*/  MOV R2, 0x3c00 ;  /* 0x00003c0000027802 */ /* 0x000fe40000000f00 */
[----:B------:R-:W-:Y:S05]  /*3bf0*/  CALL.REL.NOINC `($__internal_0_$__cuda_sm3x_div_rn_ftz_f32_slowpath) ;  /* 0x000121a000007944 */ /* 0x000fea0003c00000 */
.L_x_2730:
[----:B------:R-:W-:Y:S05]  /*3c00*/  BSYNC B4 ;  /* 0x0000000000047941 */ /* 0x000fea0003800000 */
.L_x_2729:
        /* <DEDUP_REMOVED lines=12> */
[----:B------:R-:W-:Y:S05]  /*3cd0*/  @!P6 BRA `(.L_x_2732) ;  /* 0x000000500000e947 */ /* 0x000fea0003800000 */
[----:B------:R-:W-:-:S13]  /*3ce0*/  ISETP.GT.AND P0, PT, R0, -0x1, PT ;  /* 0xffffffff0000780c */ /* 0x000fda0003f04270 */
[----:B------:R-:W-:Y:S05]  /*3cf0*/  @P0 BRA `(.L_x_2733) ;  /* 0x0000007000000947 */ /* 0x000fea0003800000 */
[----:B------:R-:W-:-:S04]  /*3d00*/  IMAD.MOV.U32 R3, RZ, RZ, 0x3fd774eb ;  /* 0x3fd774ebff037424 */ /* 0x000fc800078e00ff */
[----:B------:R-:W-:Y:S01]  /*3d10*/  FFMA.FTZ R2, R3, 1.8663789033889770508, -R2 ;  /* 0x3feee58103027823 */ /* 0x000fe20000010802 */
[----:B------:R-:W-:Y:S05]  /*3d20*/  BRA `(.L_x_2733) ;  /* 0x0000004000007947 */ /* 0x000fea0003800000 */
.L_x_2732:
[----:B------:R-:W-:Y:S02]  /*3d30*/  ISETP.GE.AND P0, PT, R0, RZ, PT ;  /* 0x000000ff0000720c */ /* 0x000fe40003f06270 */
[----:B------:R-:W-:-:S11]  /*3d40*/  MOV R3, 0x3fd774eb ;  /* 0x3fd774eb00037802 */ /* 0x000fd60000000f00 */
[----:B------:R-:W-:-:S04]  /*3d50*/  @P0 FFMA.FTZ R2, R3, 0.93318945169448852539, -R2 ;  /* 0x3f6ee58103020823 */ /* 0x000fc80000010802 */
[----:B------:R-:W-:Y:S02]  /*3d60*/  @!P0 FFMA.FTZ R2, R3, 0.93318945169448852539, R2 ;  /* 0x3f6ee58103028823 */ /* 0x000fe40000010002 */
.L_x_2733:
[----:B------:R-:W-:Y:S05]  /*3d70*/  BSYNC B1 ;  /* 0x0000000000017941 */ /* 0x000fea0003800000 */
.L_x_2731:
[----:B------:R-:W-:Y:S01]  /*3d80*/  FSETP.NEU.FTZ.AND P0, PT, R7, |R6|, PT ;  /* 0x400000060700720b */ /* 0x000fe20003f1d000 */
[----:B------:R-:W0:Y:S01]  /*3d90*/  MUFU.LG2 R11, R12 ;  /* 0x0000000c000b7308 */ /* 0x000e220000000c00 */
[----:B------:R-:W-:Y:S01]  /*3da0*/  FSETP.NEU.FTZ.AND P1, PT, R8, RZ, PT ;  /* 0x000000ff0800720b */ /* 0x000fe20003f3d000 */
[----:B------:R-:W-:Y:S01]  /*3db0*/  FADD.FTZ R7, |R6|, R7 ;  /* 0x0000000706077221 */ /* 0x000fe20000010200 */
[----:B------:R-:W-:Y:S01]  /*3dc0*/  ISETP.GE.AND P2, PT, R0, RZ, PT ;  /* 0x000000ff0000720c */ /* 0x000fe20003f46270 */
[----:B------:R-:W-:-:S08]  /*3dd0*/  IMAD.MOV.U32 R0, RZ, RZ, 0x4016cbe4 ;  /* 0x4016cbe4ff007424 */ /* 0x000fd000078e00ff */
[----:B------:R-:W-:Y:S02]  /*3de0*/  @!P0 FSEL R2, R0, 0.78539818525314331055, !P2 ;  /* 0x3f490fdb00028808 */ /* 0x000fe40005000000 */
[----:B------:R-:W-:Y:S02]  /*3df0*/  @!P1 FSEL R2, RZ, 3.1415927410125732422, P2 ;  /* 0x40490fdbff029808 */ /* 0x000fe40001000000 */
[----:B------:R-:W-:Y:S01]  /*3e00*/  FSETP.GTU.FTZ.AND P0, PT, |R7|, +INF , PT ;  /* 0x7f8000000700780b */ /* 0x000fe20003f1c200 */
[----:B0-----:R-:W-:Y:S01]  /*3e10*/  FMUL.FTZ.D2 R11, R11, 0.69314718246459960938 ;  /* 0x3f3172180b0b7820 */ /* 0x001fe20000310000 */
[----:B------:R-:W-:-:S04]  /*3e20*/  LOP3.LUT R2, R2, 0x80000000, R6, 0xb8, !PT ;  /* 0x8000000002027812 */ /* 0x000fc800078eb806 */
[----:B------:R-:W-:Y:S01]  /*3e30*/  FSEL R2, R7, R2, P0 ;  /* 0x0000000207027208 */ /* 0x000fe20000000000 */
[----:B------:R-:W-:Y:S05]  /*3e40*/  BRA `(.L_x_2734) ;  /* 0x0000082000007947 */ /* 0x000fea0003800000 */
.L_x_2728:
[----:B------:R-:W0:Y:S01]  /*3e50*/  MUFU.RCP R3, R8 ;  /* 0x0000000800037308 */ /* 0x000e220000001000 */
[----:B------:R-:W-:Y:S07]  /*3e60*/  BSSY B4, `(.L_x_2735) ;  /* 0x000000b000047945 */ /* 0x000fee0003800000 */
[----:B------:R-:W1:Y:S01]  /*3e70*/  FCHK P0, R15, R8 ;  /* 0x000000080f007302 */ /* 0x000e620000000000 */
[----:B0-----:R-:W-:-:S04]  /*3e80*/  FFMA R2, -R8, R3, 1 ;  /* 0x3f80000008027423 */ /* 0x001fc80000000103 */
[----:B------:R-:W-:-:S04]  /*3e90*/  FFMA R2, R3, R2, R3 ;  /* 0x0000000203027223 */ /* 0x000fc80000000003 */
[----:B------:R-:W-:-:S04]  /*3ea0*/  FFMA R13, R15, R2, RZ ;  /* 0x000000020f0d7223 */ /* 0x000fc800000000ff */
[----:B------:R-:W-:-:S04]  /*3eb0*/  FFMA R3, -R8, R13, R15 ;  /* 0x0000000d08037223 */ /* 0x000fc8000000010f */
[----:B------:R-:W-:Y:S01]  /*3ec0*/  FFMA R13, R2, R3, R13 ;  /* 0x00000003020d7223 */ /* 0x000fe2000000000d */
[----:B-1----:R-:W-:Y:S05]  /*3ed0*/  @!P0 BRA `(.L_x_2736) ;  /* 0x0000003000008947 */ /* 0x002fea0003800000 */
[----:B------:R-:W-:Y:S01]  /*3ee0*/  IMAD.MOV.U32 R20, RZ, RZ, R8 ;  /* 0x000000ffff147224 */ /* 0x000fe200078e0008 */
[----:B------:R-:W-:Y:S02]  /*3ef0*/  MOV R2, 0x3f10 ;  /* 0x00003f1000027802 */ /* 0x000fe40000000f00 */
[----:B------:R-:W-:Y:S05]  /*3f00*/  CALL.REL.NOINC `($__internal_0_$__cuda_sm3x_div_rn_ftz_f32_slowpath) ;  /* 0x00011e9000007944 */ /* 0x000fea0003c00000 */
.L_x_2736:
[----:B------:R-:W-:Y:S05]  /*3f10*/  BSYNC B4 ;  /* 0x0000000000047941 */ /* 0x000fea0003800000 */
.L_x_2735:
        /* <DEDUP_REMOVED lines=15> */
[----:B------:R-:W-:-:S10]  /*4010*/  HFMA2.MMA R3, -RZ, RZ, 1.9599609375, 20144 ;  /* 0x3fd774ebff037435 */ /* 0x000fd400000001ff */
[----:B------:R-:W-:Y:S01]  /*4020*/  FFMA.FTZ R2, R3, 1.8663789033889770508, -R2 ;  /* 0x3feee58103027823 */ /* 0x000fe20000010802 */
[----:B------:R-:W-:Y:S05]  /*4030*/  BRA `(.L_x_2739) ;  /* 0x0000004000007947 */ /* 0x000fea0003800000 */
.L_x_2738:
[----:B------:R-:W-:Y:S01]  /*4040*/  ISETP.GE.AND P0, PT, R0, RZ, PT ;  /* 0x000000ff0000720c */ /* 0x000fe20003f06270 */
[----:B------:R-:W-:-:S12]  /*4050*/  IMAD.MOV.U32 R3, RZ, RZ, 0x3fd774eb ;  /* 0x3fd774ebff037424 */ /* 0x000fd800078e00ff */
[----:B------:R-:W-:-:S04]  /*4060*/  @P0 FFMA.FTZ R2, R3, 0.93318945169448852539, -R2 ;  /* 0x3f6ee58103020823 */ /* 0x000fc80000010802 */
[----:B------:R-:W-:Y:S02]  /*4070*/  @!P0 FFMA.FTZ R2, R3, 0.93318945169448852539, R2 ;  /* 0x3f6ee58103028823 */ /* 0x000fe40000010002 */
.L_x_2739:
[----:B------:R-:W-:Y:S05]  /*4080*/  BSYNC B1 ;  /* 0x0000000000017941 */ /* 0x000fea0003800000 */
.L_x_2737:
[CC--:B------:R-:W-:Y:S02]  /*4090*/  IMNMX R3, R10.reuse, R7.reuse, !PT ;  /* 0x000000070a037217 */ /* 0x0c0fe40007800200 */
[----:B------:R-:W-:Y:S02]  /*40a0*/  IMNMX R10, R10, R7, PT ;  /* 0x000000070a0a7217 */ /* 0x000fe40003800200 */
[----:B------:R-:W-:Y:S02]  /*40b0*/  LOP3.LUT R9, R3, 0xfe000000, RZ, 0xc0, !PT ;  /* 0xfe00000003097812 */ /* 0x000fe400078ec0ff */
[----:B------:R-:W-:Y:S02]  /*40c0*/  FSETP.NEU.FTZ.AND P0, PT, R10, RZ, PT ;  /* 0x000000ff0a00720b */ /* 0x000fe40003f1d000 */
[C---:B------:R-:W-:Y:S02]  /*40d0*/  IADD3 R11, -R9.reuse, 0x7e800000, RZ ;  /* 0x7e800000090b7810 */ /* 0x040fe40007ffe1ff */
[----:B------:R-:W-:-:S02]  /*40e0*/  LOP3.LUT R9, R9, 0x800000, RZ, 0xfc, !PT ;  /* 0x0080000009097812 */ /* 0x000fc400078efcff */
[----:B------:R-:W-:Y:S01]  /*40f0*/  FSETP.NEU.FTZ.AND P1, PT, R7, |R6|, PT ;  /* 0x400000060700720b */ /* 0x000fe20003f3d000 */
[-C--:B------:R-:W-:Y:S01]  /*4100*/  FMUL.FTZ R12, R10, R11.reuse ;  /* 0x0000000b0a0c7220 */ /* 0x080fe20000410000 */
[----:B------:R-:W-:Y:S01]  /*4110*/  FSETP.NEU.FTZ.AND P2, PT, R8, RZ, PT ;  /* 0x000000ff0800720b */ /* 0x000fe20003f5d000 */
[----:B------:R-:W-:Y:S02]  /*4120*/  FMUL.FTZ R11, R3, R11 ;  /* 0x0000000b030b7220 */ /* 0x000fe40000410000 */
[----:B------:R-:W-:Y:S02]  /*4130*/  FMUL.FTZ R12, R12, R12 ;  /* 0x0000000c0c0c7220 */ /* 0x000fe40000410000 */
[----:B------:R-:W-:Y:S02]  /*4140*/  FADD.FTZ R7, |R6|, R7 ;  /* 0x0000000706077221 */ /* 0x000fe40000010200 */
[----:B------:R-:W-:-:S06]  /*4150*/  FFMA.FTZ R12, R11, R11, R12 ;  /* 0x0000000b0b0c7223 */ /* 0x000fcc000001000c */
[----:B------:R-:W0:Y:S02]  /*4160*/  MUFU.SQRT R12, R12 ;  /* 0x0000000c000c7308 */ /* 0x000e240000002000 */
[----:B0-----:R-:W-:Y:S01]  /*4170*/  @P0 FMUL.FTZ R3, R9, R12 ;  /* 0x0000000c09030220 */ /* 0x001fe20000410000 */
[----:B------:R-:W-:-:S04]  /*4180*/  FSETP.NEU.FTZ.AND P0, PT, R10, +INF , PT ;  /* 0x7f8000000a00780b */ /* 0x000fc80003f1d000 */
[----:B------:R-:W-:Y:S02]  /*4190*/  FSEL R3, R3, +INF , P0 ;  /* 0x7f80000003037808 */ /* 0x000fe40000000000 */
[----:B------:R-:W-:Y:S01]  /*41a0*/  ISETP.GE.AND P0, PT, R0, RZ, PT ;  /* 0x000000ff0000720c */ /* 0x000fe20003f06270 */
[----:B------:R-:W-:-:S03]  /*41b0*/  IMAD.MOV.U32 R0, RZ, RZ, 0x4016cbe4 ;  /* 0x4016cbe4ff007424 */ /* 0x000fc600078e00ff */
[----:B------:R-:W0:Y:S02]  /*41c0*/  MUFU.LG2 R3, R3 ;  /* 0x0000000300037308 */ /* 0x000e240000000c00 */
[----:B------:R-:W-:Y:S02]  /*41d0*/  @!P1 FSEL R2, R0, 0.78539818525314331055, !P0 ;  /* 0x3f490fdb00029808 */ /* 0x000fe40004000000 */
[----:B------:R-:W-:Y:S02]  /*41e0*/  @!P2 FSEL R2, RZ, 3.1415927410125732422, P0 ;  /* 0x40490fdbff02a808 */ /* 0x000fe40000000000 */
[----:B------:R-:W-:Y:S02]  /*41f0*/  FSETP.GTU.FTZ.AND P0, PT, |R7|, +INF , PT ;  /* 0x7f8000000700780b */ /* 0x000fe40003f1c200 */
[----:B------:R-:W-:-:S04]  /*4200*/  LOP3.LUT R2, R2, 0x80000000, R6, 0xb8, !PT ;  /* 0x8000000002027812 */ /* 0x000fc800078eb806 */
[----:B------:R-:W-:Y:S01]  /*4210*/  FSEL R2, R7, R2, P0 ;  /* 0x0000000207027208 */ /* 0x000fe20000000000 */
[----:B0-----:R-:W-:Y:S01]  /*4220*/  FMUL.FTZ R11, R3, 0.69314718246459960938 ;  /* 0x3f317218030b7820 */ /* 0x001fe20000410000 */
[----:B------:R-:W-:Y:S05]  /*4230*/  BRA `(.L_x_2734) ;  /* 0x0000043000007947 */ /* 0x000fea0003800000 */
.L_x_2727:
[----:B------:R-:W-:Y:S01]  /*4240*/  FMUL.FTZ R2, R0, 0.36787945032119750977 ;  /* 0x3ebc5ab200027820 */ /* 0x000fe20000410000 */
[----:B------:R-:W-:Y:S01]  /*4250*/  BSSY B4, `(.L_x_2740) ;  /* 0x0000020000047945 */ /* 0x000fe20003800000 */
[----:B------:R-:W-:Y:S02]  /*4260*/  FMUL.FTZ R3, R6, 0.36787945032119750977 ;  /* 0x3ebc5ab206037820 */ /* 0x000fe40000410000 */
[----:B------:R-:W-:Y:S02]  /*4270*/  FADD.FTZ R2, |R2|, -RZ ;  /* 0x800000ff02027221 */ /* 0x000fe40000010200 */
[----:B------:R-:W-:-:S05]  /*4280*/  FADD.FTZ R3, |R3|, -RZ ;  /* 0x800000ff03037221 */ /* 0x000fca0000010200 */
[CC--:B------:R-:W-:Y:S02]  /*4290*/  IMNMX R9, R2.reuse, R3.reuse, !PT ;  /* 0x0000000302097217 */ /* 0x0c0fe40007800200 */
[----:B------:R-:W-:Y:S02]  /*42a0*/  IMNMX R2, R2, R3, PT ;  /* 0x0000000302027217 */ /* 0x000fe40003800200 */
[----:B------:R-:W-:Y:S02]  /*42b0*/  LOP3.LUT R10, R9, 0xfe000000, RZ, 0xc0, !PT ;  /* 0xfe000000090a7812 */ /* 0x000fe400078ec0ff */
[----:B------:R-:W-:Y:S02]  /*42c0*/  FSETP.NEU.FTZ.AND P0, PT, R2, RZ, PT ;  /* 0x000000ff0200720b */ /* 0x000fe40003f1d000 */
[----:B------:R-:W-:-:S05]  /*42d0*/  IADD3 R3, -R10, 0x7e800000, RZ ;  /* 0x7e8000000a037810 */ /* 0x000fca0007ffe1ff */
[-C--:B------:R-:W-:Y:S02]  /*42e0*/  FMUL.FTZ R11, R2, R3.reuse ;  /* 0x00000003020b7220 */ /* 0x080fe40000410000 */
[----:B------:R-:W-:Y:S02]  /*42f0*/  FMUL.FTZ R3, R9, R3 ;  /* 0x0000000309037220 */ /* 0x000fe40000410000 */
[----:B------:R-:W-:Y:S02]  /*4300*/  FMUL.FTZ R12, R11, R11 ;  /* 0x0000000b0b0c7220 */ /* 0x000fe40000410000 */
[----:B------:R-:W-:Y:S02]  /*4310*/  MUFU.RCP R11, R8 ;  /* 0x00000008000b7308 */ /* 0x000fe40000001000 */
[----:B------:R-:W-:Y:S01]  /*4320*/  FFMA.FTZ R12, R3, R3, R12 ;  /* 0x00000003030c7223 */ /* 0x000fe2000001000c */
[----:B------:R-:W-:-:S05]  /*4330*/  LOP3.LUT R3, R10, 0x800000, RZ, 0xfc, !PT ;  /* 0x008000000a037812 */ /* 0x000fca00078efcff */
[----:B------:R-:W0:Y:S02]  /*4340*/  MUFU.SQRT R12, R12 ;  /* 0x0000000c000c7308 */ /* 0x000e240000002000 */
[----:B0-----:R-:W-:Y:S01]  /*4350*/  @P0 FMUL.FTZ R9, R12, R3 ;  /* 0x000000030c090220 */ /* 0x001fe20000410000 */
[----:B------:R-:W-:Y:S01]  /*4360*/  FSETP.NEU.FTZ.AND P0, PT, R2, +INF , PT ;  /* 0x7f8000000200780b */ /* 0x000fe20003f1d000 */
[----:B------:R-:W-:-:S03]  /*4370*/  FFMA R2, -R8, R11, 1 ;  /* 0x3f80000008027423 */ /* 0x000fc6000000010b */
[----:B------:R-:W-:Y:S01]  /*4380*/  FSEL R9, R9, +INF , P0 ;  /* 0x7f80000009097808 */ /* 0x000fe20000000000 */
[----:B------:R-:W-:Y:S02]  /*4390*/  FFMA R10, R11, R2, R11 ;  /* 0x000000020b0a7223 */ /* 0x000fe4000000000b */
[----:B------:R-:W-:Y:S02]  /*43a0*/  IMAD.MOV.U32 R2, RZ, RZ, 0x3f800000 ;  /* 0x3f800000ff027424 */ /* 0x000fe400078e00ff */
[----:B------:R-:W-:Y:S01]  /*43b0*/  FFMA R13, R15, R10, RZ ;  /* 0x0000000a0f0d7223 */ /* 0x000fe200000000ff */
[----:B------:R-:W0:Y:S03]  /*43c0*/  MUFU.LG2 R9, R9 ;  /* 0x0000000900097308 */ /* 0x000e260000000c00 */
[----:B------:R-:W-:-:S04]  /*43d0*/  FFMA R3, -R8, R13, R15 ;  /* 0x0000000d08037223 */ /* 0x000fc8000000010f */
[----:B------:R-:W-:Y:S01]  /*43e0*/  FFMA R13, R10, R3, R13 ;  /* 0x000000030a0d7223 */ /* 0x000fe2000000000d */
[----:B------:R-:W1:Y:S01]  /*43f0*/  FCHK P0, R15, R8 ;  /* 0x000000080f007302 */ /* 0x000e620000000000 */
[----:B0-----:R-:W-:Y:S01]  /*4400*/  FFMA.FTZ R11, R9, 0.69314718246459960938, R2 ;  /* 0x3f317218090b7823 */ /* 0x001fe20000010002 */
[----:B-1----:R-:W-:Y:S06]  /*4410*/  @!P0 BRA `(.L_x_2741) ;  /* 0x0000003000008947 */ /* 0x002fec0003800000 */
[----:B------:R-:W-:Y:S02]  /*4420*/  MOV R20, R8 ;  /* 0x0000000800147202 */ /* 0x000fe40000000f00 */
[----:B------:R-:W-:Y:S02]  /*4430*/  MOV R2, 0x4450 ;  /* 0x0000445000027802 */ /* 0x000fe40000000f00 */
[----:B------:R-:W-:Y:S05]  /*4440*/  CALL.REL.NOINC `($__internal_0_$__cuda_sm3x_div_rn_ftz_f32_slowpath) ;  /* 0x0001195000007944 */ /* 0x000fea0003c00000 */
.L_x_2741:
[----:B------:R-:W-:Y:S05]  /*4450*/  BSYNC B4 ;  /* 0x0000000000047941 */ /* 0x000fea0003800000 */
.L_x_2740:
        /* <DEDUP_REMOVED lines=18> */
.L_x_2743:
[----:B------:R-:W-:Y:S01]  /*4580*/  ISETP.GE.AND P0, PT, R0, RZ, PT ;  /* 0x000000ff0000720c */ /* 0x000fe20003f06270 */
[----:B------:R-:W-:-:S12]  /*4590*/  IMAD.MOV.U32 R3, RZ, RZ, 0x3fd774eb ;  /* 0x3fd774ebff037424 */ /* 0x000fd800078e00ff */
[----:B------:R-:W-:-:S04]  /*45a0*/  @P0 FFMA.FTZ R2, R3, 0.93318945169448852539, -R2 ;  /* 0x3f6ee58103020823 */ /* 0x000fc80000010802 */
[----:B------:R-:W-:Y:S02]  /*45b0*/  @!P0 FFMA.FTZ R2, R3, 0.93318945169448852539, R2 ;  /* 0x3f6ee58103028823 */ /* 0x000fe40000010002 */
.L_x_2744:
[----:B------:R-:W-:Y:S05]  /*45c0*/  BSYNC B1 ;  /* 0x0000000000017941 */ /* 0x000fea0003800000 */
.L_x_2742:
[----:B------:R-:W-:Y:S01]  /*45d0*/  FSETP.NEU.FTZ.AND P1, PT, R7, |R6|, PT ;  /* 0x400000060700720b */ /* 0x000fe20003f3d000 */
[----:B------:R-:W-:Y:S01]  /*45e0*/  FADD.FTZ R7, |R6|, R7 ;  /* 0x0000000706077221 */ /* 0x000fe20000010200 */
[----:B------:R-:W-:Y:S02]  /*45f0*/  FSETP.NEU.FTZ.AND P2, PT, R8, RZ, PT ;  /* 0x000000ff0800720b */ /* 0x000fe40003f5d000 */
[----:B------:R-:W-:Y:S01]  /*4600*/  ISETP.GE.AND P0, PT, R0, RZ, PT ;  /* 0x000000ff0000720c */ /* 0x000fe20003f06270 */
[----:B------:R-:W-:-:S10]  /*4610*/  HFMA2.MMA R0, -RZ, RZ, 2.04296875, -15.78125 ;  /* 0x4016cbe4ff007435 */ /* 0x000fd400000001ff */
[----:B------:R-:W-:Y:S02]  /*4620*/  @!P1 FSEL R2, R0, 0.78539818525314331055, !P0 ;  /* 0x3f490fdb00029808 */ /* 0x000fe40004000000 */
[----:B------:R-:W-:Y:S02]  /*4630*/  @!P2 FSEL R2, RZ, 3.1415927410125732422, P0 ;  /* 0x40490fdbff02a808 */ /* 0x000fe40000000000 */
[----:B------:R-:W-:Y:S02]  /*4640*/  FSETP.GTU.FTZ.AND P0, PT, |R7|, +INF , PT ;  /* 0x7f8000000700780b */ /* 0x000fe40003f1c200 */
[----:B------:R-:W-:-:S04]  /*4650*/  LOP3.LUT R2, R2, 0x80000000, R6, 0xb8, !PT ;  /* 0x8000000002027812 */ /* 0x000fc800078eb806 */
[----:B------:R-:W-:Y:S02]  /*4660*/  FSEL R2, R7, R2, P0 ;  /* 0x0000000207027208 */ /* 0x000fe40000000000 */
.L_x_2734:
[----:B------:R-:W-:Y:S05]  /*4670*/  BSYNC B3 ;  /* 0x0000000000037941 */ /* 0x000fea0003800000 */
.L_x_2726:
[----:B------:R-:W-:Y:S01]  /*4680*/  ISETP.NE.AND P0, PT, R17, RZ, PT ;  /* 0x000000ff1100720c */ /* 0x000fe20003f05270 */
[----:B------:R-:W-:Y:S02]  /*4690*/  FADD.FTZ R11, R11, 0.69314718246459960938 ;  /* 0x3f3172180b0b7421 */ /* 0x000fe40000010000 */
[----:B------:R-:W-:-:S10]  /*46a0*/  FADD.FTZ R2, |R2|, -RZ ;  /* 0x800000ff02027221 */ /* 0x000fd40000010200 */
[----:B------:R-:W-:Y:S01]  /*46b0*/  @!P0 FADD.FTZ R11, -R11, -RZ ;  /* 0x800000ff0b0b8221 */ /* 0x000fe20000010100 */
[----:B------:R-:W-:Y:S05]  /*46c0*/  BRA `(.L_x_2725) ;  /* 0x000000f000007947 */ /* 0x000fea0003800000 */
.L_x_2685:
[----:B------:R-:W-:-:S13]  /*46d0*/  FSETP.NEU.FTZ.AND P0, PT, R7, +INF , PT ;  /* 0x7f8000000700780b */ /* 0x000fda0003f1d000 */
[----:B------:R-:W-:Y:S02]  /*46e0*/  @!P0 FADD.FTZ R2, R6, R6 ;  /* 0x0000000606028221 */ /* 0x000fe40000010000 */
[----:B------:R-:W-:Y:S01]  /*46f0*/  @!P0 IMAD.MOV.U32 R11, RZ, RZ, -0x800000 ;  /* 0xff800000ff0b8424 */ /* 0x000fe200078e00ff */
[----:B------:R-:W-:Y:S05]  /*4700*/  @!P0 BRA `(.L_x_2725) ;  /* 0x000000b000008947 */ /* 0x000fea0003800000 */
[----:B------:R-:W-:-:S13]  /*4710*/  FSETP.NEU.FTZ.AND P0, PT, |R6|, +INF , PT ;  /* 0x7f8000000600780b */ /* 0x000fda0003f1d200 */
[----:B------:R-:W-:Y:S02]  /*4720*/  @!P0 FADD.FTZ R11, -R6, -RZ ;  /* 0x800000ff060b8221 */ /* 0x000fe40000010100 */
[----:B------:R-:W-:Y:S01]  /*4730*/  @!P0 FADD.FTZ R2, R0, R0 ;  /* 0x0000000000028221 */ /* 0x000fe20000010000 */
[----:B------:R-:W-:Y:S05]  /*4740*/  @!P0 BRA `(.L_x_2725) ;  /* 0x0000007000008947 */ /* 0x000fea0003800000 */
[----:B------:R-:W-:-:S13]  /*4750*/  FSETP.NEU.FTZ.AND P0, PT, R0, RZ, PT ;  /* 0x000000ff0000720b */ /* 0x000fda0003f1d000 */
[----:B------:R-:W-:Y:S02]  /*4760*/  @P0 FADD.FTZ R0, RZ, R0 ;  /* 0x00000000ff000221 */ /* 0x000fe40000010000 */
[----:B------:R-:W-:-:S04]  /*4770*/  @P0 FADD.FTZ R11, RZ, R6 ;  /* 0x00000006ff0b0221 */ /* 0x000fc80000010000 */
[----:B------:R-:W-:-:S04]  /*4780*/  @P0 FADD.FTZ R11, R0, R11 ;  /* 0x0000000b000b0221 */ /* 0x000fc80000010000 */
[----:B------:R-:W-:Y:S02]  /*4790*/  @P0 IMAD.MOV.U32 R2, RZ, RZ, R11 ;  /* 0x000000ffff020224 */ /* 0x000fe400078e000b */
[----:B------:R-:W-:Y:S02]  /*47a0*/  @!P0 FADD.FTZ R11, R6, R6 ;  /* 0x00000006060b8221 */ /* 0x000fe40000010000 */
[----:B------:R-:W-:Y:S02]  /*47b0*/  @!P0 IMAD.MOV.U32 R2, RZ, RZ, 0x3fc90fdb ;  /* 0x3fc90fdbff028424 */ /* 0x000fe400078e00ff */
.L_x_2725:
[----:B------:R-:W-:Y:S05]  /*47c0*/  BSYNC B0 ;  /* 0x0000000000007941 */ /* 0x000fea0003800000 */
.L_x_2684:
[----:B------:R-:W1:Y:S01]  /*47d0*/  LDC.U8 R6, c[0x0][0x371] ;  /* 0x0000dc40ff067b82 */ /* 0x000e620000000000 */
[----:B------:R-:W-:Y:S02]  /*47e0*/  F2FP.PACK_AB R3, R11, R2 ;  /* 0x000000020b03723e */ /* 0x000fe400000000ff */
[----:B-1----:R-:W-:-:S04]  /*47f0*/  PRMT R0, R6, 0x9910, RZ ;  /* 0x0000991006007816 */ /* 0x002fc800000000ff */
        /* <DEDUP_REMOVED lines=11> */
[----:B------:R-:W1:Y:S02]  /*48b0*/  F2I.FTZ.TRUNC.NTZ R3, R0 ;  /* 0x0000000000037305 */ /* 0x000e64000021f100 */
[----:B-1----:R1:W-:Y:S01]  /*48c0*/  STG.E.U8 [R4.64], R3 ;  /* 0x0000000304007986 */ /* 0x0023e2000c101124 */
[----:B------:R-:W-:Y:S05]  /*48d0*/  BRA `(.L_x_2750) ;  /* 0x00000eb000007947 */ /* 0x000fea0003800000 */
.L_x_2748:
[----:B------:R-:W-:-:S06]  /*48e0*/  HADD2.F32 R3, -RZ, R3.H0_H0 ;  /* 0x20000003ff037230 */ /* 0x000fcc0000004100 */
[----:B------:R-:W1:Y:S02]  /*48f0*/  F2I.S64.TRUNC R2, R3 ;  /* 0x0000000300027311 */ /* 0x000e64000020d900 */
[----:B-1----:R1:W-:Y:S01]  /*4900*/  STG.E.U8 [R4.64], R2 ;  /* 0x0000000204007986 */ /* 0x0023e2000c101124 */
[----:B------:R-:W-:Y:S05]  /*4910*/  BRA `(.L_x_2750) ;  /* 0x00000e7000007947 */ /* 0x000fea0003800000 */
.L_x_2747:
[----:B------:R-:W-:-:S13]  /*4920*/  ISETP.NE.AND P0, PT, R0, 0x2, PT ;  /* 0x000000020000780c */ /* 0x000fda0003f05270 */
[----:B------:R-:W-:Y:S05]  /*4930*/  @!P0 BRA `(.L_x_2751) ;  /* 0x000000c000008947 */ /* 0x000fea0003800000 */
[----:B------:R-:W-:-:S13]  /*4940*/  ISETP.NE.AND P0, PT, R0, 0x3, PT ;  /* 0x000000030000780c */ /* 0x000fda0003f05270 */
[----:B------:R-:W-:Y:S05]  /*4950*/  @!P0 BRA `(.L_x_2752) ;  /* 0x0000006000008947 */ /* 0x000fea0003800000 */
[----:B------:R-:W-:-:S13]  /*4960*/  ISETP.NE.AND P0, PT, R0, 0x4, PT ;  /* 0x000000040000780c */ /* 0x000fda0003f05270 */
[----:B------:R-:W-:Y:S05]  /*4970*/  @P0 BRA `(.L_x_2749) ;  /* 0x00000c6000000947 */ /* 0x000fea0003800000 */
[----:B------:R-:W-:-:S06]  /*4980*/  HADD2.F32 R3, -RZ, R3.H0_H0 ;  /* 0x20000003ff037230 */ /* 0x000fcc0000004100 */
[----:B------:R-:W1:Y:S02]  /*4990*/  F2I.S64.TRUNC R2, R3 ;  /* 0x0000000300027311 */ /* 0x000e64000020d900 */
[----:B-1----:R1:W-:Y:S01]  /*49a0*/  STG.E.64 [R4.64], R2 ;  /* 0x0000000204007986 */ /* 0x0023e2000c101b24 */
[----:B------:R-:W-:Y:S05]  /*49b0*/  BRA `(.L_x_2750) ;  /* 0x00000dd000007947 */ /* 0x000fea0003800000 */
.L_x_2752:
[----:B------:R-:W-:-:S06]  /*49c0*/  HADD2.F32 R3, -RZ, R3.H0_H0 ;  /* 0x20000003ff037230 */ /* 0x000fcc0000004100 */
[----:B------:R-:W1:Y:S02]  /*49d0*/  F2I.FTZ.TRUNC.NTZ R3, R3 ;  /* 0x0000000300037305 */ /* 0x000e64000021f100 */
[----:B-1----:R1:W-:Y:S01]  /*49e0*/  STG.E [R4.64], R3 ;  /* 0x0000000304007986 */ /* 0x0023e2000c101924 */
[----:B------:R-:W-:Y:S05]  /*49f0*/  BRA `(.L_x_2750) ;  /* 0x00000d9000007947 */ /* 0x000fea0003800000 */
.L_x_2751:
[----:B------:R-:W-:-:S06]  /*4a00*/  HADD2.F32 R3, -RZ, R3.H0_H0 ;  /* 0x20000003ff037230 */ /* 0x000fcc0000004100 */
[----:B------:R-:W1:Y:S02]  /*4a10*/  F2I.FTZ.TRUNC.NTZ R3, R3 ;  /* 0x0000000300037305 */ /* 0x000e64000021f100 */
[----:B-1----:R1:W-:Y:S01]  /*4a20*/  STG.E.U16 [R4.64], R3 ;  /* 0x0000000304007986 */ /* 0x0023e2000c101524 */
[----:B------:R-:W-:Y:S05]  /*4a30*/  BRA `(.L_x_2750) ;  /* 0x00000d5000007947 */ /* 0x000fea0003800000 */
.L_x_2746:
        /* <DEDUP_REMOVED lines=9> */
.L_x_2754:
[----:B------:R1:W-:Y:S01]  /*4ad0*/  STG.E.U16 [R4.64], R3 ;  /* 0x0000000304007986 */ /* 0x0003e2000c101524 */
[----:B------:R-:W-:Y:S05]  /*4ae0*/  BRA `(.L_x_2750) ;  /* 0x00000ca000007947 */ /* 0x000fea0003800000 */
.L_x_2753:
[----:B------:R-:W-:-:S13]  /*4af0*/  ISETP.NE.AND P0, PT, R0, 0x7, PT ;  /* 0x000000070000780c */ /* 0x000fda0003f05270 */
[----:B------:R-:W-:Y:S05]  /*4b00*/  @!P0 BRA `(.L_x_2755) ;  /* 0x000000a000008947 */ /* 0x000fea0003800000 */
[----:B------:R-:W-:-:S13]  /*4b10*/  ISETP.NE.AND P0, PT, R0, 0x8, PT ;  /* 0x000000080000780c */ /* 0x000fda0003f05270 */
[----:B------:R-:W-:Y:S05]  /*4b20*/  @!P0 BRA `(.L_x_2756) ;  /* 0x0000006000008947 */ /* 0x000fea0003800000 */
[----:B------:R-:W-:-:S13]  /*4b30*/  ISETP.NE.AND P0, PT, R0, 0x9, PT ;  /* 0x000000090000780c */ /* 0x000fda0003f05270 */
[----:B------:R-:W-:Y:S05]  /*4b40*/  @P0 BRA `(.L_x_2749) ;  /* 0x00000a9000000947 */ /* 0x000fea0003800000 */
[--C-:B------:R-:W-:Y:S02]  /*4b50*/  HADD2.F32 R7, -RZ, R3.reuse.H1_H1 ;  /* 0x30000003ff077230 */ /* 0x100fe40000004100 */
[----:B------:R-:W-:-:S05]  /*4b60*/  HADD2.F32 R6, -RZ, R3.H0_H0 ;  /* 0x20000003ff067230 */ /* 0x000fca0000004100 */
[----:B------:R1:W-:Y:S01]  /*4b70*/  STG.E.64 [R4.64], R6 ;  /* 0x0000000604007986 */ /* 0x0003e2000c101b24 */
[----:B------:R-:W-:Y:S05]  /*4b80*/  BRA `(.L_x_2750) ;  /* 0x00000c0000007947 */ /* 0x000fea0003800000 */
.L_x_2756:
[----:B------:R1:W-:Y:S01]  /*4b90*/  STG.E [R4.64], R3 ;  /* 0x0000000304007986 */ /* 0x0003e2000c101924 */
[----:B------:R-:W-:Y:S05]  /*4ba0*/  BRA `(.L_x_2750) ;  /* 0x00000be000007947 */ /* 0x000fea0003800000 */
.L_x_2755:
[----:B------:R-:W-:-:S05]  /*4bb0*/  HADD2.F32 R2, -RZ, R3.H0_H0 ;  /* 0x20000003ff027230 */ /* 0x000fca0000004100 */
[----:B------:R-:W-:-:S06]  /*4bc0*/  FMUL.FTZ R2, R2, 1 ;  /* 0x3f80000002027820 */ /* 0x000fcc0000410000 */
[----:B------:R-:W1:Y:S02]  /*4bd0*/  F2F.F64.F32 R2, R2 ;  /* 0x0000000200027310 */ /* 0x000e640000201800 */
[----:B-1----:R1:W-:Y:S01]  /*4be0*/  STG.E.64 [R4.64], R2 ;  /* 0x0000000204007986 */ /* 0x0023e2000c101b24 */
[----:B------:R-:W-:Y:S05]  /*4bf0*/  BRA `(.L_x_2750) ;  /* 0x00000b9000007947 */ /* 0x000fea0003800000 */
.L_x_2745:
        /* <DEDUP_REMOVED lines=9> */
[----:B------:R-:W-:-:S04]  /*4c90*/  HFMA2.MMA R2, -RZ, RZ, 0, 5.9604644775390625e-08 ;  /* 0x00000001ff027435 */ /* 0x000fc800000001ff */
[----:B------:R-:W-:-:S13]  /*4ca0*/  FSETP.NEU.FTZ.AND P0, PT, R0, RZ, PT ;  /* 0x000000ff0000720b */ /* 0x000fda0003f1d000 */
[----:B------:R-:W-:Y:S01]  /*4cb0*/  @!P0 HADD2.F32 R0, -RZ, R3.H1_H1 ;  /* 0x30000003ff008230 */ /* 0x000fe20000004100 */
[----:B------:R-:W-:-:S04]  /*4cc0*/  PRMT R3, R2, 0x7610, R3 ;  /* 0x0000761002037816 */ /* 0x000fc80000000003 */
[----:B------:R-:W-:-:S04]  /*4cd0*/  @!P0 FSETP.NEU.FTZ.AND P1, PT, R0, RZ, PT ;  /* 0x000000ff0000820b */ /* 0x000fc80003f3d000 */
[----:B------:R-:W-:-:S05]  /*4ce0*/  @!P0 SEL R3, RZ, 0x1, !P1 ;  /* 0x00000001ff038807 */ /* 0x000fca0004800000 */
[----:B------:R1:W-:Y:S01]  /*4cf0*/  STG.E.U8 [R4.64], R3 ;  /* 0x0000000304007986 */ /* 0x0003e2000c101124 */
[----:B------:R-:W-:Y:S05]  /*4d00*/  BRA `(.L_x_2750) ;  /* 0x00000a8000007947 */ /* 0x000fea0003800000 */
.L_x_2759:
[--C-:B0-----:R-:W-:Y:S02]  /*4d10*/  HADD2.F32 R10, -RZ, R3.reuse.H1_H1 ;  /* 0x30000003ff0a7230 */ /* 0x101fe40000004100 */
[----:B------:R-:W-:-:S03]  /*4d20*/  HADD2.F32 R3, -RZ, R3.H0_H0 ;  /* 0x20000003ff037230 */ /* 0x000fc60000004100 */
[----:B------:R-:W-:Y:S02]  /*4d30*/  FMUL.FTZ R10, R10, 1 ;  /* 0x3f8000000a0a7820 */ /* 0x000fe40000410000 */
[----:B------:R-:W-:-:S04]  /*4d40*/  FMUL.FTZ R3, R3, 1 ;  /* 0x3f80000003037820 */ /* 0x000fc80000410000 */
[----:B------:R-:W-:Y:S08]  /*4d50*/  F2F.F64.F32 R10, R10 ;  /* 0x0000000a000a7310 */ /* 0x000ff00000201800 */
[----:B--2---:R-:W0:Y:S02]  /*4d60*/  F2F.F64.F32 R8, R3 ;  /* 0x0000000300087310 */ /* 0x004e240000201800 */
[----:B0-----:R0:W-:Y:S01]  /*4d70*/  STG.E.128 [R4.64], R8 ;  /* 0x0000000804007986 */ /* 0x0011e2000c101d24 */
[----:B------:R-:W-:Y:S05]  /*4d80*/  BRA `(.L_x_2750) ;  /* 0x00000a0000007947 */ /* 0x000fea0003800000 */
.L_x_2758:
        /* <DEDUP_REMOVED lines=21> */
.L_x_2763:
[----:B------:R-:W-:Y:S05]  /*4ee0*/  BSYNC B0 ;  /* 0x0000000000007941 */ /* 0x000fea0003800000 */
.L_x_2762:
[----:B------:R-:W-:-:S05]  /*4ef0*/  LOP3.LUT R3, R0, R3, RZ, 0xfc, !PT ;  /* 0x0000000300037212 */ /* 0x000fca00078efcff */
[----:B------:R1:W-:Y:S01]  /*4f00*/  STG.E.U8 [R4.64], R3 ;  /* 0x0000000304007986 */ /* 0x0003e2000c101124 */
[----:B------:R-:W-:Y:S05]  /*4f10*/  BRA `(.L_x_2750) ;  /* 0x0000087000007947 */ /* 0x000fea0003800000 */
.L_x_2761:
        /* <DEDUP_REMOVED lines=13> */
.L_x_2765:
[----:B------:R-:W-:Y:S01]  /*4ff0*/  IMAD.MOV.U32 R0, RZ, RZ, 0x7f ;  /* 0x0000007fff007424 */ /* 0x000fe200078e00ff */
[----:B------:R-:W-:-:S04]  /*5000*/  ISETP.GT.U32.AND P0, PT, R2, 0x7f800000, PT ;  /* 0x7f8000000200780c */ /* 0x000fc80003f04070 */
[----:B------:R-:W-:-:S04]  /*5010*/  SEL R0, R0, 0x7c, P0 ;  /* 0x0000007c00007807 */ /* 0x000fc80000000000 */
.L_x_2766:
[----:B------:R-:W-:Y:S05]  /*5020*/  BSYNC B0 ;  /* 0x0000000000007941 */ /* 0x000fea0003800000 */
.L_x_2764:
[----:B------:R-:W-:-:S04]  /*5030*/  LOP3.LUT R2, R3, 0x80000000, RZ, 0xc0, !PT ;  /* 0x8000000003027812 */ /* 0x000fc800078ec0ff */
[----:B------:R-:W-:-:S04]  /*5040*/  SHF.R.U32.HI R3, RZ, 0x18, R2 ;  /* 0x00000018ff037819 */ /* 0x000fc80000011602 */
[----:B------:R-:W-:-:S05]  /*5050*/  LOP3.LUT R3, R0, R3, RZ, 0xfc, !PT ;  /* 0x0000000300037212 */ /* 0x000fca00078efcff */
[----:B------:R1:W-:Y:S01]  /*5060*/  STG.E.U8 [R4.64], R3 ;  /* 0x0000000304007986 */ /* 0x0003e2000c101124 */
[----:B------:R-:W-:Y:S05]  /*5070*/  BRA `(.L_x_2750) ;  /* 0x0000071000007947 */ /* 0x000fea0003800000 */
.L_x_2760:
[----:B------:R-:W-:-:S05]  /*5080*/  HADD2.F32 R0, -RZ, R3.H0_H0 ;  /* 0x20000003ff007230 */ /* 0x000fca0000004100 */
[----:B------:R-:W-:-:S05]  /*5090*/  F2FP.BF16.PACK_AB R0, RZ, R0 ;  /* 0x00000000ff00723e */ /* 0x000fca00000010ff */
[----:B------:R1:W-:Y:S01]  /*50a0*/  STG.E.U16 [R4.64], R0 ;  /* 0x0000000004007986 */ /* 0x0003e2000c101524 */
[----:B------:R-:W-:Y:S05]  /*50b0*/  BRA `(.L_x_2750) ;  /* 0x000006d000007947 */ /* 0x000fea0003800000 */
.L_x_2757:
        /* <DEDUP_REMOVED lines=9> */
[----:B------:R-:W1:Y:S02]  /*5150*/  F2I.FTZ.U32.TRUNC.NTZ R3, R3 ;  /* 0x0000000300037305 */ /* 0x000e64000021f000 */
[----:B-1----:R1:W-:Y:S01]  /*5160*/  STG.E.U16 [R4.64], R3 ;  /* 0x0000000304007986 */ /* 0x0023e2000c101524 */
[----:B------:R-:W-:Y:S05]  /*5170*/  BRA `(.L_x_2750) ;  /* 0x0000061000007947 */ /* 0x000fea0003800000 */
.L_x_2769:
        /* <DEDUP_REMOVED lines=17> */
.L_x_2772:
[----:B------:R-:W-:-:S04]  /*5290*/  LOP3.LUT R2, R7, 0x80000000, RZ, 0xc0, !PT ;  /* 0x8000000007027812 */ /* 0x000fc800078ec0ff */
[----:B------:R-:W-:-:S04]  /*52a0*/  SHF.R.U32.HI R3, RZ, 0x18, R2 ;  /* 0x00000018ff037819 */ /* 0x000fc80000011602 */
[----:B------:R-:W-:-:S04]  /*52b0*/  LOP3.LUT R0, R0, R3, RZ, 0xfc, !PT ;  /* 0x0000000300007212 */ /* 0x000fc800078efcff */
[----:B------:R-:W-:Y:S02]  /*52c0*/  PRMT R2, R0, 0x7610, R2 ;  /* 0x0000761000027816 */ /* 0x000fe40000000002 */
.L_x_2771:
[----:B------:R-:W-:Y:S05]  /*52d0*/  BSYNC B0 ;  /* 0x0000000000007941 */ /* 0x000fea0003800000 */
.L_x_2770:
[----:B------:R1:W-:Y:S01]  /*52e0*/  STG.E.U8 [R4.64], R2 ;  /* 0x0000000204007986 */ /* 0x0003e2000c101124 */
[----:B------:R-:W-:Y:S05]  /*52f0*/  BRA `(.L_x_2750) ;  /* 0x0000049000007947 */ /* 0x000fea0003800000 */
.L_x_2768:
[----:B------:R-:W-:Y:S01]  /*5300*/  HADD2.F32 R7, -RZ, R3.H0_H0 ;  /* 0x20000003ff077230 */ /* 0x000fe20000004100 */
[----:B------:R-:W-:Y:S01]  /*5310*/  BSSY B0, `(.L_x_2773) ;  /* 0x0000014000007945 */ /* 0x000fe20003800000 */
[----:B------:R-:W-:-:S03]  /*5320*/  MOV R2, 0x80 ;  /* 0x0000008000027802 */ /* 0x000fc60000000f00 */
        /* <DEDUP_REMOVED lines=14> */
.L_x_2775:
[----:B------:R-:W-:-:S04]  /*5410*/  LOP3.LUT R2, R7, 0x80000000, RZ, 0xc0, !PT ;  /* 0x8000000007027812 */ /* 0x000fc800078ec0ff */
[----:B------:R-:W-:-:S04]  /*5420*/  SHF.R.U32.HI R3, RZ, 0x18, R2 ;  /* 0x00000018ff037819 */ /* 0x000fc80000011602 */
[----:B------:R-:W-:-:S04]  /*5430*/  LOP3.LUT R0, R0, R3, RZ, 0xfc, !PT ;  /* 0x0000000300007212 */ /* 0x000fc800078efcff */
[----:B------:R-:W-:Y:S02]  /*5440*/  PRMT R2, R0, 0x7610, R2 ;  /* 0x0000761000027816 */ /* 0x000fe40000000002 */
.L_x_2774:
[----:B------:R-:W-:Y:S05]  /*5450*/  BSYNC B0 ;  /* 0x0000000000007941 */ /* 0x000fea0003800000 */
.L_x_2773:
[----:B------:R1:W-:Y:S01]  /*5460*/  STG.E.U8 [R4.64], R2 ;  /* 0x0000000204007986 */ /* 0x0003e2000c101124 */
[----:B------:R-:W-:Y:S05]  /*5470*/  BRA `(.L_x_2750) ;  /* 0x0000031000007947 */ /* 0x000fea0003800000 */
.L_x_2767:
        /* <DEDUP_REMOVED lines=22> */
.L_x_2749:
[----:B------:R-:W-:Y:S01]  /*55e0*/  MOV R0, 0x0 ;  /* 0x0000000000007802 */ /* 0x000fe20000000f00 */
[----:B------:R-:W-:Y:S01]  /*55f0*/  HFMA2.MMA R8, -RZ, RZ, 0, 6.020069122314453125e-06 ;  /* 0x00000065ff087435 */ /* 0x000fe200000001ff */
[----:B------:R-:W-:Y:S01]  /*5600*/  MOV R4, c[0x4][0x158] ;  /* 0x0100560000047a02 */ /* 0x000fe20000000f00 */
[----:B------:R-:W-:Y:S01]  /*5610*/  IMAD.MOV.U32 R5, RZ, RZ, c[0x4][0x15c] ;  /* 0x01005700ff057624 */ /* 0x000fe200078e00ff */
[----:B------:R1:W4:Y:S01]  /*5620*/  LDC.64 R2, c[0x4][R0] ;  /* 0x0100000000027b82 */ /* 0x0003220000000a00 */
[----:B------:R-:W-:Y:S01]  /*5630*/  IMAD.MOV.U32 R6, RZ, RZ, c[0x4][0x160] ;  /* 0x01005800ff067624 */ /* 0x000fe200078e00ff */
[----:B------:R-:W-:Y:S01]  /*5640*/  MOV R13, RZ ;  /* 0x000000ff000d7202 */ /* 0x000fe20000000f00 */
[----:B------:R-:W-:Y:S02]  /*5650*/  IMAD.MOV.U32 R7, RZ, RZ, c[0x4][0x164] ;  /* 0x01005900ff077624 */ /* 0x000fe400078e00ff */
[----:B0-----:R-:W-:-:S02]  /*5660*/  IMAD.MOV.U32 R10, RZ, RZ, c[0x4][0x30] ;  /* 0x01000c00ff0a7624 */ /* 0x001fc400078e00ff */
[----:B------:R-:W-:Y:S02]  /*5670*/  IMAD.MOV.U32 R11, RZ, RZ, c[0x4][0x34] ;  /* 0x01000d00ff0b7624 */ /* 0x000fe400078e00ff */
[----:B--23--:R-:W-:Y:S02]  /*5680*/  IMAD.MOV.U32 R12, RZ, RZ, 0x1 ;  /* 0x00000001ff0c7424 */ /* 0x00cfe400078e00ff */
[----:B-1----:R-:W-:Y:S01]  /*5690*/  LEPC R14 ;  /* 0x00000000000e734e */ /* 0x002fe20000000000 */
[----:B------:R-:W-:Y:S02]  /*56a0*/  MOV R9, 0x5710 ;  /* 0x0000571000097802 */ /* 0x000fe40000000f00 */
[----:B------:R-:W-:Y:S02]  /*56b0*/  MOV R20, 0x5690 ;  /* 0x0000569000147802 */ /* 0x000fe40000000f00 */
[----:B------:R-:W-:Y:S02]  /*56c0*/  MOV R21, 0x0 ;  /* 0x0000000000157802 */ /* 0x000fe40000000f00 */
[----:B------:R-:W-:Y:S02]  /*56d0*/  MOV R0, 0x0 ;  /* 0x0000000000007802 */ /* 0x000fe40000000f00 */
[----:B------:R-:W-:-:S04]  /*56e0*/  IADD3 R20, P0, P1, -R20, R9, R14 ;  /* 0x0000000914147210 */ /* 0x000fc8000791e10e */
[----:B------:R-:W-:-:S04]  /*56f0*/  IADD3.X R21, ~R0, R21, R15, P0, P1 ;  /* 0x0000001500157210 */ /* 0x000fc800007e250f */
[----:B----4-:R-:W-:Y:S05]  /*5700*/  CALL.ABS.NOINC R2 ;  /* 0x0000000002007343 */ /* 0x010fea0003c00000 */
[----:B------:R-:W-:Y:S05]  /*5710*/  BRA `(.L_x_2750) ;  /* 0x0000007000007947 */ /* 0x000fea0003800000 */
.L_x_2777:
[----:B------:R-:W-:-:S06]  /*5720*/  HADD2.F32 R3, -RZ, R3.H0_H0 ;  /* 0x20000003ff037230 */ /* 0x000fcc0000004100 */
[----:B------:R-:W1:Y:S02]  /*5730*/  F2I.U64.TRUNC R2, R3 ;  /* 0x0000000300027311 */ /* 0x000e64000020d800 */
[----:B-1----:R1:W-:Y:S01]  /*5740*/  STG.E.64 [R4.64], R2 ;  /* 0x0000000204007986 */ /* 0x0023e2000c101b24 */
[----:B------:R-:W-:Y:S05]  /*5750*/  BRA `(.L_x_2750) ;  /* 0x0000003000007947 */ /* 0x000fea0003800000 */
.L_x_2776:
[----:B------:R-:W-:-:S06]  /*5760*/  HADD2.F32 R3, -RZ, R3.H0_H0 ;  /* 0x20000003ff037230 */ /* 0x000fcc0000004100 */
[----:B------:R-:W1:Y:S02]  /*5770*/  F2I.FTZ.U32.TRUNC.NTZ R3, R3 ;  /* 0x0000000300037305 */ /* 0x000e64000021f000 */
[----:B-1----:R1:W-:Y:S02]  /*5780*/  STG.E [R4.64], R3 ;  /* 0x0000000304007986 */ /* 0x0023e4000c101924 */
.L_x_2750:
[----:B------:R-:W-:-:S05]  /*5790*/  IMAD R16, R16, 0x200, R19 ;  /* 0x0000020010107824 */ /* 0x000fca00078e0213 */
[----:B------:R-:W-:Y:S02]  /*57a0*/  IADD3 R17, R16, 0x80, RZ ;  /* 0x0000008010117810 */ /* 0x000fe40007ffe0ff */
.L_x_2650:
[----:B------:R-:W-:Y:S05]  /*57b0*/  BSYNC B6 ;  /* 0x0000000000067941 */ /* 0x000fea0003800000 */
.L_x_2649:
[----:B------:R-:W-:Y:S01]  /*57c0*/  ISETP.GE.AND P0, PT, R17, c[0x0][0x160], PT ;  /* 0x0000580011007a0c */ /* 0x000fe20003f06270 */
[----:B------:R-:W-:-:S12]  /*57d0*/  BSSY B6, `(.L_x_2778) ;  /* 0x0000ae8000067945 */ /* 0x000fd80003800000 */
[----:B------:R-:W-:Y:S05]  /*57e0*/  @P0 BRA `(.L_x_2779) ;  /* 0x0000ae6000000947 */ /* 0x000fea0003800000 */
[----:B------:R-:W-:Y:S01]  /*57f0*/  ISETP.NE.AND P0, PT, RZ, c[0x0][0x168], PT ;  /* 0x00005a00ff007a0c */ /* 0x000fe20003f05270 */
[----:B-1----:R-:W-:Y:S02]  /*5800*/  IMAD.MOV.U32 R0, RZ, RZ, RZ ;  /* 0x000000ffff007224 */ /* 0x002fe400078e00ff */
[----:B------:R-:W-:-:S10]  /*5810*/  IMAD.MOV.U32 R18, RZ, RZ, RZ ;  /* 0x000000ffff127224 */ /* 0x000fd400078e00ff */
[----:B------:R-:W-:Y:S05]  /*5820*/  @!P0 BRA `(.L_x_2780) ;  /* 0x00000e0000008947 */ /* 0x000fea0003800000 */
[----:B------:R-:W-:Y:S01]  /*5830*/  HFMA2.MMA R16, -RZ, RZ, 0, 0 ;  /* 0x00000000ff107435 */ /* 0x000fe200000001ff */
[----:B0-----:R-:W-:-:S05]  /*5840*/  IMAD.MOV.U32 R4, RZ, RZ, 0x1 ;  /* 0x00000001ff047424 */ /* 0x001fca00078e00ff */
[----:B------:R-:W-:-:S04]  /*5850*/  ISETP.NE.AND P0, PT, R4, c[0x0][0x168], PT ;  /* 0x00005a0004007a0c */ /* 0x000fc80003f05270 */
        /* <DEDUP_REMOVED lines=8> */
[----:B------:R-:W-:-:S03]  /*58e0*/  MOV R6, c[0x0][0x168] ;  /* 0x00005a0000067a02 */ /* 0x000fc60000000f00 */
[----:B------:R-:W-:Y:S01]  /*58f0*/  IMAD.HI.U32 R4, R3, c[0x0][0x17c], R2 ;  /* 0x00005f0003047a27 */ /* 0x000fe200078e0002 */
[----:B------:R-:W-:-:S04]  /*5900*/  ISETP.NE.AND P0, PT, R6, 0x2, PT ;  /* 0x000000020600780c */ /* 0x000fc80003f05270 */
        /* <DEDUP_REMOVED lines=195> */
[----:B------:R-:W-:Y:S02]  /*6540*/  ISETP.NE.AND P0, PT, R6, 0x18, PT ;  /* 0x000000180600780c */ /* 0x000fe40003f05270 */
[----:B------:R-:W-:-:S05]  /*6550*/  MOV R2, RZ ;  /* 0x000000ff00027202 */ /* 0x000fca0000000f00 */
[----:B------:R-:W-:-:S05]  /*6560*/  IMAD.HI.U32 R4, R3, c[0x0][0x284], R2 ;  /* 0x0000a10003047a27 */ /* 0x000fca00078e0002 */
[----:B------:R-:W-:Y:S01]  /*6570*/  SHF.R.U32.HI R5, RZ, c[0x0][0x288], R4 ;  /* 0x0000a200ff057a19 */ /* 0x000fe20000011604 */
[----:B------:R-:W-:-:S04]  /*6580*/  @P0 IMAD.MOV.U32 R4, RZ, RZ, RZ ;  /* 0x000000ffff040224 */ /* 0x000fc800078e00ff */
[----:B------:R-:W-:-:S04]  /*6590*/  @P0 IMAD.HI.U32 R2, R5, c[0x0][0x290], R4 ;  /* 0x0000a40005020a27 */ /* 0x000fc800078e0004 */
[----:B------:R-:W-:Y:S01]  /*65a0*/  IMAD.MOV R7, RZ, RZ, -R5 ;  /* 0x000000ffff077224 */ /* 0x000fe200078e0a05 */
[----:B------:R-:W-:-:S03]  /*65b0*/  @P0 SHF.R.U32.HI R2, RZ, c[0x0][0x294], R2 ;  /* 0x0000a500ff020a19 */ /* 0x000fc60000011602 */
[----:B------:R-:W-:Y:S02]  /*65c0*/  IMAD R3, R7, c[0x0][0x280], R3 ;  /* 0x0000a00007037a24 */ /* 0x000fe400078e0203 */
[----:B------:R-:W-:Y:S02]  /*65d0*/  @P0 IMAD.MOV R4, RZ, RZ, -R2 ;  /* 0x000000ffff040224 */ /* 0x000fe400078e0a02 */
[C---:B------:R-:W-:Y:S02]  /*65e0*/  IMAD R18, R3.reuse, c[0x0][0x350], R18 ;  /* 0x0000d40003127a24 */ /* 0x040fe400078e0212 */
[----:B------:R-:W-:Y:S02]  /*65f0*/  @P0 IMAD R5, R4, c[0x0][0x28c], R5 ;  /* 0x0000a30004050a24 */ /* 0x000fe400078e0205 */
[----:B------:R-:W-:Y:S02]  /*6600*/  IMAD R0, R3, c[0x0][0x354], R0 ;  /* 0x0000d50003007a24 */ /* 0x000fe400078e0200 */
[----:B------:R-:W-:-:S02]  /*6610*/  @P0 IMAD R18, R5, c[0x0][0x358], R18 ;  /* 0x0000d60005120a24 */ /* 0x000fc400078e0212 */
[----:B------:R-:W-:-:S04]  /*6620*/  @P0 IMAD R0, R5, c[0x0][0x35c], R0 ;  /* 0x0000d70005000a24 */ /* 0x000fc800078e0200 */
.L_x_2780:
[----:B0-----:R-:W0:Y:S01]  /*6630*/  LDC.U8 R5, c[0x0][0x372] ;  /* 0x0000dc80ff057b82 */ /* 0x001e220000000000 */
[----:B------:R-:W-:Y:S02]  /*6640*/  IADD3 R2, P1, R0, c[0x0][0x368], RZ ;  /* 0x0000da0000027a10 */ /* 0x000fe40007f3e0ff */
[----:B------:R-:W-:-:S03]  /*6650*/  IADD3 R18, P0, R18, c[0x0][0x360], RZ ;  /* 0x0000d80012127a10 */ /* 0x000fc60007f1e0ff */
[----:B------:R-:W-:Y:S01]  /*6660*/  IMAD.X R3, RZ, RZ, c[0x0][0x36c], P1 ;  /* 0x0000db00ff037624 */ /* 0x000fe200008e06ff */
[----:B------:R-:W-:Y:S02]  /*6670*/  IADD3.X R19, RZ, c[0x0][0x364], RZ, P0, !PT ;  /* 0x0000d900ff137a10 */ /* 0x000fe400007fe4ff */
        /* <DEDUP_REMOVED lines=11> */
[----:B------:R0:W4:Y:S02]  /*6730*/  LDG.E.S8 R2, [R2.64] ;  /* 0x0000002402027981 */ /* 0x000124000c1e1300 */
[----:B0-----:R-:W-:Y:S01]  /*6740*/  PRMT R3, RZ, 0x7610, R3 ;  /* 0x00007610ff037816 */ /* 0x001fe20000000003 */
[----:B----4-:R-:W0:Y:S02]  /*6750*/  I2F.S16 R0, R2 ;  /* 0x0000000200007306 */ /* 0x010e240000101400 */
[----:B0-----:R-:W-:Y:S01]  /*6760*/  F2FP.PACK_AB R0, RZ, R0 ;  /* 0x00000000ff00723e */ /* 0x001fe200000000ff */
[----:B------:R-:W-:Y:S05]  /*6770*/  BRA `(.L_x_2786) ;  /* 0x00000fe000007947 */ /* 0x000fea0003800000 */
.L_x_2784:
[----:B------:R0:W4:Y:S02]  /*6780*/  LDG.E.U8 R2, [R2.64] ;  /* 0x0000002402027981 */ /* 0x000124000c1e1100 */
[----:B0-----:R-:W-:Y:S01]  /*6790*/  PRMT R3, RZ, 0x7610, R3 ;  /* 0x00007610ff037816 */ /* 0x001fe20000000003 */
[----:B----4-:R-:W0:Y:S02]  /*67a0*/  I2F.U16 R0, R2 ;  /* 0x0000000200007306 */ /* 0x010e240000101000 */
[----:B0-----:R-:W-:Y:S01]  /*67b0*/  F2FP.PACK_AB R0, RZ, R0 ;  /* 0x00000000ff00723e */ /* 0x001fe200000000ff */
[----:B------:R-:W-:Y:S05]  /*67c0*/  BRA `(.L_x_2786) ;  /* 0x00000f9000007947 */ /* 0x000fea0003800000 */
.L_x_2783:
[----:B------:R-:W-:-:S13]  /*67d0*/  ISETP.NE.AND P0, PT, R4, 0x2, PT ;  /* 0x000000020400780c */ /* 0x000fda0003f05270 */
[----:B------:R-:W-:Y:S05]  /*67e0*/  @!P0 BRA `(.L_x_2787) ;  /* 0x000000e000008947 */ /* 0x000fea0003800000 */
[----:B------:R-:W-:-:S13]  /*67f0*/  ISETP.NE.AND P0, PT, R4, 0x3, PT ;  /* 0x000000030400780c */ /* 0x000fda0003f05270 */
[----:B------:R-:W-:Y:S05]  /*6800*/  @!P0 BRA `(.L_x_2788) ;  /* 0x0000007000008947 */ /* 0x000fea0003800000 */
[----:B------:R-:W-:-:S13]  /*6810*/  ISETP.NE.AND P0, PT, R4, 0x4, PT ;  /* 0x000000040400780c */ /* 0x000fda0003f05270 */
[----:B------:R-:W-:Y:S05]  /*6820*/  @P0 BRA `(.L_x_2785) ;  /* 0x00000d4000000947 */ /* 0x000fea0003800000 */
[----:B------:R-:W4:Y:S02]  /*6830*/  LDG.E.64 R2, [R2.64] ;  /* 0x0000002402027981 */ /* 0x000f24000c1e1b00 */
[----:B----4-:R0:W1:Y:S02]  /*6840*/  I2F.S64 R0, R2 ;  /* 0x0000000200007312 */ /* 0x0100640000301400 */
[----:B0-----:R-:W-:Y:S02]  /*6850*/  PRMT R3, RZ, 0x7610, R3 ;  /* 0x00007610ff037816 */ /* 0x001fe40000000003 */
[----:B-1----:R-:W-:Y:S01]  /*6860*/  F2FP.PACK_AB R0, RZ, R0 ;  /* 0x00000000ff00723e */ /* 0x002fe200000000ff */
[----:B------:R-:W-:Y:S05]  /*6870*/  BRA `(.L_x_2786) ;  /* 0x00000ee000007947 */ /* 0x000fea0003800000 */
.L_x_2788:
[----:B------:R0:W4:Y:S02]  /*6880*/  LDG.E R2, [R2.64] ;  /* 0x0000002402027981 */ /* 0x000124000c1e1900 */
[----:B0-----:R-:W-:Y:S01]  /*6890*/  PRMT R3, RZ, 0x7610, R3 ;  /* 0x00007610ff037816 */ /* 0x001fe20000000003 */
[----:B----4-:R-:W0:Y:S02]  /*68a0*/  I2F R0, R2 ;  /* 0x0000000200007306 */ /* 0x010e240000201400 */
[----:B0-----:R-:W-:Y:S01]  /*68b0*/  F2FP.PACK_AB R0, RZ, R0 ;  /* 0x00000000ff00723e */ /* 0x001fe200000000ff */
[----:B------:R-:W-:Y:S05]  /*68c0*/  BRA `(.L_x_2786) ;  /* 0x00000e9000007947 */ /* 0x000fea0003800000 */
.L_x_2787:
[----:B------:R0:W4:Y:S02]  /*68d0*/  LDG.E.U16 R2, [R2.64] ;  /* 0x0000002402027981 */ /* 0x000124000c1e1500 */
[----:B0-----:R-:W-:Y:S01]  /*68e0*/  PRMT R3, RZ, 0x7610, R3 ;  /* 0x00007610ff037816 */ /* 0x001fe20000000003 */
[----:B----4-:R-:W0:Y:S02]  /*68f0*/  I2F.S16 R0, R2 ;  /* 0x0000000200007306 */ /* 0x010e240000101400 */
[----:B0-----:R-:W-:Y:S01]  /*6900*/  F2FP.PACK_AB R0, RZ, R0 ;  /* 0x00000000ff00723e */ /* 0x001fe200000000ff */
[----:B------:R-:W-:Y:S05]  /*6910*/  BRA `(.L_x_2786) ;  /* 0x00000e4000007947 */ /* 0x000fea0003800000 */
.L_x_2782:
[----:B------:R-:W-:-:S13]  /*6920*/  ISETP.GT.AND P0, PT, R4, 0x6, PT ;  /* 0x000000060400780c */ /* 0x000fda0003f04270 */
[----:B------:R-:W-:Y:S05]  /*6930*/  @P0 BRA `(.L_x_2789) ;  /* 0x000000d000000947 */ /* 0x000fea0003800000 */
[----:B------:R-:W-:-:S13]  /*6940*/  ISETP.NE.AND P0, PT, R4, 0x5, PT ;  /* 0x000000050400780c */ /* 0x000fda0003f05270 */
[----:B------:R-:W-:Y:S05]  /*6950*/  @!P0 BRA `(.L_x_2790) ;  /* 0x0000006000008947 */ /* 0x000fea0003800000 */
[----:B------:R-:W-:-:S13]  /*6960*/  ISETP.NE.AND P0, PT, R4, 0x6, PT ;  /* 0x000000060400780c */ /* 0x000fda0003f05270 */
[----:B------:R-:W-:Y:S05]  /*6970*/  @P0 BRA `(.L_x_2785) ;  /* 0x00000bf000000947 */ /* 0x000fea0003800000 */
[----:B------:R0:W4:Y:S02]  /*6980*/  LDG.E R0, [R2.64] ;  /* 0x0000002402007981 */ /* 0x000124000c1e1900 */
[----:B0-----:R-:W-:Y:S02]  /*6990*/  PRMT R3, RZ, 0x7610, R3 ;  /* 0x00007610ff037816 */ /* 0x001fe40000000003 */
[----:B----4-:R-:W-:Y:S01]  /*69a0*/  F2FP.PACK_AB R0, RZ, R0 ;  /* 0x00000000ff00723e */ /* 0x010fe200000000ff */
[----:B------:R-:W-:Y:S05]  /*69b0*/  BRA `(.L_x_2786) ;  /* 0x00000da000007947 */ /* 0x000fea0003800000 */
.L_x_2790:
[----:B------:R0:W4:Y:S02]  /*69c0*/  LDG.E.U16 R0, [R2.64] ;  /* 0x0000002402007981 */ /* 0x000124000c1e1500 */
[----:B0-----:R-:W-:Y:S01]  /*69d0*/  PRMT R3, RZ, 0x7610, R3 ;  /* 0x00007610ff037816 */ /* 0x001fe20000000003 */
[----:B----4-:R-:W-:-:S05]  /*69e0*/  HADD2.F32 R0, -RZ, R0.H0_H0 ;  /* 0x20000000ff007230 */ /* 0x010fca0000004100 */
[----:B------:R-:W-:Y:S01]  /*69f0*/  F2FP.PACK_AB R0, RZ, R0 ;  /* 0x00000000ff00723e */ /* 0x000fe200000000ff */
[----:B------:R-:W-:Y:S05]  /*6a00*/  BRA `(.L_x_2786) ;  /* 0x00000d5000007947 */ /* 0x000fea0003800000 */
.L_x_2789:
[----:B------:R-:W-:-:S13]  /*6a10*/  ISETP.NE.AND P0, PT, R4, 0x7, PT ;  /* 0x000000070400780c */ /* 0x000fda0003f05270 */
[----:B------:R-:W-:Y:S05]  /*6a20*/  @!P0 BRA `(.L_x_2791) ;  /* 0x000000c000008947 */ /* 0x000fea0003800000 */
[----:B------:R-:W-:-:S13]  /*6a30*/  ISETP.NE.AND P0, PT, R4, 0x8, PT ;  /* 0x000000080400780c */ /* 0x000fda0003f05270 */
[----:B------:R-:W-:Y:S05]  /*6a40*/  @!P0 BRA `(.L_x_2792) ;  /* 0x0000006000008947 */ /* 0x000fea0003800000 */
[----:B------:R-:W-:-:S13]  /*6a50*/  ISETP.NE.AND P0, PT, R4, 0x9, PT ;  /* 0x000000090400780c */ /* 0x000fda0003f05270 */
[----:B------:R-:W-:Y:S05]  /*6a60*/  @P0 BRA `(.L_x_2785) ;  /* 0x00000b0000000947 */ /* 0x000fea0003800000 */
[----:B------:R-:W4:Y:S02]  /*6a70*/  LDG.E.64 R2, [R2.64] ;  /* 0x0000002402027981 */ /* 0x000f24000c1e1b00 */
[----:B----4-:R-:W-:-:S04]  /*6a80*/  F2FP.PACK_AB R3, R2, R3 ;  /* 0x000000030203723e */ /* 0x010fc800000000ff */
[----:B------:R-:W-:Y:S01]  /*6a90*/  PRMT R0, R3, 0x7632, R0 ;  /* 0x0000763203007816 */ /* 0x000fe20000000000 */
[----:B------:R-:W-:Y:S05]  /*6aa0*/  BRA `(.L_x_2786) ;  /* 0x00000cb000007947 */ /* 0x000fea0003800000 */
.L_x_2792:
[----:B------:R-:W4:Y:S02]  /*6ab0*/  LDG.E R3, [R2.64] ;  /* 0x0000002402037981 */ /* 0x000f24000c1e1900 */
[C---:B----4-:R-:W-:Y:S02]  /*6ac0*/  PRMT R0, R3.reuse, 0x7610, R0 ;  /* 0x0000761003007816 */ /* 0x050fe40000000000 */
[----:B------:R-:W-:Y:S01]  /*6ad0*/  PRMT R3, R3, 0x7632, R3 ;  /* 0x0000763203037816 */ /* 0x000fe20000000003 */
[----:B------:R-:W-:Y:S05]  /*6ae0*/  BRA `(.L_x_2786) ;  /* 0x00000c7000007947 */ /* 0x000fea0003800000 */
.L_x_2791:
[----:B------:R-:W4:Y:S02]  /*6af0*/  LDG.E.64 R2, [R2.64] ;  /* 0x0000002402027981 */ /* 0x000f24000c1e1b00 */
[----:B----4-:R0:W1:Y:S01]  /*6b00*/  F2F.F32.F64 R0, R2 ;  /* 0x0000000200007310 */ /* 0x0100620000301000 */
[----:B------:R0:W1:Y:S02]  /*6b10*/  DSETP.GEU.AND P0, PT, |R2|, c[0x2][0x0], PT ;  /* 0x008000000200762a */ /* 0x0000640003f0e200 */
[----:B0-----:R-:W-:-:S12]  /*6b20*/  PRMT R3, RZ, 0x7610, R3 ;  /* 0x00007610ff037816 */ /* 0x001fd80000000003 */
[----:B-1----:R-:W-:-:S05]  /*6b30*/  @!P0 FMUL R0, R0, 1.175494350822287508e-38 ;  /* 0x0080000000008820 */ /* 0x002fca0000400000 */
[----:B------:R-:W-:Y:S01]  /*6b40*/  F2FP.PACK_AB R0, RZ, R0 ;  /* 0x00000000ff00723e */ /* 0x000fe200000000ff */
[----:B------:R-:W-:Y:S05]  /*6b50*/  BRA `(.L_x_2786) ;  /* 0x00000c0000007947 */ /* 0x000fea0003800000 */
.L_x_2781:
        /* <DEDUP_REMOVED lines=8> */
[----:B------:R0:W4:Y:S02]  /*6be0*/  LDG.E.U8 R2, [R2.64] ;  /* 0x0000002402027981 */ /* 0x000124000c1e1100 */
[----:B0-----:R-:W-:Y:S02]  /*6bf0*/  PRMT R3, RZ, 0x7610, R3 ;  /* 0x00007610ff037816 */ /* 0x001fe40000000003 */
[----:B----4-:R-:W-:-:S04]  /*6c00*/  ISETP.NE.AND P0, PT, R2, RZ, PT ;  /* 0x000000ff0200720c */ /* 0x010fc80003f05270 */
[----:B------:R-:W-:-:S04]  /*6c10*/  FSEL R0, RZ, 1, !P0 ;  /* 0x3f800000ff007808 */ /* 0x000fc80004000000 */
[----:B------:R-:W-:Y:S01]  /*6c20*/  F2FP.PACK_AB R0, RZ, R0 ;  /* 0x00000000ff00723e */ /* 0x000fe200000000ff */
[----:B------:R-:W-:Y:S05]  /*6c30*/  BRA `(.L_x_2786) ;  /* 0x00000b2000007947 */ /* 0x000fea0003800000 */
.L_x_2795:
[----:B------:R-:W4:Y:S02]  /*6c40*/  LDG.E.128 R4, [R2.64] ;  /* 0x0000002402047981 */ /* 0x000f24000c1e1d00 */
[----:B----4-:R-:W0:Y:S01]  /*6c50*/  F2F.F32.F64 R8, R6 ;  /* 0x0000000600087310 */ /* 0x010e220000301000 */
        /* <DEDUP_REMOVED lines=8> */
.L_x_2794:
[----:B------:R-:W-:-:S13]  /*6ce0*/  ISETP.NE.AND P0, PT, R4, 0xf, PT ;  /* 0x0000000f0400780c */ /* 0x000fda0003f05270 */
[----:B------:R-:W-:Y:S05]  /*6cf0*/  @!P0 BRA `(.L_x_2796) ;  /* 0x0000029000008947 */ /* 0x000fea0003800000 */
[----:B------:R-:W-:-:S13]  /*6d00*/  ISETP.NE.AND P0, PT, R4, 0x17, PT ;  /* 0x000000170400780c */ /* 0x000fda0003f05270 */
[----:B------:R-:W-:Y:S05]  /*6d10*/  @!P0 BRA `(.L_x_2797) ;  /* 0x0000018000008947 */ /* 0x000fea0003800000 */
[----:B------:R-:W-:-:S13]  /*6d20*/  ISETP.NE.AND P0, PT, R4, 0x18, PT ;  /* 0x000000180400780c */ /* 0x000fda0003f05270 */
[----:B------:R-:W-:Y:S05]  /*6d30*/  @P0 BRA `(.L_x_2785) ;  /* 0x0000083000000947 */ /* 0x000fea0003800000 */
[----:B------:R0:W4:Y:S01]  /*6d40*/  LDG.E.U8 R0, [R2.64] ;  /* 0x0000002402007981 */ /* 0x000122000c1e1100 */
[----:B------:R-:W-:Y:S01]  /*6d50*/  IMAD.MOV.U32 R8, RZ, RZ, -0x800000 ;  /* 0xff800000ff087424 */ /* 0x000fe200078e00ff */
[----:B0-----:R-:W-:Y:S01]  /*6d60*/  PRMT R3, RZ, 0x7610, R3 ;  /* 0x00007610ff037816 */ /* 0x001fe20000000003 */
[----:B----4-:R-:W-:-:S05]  /*6d70*/  IMAD.SHL.U32 R0, R0, 0x1000000, RZ ;  /* 0x0100000000007824 */ /* 0x010fca00078e00ff */
        /* <DEDUP_REMOVED lines=18> */
.L_x_2797:
[----:B------:R0:W4:Y:S02]  /*6ea0*/  LDG.E.U8 R2, [R2.64] ;  /* 0x0000002402027981 */ /* 0x000124000c1e1100 */
[----:B0-----:R-:W-:Y:S02]  /*6eb0*/  PRMT R3, RZ, 0x7610, R3 ;  /* 0x00007610ff037816 */ /* 0x001fe40000000003 */
[C---:B----4-:R-:W-:Y:S01]  /*6ec0*/  SHF.L.U32 R0, R2.reuse, 0x19, RZ ;  /* 0x0000001902007819 */ /* 0x050fe200000006ff */
        /* <DEDUP_REMOVED lines=12> */
.L_x_2796:
[----:B------:R0:W4:Y:S02]  /*6f90*/  LDG.E.U16 R0, [R2.64] ;  /* 0x0000002402007981 */ /* 0x000124000c1e1500 */
[----:B0-----:R-:W-:Y:S02]  /*6fa0*/  PRMT R3, RZ, 0x7610, R3 ;  /* 0x00007610ff037816 */ /* 0x001fe40000000003 */
[----:B----4-:R-:W-:-:S04]  /*6fb0*/  PRMT R0, RZ, 0x5410, R0 ;  /* 0x00005410ff007816 */ /* 0x010fc80000000000 */
[----:B------:R-:W-:Y:S01]  /*6fc0*/  F2FP.PACK_AB R0, RZ, R0 ;  /* 0x00000000ff00723e */ /* 0x000fe200000000ff */
[----:B------:R-:W-:Y:S05]  /*6fd0*/  BRA `(.L_x_2786) ;  /* 0x0000078000007947 */ /* 0x000fea0003800000 */
.L_x_2793:
        /* <DEDUP_REMOVED lines=8> */
[----:B------:R0:W4:Y:S02]  /*7060*/  LDG.E.U16 R2, [R2.64] ;  /* 0x0000002402027981 */ /* 0x000124000c1e1500 */
[----:B0-----:R-:W-:Y:S01]  /*7070*/  PRMT R3, RZ, 0x7610, R3 ;  /* 0x00007610ff037816 */ /* 0x001fe20000000003 */
[----:B----4-:R-:W0:Y:S02]  /*7080*/  I2F.U16 R0, R2 ;  /* 0x0000000200007306 */ /* 0x010e240000101000 */
[----:B0-----:R-:W-:Y:S01]  /*7090*/  F2FP.PACK_AB R0, RZ, R0 ;  /* 0x00000000ff00723e */ /* 0x001fe200000000ff */
[----:B------:R-:W-:Y:S05]  /*70a0*/  BRA `(.L_x_2786) ;  /* 0x000006b000007947 */ /* 0x000fea0003800000 */
.L_x_2800:
[----:B------:R-:W4:Y:S01]  /*70b0*/  LDG.E.U8 R2, [R2.64] ;  /* 0x0000002402027981 */ /* 0x000f22000c1e1100 */
[----:B------:R-:W-:Y:S01]  /*70c0*/  BSSY B0, `(.L_x_2801) ;  /* 0x0000018000007945 */ /* 0x000fe20003800000 */
[----:B------:R-:W-:Y:S02]  /*70d0*/  MOV R0, RZ ;  /* 0x000000ff00007202 */ /* 0x000fe40000000f00 */
[----:B----4-:R-:W-:-:S13]  /*70e0*/  ISETP.NE.AND P0, PT, R2, RZ, PT ;  /* 0x000000ff0200720c */ /* 0x010fda0003f05270 */
        /* <DEDUP_REMOVED lines=17> */
.L_x_2804:
[----:B------:R-:W-:Y:S05]  /*7200*/  BSYNC B1 ;  /* 0x0000000000017941 */ /* 0x000fea0003800000 */
.L_x_2803:
[----:B------:R-:W-:Y:S01]  /*7210*/  LEA R3, R0, 0x3b800000, 0x17 ;  /* 0x3b80000000037811 */ /* 0x000fe200078eb8ff */
[----:B------:R-:W-:-:S05]  /*7220*/  IMAD.SHL.U32 R0, R2, 0x100000, RZ ;  /* 0x0010000002007824 */ /* 0x000fca00078e00ff */
[----:B------:R-:W-:Y:S02]  /*7230*/  LOP3.LUT R0, R3, R0, R4, 0xfe, !PT ;  /* 0x0000000003007212 */ /* 0x000fe400078efe04 */
.L_x_2802:
[----:B------:R-:W-:Y:S05]  /*7240*/  BSYNC B0 ;  /* 0x0000000000007941 */ /* 0x000fea0003800000 */
.L_x_2801:
[----:B------:R-:W-:Y:S02]  /*7250*/  F2FP.PACK_AB R0, RZ, R0 ;  /* 0x00000000ff00723e */ /* 0x000fe400000000ff */
[----:B------:R-:W-:Y:S01]  /*7260*/  PRMT R3, RZ, 0x7610, R3 ;  /* 0x00007610ff037816 */ /* 0x000fe20000000003 */
[----:B------:R-:W-:Y:S05]  /*7270*/  BRA `(.L_x_2786) ;  /* 0x000004e000007947 */ /* 0x000fea0003800000 */
.L_x_2799:
[----:B------:R-:W4:Y:S01]  /*7280*/  LDG.E.U8 R2, [R2.64] ;  /* 0x0000002402027981 */ /* 0x000f22000c1e1100 */
[----:B------:R-:W-:Y:S01]  /*7290*/  BSSY B0, `(.L_x_2805) ;  /* 0x0000018000007945 */ /* 0x000fe20003800000 */
[----:B------:R-:W-:Y:S01]  /*72a0*/  HFMA2.MMA R0, -RZ, RZ, 0, 0 ;  /* 0x00000000ff007435 */ /* 0x000fe200000001ff */
        /* <DEDUP_REMOVED lines=18> */
.L_x_2808:
[----:B------:R-:W-:Y:S05]  /*73d0*/  BSYNC B1 ;  /* 0x0000000000017941 */ /* 0x000fea0003800000 */
.L_x_2807:
[----:B------:R-:W-:Y:S01]  /*73e0*/  LEA R3, R0, 0x37800000, 0x17 ;  /* 0x3780000000037811 */ /* 0x000fe200078eb8ff */
[----:B------:R-:W-:-:S05]  /*73f0*/  IMAD.SHL.U32 R0, R2, 0x200000, RZ ;  /* 0x0020000002007824 */ /* 0x000fca00078e00ff */
[----:B------:R-:W-:Y:S02]  /*7400*/  LOP3.LUT R0, R3, R0, R4, 0xfe, !PT ;  /* 0x0000000003007212 */ /* 0x000fe400078efe04 */
.L_x_2806:
[----:B------:R-:W-:Y:S05]  /*7410*/  BSYNC B0 ;  /* 0x0000000000007941 */ /* 0x000fea0003800000 */
.L_x_2805:
[----:B------:R-:W-:Y:S02]  /*7420*/  F2FP.PACK_AB R0, RZ, R0 ;  /* 0x00000000ff00723e */ /* 0x000fe400000000ff */
[----:B------:R-:W-:Y:S01]  /*7430*/  PRMT R3, RZ, 0x7610, R3 ;  /* 0x00007610ff037816 */ /* 0x000fe20000000003 */
[----:B------:R-:W-:Y:S05]  /*7440*/  BRA `(.L_x_2786) ;  /* 0x0000031000007947 */ /* 0x000fea0003800000 */
.L_x_2798:
[----:B------:R-:W-:-:S13]  /*7450*/  ISETP.NE.AND P0, PT, R4, 0x1c, PT ;  /* 0x0000001c0400780c */ /* 0x000fda0003f05270 */
[----:B------:R-:W-:Y:S05]  /*7460*/  @!P0 BRA `(.L_x_2809) ;  /* 0x000002b000008947 */ /* 0x000fea0003800000 */
[----:B------:R-:W-:-:S13]  /*7470*/  ISETP.NE.AND P0, PT, R4, 0x1d, PT ;  /* 0x0000001d0400780c */ /* 0x000fda0003f05270 */
[----:B------:R-:W-:Y:S05]  /*7480*/  @!P0 BRA `(.L_x_2810) ;  /* 0x0000024000008947 */ /* 0x000fea0003800000 */
[----:B------:R-:W-:-:S13]  /*7490*/  ISETP.NE.AND P0, PT, R4, 0x2c, PT ;  /* 0x0000002c0400780c */ /* 0x000fda0003f05270 */
[----:B------:R-:W-:Y:S05]  /*74a0*/  @P0 BRA `(.L_x_2785) ;  /* 0x000000c000000947 */ /* 0x000fea0003800000 */
[----:B------:R-:W4:Y:S01]  /*74b0*/  LDG.E.U8 R2, [R2.64] ;  /* 0x0000002402027981 */ /* 0x000f22000c1e1100 */
[----:B------:R-:W-:Y:S01]  /*74c0*/  BSSY B0, `(.L_x_2811) ;  /* 0x0000007000007945 */ /* 0x000fe20003800000 */
[----:B------:R-:W-:Y:S02]  /*74d0*/  MOV R0, 0x400000 ;  /* 0x0040000000007802 */ /* 0x000fe40000000f00 */
[----:B----4-:R-:W-:-:S13]  /*74e0*/  ISETP.NE.AND P0, PT, R2, RZ, PT ;  /* 0x000000ff0200720c */ /* 0x010fda0003f05270 */
[----:B------:R-:W-:Y:S05]  /*74f0*/  @!P0 BRA `(.L_x_2812) ;  /* 0x0000003000008947 */ /* 0x000fea0003800000 */
[----:B------:R-:W-:-:S13]  /*7500*/  ISETP.NE.AND P0, PT, R2, 0xff, PT ;  /* 0x000000ff0200780c */ /* 0x000fda0003f05270 */
[----:B------:R-:W-:Y:S02]  /*7510*/  @!P0 IMAD.MOV.U32 R0, RZ, RZ, 0x7f800001 ;  /* 0x7f800001ff008424 */ /* 0x000fe400078e00ff */
[----:B------:R-:W-:Y:S02]  /*7520*/  @P0 IMAD.SHL.U32 R0, R2, 0x800000, RZ ;  /* 0x0080000002000824 */ /* 0x000fe400078e00ff */
.L_x_2812:
[----:B------:R-:W-:Y:S05]  /*7530*/  BSYNC B0 ;  /* 0x0000000000007941 */ /* 0x000fea0003800000 */
.L_x_2811:
[----:B------:R-:W-:Y:S02]  /*7540*/  PRMT R3, RZ, 0x7610, R3 ;  /* 0x00007610ff037816 */ /* 0x000fe40000000003 */
[----:B------:R-:W-:Y:S01]  /*7550*/  F2FP.PACK_AB R0, RZ, R0 ;  /* 0x00000000ff00723e */ /* 0x000fe200000000ff */
[----:B------:R-:W-:Y:S05]  /*7560*/  BRA `(.L_x_2786) ;  /* 0x000001f000007947 */ /* 0x000fea0003800000 */
.L_x_2785:
[----:B------:R-:W-:Y:S01]  /*7570*/  MOV R0, 0x0 ;  /* 0x0000000000007802 */ /* 0x000fe20000000f00 */
[----:B------:R-:W-:Y:S01]  /*7580*/  IMAD.MOV.U32 R4, RZ, RZ, c[0x4][0x158] ;  /* 0x01005600ff047624 */ /* 0x000fe200078e00ff */
[----:B------:R-:W-:Y:S01]  /*7590*/  MOV R5, c[0x4][0x15c] ;  /* 0x0100570000057a02 */ /* 0x000fe20000000f00 */
[----:B------:R-:W-:Y:S01]  /*75a0*/  IMAD.MOV.U32 R6, RZ, RZ, c[0x4][0x160] ;  /* 0x01005800ff067624 */ /* 0x000fe200078e00ff */
[----:B------:R0:W1:Y:S01]  /*75b0*/  LDC.64 R2, c[0x4][R0] ;  /* 0x0100000000027b82 */ /* 0x0000620000000a00 */
[----:B------:R-:W-:Y:S01]  /*75c0*/  IMAD.MOV.U32 R7, RZ, RZ, c[0x4][0x164] ;  /* 0x01005900ff077624 */ /* 0x000fe200078e00ff */
[----:B------:R-:W-:Y:S01]  /*75d0*/  MOV R10, c[0x4][0x28] ;  /* 0x01000a00000a7a02 */ /* 0x000fe20000000f00 */
[----:B------:R-:W-:-:S02]  /*75e0*/  IMAD.MOV.U32 R8, RZ, RZ, 0x4e ;  /* 0x0000004eff087424 */ /* 0x000fc400078e00ff */
[----:B------:R-:W-:Y:S02]  /*75f0*/  IMAD.MOV.U32 R11, RZ, RZ, c[0x4][0x2c] ;  /* 0x01000b00ff0b7624 */ /* 0x000fe400078e00ff */
[----:B--23--:R-:W-:Y:S02]  /*7600*/  IMAD.MOV.U32 R12, RZ, RZ, 0x1 ;  /* 0x00000001ff0c7424 */ /* 0x00cfe400078e00ff */
[----:B------:R-:W-:Y:S02]  /*7610*/  IMAD.MOV.U32 R13, RZ, RZ, RZ ;  /* 0x000000ffff0d7224 */ /* 0x000fe400078e00ff */
[----:B0-----:R-:W-:Y:S01]  /*7620*/  LEPC R14 ;  /* 0x00000000000e734e */ /* 0x001fe20000000000 */
[----:B------:R-:W-:Y:S02]  /*7630*/  MOV R9, 0x76a0 ;  /* 0x000076a000097802 */ /* 0x000fe40000000f00 */
[----:B------:R-:W-:Y:S02]  /*7640*/  MOV R20, 0x7620 ;  /* 0x0000762000147802 */ /* 0x000fe40000000f00 */
[----:B------:R-:W-:Y:S02]  /*7650*/  MOV R21, 0x0 ;  /* 0x0000000000157802 */ /* 0x000fe40000000f00 */
[----:B------:R-:W-:-:S02]  /*7660*/  MOV R0, 0x0 ;  /* 0x0000000000007802 */ /* 0x000fc40000000f00 */
[----:B------:R-:W-:-:S04]  /*7670*/  IADD3 R20, P0, P1, -R20, R9, R14 ;  /* 0x0000000914147210 */ /* 0x000fc8000791e10e */
[----:B------:R-:W-:-:S04]  /*7680*/  IADD3.X R21, ~R0, R21, R15, P0, P1 ;  /* 0x0000001500157210 */ /* 0x000fc800007e250f */
[----:B-1----:R-:W-:Y:S05]  /*7690*/  CALL.ABS.NOINC R2 ;  /* 0x0000000002007343 */ /* 0x002fea0003c00000 */
[----:B------:R-:W-:Y:S02]  /*76a0*/  PRMT R3, RZ, 0x7610, R3 ;  /* 0x00007610ff037816 */ /* 0x000fe40000000003 */
[----:B------:R-:W-:Y:S01]  /*76b0*/  PRMT R0, RZ, 0x7610, R0 ;  /* 0x00007610ff007816 */ /* 0x000fe20000000000 */
[----:B------:R-:W-:Y:S05]  /*76c0*/  BRA `(.L_x_2786) ;  /* 0x0000009000007947 */ /* 0x000fea0003800000 */
.L_x_2810:
[----:B------:R-:W4:Y:S02]  /*76d0*/  LDG.E.64 R2, [R2.64] ;  /* 0x0000002402027981 */ /* 0x000f24000c1e1b00 */
[----:B----4-:R0:W1:Y:S02]  /*76e0*/  I2F.U64 R0, R2 ;  /* 0x0000000200007312 */ /* 0x0100640000301000 */
[----:B0-----:R-:W-:Y:S02]  /*76f0*/  PRMT R3, RZ, 0x7610, R3 ;  /* 0x00007610ff037816 */ /* 0x001fe40000000003 */
[----:B-1----:R-:W-:Y:S01]  /*7700*/  F2FP.PACK_AB R0, RZ, R0 ;  /* 0x00000000ff00723e */ /* 0x002fe200000000ff */
[----:B------:R-:W-:Y:S05]  /*7710*/  BRA `(.L_x_2786) ;  /* 0x0000004000007947 */ /* 0x000fea0003800000 */
.L_x_2809:
[----:B------:R0:W4:Y:S02]  /*7720*/  LDG.E R2, [R2.64] ;  /* 0x0000002402027981 */ /* 0x000124000c1e1900 */
[----:B0-----:R-:W-:Y:S01]  /*7730*/  PRMT R3, RZ, 0x7610, R3 ;  /* 0x00007610ff037816 */ /* 0x001fe20000000003 */
[----:B----4-:R-:W0:Y:S02]  /*7740*/  I2F.U32 R0, R2 ;  /* 0x0000000200007306 */ /* 0x010e240000201000 */
[----:B0-----:R-:W-:-:S06]  /*7750*/  F2FP.PACK_AB R0, RZ, R0 ;  /* 0x00000000ff00723e */ /* 0x001fcc00000000ff */
.L_x_2786:
[----:B------:R-:W-:Y:S01]  /*7760*/  HADD2.F32 R0, -RZ, R0.H0_H0 ;  /* 0x20000000ff007230 */ /* 0x000fe20000004100 */
[----:B------:R-:W-:Y:S01]  /*7770*/  BSSY B0, `(.L_x_2813) ;  /* 0x000027c000007945 */ /* 0x000fe20003800000 */
[----:B------:R-:W-:-:S03]  /*7780*/  HADD2.F32 R4, -RZ, R3.H0_H0 ;  /* 0x20000003ff047230 */ /* 0x000fc60000004100 */
[C---:B------:R-:W-:Y:S01]  /*7790*/  FSETP.GTU.FTZ.AND P0, PT, |R0|.reuse, +INF , PT ;  /* 0x7f8000000000780b */ /* 0x040fe20003f1c200 */
[----:B------:R-:W-:Y:S01]  /*77a0*/  FADD.FTZ R5, |R0|, -RZ ;  /* 0x800000ff00057221 */ /* 0x000fe20000010200 */
[----:B------:R-:W-:-:S04]  /*77b0*/  FSETP.GTU.FTZ.AND P1, PT, |R4|, +INF , PT ;  /* 0x7f8000000400780b */ /* 0x000fc80003f3c200 */
[----:B------:R-:W-:-:S13]  /*77c0*/  PLOP3.LUT P0, PT, P0, P1, PT, 0xa8, 0x0 ;  /* 0x000000000000781c */ /* 0x000fda0000703570 */
[----:B------:R-:W-:Y:S05]  /*77d0*/  @P0 BRA `(.L_x_2814) ;  /* 0x0000266000000947 */ /* 0x000fea0003800000 */
[----:B------:R-:W-:Y:S01]  /*77e0*/  FSETP.GT.FTZ.AND P0, PT, R5, 8388608, PT ;  /* 0x4b0000000500780b */ /* 0x000fe20003f14000 */
[C---:B------:R-:W-:Y:S01]  /*77f0*/  FADD.FTZ R8, |R4|.reuse, -RZ ;  /* 0x800000ff04087221 */ /* 0x040fe20000010200 */
[----:B------:R-:W-:Y:S02]  /*7800*/  FSETP.GT.FTZ.AND P1, PT, |R4|, 8388608, PT ;  /* 0x4b0000000400780b */ /* 0x000fe40003f34200 */
[----:B--23--:R-:W-:Y:S02]  /*7810*/  SHF.R.U32.HI R12, RZ, 0x1f, R4 ;  /* 0x0000001fff0c7819 */ /* 0x00cfe40000011604 */
        /* <DEDUP_REMOVED lines=30> */
[----:B------:R-:W-:-:S02]  /*7a00*/  FMUL.FTZ R7, R7, R7 ;  /* 0x0000000707077220 */ /* 0x000fc40000410000 */
[----:B------:R-:W-:Y:S01]  /*7a10*/  FFMA.FTZ R14, R11, R11, R14 ;  /* 0x0000000b0b0e7223 */ /* 0x000fe2000001000e */
[----:B------:R-:W-:Y:S01]  /*7a20*/  LOP3.LUT R11, R16, 0x800000, RZ, 0xfc, !PT ;  /* 0x00800000100b7812 */ /* 0x000fe200078efcff */
[----:B------:R-:W-:Y:S01]  /*7a30*/  FFMA.FTZ R20, R20, R20, R7 ;  /* 0x0000001414147223 */ /* 0x000fe20000010007 */
[----:B------:R-:W-:-:S03]  /*7a40*/  LOP3.LUT R7, R10, 0x800000, RZ, 0xfc, !PT ;  /* 0x008000000a077812 */ /* 0x000fc600078efcff */
        /* <DEDUP_REMOVED lines=30> */
[----:B------:R-:W-:Y:S01]  /*7c30*/  FMUL.FTZ R9, R2, R3 ;  /* 0x0000000302097220 */ /* 0x000fe20000410000 */
[----:B------:R-:W-:Y:S01]  /*7c40*/  HFMA2.MMA R15, -RZ, RZ, 1.625, 0 ;  /* 0x3e800000ff0f7435 */ /* 0x000fe200000001ff */
[----:B------:R-:W-:-:S02]  /*7c50*/  IMAD.MOV.U32 R20, RZ, RZ, 0x3d39bf78 ;  /* 0x3d39bf78ff147424 */ /* 0x000fc400078e00ff */
[----:B------:R-:W0:Y:S02]  /*7c60*/  MUFU.SQRT R14, R9 ;  /* 0x00000009000e7308 */ /* 0x000e240000002000 */
[----:B0-----:R-:W-:-:S04]  /*7c70*/  FADD.FTZ R16, R3, R14 ;  /* 0x0000000e03107221 */ /* 0x001fc80000010000 */
[C---:B------:R-:W-:Y:S01]  /*7c80*/  FADD.FTZ.RZ R11, R16.reuse, 1 ;  /* 0x3f800000100b7421 */ /* 0x040fe2000001c000 */
[----:B------:R-:W-:-:S04]  /*7c90*/  ISETP.GE.U32.AND P0, PT, R16, 0x7f800000, PT ;  /* 0x7f8000001000780c */ /* 0x000fc80003f06070 */
[----:B------:R-:W-:-:S04]  /*7ca0*/  IADD3 R11, R11, -0x3f400000, RZ ;  /* 0xc0c000000b0b7810 */ /* 0x000fc80007ffe0ff */
[----:B------:R-:W-:-:S04]  /*7cb0*/  LOP3.LUT R11, R11, 0xff800000, RZ, 0xc0, !PT ;  /* 0xff8000000b0b7812 */ /* 0x000fc800078ec0ff */
[----:B------:R-:W-:Y:S01]  /*7cc0*/  IADD3 R14, -R11, 0x40800000, RZ ;  /* 0x408000000b0e7810 */ /* 0x000fe20007ffe1ff */
[----:B------:R-:W-:Y:S02]  /*7cd0*/  IMAD.IADD R13, R16, 0x1, -R11 ;  /* 0x00000001100d7824 */ /* 0x000fe400078e0a0b */
[----:B------:R-:W0:Y:S02]  /*7ce0*/  I2F R11, R11 ;  /* 0x0000000b000b7306 */ /* 0x000e240000201400 */
[----:B------:R-:W-:-:S04]  /*7cf0*/  FFMA.FTZ R14, R14, R15, -1 ;  /* 0xbf8000000e0e7423 */ /* 0x000fc8000001000f */
[----:B------:R-:W-:-:S04]  /*7d00*/  FADD.FTZ R13, R13, R14 ;  /* 0x0000000e0d0d7221 */ /* 0x000fc80000010000 */
[----:B------:R-:W-:-:S04]  /*7d10*/  FFMA.FTZ R14, R13, -R20, 0.10546888411045074463 ;  /* 0x3dd800120d0e7423 */ /* 0x000fc80000010814 */
[----:B------:R-:W-:Y:S02]  /*7d20*/  FFMA.FTZ R14, R13, R14, -0.13229703903198242188 ;  /* 0xbe0778e00d0e7423 */ /* 0x000fe4000001000e */
[----:B0-----:R-:W-:Y:S02]  /*7d30*/  FMUL.FTZ R9, R11, 1.1920928955078125e-07 ;  /* 0x340000000b097820 */ /* 0x001fe40000410000 */
[----:B------:R-:W-:-:S04]  /*7d40*/  FFMA.FTZ R14, R13, R14, 0.14491446316242218018 ;  /* 0x3e1464750d0e7423 */ /* 0x000fc8000001000e */
[----:B------:R-:W-:-:S04]  /*7d50*/  FFMA.FTZ R14, R13, R14, -0.16641564667224884033 ;  /* 0xbe2a68dd0d0e7423 */ /* 0x000fc8000001000e */
[----:B------:R-:W-:-:S04]  /*7d60*/  FFMA.FTZ R14, R13, R14, 0.19988867640495300293 ;  /* 0x3e4caf9e0d0e7423 */ /* 0x000fc8000001000e */
[----:B------:R-:W-:-:S04]  /*7d70*/  FFMA.FTZ R14, R13, R14, -0.25000196695327758789 ;  /* 0xbe8000420d0e7423 */ /* 0x000fc8000001000e */
[----:B------:R-:W-:-:S04]  /*7d80*/  FFMA.FTZ R14, R13, R14, 0.33333510160446166992 ;  /* 0x3eaaaae60d0e7423 */ /* 0x000fc8000001000e */
[----:B------:R-:W-:-:S04]  /*7d90*/  FFMA.FTZ R14, R13, R14, -0.5 ;  /* 0xbf0000000d0e7423 */ /* 0x000fc8000001000e */
[----:B------:R-:W-:-:S04]  /*7da0*/  FMUL.FTZ R14, R13, R14 ;  /* 0x0000000e0d0e7220 */ /* 0x000fc80000410000 */
        /* <DEDUP_REMOVED lines=9> */
.L_x_2821:
        /* <DEDUP_REMOVED lines=10> */
.L_x_2823:
[----:B------:R-:W-:-:S04]  /*7ee0*/  FADD.FTZ R9, -R2, R7 ;  /* 0x0000000702097221 */ /* 0x000fc80000010100 */
[----:B------:R-:W-:Y:S02]  /*7ef0*/  FMUL.FTZ R9, R9, 0.5 ;  /* 0x3f00000009097820 */ /* 0x000fe40000410000 */
.L_x_2824:
[----:B------:R-:W-:Y:S05]  /*7f00*/  BSYNC B2 ;  /* 0x0000000000027941 */ /* 0x000fea0003800000 */
.L_x_2822:
        /* <DEDUP_REMOVED lines=11> */
.L_x_2826:
[----:B------:R-:W-:-:S04]  /*7fc0*/  FADD.FTZ R11, R6, -R11 ;  /* 0x8000000b060b7221 */ /* 0x000fc80000010000 */
[----:B------:R-:W-:Y:S02]  /*7fd0*/  FMUL.FTZ R14, R11, 0.5 ;  /* 0x3f0000000b0e7820 */ /* 0x000fe40000410000 */
.L_x_2827:
[----:B------:R-:W-:Y:S05]  /*7fe0*/  BSYNC B2 ;  /* 0x0000000000027941 */ /* 0x000fea0003800000 */
.L_x_2825:
[----:B------:R-:W-:Y:S01]  /*7ff0*/  FADD.FTZ R14, R14, R9 ;  /* 0x000000090e0e7221 */ /* 0x000fe20000010000 */
[----:B------:R-:W-:Y:S01]  /*8000*/  MOV R15, 0x3e800000 ;  /* 0x3e800000000f7802 */ /* 0x000fe20000000f00 */
[----:B------:R-:W-:Y:S02]  /*8010*/  FADD.FTZ R9, R10, 1 ;  /* 0x3f8000000a097421 */ /* 0x000fe40000010000 */
[----:B------:R-:W-:Y:S02]  /*8020*/  IMAD.MOV.U32 R20, RZ, RZ, 0x3d39bf78 ;  /* 0x3d39bf78ff147424 */ /* 0x000fe400078e00ff */
[----:B------:R-:W-:-:S06]  /*8030*/  FMUL.FTZ R9, R9, R14 ;  /* 0x0000000e09097220 */ /* 0x000fcc0000410000 */
        /* <DEDUP_REMOVED lines=30> */
.L_x_2820:
[----:B------:R0:W1:Y:S02]  /*8220*/  MUFU.SQRT R9, R8 ;  /* 0x0000000800097308 */ /* 0x0000640000002000 */
.L_x_2819:
[----:B------:R-:W-:Y:S05]  /*8230*/  BSYNC B1 ;  /* 0x0000000000017941 */ /* 0x000fea0003800000 */
.L_x_2818:
        /* <DEDUP_REMOVED lines=24> */
.L_x_2834:
[----:B------:R-:W-:-:S04]  /*83c0*/  FADD.FTZ R2, -R2, R7 ;  /* 0x0000000702027221 */ /* 0x000fc80000010100 */
[----:B------:R-:W-:Y:S02]  /*83d0*/  FMUL.FTZ R2, R2, 0.5 ;  /* 0x3f00000002027820 */ /* 0x000fe40000410000 */
.L_x_2835:
[----:B------:R-:W-:Y:S05]  /*83e0*/  BSYNC B2 ;  /* 0x0000000000027941 */ /* 0x000fea0003800000 */
.L_x_2833:
        /* <DEDUP_REMOVED lines=10> */
.L_x_2837:
[----:B------:R-:W-:-:S04]  /*8490*/  FADD.FTZ R3, -R3, R6 ;  /* 0x0000000603037221 */ /* 0x000fc80000010100 */
[----:B------:R-:W-:Y:S02]  /*84a0*/  FMUL.FTZ R3, R3, 0.5 ;  /* 0x3f00000003037820 */ /* 0x000fe40000410000 */
.L_x_2838:
[----:B------:R-:W-:Y:S05]  /*84b0*/  BSYNC B2 ;  /* 0x0000000000027941 */ /* 0x000fea0003800000 */
.L_x_2836:
[----:B------:R-:W-:Y:S01]  /*84c0*/  FADD.FTZ R3, R3, R2 ;  /* 0x0000000203037221 */ /* 0x000fe20000010000 */
[----:B------:R-:W-:Y:S01]  /*84d0*/  PLOP3.LUT P0, PT, PT, PT, PT, 0x80, 0x0 ;  /* 0x000000000000781c */ /* 0x000fe20003f0f070 */
[----:B------:R-:W-:-:S04]  /*84e0*/  FADD.FTZ R10, R5, R10 ;  /* 0x0000000a050a7221 */ /* 0x000fc80000010000 */
[----:B------:R-:W-:-:S06]  /*84f0*/  FMUL.FTZ R10, R10, R3 ;  /* 0x000000030a0a7220 */ /* 0x000fcc0000410000 */
[----:B------:R-:W2:Y:S01]  /*8500*/  MUFU.SQRT R10, R10 ;  /* 0x0000000a000a7308 */ /* 0x000ea20000002000 */
[----:B------:R-:W-:Y:S05]  /*8510*/  BRA `(.L_x_2830) ;  /* 0x000001a000007947 */ /* 0x000fea0003800000 */
.L_x_2832:
        /* <DEDUP_REMOVED lines=15> */
.L_x_2831:
[----:B------:R-:W-:Y:S01]  /*8610*/  FADD.FTZ R2, R10, 1 ;  /* 0x3f8000000a027421 */ /* 0x000fe20000010000 */
[----:B------:R-:W-:Y:S01]  /*8620*/  MUFU.SQRT R3, R8 ;  /* 0x0000000800037308 */ /* 0x000fe20000002000 */
[----:B------:R-:W-:Y:S01]  /*8630*/  HFMA2.MMA R5, -RZ, RZ, 1.875, 0 ;  /* 0x3f800000ff057435 */ /* 0x000fe200000001ff */
[----:B------:R-:W-:Y:S01]  /*8640*/  PLOP3.LUT P0, PT, PT, PT, PT, 0x80, 0x0 ;  /* 0x000000000000781c */ /* 0x000fe20003f0f070 */
[----:B------:R-:W-:-:S06]  /*8650*/  FMUL.FTZ R2, R2, 0.5 ;  /* 0x3f00000002027820 */ /* 0x000fcc0000410000 */
[----:B------:R-:W2:Y:S02]  /*8660*/  MUFU.SQRT R2, R2 ;  /* 0x0000000200027308 */ /* 0x000ea40000002000 */
[----:B--2---:R-:W-:Y:S01]  /*8670*/  FMUL.FTZ R10, R3, R2 ;  /* 0x00000002030a7220 */ /* 0x004fe20000410000 */
[----:B------:R-:W-:Y:S05]  /*8680*/  BRA `(.L_x_2830) ;  /* 0x0000003000007947 */ /* 0x000fea0003800000 */
.L_x_2829:
[----:B------:R-:W-:Y:S01]  /*8690*/  PLOP3.LUT P0, PT, PT, PT, PT, 0x80, 0x0 ;  /* 0x000000000000781c */ /* 0x000fe20003f0f070 */
[----:B------:R-:W-:Y:S02]  /*86a0*/  FMUL.FTZ R10, R10, 16777216 ;  /* 0x4b8000000a0a7820 */ /* 0x000fe40000410000 */
[----:B------:R-:W-:-:S05]  /*86b0*/  FMUL.FTZ R5, R5, 16777216 ;  /* 0x4b80000005057820 */ /* 0x000fca0000410000 */
.L_x_2830:
[----:B------:R-:W-:Y:S05]  /*86c0*/  BSYNC B1 ;  /* 0x0000000000017941 */ /* 0x000fea0003800000 */
.L_x_2828:
[----:B------:R-:W-:Y:S01]  /*86d0*/  BSSY B3, `(.L_x_2839) ;  /* 0x00000a7000037945 */ /* 0x000fe20003800000 */
[----:B------:R-:W-:Y:S05]  /*86e0*/  @P0 BRA `(.L_x_2840) ;  /* 0x000003b000000947 */ /* 0x000fea0003800000 */
[----:B------:R-:W-:-:S13]  /*86f0*/  ISETP.GT.AND P0, PT, R0, -0x1, PT ;  /* 0xffffffff0000780c */ /* 0x000fda0003f04270 */
[----:B------:R-:W-:Y:S05]  /*8700*/  @P0 BRA `(.L_x_2841) ;  /* 0x000001d000000947 */ /* 0x000fea0003800000 */
[----:B------:R-:W-:Y:S02]  /*8710*/  FADD.FTZ R0, -R11, -RZ ;  /* 0x800000ff0b007221 */ /* 0x000fe40000010100 */
[----:B------:R-:W-:Y:S02]  /*8720*/  IMAD.MOV.U32 R2, RZ, RZ, 0x3f000000 ;  /* 0x3f000000ff027424 */ /* 0x000fe400078e00ff */
[C---:B------:R-:W-:Y:S01]  /*8730*/  FADD.FTZ R3, |R0|.reuse, -RZ ;  /* 0x800000ff00037221 */ /* 0x040fe20000010200 */
[C---:B------:R-:W-:Y:S02]  /*8740*/  FSETP.GT.FTZ.AND P0, PT, |R0|.reuse, 0.56000000238418579102, PT ;  /* 0x3f0f5c290000780b */ /* 0x040fe40003f14200 */
[----:B------:R-:W-:Y:S01]  /*8750*/  FSETP.NEU.FTZ.AND P1, PT, |R0|, 1, PT ;  /* 0x3f8000000000780b */ /* 0x000fe20003f3d200 */
        /* <DEDUP_REMOVED lines=24> */
.L_x_2841:
[----:B------:R-:W-:Y:S01]  /*88e0*/  HFMA2.MMA R3, -RZ, RZ, 1.75, 0 ;  /* 0x3f000000ff037435 */ /* 0x000fe200000001ff */
[C---:B------:R-:W-:Y:S01]  /*88f0*/  FADD.FTZ R0, |R11|.reuse, -RZ ;  /* 0x800000ff0b007221 */ /* 0x040fe20000010200 */
[C---:B------:R-:W-:Y:S02]  /*8900*/  FSETP.GT.FTZ.AND P0, PT, |R11|.reuse, 0.56000000238418579102, PT ;  /* 0x3f0f5c290b00780b */ /* 0x040fe40003f14200 */
[----:B------:R-:W-:-:S06]  /*8910*/  FSETP.NEU.FTZ.AND P1, PT, |R11|, 1, PT ;  /* 0x3f8000000b00780b */ /* 0x000fcc0003f3d200 */
        /* <DEDUP_REMOVED lines=24> */
.L_x_2840:
        /* <DEDUP_REMOVED lines=20> */
.L_x_2845:
[----:B------:R-:W-:Y:S05]  /*8be0*/  BSYNC B4 ;  /* 0x0000000000047941 */ /* 0x000fea0003800000 */
.L_x_2844:
        /* <DEDUP_REMOVED lines=18> */
.L_x_2847:
[----:B------:R-:W-:Y:S01]  /*8d10*/  ISETP.GE.AND P0, PT, R7, RZ, PT ;  /* 0x000000ff0700720c */ /* 0x000fe20003f06270 */
[----:B------:R-:W-:-:S12]  /*8d20*/  IMAD.MOV.U32 R3, RZ, RZ, 0x3fd774eb ;  /* 0x3fd774ebff037424 */ /* 0x000fd800078e00ff */
[----:B------:R-:W-:-:S04]  /*8d30*/  @P0 FFMA.FTZ R0, R3, 0.93318945169448852539, -R0 ;  /* 0x3f6ee58103000823 */ /* 0x000fc80000010800 */
[----:B------:R-:W-:Y:S02]  /*8d40*/  @!P0 FFMA.FTZ R0, R3, 0.93318945169448852539, R0 ;  /* 0x3f6ee58103008823 */ /* 0x000fe40000010000 */
.L_x_2848:
[----:B------:R-:W-:Y:S05]  /*8d50*/  BSYNC B1 ;  /* 0x0000000000017941 */ /* 0x000fea0003800000 */
.L_x_2846:
        /* <DEDUP_REMOVED lines=11> */
.L_x_2843:
        /* <DEDUP_REMOVED lines=14> */
[----:B------:R-:W-:Y:S02]  /*8ef0*/  MOV R20, R7 ;  /* 0x0000000700147202 */ /* 0x000fe40000000f00 */
[----:B------:R-:W-:Y:S02]  /*8f00*/  MOV R2, 0x8f20 ;  /* 0x00008f2000027802 */ /* 0x000fe40000000f00 */
[----:B01----:R-:W-:Y:S05]  /*8f10*/  CALL.REL.NOINC `($__internal_0_$__cuda_sm3x_div_rn_ftz_f32_slowpath) ;  /* 0x0000ce8000007944 */ /* 0x003fea0003c00000 */
.L_x_2850:
[----:B------:R-:W-:Y:S05]  /*8f20*/  BSYNC B4 ;  /* 0x0000000000047941 */ /* 0x000fea0003800000 */
.L_x_2849:
        /* <DEDUP_REMOVED lines=18> */
.L_x_2852:
[----:B------:R-:W-:Y:S01]  /*9050*/  ISETP.GE.AND P0, PT, R5, RZ, PT ;  /* 0x000000ff0500720c */ /* 0x000fe20003f06270 */
[----:B------:R-:W-:-:S12]  /*9060*/  IMAD.MOV.U32 R3, RZ, RZ, 0x3fd774eb ;  /* 0x3fd774ebff037424 */ /* 0x000fd800078e00ff */
[----:B------:R-:W-:-:S04]  /*9070*/  @P0 FFMA.FTZ R0, R3, 0.93318945169448852539, -R0 ;  /* 0x3f6ee58103000823 */ /* 0x000fc80000010800 */
[----:B------:R-:W-:Y:S02]  /*9080*/  @!P0 FFMA.FTZ R0, R3, 0.93318945169448852539, R0 ;  /* 0x3f6ee58103008823 */ /* 0x000fe40000010000 */
.L_x_2853:
[----:B------:R-:W-:Y:S05]  /*9090*/  BSYNC B1 ;  /* 0x0000000000017941 */ /* 0x000fea0003800000 */
.L_x_2851:
[----:B------:R-:W-:Y:S01]  /*90a0*/  FSETP.NEU.FTZ.AND P0, PT, |R5|, |R10|, PT ;  /* 0x4000000a0500720b */ /* 0x000fe20003f1d200 */
[----:B------:R-:W-:Y:S01]  /*90b0*/  HFMA2.MMA R2, -RZ, RZ, 2.04296875, -15.78125 ;  /* 0x4016cbe4ff027435 */ /* 0x000fe200000001ff */
        /* <DEDUP_REMOVED lines=8> */
.L_x_2842:
[----:B------:R-:W-:Y:S05]  /*9140*/  BSYNC B3 ;  /* 0x0000000000037941 */ /* 0x000fea0003800000 */
.L_x_2839:
[----:B------:R-:W-:-:S13]  /*9150*/  ISETP.NE.AND P0, PT, R12, RZ, PT ;  /* 0x000000ff0c00720c */ /* 0x000fda0003f05270 */
[----:B-1----:R-:W-:Y:S01]  /*9160*/  @!P0 FADD.FTZ R9, -R9, -RZ ;  /* 0x800000ff09098221 */ /* 0x002fe20000010100 */
[----:B------:R-:W-:Y:S05]  /*9170*/  BRA `(.L_x_2854) ;  /* 0x00000db000007947 */ /* 0x000fea0003800000 */
.L_x_2817:
[----:B------:R-:W-:Y:S02]  /*9180*/  FADD.FTZ R0, -R0, 6.1232342629258392722e-17 ;  /* 0x248d313200007421 */ /* 0x000fe40000010100 */
[----:B------:R-:W-:Y:S02]  /*9190*/  FADD.FTZ R9, -R4, -RZ ;  /* 0x800000ff04097221 */ /* 0x000fe40000010100 */
[----:B------:R-:W-:Y:S01]  /*91a0*/  FADD.FTZ R2, R0, 1.5707963705062866211 ;  /* 0x3fc90fdb00027421 */ /* 0x000fe20000010000 */
[----:B------:R-:W-:Y:S05]  /*91b0*/  BRA `(.L_x_2854) ;  /* 0x00000d7000007947 */ /* 0x000fea0003800000 */
.L_x_2816:
[----:B------:R-:W-:Y:S02]  /*91c0*/  FADD.FTZ R9, -R4, -RZ ;  /* 0x800000ff04097221 */ /* 0x000fe40000010100 */
[----:B------:R-:W-:Y:S01]  /*91d0*/  IMAD.MOV.U32 R2, RZ, RZ, RZ ;  /* 0x000000ffff027224 */ /* 0x000fe200078e00ff */
[----:B------:R-:W-:Y:S05]  /*91e0*/  BRA `(.L_x_2854) ;  /* 0x00000d4000007947 */ /* 0x000fea0003800000 */
.L_x_2815:
        /* <DEDUP_REMOVED lines=24> */
.L_x_2859:
[----:B------:R-:W-:Y:S05]  /*9370*/  BSYNC B4 ;  /* 0x0000000000047941 */ /* 0x000fea0003800000 */
.L_x_2858:
        /* <DEDUP_REMOVED lines=15> */
[----:B------:R-:W-:-:S05]  /*9470*/  MOV R3, 0x3fd774eb ;  /* 0x3fd774eb00037802 */ /* 0x000fca0000000f00 */
[----:B------:R-:W-:Y:S01]  /*9480*/  FFMA.FTZ R2, R3, 1.8663789033889770508, -R2 ;  /* 0x3feee58103027823 */ /* 0x000fe20000010802 */
[----:B------:R-:W-:Y:S05]  /*9490*/  BRA `(.L_x_2862) ;  /* 0x0000004000007947 */ /* 0x000fea0003800000 */
.L_x_2861:
[----:B------:R-:W-:Y:S01]  /*94a0*/  ISETP.GE.AND P0, PT, R0, RZ, PT ;  /* 0x000000ff0000720c */ /* 0x000fe20003f06270 */
[----:B------:R-:W-:-:S12]  /*94b0*/  IMAD.MOV.U32 R3, RZ, RZ, 0x3fd774eb ;  /* 0x3fd774ebff037424 */ /* 0x000fd800078e00ff */
[----:B------:R-:W-:-:S04]  /*94c0*/  @P0 FFMA.FTZ R2, R3, 0.93318945169448852539, -R2 ;  /* 0x3f6ee58103020823 */ /* 0x000fc80000010802 */
[----:B------:R-:W-:Y:S02]  /*94d0*/  @!P0 FFMA.FTZ R2, R3, 0.93318945169448852539, R2 ;  /* 0x3f6ee58103028823 */ /* 0x000fe40000010002 */
.L_x_2862:
[----:B------:R-:W-:Y:S05]  /*94e0*/  BSYNC B1 ;  /* 0x0000000000017941 */ /* 0x000fea0003800000 */
.L_x_2860:
        /* <DEDUP_REMOVED lines=13> */
.L_x_2857:
        /* <DEDUP_REMOVED lines=12> */
.L_x_2865:
[----:B------:R-:W-:Y:S05]  /*9680*/  BSYNC B4 ;  /* 0x0000000000047941 */ /* 0x000fea0003800000 */
.L_x_2864:
[----:B------:R-:W-:Y:S01]  /*9690*/  HFMA2.MMA R3, -RZ, RZ, 0.89990234375, 10328 ;  /* 0x3b33710bff037435 */ /* 0x000fe200000001ff */
[----:B------:R-:W-:Y:S01]  /*96a0*/  FMUL.FTZ R2, R13, R13 ;  /* 0x0000000d0d027220 */ /* 0x000fe20000410000 */
[----:B------:R-:W-:Y:S08]  /*96b0*/  BSSY B1, `(.L_x_2866) ;  /* 0x0000014000017945 */ /* 0x000ff00003800000 */
        /* <DEDUP_REMOVED lines=15> */
.L_x_2867:
[----:B------:R-:W-:Y:S01]  /*97b0*/  ISETP.GE.AND P0, PT, R0, RZ, PT ;  /* 0x000000ff0000720c */ /* 0x000fe20003f06270 */
[----:B------:R-:W-:-:S12]  /*97c0*/  IMAD.MOV.U32 R3, RZ, RZ, 0x3fd774eb ;  /* 0x3fd774ebff037424 */ /* 0x000fd800078e00ff */
[----:B------:R-:W-:-:S04]  /*97d0*/  @P0 FFMA.FTZ R2, R3, 0.93318945169448852539, -R2 ;  /* 0x3f6ee58103020823 */ /* 0x000fc80000010802 */
[----:B------:R-:W-:Y:S02]  /*97e0*/  @!P0 FFMA.FTZ R2, R3, 0.93318945169448852539, R2 ;  /* 0x3f6ee58103028823 */ /* 0x000fe40000010002 */
.L_x_2868:
[----:B------:R-:W-:Y:S05]  /*97f0*/  BSYNC B1 ;  /* 0x0000000000017941 */ /* 0x000fea0003800000 */
.L_x_2866:
        /* <DEDUP_REMOVED lines=27> */
.L_x_2856:
        /* <DEDUP_REMOVED lines=21> */
[----:B------:R-:W-:Y:S01]  /*9b00*/  FFMA R8, R9, R2, R9 ;  /* 0x0000000209087223 */ /* 0x000fe20000000009 */
[----:B------:R-:W-:-:S03]  /*9b10*/  MOV R2, 0x3f800000 ;  /* 0x3f80000000027802 */ /* 0x000fc60000000f00 */
[----:B------:R-:W-:Y:S01]  /*9b20*/  FFMA R13, R15, R8, RZ ;  /* 0x000000080f0d7223 */ /* 0x000fe200000000ff */
[----:B------:R-:W0:Y:S03]  /*9b30*/  MUFU.LG2 R7, R7 ;  /* 0x0000000700077308 */ /* 0x000e260000000c00 */
[----:B------:R-:W-:-:S04]  /*9b40*/  FFMA R3, -R6, R13, R15 ;  /* 0x0000000d06037223 */ /* 0x000fc8000000010f */
[----:B------:R-:W-:Y:S01]  /*9b50*/  FFMA R13, R8, R3, R13 ;  /* 0x00000003080d7223 */ /* 0x000fe2000000000d */
[----:B------:R-:W1:Y:S01]  /*9b60*/  FCHK P0, R15, R6 ;  /* 0x000000060f007302 */ /* 0x000e620000000000 */
[----:B0-----:R-:W-:Y:S01]  /*9b70*/  FFMA.FTZ R9, R7, 0.69314718246459960938, R2 ;  /* 0x3f31721807097823 */ /* 0x001fe20000010002 */
[----:B-1----:R-:W-:Y:S06]  /*9b80*/  @!P0 BRA `(.L_x_2870) ;  /* 0x0000003000008947 */ /* 0x002fec0003800000 */
[----:B------:R-:W-:Y:S01]  /*9b90*/  IMAD.MOV.U32 R20, RZ, RZ, R6 ;  /* 0x000000ffff147224 */ /* 0x000fe200078e0006 */
[----:B------:R-:W-:Y:S02]  /*9ba0*/  MOV R2, 0x9bc0 ;  /* 0x00009bc000027802 */ /* 0x000fe40000000f00 */
[----:B------:R-:W-:Y:S05]  /*9bb0*/  CALL.REL.NOINC `($__internal_0_$__cuda_sm3x_div_rn_ftz_f32_slowpath) ;  /* 0x0000c1e000007944 */ /* 0x000fea0003c00000 */
.L_x_2870:
[----:B------:R-:W-:Y:S05]  /*9bc0*/  BSYNC B4 ;  /* 0x0000000000047941 */ /* 0x000fea0003800000 */
.L_x_2869:
        /* <DEDUP_REMOVED lines=18> */
.L_x_2872:
[----:B------:R-:W-:Y:S01]  /*9cf0*/  ISETP.GE.AND P0, PT, R0, RZ, PT ;  /* 0x000000ff0000720c */ /* 0x000fe20003f06270 */
[----:B------:R-:W-:-:S12]  /*9d00*/  HFMA2.MMA R3, -RZ, RZ, 1.9599609375, 20144 ;  /* 0x3fd774ebff037435 */ /* 0x000fd800000001ff */
[----:B------:R-:W-:-:S04]  /*9d10*/  @P0 FFMA.FTZ R2, R3, 0.93318945169448852539, -R2 ;  /* 0x3f6ee58103020823 */ /* 0x000fc80000010802 */
[----:B------:R-:W-:Y:S02]  /*9d20*/  @!P0 FFMA.FTZ R2, R3, 0.93318945169448852539, R2 ;  /* 0x3f6ee58103028823 */ /* 0x000fe40000010002 */
.L_x_2873:
[----:B------:R-:W-:Y:S05]  /*9d30*/  BSYNC B1 ;  /* 0x0000000000017941 */ /* 0x000fea0003800000 */
.L_x_2871:
[----:B------:R-:W-:Y:S01]  /*9d40*/  FSETP.NEU.FTZ.AND P1, PT, R5, |R4|, PT ;  /* 0x400000040500720b */ /* 0x000fe20003f3d000 */
[----:B------:R-:W-:Y:S01]  /*9d50*/  FADD.FTZ R5, |R4|, R5 ;  /* 0x0000000504057221 */ /* 0x000fe20000010200 */
[----:B------:R-:W-:Y:S02]  /*9d60*/  FSETP.NEU.FTZ.AND P2, PT, R6, RZ, PT ;  /* 0x000000ff0600720b */ /* 0x000fe40003f5d000 */
[----:B------:R-:W-:Y:S01]  /*9d70*/  ISETP.GE.AND P0, PT, R0, RZ, PT ;  /* 0x000000ff0000720c */ /* 0x000fe20003f06270 */
[----:B------:R-:W-:-:S08]  /*9d80*/  IMAD.MOV.U32 R0, RZ, RZ, 0x4016cbe4 ;  /* 0x4016cbe4ff007424 */ /* 0x000fd000078e00ff */
[----:B------:R-:W-:Y:S02]  /*9d90*/  @!P1 FSEL R2, R0, 0.78539818525314331055, !P0 ;  /* 0x3f490fdb00029808 */ /* 0x000fe40004000000 */
[----:B------:R-:W-:Y:S02]  /*9da0*/  @!P2 FSEL R2, RZ, 3.1415927410125732422, P0 ;  /* 0x40490fdbff02a808 */ /* 0x000fe40000000000 */
[----:B------:R-:W-:Y:S02]  /*9db0*/  FSETP.GTU.FTZ.AND P0, PT, |R5|, +INF , PT ;  /* 0x7f8000000500780b */ /* 0x000fe40003f1c200 */
[----:B------:R-:W-:-:S04]  /*9dc0*/  LOP3.LUT R2, R2, 0x80000000, R4, 0xb8, !PT ;  /* 0x8000000002027812 */ /* 0x000fc800078eb804 */
[----:B------:R-:W-:Y:S02]  /*9dd0*/  FSEL R2, R5, R2, P0 ;  /* 0x0000000205027208 */ /* 0x000fe40000000000 */
.L_x_2863:
[----:B------:R-:W-:Y:S05]  /*9de0*/  BSYNC B3 ;  /* 0x0000000000037941 */ /* 0x000fea0003800000 */
.L_x_2855:
[----:B------:R-:W-:Y:S01]  /*9df0*/  ISETP.NE.AND P0, PT, R12, RZ, PT ;  /* 0x000000ff0c00720c */ /* 0x000fe20003f05270 */
[----:B------:R-:W-:Y:S02]  /*9e00*/  FADD.FTZ R9, R9, 0.69314718246459960938 ;  /* 0x3f31721809097421 */ /* 0x000fe40000010000 */
[----:B------:R-:W-:-:S10]  /*9e10*/  FADD.FTZ R2, |R2|, -RZ ;  /* 0x800000ff02027221 */ /* 0x000fd40000010200 */
[----:B------:R-:W-:Y:S01]  /*9e20*/  @!P0 FADD.FTZ R9, -R9, -RZ ;  /* 0x800000ff09098221 */ /* 0x000fe20000010100 */
[----:B------:R-:W-:Y:S05]  /*9e30*/  BRA `(.L_x_2854) ;  /* 0x000000f000007947 */ /* 0x000fea0003800000 */
.L_x_2814:
[----:B------:R-:W-:-:S13]  /*9e40*/  FSETP.NEU.FTZ.AND P0, PT, R5, +INF , PT ;  /* 0x7f8000000500780b */ /* 0x000fda0003f1d000 */
[----:B------:R-:W-:Y:S02]  /*9e50*/  @!P0 FADD.FTZ R2, R4, R4 ;  /* 0x0000000404028221 */ /* 0x000fe40000010000 */
[----:B--2---:R-:W-:Y:S01]  /*9e60*/  @!P0 IMAD.MOV.U32 R9, RZ, RZ, -0x800000 ;  /* 0xff800000ff098424 */ /* 0x004fe200078e00ff */
        /* <DEDUP_REMOVED lines=9> */
[----:B------:R-:W-:Y:S01]  /*9f00*/  @P0 IMAD.MOV.U32 R2, RZ, RZ, R9 ;  /* 0x000000ffff020224 */ /* 0x000fe200078e0009 */
[----:B------:R-:W-:Y:S01]  /*9f10*/  @!P0 MOV R2, 0x3fc90fdb ;  /* 0x3fc90fdb00028802 */ /* 0x000fe20000000f00 */
[----:B------:R-:W-:Y:S02]  /*9f20*/  @!P0 FADD.FTZ R9, R4, R4 ;  /* 0x0000000404098221 */ /* 0x000fe40000010000 */
.L_x_2854:
[----:B------:R-:W-:Y:S05]  /*9f30*/  BSYNC B0 ;  /* 0x0000000000007941 */ /* 0x000fea0003800000 */
.L_x_2813:
        /* <DEDUP_REMOVED lines=17> */
.L_x_2877:
[----:B------:R-:W-:-:S06]  /*a050*/  HADD2.F32 R3, -RZ, R3.H0_H0 ;  /* 0x20000003ff037230 */ /* 0x000fcc0000004100 */
[----:B------:R-:W1:Y:S02]  /*a060*/  F2I.S64.TRUNC R2, R3 ;  /* 0x0000000300027311 */ /* 0x000e64000020d900 */
[----:B-1----:R1:W-:Y:S01]  /*a070*/  STG.E.U8 [R18.64], R2 ;  /* 0x0000000212007986 */ /* 0x0023e2000c101124 */
[----:B------:R-:W-:Y:S05]  /*a080*/  BRA `(.L_x_2879) ;  /* 0x00000e7000007947 */ /* 0x000fea0003800000 */
.L_x_2876:
        /* <DEDUP_REMOVED lines=10> */
.L_x_2881:
[----:B------:R-:W-:-:S06]  /*a130*/  HADD2.F32 R3, -RZ, R3.H0_H0 ;  /* 0x20000003ff037230 */ /* 0x000fcc0000004100 */
[----:B------:R-:W1:Y:S02]  /*a140*/  F2I.FTZ.TRUNC.NTZ R3, R3 ;  /* 0x0000000300037305 */ /* 0x000e64000021f100 */
[----:B-1----:R1:W-:Y:S01]  /*a150*/  STG.E [R18.64], R3 ;  /* 0x0000000312007986 */ /* 0x0023e2000c101924 */
[----:B------:R-:W-:Y:S05]  /*a160*/  BRA `(.L_x_2879) ;  /* 0x00000d9000007947 */ /* 0x000fea0003800000 */
.L_x_2880:
[----:B------:R-:W-:-:S06]  /*a170*/  HADD2.F32 R3, -RZ, R3.H0_H0 ;  /* 0x20000003ff037230 */ /* 0x000fcc0000004100 */
[----:B------:R-:W1:Y:S02]  /*a180*/  F2I.FTZ.TRUNC.NTZ R3, R3 ;  /* 0x0000000300037305 */ /* 0x000e64000021f100 */
[----:B-1----:R1:W-:Y:S01]  /*a190*/  STG.E.U16 [R18.64], R3 ;  /* 0x0000000312007986 */ /* 0x0023e2000c101524 */
[----:B------:R-:W-:Y:S05]  /*a1a0*/  BRA `(.L_x_2879) ;  /* 0x00000d5000007947 */ /* 0x000fea0003800000 */
.L_x_2875:
        /* <DEDUP_REMOVED lines=9> */
.L_x_2883:
[----:B------:R1:W-:Y:S01]  /*a240*/  STG.E.U16 [R18.64], R3 ;  /* 0x0000000312007986 */ /* 0x0003e2000c101524 */
[----:B------:R-:W-:Y:S05]  /*a250*/  BRA `(.L_x_2879) ;  /* 0x00000ca000007947 */ /* 0x000fea0003800000 */
.L_x_2882:
        /* <DEDUP_REMOVED lines=10> */
.L_x_2885:
[----:B------:R1:W-:Y:S01]  /*a300*/  STG.E [R18.64], R3 ;  /* 0x0000000312007986 */ /* 0x0003e2000c101924 */
[----:B------:R-:W-:Y:S05]  /*a310*/  BRA `(.L_x_2879) ;  /* 0x00000be000007947 */ /* 0x000fea0003800000 */
.L_x_2884:
[----:B------:R-:W-:-:S05]  /*a320*/  HADD2.F32 R2, -RZ, R3.H0_H0 ;  /* 0x20000003ff027230 */ /* 0x000fca0000004100 */
[----:B------:R-:W-:-:S06]  /*a330*/  FMUL.FTZ R2, R2, 1 ;  /* 0x3f80000002027820 */ /* 0x000fcc0000410000 */
[----:B------:R-:W1:Y:S02]  /*a340*/  F2F.F64.F32 R2, R2 ;  /* 0x0000000200027310 */ /* 0x000e640000201800 */
[----:B-1----:R1:W-:Y:S01]  /*a350*/  STG.E.64 [R18.64], R2 ;  /* 0x0000000212007986 */ /* 0x0023e2000c101b24 */
[----:B------:R-:W-:Y:S05]  /*a360*/  BRA `(.L_x_2879) ;  /* 0x00000b9000007947 */ /* 0x000fea0003800000 */
.L_x_2874:
        /* <DEDUP_REMOVED lines=9> */
[----:B------:R-:W-:-:S04]  /*a400*/  IMAD.MOV.U32 R2, RZ, RZ, 0x1 ;  /* 0x00000001ff027424 */ /* 0x000fc800078e00ff */
[----:B------:R-:W-:-:S13]  /*a410*/  FSETP.NEU.FTZ.AND P0, PT, R0, RZ, PT ;  /* 0x000000ff0000720b */ /* 0x000fda0003f1d000 */
[----:B------:R-:W-:Y:S01]  /*a420*/  @!P0 HADD2.F32 R0, -RZ, R3.H1_H1 ;  /* 0x30000003ff008230 */ /* 0x000fe20000004100 */
[----:B------:R-:W-:-:S04]  /*a430*/  PRMT R3, R2, 0x7610, R3 ;  /* 0x0000761002037816 */ /* 0x000fc80000000003 */
[----:B------:R-:W-:-:S04]  /*a440*/  @!P0 FSETP.NEU.FTZ.AND P1, PT, R0, RZ, PT ;  /* 0x000000ff0000820b */ /* 0x000fc80003f3d000 */
[----:B------:R-:W-:-:S05]  /*a450*/  @!P0 SEL R3, RZ, 0x1, !P1 ;  /* 0x00000001ff038807 */ /* 0x000fca0004800000 */
[----:B------:R1:W-:Y:S01]  /*a460*/  STG.E.U8 [R18.64], R3 ;  /* 0x0000000312007986 */ /* 0x0003e2000c101124 */
[----:B------:R-:W-:Y:S05]  /*a470*/  BRA `(.L_x_2879) ;  /* 0x00000a8000007947 */ /* 0x000fea0003800000 */
.L_x_2888:
[--C-:B------:R-:W-:Y:S02]  /*a480*/  HADD2.F32 R6, -RZ, R3.reuse.H1_H1 ;  /* 0x30000003ff067230 */ /* 0x100fe40000004100 */
[----:B------:R-:W-:-:S03]  /*a490*/  HADD2.F32 R3, -RZ, R3.H0_H0 ;  /* 0x20000003ff037230 */ /* 0x000fc60000004100 */
[----:B------:R-:W-:Y:S02]  /*a4a0*/  FMUL.FTZ R6, R6, 1 ;  /* 0x3f80000006067820 */ /* 0x000fe40000410000 */
[----:B------:R-:W-:-:S04]  /*a4b0*/  FMUL.FTZ R3, R3, 1 ;  /* 0x3f80000003037820 */ /* 0x000fc80000410000 */
[----:B--2---:R-:W-:Y:S08]  /*a4c0*/  F2F.F64.F32 R6, R6 ;  /* 0x0000000600067310 */ /* 0x004ff00000201800 */
[----:B------:R-:W1:Y:S02]  /*a4d0*/  F2F.F64.F32 R4, R3 ;  /* 0x0000000300047310 */ /* 0x000e640000201800 */
[----:B-1----:R1:W-:Y:S01]  /*a4e0*/  STG.E.128 [R18.64], R4 ;  /* 0x0000000412007986 */ /* 0x0023e2000c101d24 */
[----:B------:R-:W-:Y:S05]  /*a4f0*/  BRA `(.L_x_2879) ;  /* 0x00000a0000007947 */ /* 0x000fea0003800000 */
.L_x_2887:
        /* <DEDUP_REMOVED lines=21> */
.L_x_2892:
[----:B------:R-:W-:Y:S05]  /*a650*/  BSYNC B0 ;  /* 0x0000000000007941 */ /* 0x000fea0003800000 */
.L_x_2891:
[----:B------:R-:W-:-:S05]  /*a660*/  LOP3.LUT R3, R0, R3, RZ, 0xfc, !PT ;  /* 0x0000000300037212 */ /* 0x000fca00078efcff */
[----:B------:R1:W-:Y:S01]  /*a670*/  STG.E.U8 [R18.64], R3 ;  /* 0x0000000312007986 */ /* 0x0003e2000c101124 */
[----:B------:R-:W-:Y:S05]  /*a680*/  BRA `(.L_x_2879) ;  /* 0x0000087000007947 */ /* 0x000fea0003800000 */
.L_x_2890:
        /* <DEDUP_REMOVED lines=13> */
.L_x_2894:
[----:B------:R-:W-:Y:S01]  /*a760*/  IMAD.MOV.U32 R0, RZ, RZ, 0x7f ;  /* 0x0000007fff007424 */ /* 0x000fe200078e00ff */
[----:B------:R-:W-:-:S04]  /*a770*/  ISETP.GT.U32.AND P0, PT, R2, 0x7f800000, PT ;  /* 0x7f8000000200780c */ /* 0x000fc80003f04070 */
[----:B------:R-:W-:-:S04]  /*a780*/  SEL R0, R0, 0x7c, P0 ;  /* 0x0000007c00007807 */ /* 0x000fc80000000000 */
.L_x_2895:
[----:B------:R-:W-:Y:S05]  /*a790*/  BSYNC B0 ;  /* 0x0000000000007941 */ /* 0x000fea0003800000 */
.L_x_2893:
[----:B------:R-:W-:-:S04]  /*a7a0*/  LOP3.LUT R2, R3, 0x80000000, RZ, 0xc0, !PT ;  /* 0x8000000003027812 */ /* 0x000fc800078ec0ff */
[----:B------:R-:W-:-:S04]  /*a7b0*/  SHF.R.U32.HI R3, RZ, 0x18, R2 ;  /* 0x00000018ff037819 */ /* 0x000fc80000011602 */
[----:B------:R-:W-:-:S05]  /*a7c0*/  LOP3.LUT R3, R0, R3, RZ, 0xfc, !PT ;  /* 0x0000000300037212 */ /* 0x000fca00078efcff */
[----:B------:R1:W-:Y:S01]  /*a7d0*/  STG.E.U8 [R18.64], R3 ;  /* 0x0000000312007986 */ /* 0x0003e2000c101124 */
[----:B------:R-:W-:Y:S05]  /*a7e0*/  BRA `(.L_x_2879) ;  /* 0x0000071000007947 */ /* 0x000fea0003800000 */
.L_x_2889:
[----:B------:R-:W-:-:S05]  /*a7f0*/  HADD2.F32 R0, -RZ, R3.H0_H0 ;  /* 0x20000003ff007230 */ /* 0x000fca0000004100 */
[----:B------:R-:W-:-:S05]  /*a800*/  F2FP.BF16.PACK_AB R0, RZ, R0 ;  /* 0x00000000ff00723e */ /* 0x000fca00000010ff */
[----:B------:R1:W-:Y:S01]  /*a810*/  STG.E.U16 [R18.64], R0 ;  /* 0x0000000012007986 */ /* 0x0003e2000c101524 */
[----:B------:R-:W-:Y:S05]  /*a820*/  BRA `(.L_x_2879) ;  /* 0x000006d000007947 */ /* 0x000fea0003800000 */
.L_x_2886:
        /* <DEDUP_REMOVED lines=12> */
.L_x_2898:
[----:B------:R-:W-:Y:S01]  /*a8f0*/  HADD2.F32 R3, -RZ, R3.H0_H0 ;  /* 0x20000003ff037230 */ /* 0x000fe20000004100 */
[----:B------:R-:W-:Y:S01]  /*a900*/  BSSY B0, `(.L_x_2899) ;  /* 0x0000014000007945 */ /* 0x000fe20003800000 */
[----:B------:R-:W-:-:S03]  /*a910*/  HFMA2.MMA R9, -RZ, RZ, 0, 7.62939453125e-06 ;  /* 0x00000080ff097435 */ /* 0x000fc600000001ff */
        /* <DEDUP_REMOVED lines=14> */
.L_x_2901:
[----:B------:R-:W-:-:S04]  /*aa00*/  LOP3.LUT R2, R3, 0x80000000, RZ, 0xc0, !PT ;  /* 0x8000000003027812 */ /* 0x000fc800078ec0ff */
[----:B------:R-:W-:-:S04]  /*aa10*/  SHF.R.U32.HI R3, RZ, 0x18, R2 ;  /* 0x00000018ff037819 */ /* 0x000fc80000011602 */
[----:B------:R-:W-:-:S04]  /*aa20*/  LOP3.LUT R0, R0, R3, RZ, 0xfc, !PT ;  /* 0x0000000300007212 */ /* 0x000fc800078efcff */
[----:B------:R-:W-:Y:S02]  /*aa30*/  PRMT R9, R0, 0x7610, R9 ;  /* 0x0000761000097816 */ /* 0x000fe40000000009 */
.L_x_2900:
[----:B------:R-:W-:Y:S05]  /*aa40*/  BSYNC B0 ;  /* 0x0000000000007941 */ /* 0x000fea0003800000 */
.L_x_2899:
[----:B------:R1:W-:Y:S01]  /*aa50*/  STG.E.U8 [R18.64], R9 ;  /* 0x0000000912007986 */ /* 0x0003e2000c101124 */
[----:B------:R-:W-:Y:S05]  /*aa60*/  BRA `(.L_x_2879) ;  /* 0x0000049000007947 */ /* 0x000fea0003800000 */
.L_x_2897:
        /* <DEDUP_REMOVED lines=17> */
.L_x_2904:
[----:B------:R-:W-:-:S04]  /*ab80*/  LOP3.LUT R2, R3, 0x80000000, RZ, 0xc0, !PT ;  /* 0x8000000003027812 */ /* 0x000fc800078ec0ff */
[----:B------:R-:W-:-:S04]  /*ab90*/  SHF.R.U32.HI R3, RZ, 0x18, R2 ;  /* 0x00000018ff037819 */ /* 0x000fc80000011602 */
[----:B------:R-:W-:-:S04]  /*aba0*/  LOP3.LUT R0, R0, R3, RZ, 0xfc, !PT ;  /* 0x0000000300007212 */ /* 0x000fc800078efcff */
[----:B------:R-:W-:Y:S02]  /*abb0*/  PRMT R9, R0, 0x7610, R9 ;  /* 0x0000761000097816 */ /* 0x000fe40000000009 */
.L_x_2903:
[----:B------:R-:W-:Y:S05]  /*abc0*/  BSYNC B0 ;  /* 0x0000000000007941 */ /* 0x000fea0003800000 */
.L_x_2902:
[----:B------:R1:W-:Y:S01]  /*abd0*/  STG.E.U8 [R18.64], R9 ;  /* 0x0000000912007986 */ /* 0x0003e2000c101124 */
[----:B------:R-:W-:Y:S05]  /*abe0*/  BRA `(.L_x_2879) ;  /* 0x0000031000007947 */ /* 0x000fea0003800000 */
.L_x_2896:
        /* <DEDUP_REMOVED lines=18> */
[----:B------:R-:W-:-:S05]  /*ad10*/  @!P0 IMAD.MOV R0, RZ, RZ, R4 ;  /* 0x000000ffff008224 */ /* 0x000fca00078e0204 */
[----:B------:R-:W-:-:S05]  /*ad20*/  @P2 MOV R3, R0 ;  /* 0x0000000000032202 */ /* 0x000fca0000000f00 */
[----:B------:R1:W-:Y:S01]  /*ad30*/  STG.E.U8 [R18.64], R3 ;  /* 0x0000000312007986 */ /* 0x0003e2000c101124 */
[----:B------:R-:W-:Y:S05]  /*ad40*/  BRA `(.L_x_2879) ;  /* 0x000001b000007947 */ /* 0x000fea0003800000 */
.L_x_2878:
[----:B------:R-:W-:Y:S01]  /*ad50*/  MOV R0, 0x0 ;  /* 0x0000000000007802 */ /* 0x000fe20000000f00 */
[----:B---3--:R-:W-:Y:S01]  /*ad60*/  HFMA2.MMA R12, -RZ, RZ, 0, 5.9604644775390625e-08 ;  /* 0x00000001ff0c7435 */ /* 0x008fe200000001ff */
[----:B------:R-:W-:Y:S01]  /*ad70*/  IMAD.MOV.U32 R4, RZ, RZ, c[0x4][0x158] ;  /* 0x01005600ff047624 */ /* 0x000fe200078e00ff */
[----:B--2---:R-:W-:Y:S01]  /*ad80*/  MOV R7, c[0x4][0x164] ;  /* 0x0100590000077a02 */ /* 0x004fe20000000f00 */
[----:B------:R1:W2:Y:S01]  /*ad90*/  LDC.64 R2, c[0x4][R0] ;  /* 0x0100000000027b82 */ /* 0x0002a20000000a00 */
[----:B------:R-:W-:Y:S02]  /*ada0*/  IMAD.MOV.U32 R5, RZ, RZ, c[0x4][0x15c] ;  /* 0x01005700ff057624 */ /* 0x000fe400078e00ff */
[----:B------:R-:W-:Y:S02]  /*adb0*/  IMAD.MOV.U32 R6, RZ, RZ, c[0x4][0x160] ;  /* 0x01005800ff067624 */ /* 0x000fe400078e00ff */
[----:B0-----:R-:W-:-:S02]  /*adc0*/  IMAD.MOV.U32 R8, RZ, RZ, 0x65 ;  /* 0x00000065ff087424 */ /* 0x001fc400078e00ff */
[----:B------:R-:W-:Y:S02]  /*add0*/  IMAD.MOV.U32 R10, RZ, RZ, c[0x4][0x30] ;  /* 0x01000c00ff0a7624 */ /* 0x000fe400078e00ff */
[----:B------:R-:W-:Y:S02]  /*ade0*/  IMAD.MOV.U32 R11, RZ, RZ, c[0x4][0x34] ;  /* 0x01000d00ff0b7624 */ /* 0x000fe400078e00ff */
[----:B------:R-:W-:Y:S02]  /*adf0*/  IMAD.MOV.U32 R13, RZ, RZ, RZ ;  /* 0x000000ffff0d7224 */ /* 0x000fe400078e00ff */
[----:B-1----:R-:W-:Y:S01]  /*ae00*/  LEPC R14 ;  /* 0x00000000000e734e */ /* 0x002fe20000000000 */
[----:B------:R-:W-:Y:S02]  /*ae10*/  MOV R9, 0xae80 ;  /* 0x0000ae8000097802 */ /* 0x000fe40000000f00 */
[----:B------:R-:W-:Y:S02]  /*ae20*/  MOV R20, 0xae00 ;  /* 0x0000ae0000147802 */ /* 0x000fe40000000f00 */
[----:B------:R-:W-:Y:S02]  /*ae30*/  MOV R21, 0x0 ;  /* 0x0000000000157802 */ /* 0x000fe40000000f00 */
[----:B------:R-:W-:-:S02]  /*ae40*/  MOV R0, 0x0 ;  /* 0x0000000000007802 */ /* 0x000fc40000000f00 */
[----:B------:R-:W-:-:S04]  /*ae50*/  IADD3 R20, P0, P1, -R20, R9, R14 ;  /* 0x0000000914147210 */ /* 0x000fc8000791e10e */
[----:B------:R-:W-:-:S04]  /*ae60*/  IADD3.X R21, ~R0, R21, R15, P0, P1 ;  /* 0x0000001500157210 */ /* 0x000fc800007e250f */
[----:B--2---:R-:W-:Y:S05]  /*ae70*/  CALL.ABS.NOINC R2 ;  /* 0x0000000002007343 */ /* 0x004fea0003c00000 */
[----:B------:R-:W-:Y:S05]  /*ae80*/  BRA `(.L_x_2879) ;  /* 0x0000007000007947 */ /* 0x000fea0003800000 */
.L_x_2906:
[----:B------:R-:W-:-:S06]  /*ae90*/  HADD2.F32 R3, -RZ, R3.H0_H0 ;  /* 0x20000003ff037230 */ /* 0x000fcc0000004100 */
[----:B------:R-:W1:Y:S02]  /*aea0*/  F2I.U64.TRUNC R2, R3 ;  /* 0x0000000300027311 */ /* 0x000e64000020d800 */
[----:B-1----:R1:W-:Y:S01]  /*aeb0*/  STG.E.64 [R18.64], R2 ;  /* 0x0000000212007986 */ /* 0x0023e2000c101b24 */
[----:B------:R-:W-:Y:S05]  /*aec0*/  BRA `(.L_x_2879) ;  /* 0x0000003000007947 */ /* 0x000fea0003800000 */
.L_x_2905:
[----:B------:R-:W-:-:S06]  /*aed0*/  HADD2.F32 R3, -RZ, R3.H0_H0 ;  /* 0x20000003ff037230 */ /* 0x000fcc0000004100 */
[----:B------:R-:W1:Y:S02]  /*aee0*/  F2I.FTZ.U32.TRUNC.NTZ R3, R3 ;  /* 0x0000000300037305 */ /* 0x000e64000021f000 */
[----:B-1----:R1:W-:Y:S02]  /*aef0*/  STG.E [R18.64], R3 ;  /* 0x0000000312007986 */ /* 0x0023e4000c101924 */
.L_x_2879:
[----:B------:R-:W-:-:S04]  /*af00*/  IADD3 R17, R17, 0x80, RZ ;  /* 0x0000008011117810 */ /* 0x000fc80007ffe0ff */
[----:B------:R-:W-:-:S13]  /*af10*/  ISETP.GE.AND P0, PT, R17, c[0x0][0x160], PT ;  /* 0x0000580011007a0c */ /* 0x000fda0003f06270 */
[----:B------:R-:W-:Y:S05]  /*af20*/  @P0 BRA `(.L_x_2779) ;  /* 0x0000572000000947 */ /* 0x000fea0003800000 */
[----:B------:R-:W-:Y:S01]  /*af30*/  ISETP.NE.AND P0, PT, RZ, c[0x0][0x168], PT ;  /* 0x00005a00ff007a0c */ /* 0x000fe20003f05270 */
[----:B-1----:R-:W-:Y:S02]  /*af40*/  IMAD.MOV.U32 R0, RZ, RZ, RZ ;  /* 0x000000ffff007224 */ /* 0x002fe400078e00ff */
[----:B------:R-:W-:-:S10]  /*af50*/  IMAD.MOV.U32 R18, RZ, RZ, RZ ;  /* 0x000000ffff127224 */ /* 0x000fd400078e00ff */
[----:B------:R-:W-:Y:S05]  /*af60*/  @!P0 BRA `(.L_x_2907) ;  /* 0x00000e0000008947 */ /* 0x000fea0003800000 */
[----:B------:R-:W-:Y:S01]  /*af70*/  MOV R16, RZ ;  /* 0x000000ff00107202 */ /* 0x000fe20000000f00 */
[----:B------:R-:W-:-:S04]  /*af80*/  IMAD.MOV.U32 R4, RZ, RZ, 0x1 ;  /* 0x00000001ff047424 */ /* 0x000fc800078e00ff */
[----:B------:R-:W-:Y:S01]  /*af90*/  IMAD.HI.U32 R2, R17, c[0x0][0x170], R16 ;  /* 0x00005c0011027a27 */ /* 0x000fe200078e0010 */
[----:B------:R-:W-:-:S04]  /*afa0*/  ISETP.NE.AND P0, PT, R4, c[0x0][0x168], PT ;  /* 0x00005a0004007a0c */ /* 0x000fc80003f05270 */
        /* <DEDUP_REMOVED lines=209> */
[----:B------:R-:W-:-:S04]  /*bcc0*/  @P0 IMAD.MOV.U32 R4, RZ, RZ, RZ ;  /* 0x000000ffff040224 */ /* 0x000fc800078e00ff */
[----:B------:R-:W-:-:S04]  /*bcd0*/  @P0 IMAD.HI.U32 R2, R5, c[0x0][0x290], R4 ;  /* 0x0000a40005020a27 */ /* 0x000fc800078e0004 */
[----:B--2---:R-:W-:Y:S01]  /*bce0*/  IMAD.MOV R7, RZ, RZ, -R5 ;  /* 0x000000ffff077224 */ /* 0x004fe200078e0a05 */
        /* <DEDUP_REMOVED lines=8> */
.L_x_2907:
[----:B------:R-:W1:Y:S01]  /*bd70*/  LDC.U8 R5, c[0x0][0x372] ;  /* 0x0000dc80ff057b82 */ /* 0x000e620000000000 */
[----:B------:R-:W-:Y:S02]  /*bd80*/  IADD3 R2, P1, R0, c[0x0][0x368], RZ ;  /* 0x0000da0000027a10 */ /* 0x000fe40007f3e0ff */
[----:B------:R-:W-:-:S03]  /*bd90*/  IADD3 R18, P0, R18, c[0x0][0x360], RZ ;  /* 0x0000d80012127a10 */ /* 0x000fc60007f1e0ff */
[----:B------:R-:W-:Y:S01]  /*bda0*/  IMAD.X R3, RZ, RZ, c[0x0][0x36c], P1 ;  /* 0x0000db00ff037624 */ /* 0x000fe200008e06ff */
[----:B------:R-:W-:Y:S02]  /*bdb0*/  IADD3.X R19, RZ, c[0x0][0x364], RZ, P0, !PT ;  /* 0x0000d900ff137a10 */ /* 0x000fe400007fe4ff */
        /* <DEDUP_REMOVED lines=12> */
[----:B-1----:R-:W-:Y:S01]  /*be80*/  PRMT R3, RZ, 0x7610, R3 ;  /* 0x00007610ff037816 */ /* 0x002fe20000000003 */
[----:B----4-:R-:W1:Y:S02]  /*be90*/  I2F.S16 R0, R2 ;  /* 0x0000000200007306 */ /* 0x010e640000101400 */
[----:B-1----:R-:W-:Y:S01]  /*bea0*/  F2FP.PACK_AB R0, RZ, R0 ;  /* 0x00000000ff00723e */ /* 0x002fe200000000ff */
[----:B------:R-:W-:Y:S05]  /*beb0*/  BRA `(.L_x_2913) ;  /* 0x00000fe000007947 */ /* 0x000fea0003800000 */
.L_x_2911:
[----:B------:R1:W4:Y:S02]  /*bec0*/  LDG.E.U8 R2, [R2.64] ;  /* 0x0000002402027981 */ /* 0x000324000c1e1100 */
[----:B-1----:R-:W-:Y:S01]  /*bed0*/  PRMT R3, RZ, 0x7610, R3 ;  /* 0x00007610ff037816 */ /* 0x002fe20000000003 */
[----:B----4-:R-:W1:Y:S02]  /*bee0*/  I2F.U16 R0, R2 ;  /* 0x0000000200007306 */ /* 0x010e640000101000 */
[----:B-1----:R-:W-:Y:S01]  /*bef0*/  F2FP.PACK_AB R0, RZ, R0 ;  /* 0x00000000ff00723e */ /* 0x002fe200000000ff */
[----:B------:R-:W-:Y:S05]  /*bf00*/  BRA `(.L_x_2913) ;  /* 0x00000f9000007947 */ /* 0x000fea0003800000 */
.L_x_2910:
[----:B------:R-:W-:-:S13]  /*bf10*/  ISETP.NE.AND P0, PT, R4, 0x2, PT ;  /* 0x000000020400780c */ /* 0x000fda0003f05270 */
[----:B------:R-:W-:Y:S05]  /*bf20*/  @!P0 BRA `(.L_x_2914) ;  /* 0x000000e000008947 */ /* 0x000fea0003800000 */
[----:B------:R-:W-:-:S13]  /*bf30*/  ISETP.NE.AND P0, PT, R4, 0x3, PT ;  /* 0x000000030400780c */ /* 0x000fda0003f05270 */
[----:B------:R-:W-:Y:S05]  /*bf40*/  @!P0 BRA `(.L_x_2915) ;  /* 0x0000007000008947 */ /* 0x000fea0003800000 */
[----:B------:R-:W-:-:S13]  /*bf50*/  ISETP.NE.AND P0, PT, R4, 0x4, PT ;  /* 0x000000040400780c */ /* 0x000fda0003f05270 */
[----:B------:R-:W-:Y:S05]  /*bf60*/  @P0 BRA `(.L_x_2912) ;  /* 0x00000d4000000947 */ /* 0x000fea0003800000 */
[----:B------:R-:W4:Y:S02]  /*bf70*/  LDG.E.64 R2, [R2.64] ;  /* 0x0000002402027981 */ /* 0x000f24000c1e1b00 */
[----:B----4-:R1:W4:Y:S02]  /*bf80*/  I2F.S64 R0, R2 ;  /* 0x0000000200007312 */ /* 0x0103240000301400 */
[----:B-1----:R-:W-:Y:S02]  /*bf90*/  PRMT R3, RZ, 0x7610, R3 ;  /* 0x00007610ff037816 */ /* 0x002fe40000000003 */
[----:B----4-:R-:W-:Y:S01]  /*bfa0*/  F2FP.PACK_AB R0, RZ, R0 ;  /* 0x00000000ff00723e */ /* 0x010fe200000000ff */
[----:B------:R-:W-:Y:S05]  /*bfb0*/  BRA `(.L_x_2913) ;  /* 0x00000ee000007947 */ /* 0x000fea0003800000 */
.L_x_2915:
[----:B------:R1:W4:Y:S02]  /*bfc0*/  LDG.E R2, [R2.64] ;  /* 0x0000002402027981 */ /* 0x000324000c1e1900 */
[----:B-1----:R-:W-:Y:S01]  /*bfd0*/  PRMT R3, RZ, 0x7610, R3 ;  /* 0x00007610ff037816 */ /* 0x002fe20000000003 */
[----:B----4-:R-:W1:Y:S02]  /*bfe0*/  I2F R0, R2 ;  /* 0x0000000200007306 */ /* 0x010e640000201400 */
[----:B-1----:R-:W-:Y:S01]  /*bff0*/  F2FP.PACK_AB R0, RZ, R0 ;  /* 0x00000000ff00723e */ /* 0x002fe200000000ff */
[----:B------:R-:W-:Y:S05]  /*c000*/  BRA `(.L_x_2913) ;  /* 0x00000e9000007947 */ /* 0x000fea0003800000 */
.L_x_2914:
[----:B------:R1:W4:Y:S02]  /*c010*/  LDG.E.U16 R2, [R2.64] ;  /* 0x0000002402027981 */ /* 0x000324000c1e1500 */
[----:B-1----:R-:W-:Y:S01]  /*c020*/  PRMT R3, RZ, 0x7610, R3 ;  /* 0x00007610ff037816 */ /* 0x002fe20000000003 */
[----:B----4-:R-:W1:Y:S02]  /*c030*/  I2F.S16 R0, R2 ;  /* 0x0000000200007306 */ /* 0x010e640000101400 */
[----:B-1----:R-:W-:Y:S01]  /*c040*/  F2FP.PACK_AB R0, RZ, R0 ;  /* 0x00000000ff00723e */ /* 0x002fe200000000ff */
[----:B------:R-:W-:Y:S05]  /*c050*/  BRA `(.L_x_2913) ;  /* 0x00000e4000007947 */ /* 0x000fea0003800000 */
.L_x_2909:
[----:B------:R-:W-:-:S13]  /*c060*/  ISETP.GT.AND P0, PT, R4, 0x6, PT ;  /* 0x000000060400780c */ /* 0x000fda0003f04270 */
[----:B------:R-:W-:Y:S05]  /*c070*/  @P0 BRA `(.L_x_2916) ;  /* 0x000000d000000947 */ /* 0x000fea0003800000 */
[----:B------:R-:W-:-:S13]  /*c080*/  ISETP.NE.AND P0, PT, R4, 0x5, PT ;  /* 0x000000050400780c */ /* 0x000fda0003f05270 */
[----:B------:R-:W-:Y:S05]  /*c090*/  @!P0 BRA `(.L_x_2917) ;  /* 0x0000006000008947 */ /* 0x000fea0003800000 */
[----:B------:R-:W-:-:S13]  /*c0a0*/  ISETP.NE.AND P0, PT, R4, 0x6, PT ;  /* 0x000000060400780c */ /* 0x000fda0003f05270 */
[----:B------:R-:W-:Y:S05]  /*c0b0*/  @P0 BRA `(.L_x_2912) ;  /* 0x00000bf000000947 */ /* 0x000fea0003800000 */
[----:B------:R1:W4:Y:S02]  /*c0c0*/  LDG.E R0, [R2.64] ;  /* 0x0000002402007981 */ /* 0x000324000c1e1900 */
[----:B-1----:R-:W-:Y:S02]  /*c0d0*/  PRMT R3, RZ, 0x7610, R3 ;  /* 0x00007610ff037816 */ /* 0x002fe40000000003 */
[----:B----4-:R-:W-:Y:S01]  /*c0e0*/  F2FP.PACK_AB R0, RZ, R0 ;  /* 0x00000000ff00723e */ /* 0x010fe200000000ff */
[----:B------:R-:W-:Y:S05]  /*c0f0*/  BRA `(.L_x_2913) ;  /* 0x00000da000007947 */ /* 0x000fea0003800000 */
.L_x_2917:
[----:B------:R1:W4:Y:S02]  /*c100*/  LDG.E.U16 R0, [R2.64] ;  /* 0x0000002402007981 */ /* 0x000324000c1e1500 */
[----:B-1----:R-:W-:Y:S01]  /*c110*/  PRMT R3, RZ, 0x7610, R3 ;  /* 0x00007610ff037816 */ /* 0x002fe20000000003 */
[----:B----4-:R-:W-:-:S05]  /*c120*/  HADD2.F32 R0, -RZ, R0.H0_H0 ;  /* 0x20000000ff007230 */ /* 0x010fca0000004100 */
[----:B------:R-:W-:Y:S01]  /*c130*/  F2FP.PACK_AB R0, RZ, R0 ;  /* 0x00000000ff00723e */ /* 0x000fe200000000ff */
[----:B------:R-:W-:Y:S05]  /*c140*/  BRA `(.L_x_2913) ;  /* 0x00000d5000007947 */ /* 0x000fea0003800000 */
.L_x_2916:
        /* <DEDUP_REMOVED lines=10> */
.L_x_2919:
[----:B------:R-:W4:Y:S02]  /*c1f0*/  LDG.E R3, [R2.64] ;  /* 0x0000002402037981 */ /* 0x000f24000c1e1900 */
[C---:B----4-:R-:W-:Y:S02]  /*c200*/  PRMT R0, R3.reuse, 0x7610, R0 ;  /* 0x0000761003007816 */ /* 0x050fe40000000000 */
[----:B------:R-:W-:Y:S01]  /*c210*/  PRMT R3, R3, 0x7632, R3 ;  /* 0x0000763203037816 */ /* 0x000fe20000000003 */
[----:B------:R-:W-:Y:S05]  /*c220*/  BRA `(.L_x_2913) ;  /* 0x00000c7000007947 */ /* 0x000fea0003800000 */
.L_x_2918:
[----:B------:R-:W4:Y:S02]  /*c230*/  LDG.E.64 R2, [R2.64] ;  /* 0x0000002402027981 */ /* 0x000f24000c1e1b00 */
[----:B----4-:R1:W4:Y:S01]  /*c240*/  F2F.F32.F64 R0, R2 ;  /* 0x0000000200007310 */ /* 0x0103220000301000 */
[----:B------:R1:W4:Y:S02]  /*c250*/  DSETP.GEU.AND P0, PT, |R2|, c[0x2][0x0], PT ;  /* 0x008000000200762a */ /* 0x0003240003f0e200 */
[----:B-1----:R-:W-:-:S12]  /*c260*/  PRMT R3, RZ, 0x7610, R3 ;  /* 0x00007610ff037816 */ /* 0x002fd80000000003 */
[----:B----4-:R-:W-:-:S05]  /*c270*/  @!P0 FMUL R0, R0, 1.175494350822287508e-38 ;  /* 0x0080000000008820 */ /* 0x010fca0000400000 */
[----:B------:R-:W-:Y:S01]  /*c280*/  F2FP.PACK_AB R0, RZ, R0 ;  /* 0x00000000ff00723e */ /* 0x000fe200000000ff */
[----:B------:R-:W-:Y:S05]  /*c290*/  BRA `(.L_x_2913) ;  /* 0x00000c0000007947 */ /* 0x000fea0003800000 */
.L_x_2908:
        /* <DEDUP_REMOVED lines=9> */
[----:B-1----:R-:W-:Y:S02]  /*c330*/  PRMT R3, RZ, 0x7610, R3 ;  /* 0x00007610ff037816 */ /* 0x002fe40000000003 */
[----:B----4-:R-:W-:-:S04]  /*c340*/  ISETP.NE.AND P0, PT, R2, RZ, PT ;  /* 0x000000ff0200720c */ /* 0x010fc80003f05270 */
[----:B------:R-:W-:-:S04]  /*c350*/  FSEL R0, RZ, 1, !P0 ;  /* 0x3f800000ff007808 */ /* 0x000fc80004000000 */
[----:B------:R-:W-:Y:S01]  /*c360*/  F2FP.PACK_AB R0, RZ, R0 ;  /* 0x00000000ff00723e */ /* 0x000fe200000000ff */
[----:B------:R-:W-:Y:S05]  /*c370*/  BRA `(.L_x_2913) ;  /* 0x00000b2000007947 */ /* 0x000fea0003800000 */
.L_x_2922:
[----:B--2---:R-:W2:Y:S02]  /*c380*/  LDG.E.128 R4, [R2.64] ;  /* 0x0000002402047981 */ /* 0x004ea4000c1e1d00 */
[----:B0-2---:R-:W0:Y:S01]  /*c390*/  F2F.F32.F64 R8, R6 ;  /* 0x0000000600087310 */ /* 0x005e220000301000 */
        /* <DEDUP_REMOVED lines=8> */
.L_x_2921:
[----:B------:R-:W-:-:S13]  /*c420*/  ISETP.NE.AND P0, PT, R4, 0xf, PT ;  /* 0x0000000f0400780c */ /* 0x000fda0003f05270 */
[----:B------:R-:W-:Y:S05]  /*c430*/  @!P0 BRA `(.L_x_2923) ;  /* 0x0000029000008947 */ /* 0x000fea0003800000 */
[----:B------:R-:W-:-:S13]  /*c440*/  ISETP.NE.AND P0, PT, R4, 0x17, PT ;  /* 0x000000170400780c */ /* 0x000fda0003f05270 */
[----:B------:R-:W-:Y:S05]  /*c450*/  @!P0 BRA `(.L_x_2924) ;  /* 0x0000018000008947 */ /* 0x000fea0003800000 */
[----:B------:R-:W-:-:S13]  /*c460*/  ISETP.NE.AND P0, PT, R4, 0x18, PT ;  /* 0x000000180400780c */ /* 0x000fda0003f05270 */
[----:B------:R-:W-:Y:S05]  /*c470*/  @P0 BRA `(.L_x_2912) ;  /* 0x0000083000000947 */ /* 0x000fea0003800000 */
[----:B------:R1:W4:Y:S01]  /*c480*/  LDG.E.U8 R0, [R2.64] ;  /* 0x0000002402007981 */ /* 0x000322000c1e1100 */
[----:B0-----:R-:W-:Y:S01]  /*c490*/  IMAD.MOV.U32 R8, RZ, RZ, -0x800000 ;  /* 0xff800000ff087424 */ /* 0x001fe200078e00ff */
[----:B-1----:R-:W-:Y:S01]  /*c4a0*/  PRMT R3, RZ, 0x7610, R3 ;  /* 0x00007610ff037816 */ /* 0x002fe20000000003 */
        /* <DEDUP_REMOVED lines=19> */
.L_x_2924:
[----:B------:R1:W4:Y:S02]  /*c5e0*/  LDG.E.U8 R2, [R2.64] ;  /* 0x0000002402027981 */ /* 0x000324000c1e1100 */
[----:B-1----:R-:W-:Y:S02]  /*c5f0*/  PRMT R3, RZ, 0x7610, R3 ;  /* 0x00007610ff037816 */ /* 0x002fe40000000003 */
        /* <DEDUP_REMOVED lines=13> */
.L_x_2923:
[----:B------:R1:W4:Y:S02]  /*c6d0*/  LDG.E.U16 R0, [R2.64] ;  /* 0x0000002402007981 */ /* 0x000324000c1e1500 */
[----:B-1----:R-:W-:Y:S02]  /*c6e0*/  PRMT R3, RZ, 0x7610, R3 ;  /* 0x00007610ff037816 */ /* 0x002fe40000000003 */
[----:B----4-:R-:W-:-:S04]  /*c6f0*/  PRMT R0, RZ, 0x5410, R0 ;  /* 0x00005410ff007816 */ /* 0x010fc80000000000 */
[----:B------:R-:W-:Y:S01]  /*c700*/  F2FP.PACK_AB R0, RZ, R0 ;  /* 0x00000000ff00723e */ /* 0x000fe200000000ff */
[----:B------:R-:W-:Y:S05]  /*c710*/  BRA `(.L_x_2913) ;  /* 0x0000078000007947 */ /* 0x000fea0003800000 */
.L_x_2920:
        /* <DEDUP_REMOVED lines=9> */
[----:B-1----:R-:W-:Y:S01]  /*c7b0*/  PRMT R3, RZ, 0x7610, R3 ;  /* 0x00007610ff037816 */ /* 0x002fe20000000003 */
[----:B----4-:R-:W1:Y:S02]  /*c7c0*/  I2F.U16 R0, R2 ;  /* 0x0000000200007306 */ /* 0x010e640000101000 */
[----:B-1----:R-:W-:Y:S01]  /*c7d0*/  F2FP.PACK_AB R0, RZ, R0 ;  /* 0x00000000ff00723e */ /* 0x002fe200000000ff */
[----:B------:R-:W-:Y:S05]  /*c7e0*/  BRA `(.L_x_2913) ;  /* 0x000006b000007947 */ /* 0x000fea0003800000 */
.L_x_2927:
        /* <DEDUP_REMOVED lines=15> */
[----:B------:R-:W1:Y:S02]  /*c8e0*/  FLO.U32 R3, R2 ;  /* 0x0000000200037300 */ /* 0x000e6400000e0000 */
[----:B-1----:R-:W-:-:S04]  /*c8f0*/  IADD3 R3, -R3, 0x1f, RZ ;  /* 0x0000001f03037810 */ /* 0x002fc80007ffe1ff */
[----:B------:R-:W-:Y:S02]  /*c900*/  IADD3 R5, R3, -0x1c, RZ ;  /* 0xffffffe403057810 */ /* 0x000fe40007ffe0ff */
[----:B------:R-:W-:Y:S02]  /*c910*/  IADD3 R0, R0, 0x1d, -R3 ;  /* 0x0000001d00007810 */ /* 0x000fe40007ffe803 */
[----:B------:R-:W-:-:S04]  /*c920*/  SHF.L.U32 R5, R2, R5, RZ ;  /* 0x0000000502057219 */ /* 0x000fc800000006ff */
[----:B------:R-:W-:Y:S02]  /*c930*/  LOP3.LUT R2, R5, 0x7, RZ, 0xc0, !PT ;  /* 0x0000000705027812 */ /* 0x000fe400078ec0ff */
.L_x_2931:
[----:B------:R-:W-:Y:S05]  /*c940*/  BSYNC B1 ;  /* 0x0000000000017941 */ /* 0x000fea0003800000 */
.L_x_2930:
[----:B------:R-:W-:Y:S01]  /*c950*/  LEA R3, R0, 0x3b800000, 0x17 ;  /* 0x3b80000000037811 */ /* 0x000fe200078eb8ff */
[----:B------:R-:W-:-:S05]  /*c960*/  IMAD.SHL.U32 R0, R2, 0x100000, RZ ;  /* 0x0010000002007824 */ /* 0x000fca00078e00ff */
[----:B------:R-:W-:Y:S02]  /*c970*/  LOP3.LUT R0, R3, R0, R4, 0xfe, !PT ;  /* 0x0000000003007212 */ /* 0x000fe400078efe04 */
.L_x_2929:
[----:B------:R-:W-:Y:S05]  /*c980*/  BSYNC B0 ;  /* 0x0000000000007941 */ /* 0x000fea0003800000 */
.L_x_2928:
[----:B------:R-:W-:Y:S02]  /*c990*/  F2FP.PACK_AB R0, RZ, R0 ;  /* 0x00000000ff00723e */ /* 0x000fe400000000ff */
[----:B------:R-:W-:Y:S01]  /*c9a0*/  PRMT R3, RZ, 0x7610, R3 ;  /* 0x00007610ff037816 */ /* 0x000fe20000000003 */
[----:B------:R-:W-:Y:S05]  /*c9b0*/  BRA `(.L_x_2913) ;  /* 0x000004e000007947 */ /* 0x000fea0003800000 */
.L_x_2926:
        /* <DEDUP_REMOVED lines=21> */
.L_x_2935:
[----:B------:R-:W-:Y:S05]  /*cb10*/  BSYNC B1 ;  /* 0x0000000000017941 */ /* 0x000fea0003800000 */
.L_x_2934:
[----:B------:R-:W-:Y:S01]  /*cb20*/  LEA R3, R0, 0x37800000, 0x17 ;  /* 0x3780000000037811 */ /* 0x000fe200078eb8ff */
[----:B------:R-:W-:-:S05]  /*cb30*/  IMAD.SHL.U32 R0, R2, 0x200000, RZ ;  /* 0x0020000002007824 */ /* 0x000fca00078e00ff */
[----:B------:R-:W-:Y:S02]  /*cb40*/  LOP3.LUT R0, R3, R0, R4, 0xfe, !PT ;  /* 0x0000000003007212 */ /* 0x000fe400078efe04 */
.L_x_2933:
[----:B------:R-:W-:Y:S05]  /*cb50*/  BSYNC B0 ;  /* 0x0000000000007941 */ /* 0x000fea0003800000 */
.L_x_2932:
[----:B------:R-:W-:Y:S02]  /*cb60*/  F2FP.PACK_AB R0, RZ, R0 ;  /* 0x00000000ff00723e */ /* 0x000fe400000000ff */
[----:B------:R-:W-:Y:S01]  /*cb70*/  PRMT R3, RZ, 0x7610, R3 ;  /* 0x00007610ff037816 */ /* 0x000fe20000000003 */
[----:B------:R-:W-:Y:S05]  /*cb80*/  BRA `(.L_x_2913) ;  /* 0x0000031000007947 */ /* 0x000fea0003800000 */
.L_x_2925:
        /* <DEDUP_REMOVED lines=14> */
.L_x_2939:
[----:B------:R-:W-:Y:S05]  /*cc70*/  BSYNC B0 ;  /* 0x0000000000007941 */ /* 0x000fea0003800000 */
.L_x_2938:
[----:B------:R-:W-:Y:S02]  /*cc80*/  PRMT R3, RZ, 0x7610, R3 ;  /* 0x00007610ff037816 */ /* 0x000fe40000000003 */
[----:B------:R-:W-:Y:S01]  /*cc90*/  F2FP.PACK_AB R0, RZ, R0 ;  /* 0x00000000ff00723e */ /* 0x000fe200000000ff */
[----:B------:R-:W-:Y:S05]  /*cca0*/  BRA `(.L_x_2913) ;  /* 0x000001f000007947 */ /* 0x000fea0003800000 */
.L_x_2912:
[----:B------:R-:W-:Y:S01]  /*ccb0*/  MOV R0, 0x0 ;  /* 0x0000000000007802 */ /* 0x000fe20000000f00 */
[----:B------:R-:W-:Y:S01]  /*ccc0*/  IMAD.MOV.U32 R4, RZ, RZ, c[0x4][0x158] ;  /* 0x01005600ff047624 */ /* 0x000fe200078e00ff */
[----:B------:R-:W-:Y:S01]  /*ccd0*/  MOV R5, c[0x4][0x15c] ;  /* 0x0100570000057a02 */ /* 0x000fe20000000f00 */
[----:B------:R-:W-:Y:S01]  /*cce0*/  IMAD.MOV.U32 R6, RZ, RZ, c[0x4][0x160] ;  /* 0x01005800ff067624 */ /* 0x000fe200078e00ff */
[----:B------:R1:W4:Y:S01]  /*ccf0*/  LDC.64 R2, c[0x4][R0] ;  /* 0x0100000000027b82 */ /* 0x0003220000000a00 */
[----:B--2---:R-:W-:Y:S01]  /*cd00*/  IMAD.MOV.U32 R7, RZ, RZ, c[0x4][0x164] ;  /* 0x01005900ff077624 */ /* 0x004fe200078e00ff */
[----:B---3--:R-:W-:Y:S01]  /*cd10*/  MOV R10, c[0x4][0x28] ;  /* 0x01000a00000a7a02 */ /* 0x008fe20000000f00 */
[----:B0-----:R-:W-:-:S02]  /*cd20*/  IMAD.MOV.U32 R8, RZ, RZ, 0x4e ;  /* 0x0000004eff087424 */ /* 0x001fc400078e00ff */
[----:B------:R-:W-:Y:S02]  /*cd30*/  IMAD.MOV.U32 R11, RZ, RZ, c[0x4][0x2c] ;  /* 0x01000b00ff0b7624 */ /* 0x000fe400078e00ff */
[----:B------:R-:W-:Y:S02]  /*cd40*/  IMAD.MOV.U32 R12, RZ, RZ, 0x1 ;  /* 0x00000001ff0c7424 */ /* 0x000fe400078e00ff */
        /* <DEDUP_REMOVED lines=8> */
[----:B----4-:R-:W-:Y:S05]  /*cdd0*/  CALL.ABS.NOINC R2 ;  /* 0x0000000002007343 */ /* 0x010fea0003c00000 */
[----:B------:R-:W-:Y:S02]  /*cde0*/  PRMT R3, RZ, 0x7610, R3 ;  /* 0x00007610ff037816 */ /* 0x000fe40000000003 */
[----:B------:R-:W-:Y:S01]  /*cdf0*/  PRMT R0, RZ, 0x7610, R0 ;  /* 0x00007610ff007816 */ /* 0x000fe20000000000 */
[----:B------:R-:W-:Y:S05]  /*ce00*/  BRA `(.L_x_2913) ;  /* 0x0000009000007947 */ /* 0x000fea0003800000 */
.L_x_2937:
[----:B------:R-:W4:Y:S02]  /*ce10*/  LDG.E.64 R2, [R2.64] ;  /* 0x0000002402027981 */ /* 0x000f24000c1e1b00 */
[----:B----4-:R1:W4:Y:S02]  /*ce20*/  I2F.U64 R0, R2 ;  /* 0x0000000200007312 */ /* 0x0103240000301000 */
[----:B-1----:R-:W-:Y:S02]  /*ce30*/  PRMT R3, RZ, 0x7610, R3 ;  /* 0x00007610ff037816 */ /* 0x002fe40000000003 */
[----:B----4-:R-:W-:Y:S01]  /*ce40*/  F2FP.PACK_AB R0, RZ, R0 ;  /* 0x00000000ff00723e */ /* 0x010fe200000000ff */
[----:B------:R-:W-:Y:S05]  /*ce50*/  BRA `(.L_x_2913) ;  /* 0x0000004000007947 */ /* 0x000fea0003800000 */
.L_x_2936:
[----:B------:R1:W4:Y:S02]  /*ce60*/  LDG.E R2, [R2.64] ;  /* 0x0000002402027981 */ /* 0x000324000c1e1900 */
[----:B-1----:R-:W-:Y:S01]  /*ce70*/  PRMT R3, RZ, 0x7610, R3 ;  /* 0x00007610ff037816 */ /* 0x002fe20000000003 */
[----:B----4-:R-:W1:Y:S02]  /*ce80*/  I2F.U32 R0, R2 ;  /* 0x0000000200007306 */ /* 0x010e640000201000 */
[----:B-1----:R-:W-:-:S06]  /*ce90*/  F2FP.PACK_AB R0, RZ, R0 ;  /* 0x00000000ff00723e */ /* 0x002fcc00000000ff */
.L_x_2913:
        /* <DEDUP_REMOVED lines=9> */
[C---:B0-----:R-:W-:Y:S01]  /*cf30*/  FADD.FTZ R8, |R4|.reuse, -RZ ;  /* 0x800000ff04087221 */ /* 0x041fe20000010200 */
[----:B------:R-:W-:Y:S02]  /*cf40*/  FSETP.GT.FTZ.AND P1, PT, |R4|, 8388608, PT ;  /* 0x4b0000000400780b */ /* 0x000fe40003f34200 */
[----:B---3--:R-:W-:Y:S02]  /*cf50*/  SHF.R.U32.HI R12, RZ, 0x1f, R4 ;  /* 0x0000001fff0c7819 */ /* 0x008fe40000011604 */
        /* <DEDUP_REMOVED lines=10> */
[----:B--2---:R-:W-:Y:S02]  /*d000*/  FADD.FTZ R7, |R8|, -RZ ;  /* 0x800000ff08077221 */ /* 0x004fe40000010200 */
        /* <DEDUP_REMOVED lines=87> */
.L_x_2948:
        /* <DEDUP_REMOVED lines=10> */
.L_x_2950:
[----:B------:R-:W-:-:S04]  /*d620*/  FADD.FTZ R9, -R2, R7 ;  /* 0x0000000702097221 */ /* 0x000fc80000010100 */
[----:B------:R-:W-:Y:S02]  /*d630*/  FMUL.FTZ R9, R9, 0.5 ;  /* 0x3f00000009097820 */ /* 0x000fe40000410000 */
.L_x_2951:
[----:B------:R-:W-:Y:S05]  /*d640*/  BSYNC B2 ;  /* 0x0000000000027941 */ /* 0x000fea0003800000 */
.L_x_2949:
        /* <DEDUP_REMOVED lines=11> */
.L_x_2953:
[----:B------:R-:W-:-:S04]  /*d700*/  FADD.FTZ R11, R6, -R11 ;  /* 0x8000000b060b7221 */ /* 0x000fc80000010000 */
[----:B------:R-:W-:Y:S02]  /*d710*/  FMUL.FTZ R14, R11, 0.5 ;  /* 0x3f0000000b0e7820 */ /* 0x000fe40000410000 */
.L_x_2954:
[----:B------:R-:W-:Y:S05]  /*d720*/  BSYNC B2 ;  /* 0x0000000000027941 */ /* 0x000fea0003800000 */
.L_x_2952:
        /* <DEDUP_REMOVED lines=35> */
.L_x_2947:
[----:B------:R0:W1:Y:S02]  /*d960*/  MUFU.SQRT R9, R8 ;  /* 0x0000000800097308 */ /* 0x0000640000002000 */
.L_x_2946:
[----:B------:R-:W-:Y:S05]  /*d970*/  BSYNC B1 ;  /* 0x0000000000017941 */ /* 0x000fea0003800000 */
.L_x_2945:
        /* <DEDUP_REMOVED lines=24> */
.L_x_2961:
[----:B------:R-:W-:-:S04]  /*db00*/  FADD.FTZ R2, -R2, R7 ;  /* 0x0000000702027221 */ /* 0x000fc80000010100 */
[----:B------:R-:W-:Y:S02]  /*db10*/  FMUL.FTZ R2, R2, 0.5 ;  /* 0x3f00000002027820 */ /* 0x000fe40000410000 */
.L_x_2962:
[----:B------:R-:W-:Y:S05]  /*db20*/  BSYNC B2 ;  /* 0x0000000000027941 */ /* 0x000fea0003800000 */
.L_x_2960:
        /* <DEDUP_REMOVED lines=10> */
.L_x_2964:
[----:B------:R-:W-:-:S04]  /*dbd0*/  FADD.FTZ R3, -R3, R6 ;  /* 0x0000000603037221 */ /* 0x000fc80000010100 */
[----:B------:R-:W-:Y:S02]  /*dbe0*/  FMUL.FTZ R3, R3, 0.5 ;  /* 0x3f00000003037820 */ /* 0x000fe40000410000 */
.L_x_2965:
[----:B------:R-:W-:Y:S05]  /*dbf0*/  BSYNC B2 ;  /* 0x0000000000027941 */ /* 0x000fea0003800000 */
.L_x_2963:
[----:B------:R-:W-:Y:S01]  /*dc00*/  FADD.FTZ R3, R3, R2 ;  /* 0x0000000203037221 */ /* 0x000fe20000010000 */
[----:B------:R-:W-:Y:S01]  /*dc10*/  PLOP3.LUT P0, PT, PT, PT, PT, 0x80, 0x0 ;  /* 0x000000000000781c */ /* 0x000fe20003f0f070 */
[----:B------:R-:W-:-:S04]  /*dc20*/  FADD.FTZ R10, R5, R10 ;  /* 0x0000000a050a7221 */ /* 0x000fc80000010000 */
[----:B------:R-:W-:-:S06]  /*dc30*/  FMUL.FTZ R10, R10, R3 ;  /* 0x000000030a0a7220 */ /* 0x000fcc0000410000 */
[----:B------:R-:W2:Y:S01]  /*dc40*/  MUFU.SQRT R10, R10 ;  /* 0x0000000a000a7308 */ /* 0x000ea20000002000 */
[----:B------:R-:W-:Y:S05]  /*dc50*/  BRA `(.L_x_2957) ;  /* 0x000001a000007947 */ /* 0x000fea0003800000 */
.L_x_2959:
        /* <DEDUP_REMOVED lines=15> */
.L_x_2958:
        /* <DEDUP_REMOVED lines=8> */
.L_x_2956:
[----:B------:R-:W-:Y:S01]  /*ddd0*/  PLOP3.LUT P0, PT, PT, PT, PT, 0x80, 0x0 ;  /* 0x000000000000781c */ /* 0x000fe20003f0f070 */
[----:B------:R-:W-:Y:S02]  /*dde0*/  FMUL.FTZ R10, R10, 16777216 ;  /* 0x4b8000000a0a7820 */ /* 0x000fe40000410000 */
[----:B------:R-:W-:-:S05]  /*ddf0*/  FMUL.FTZ R5, R5, 16777216 ;  /* 0x4b80000005057820 */ /* 0x000fca0000410000 */
.L_x_2957:
[----:B------:R-:W-:Y:S05]  /*de00*/  BSYNC B1 ;  /* 0x0000000000017941 */ /* 0x000fea0003800000 */
.L_x_2955:
        /* <DEDUP_REMOVED lines=33> */
.L_x_2968:
        /* <DEDUP_REMOVED lines=28> */
.L_x_2967:
        /* <DEDUP_REMOVED lines=20> */
.L_x_2972:
[----:B------:R-:W-:Y:S05]  /*e320*/  BSYNC B4 ;  /* 0x0000000000047941 */ /* 0x000fea0003800000 */
.L_x_2971:
        /* <DEDUP_REMOVED lines=18> */
.L_x_2974:
[----:B------:R-:W-:Y:S01]  /*e450*/  ISETP.GE.AND P0, PT, R7, RZ, PT ;  /* 0x000000ff0700720c */ /* 0x000fe20003f06270 */
[----:B------:R-:W-:-:S12]  /*e460*/  IMAD.MOV.U32 R3, RZ, RZ, 0x3fd774eb ;  /* 0x3fd774ebff037424 */ /* 0x000fd800078e00ff */
[----:B------:R-:W-:-:S04]  /*e470*/  @P0 FFMA.FTZ R0, R3, 0.93318945169448852539, -R0 ;  /* 0x3f6ee58103000823 */ /* 0x000fc80000010800 */
[----:B------:R-:W-:Y:S02]  /*e480*/  @!P0 FFMA.FTZ R0, R3, 0.93318945169448852539, R0 ;  /* 0x3f6ee58103008823 */ /* 0x000fe40000010000 */
.L_x_2975:
[----:B------:R-:W-:Y:S05]  /*e490*/  BSYNC B1 ;  /* 0x0000000000017941 */ /* 0x000fea0003800000 */
.L_x_2973:
        /* <DEDUP_REMOVED lines=11> */
.L_x_2970:
        /* <DEDUP_REMOVED lines=17> */
.L_x_2977:
[----:B------:R-:W-:Y:S05]  /*e660*/  BSYNC B4 ;  /* 0x0000000000047941 */ /* 0x000fea0003800000 */
.L_x_2976:
        /* <DEDUP_REMOVED lines=18> */
.L_x_2979:
[----:B------:R-:W-:Y:S01]  /*e790*/  ISETP.GE.AND P0, PT, R5, RZ, PT ;  /* 0x000000ff0500720c */ /* 0x000fe20003f06270 */
[----:B------:R-:W-:-:S12]  /*e7a0*/  IMAD.MOV.U32 R3, RZ, RZ, 0x3fd774eb ;  /* 0x3fd774ebff037424 */ /* 0x000fd800078e00ff */
[----:B------:R-:W-:-:S04]  /*e7b0*/  @P0 FFMA.FTZ R0, R3, 0.93318945169448852539, -R0 ;  /* 0x3f6ee58103000823 */ /* 0x000fc80000010800 */
[----:B------:R-:W-:Y:S02]  /*e7c0*/  @!P0 FFMA.FTZ R0, R3, 0.93318945169448852539, R0 ;  /* 0x3f6ee58103008823 */ /* 0x000fe40000010000 */
.L_x_2980:
[----:B------:R-:W-:Y:S05]  /*e7d0*/  BSYNC B1 ;  /* 0x0000000000017941 */ /* 0x000fea0003800000 */
.L_x_2978:
        /* <DEDUP_REMOVED lines=10> */
.L_x_2969:
[----:B------:R-:W-:Y:S05]  /*e880*/  BSYNC B3 ;  /* 0x0000000000037941 */ /* 0x000fea0003800000 */
.L_x_2966:
[----:B------:R-:W-:-:S13]  /*e890*/  ISETP.NE.AND P0, PT, R12, RZ, PT ;  /* 0x000000ff0c00720c */ /* 0x000fda0003f05270 */
[----:B-1----:R-:W-:Y:S01]  /*e8a0*/  @!P0 FADD.FTZ R9, -R9, -RZ ;  /* 0x800000ff09098221 */ /* 0x002fe20000010100 */
[----:B------:R-:W-:Y:S05]  /*e8b0*/  BRA `(.L_x_2981) ;  /* 0x00000db000007947 */ /* 0x000fea0003800000 */
.L_x_2944:
[----:B------:R-:W-:Y:S02]  /*e8c0*/  FADD.FTZ R0, -R0, 6.1232342629258392722e-17 ;  /* 0x248d313200007421 */ /* 0x000fe40000010100 */
[----:B------:R-:W-:Y:S02]  /*e8d0*/  FADD.FTZ R9, -R4, -RZ ;  /* 0x800000ff04097221 */ /* 0x000fe40000010100 */
[----:B------:R-:W-:Y:S01]  /*e8e0*/  FADD.FTZ R2, R0, 1.5707963705062866211 ;  /* 0x3fc90fdb00027421 */ /* 0x000fe20000010000 */
[----:B------:R-:W-:Y:S05]  /*e8f0*/  BRA `(.L_x_2981) ;  /* 0x00000d7000007947 */ /* 0x000fea0003800000 */
.L_x_2943:
[----:B------:R-:W-:Y:S02]  /*e900*/  FADD.FTZ R9, -R4, -RZ ;  /* 0x800000ff04097221 */ /* 0x000fe40000010100 */
[----:B------:R-:W-:Y:S01]  /*e910*/  IMAD.MOV.U32 R2, RZ, RZ, RZ ;  /* 0x000000ffff027224 */ /* 0x000fe200078e00ff */
[----:B------:R-:W-:Y:S05]  /*e920*/  BRA `(.L_x_2981) ;  /* 0x00000d4000007947 */ /* 0x000fea0003800000 */
.L_x_2942:
        /* <DEDUP_REMOVED lines=16> */
[----:B--2---:R-:W-:Y:S02]  /*ea30*/  FFMA R7, R15, R2, RZ ;  /* 0x000000020f077223 */ /* 0x004fe400000000ff */
[C---:B------:R-:W-:Y:S02]  /*ea40*/  FFMA.FTZ R10, R6.reuse, R6, R3 ;  /* 0x00000006060a7223 */ /* 0x040fe40000010003 */
[----:B------:R-:W-:-:S04]  /*ea50*/  FFMA R8, -R6, R7, R15 ;  /* 0x0000000706087223 */ /* 0x000fc8000000010f */
[----:B------:R-:W-:Y:S01]  /*ea60*/  FFMA R13, R2, R8, R7 ;  /* 0x00000008020d7223 */ /* 0x000fe20000000007 */
[----:B-1----:R-:W-:Y:S05]  /*ea70*/  @!P0 BRA `(.L_x_2986) ;  /* 0x0000003000008947 */ /* 0x002fea0003800000 */
[----:B------:R-:W-:Y:S01]  /*ea80*/  IMAD.MOV.U32 R20, RZ, RZ, R6 ;  /* 0x000000ffff147224 */ /* 0x000fe200078e0006 */
[----:B------:R-:W-:Y:S02]  /*ea90*/  MOV R2, 0xeab0 ;  /* 0x0000eab000027802 */ /* 0x000fe40000000f00 */
[----:B------:R-:W-:Y:S05]  /*eaa0*/  CALL.REL.NOINC `($__internal_0_$__cuda_sm3x_div_rn_ftz_f32_slowpath) ;  /* 0x000072f000007944 */ /* 0x000fea0003c00000 */
.L_x_2986:
[----:B------:R-:W-:Y:S05]  /*eab0*/  BSYNC B4 ;  /* 0x0000000000047941 */ /* 0x000fea0003800000 */
.L_x_2985:
        /* <DEDUP_REMOVED lines=18> */
.L_x_2988:
[----:B------:R-:W-:Y:S01]  /*ebe0*/  ISETP.GE.AND P0, PT, R0, RZ, PT ;  /* 0x000000ff0000720c */ /* 0x000fe20003f06270 */
[----:B------:R-:W-:-:S12]  /*ebf0*/  IMAD.MOV.U32 R3, RZ, RZ, 0x3fd774eb ;  /* 0x3fd774ebff037424 */ /* 0x000fd800078e00ff */
[----:B------:R-:W-:-:S04]  /*ec00*/  @P0 FFMA.FTZ R2, R3, 0.93318945169448852539, -R2 ;  /* 0x3f6ee58103020823 */ /* 0x000fc80000010802 */
[----:B------:R-:W-:Y:S02]  /*ec10*/  @!P0 FFMA.FTZ R2, R3, 0.93318945169448852539, R2 ;  /* 0x3f6ee58103028823 */ /* 0x000fe40000010002 */
.L_x_2989:
[----:B------:R-:W-:Y:S05]  /*ec20*/  BSYNC B1 ;  /* 0x0000000000017941 */ /* 0x000fea0003800000 */
.L_x_2987:
        /* <DEDUP_REMOVED lines=13> */
.L_x_2984:
        /* <DEDUP_REMOVED lines=11> */
[----:B--2---:R-:W-:Y:S05]  /*edb0*/  CALL.REL.NOINC `($__internal_0_$__cuda_sm3x_div_rn_ftz_f32_slowpath) ;  /* 0x00006fe000007944 */ /* 0x004fea0003c00000 */
.L_x_2992:
[----:B------:R-:W-:Y:S05]  /*edc0*/  BSYNC B4 ;  /* 0x0000000000047941 */ /* 0x000fea0003800000 */
.L_x_2991:
        /* <DEDUP_REMOVED lines=18> */
.L_x_2994:
[----:B------:R-:W-:Y:S01]  /*eef0*/  ISETP.GE.AND P0, PT, R0, RZ, PT ;  /* 0x000000ff0000720c */ /* 0x000fe20003f06270 */
[----:B------:R-:W-:-:S12]  /*ef00*/  IMAD.MOV.U32 R3, RZ, RZ, 0x3fd774eb ;  /* 0x3fd774ebff037424 */ /* 0x000fd800078e00ff */
[----:B------:R-:W-:-:S04]  /*ef10*/  @P0 FFMA.FTZ R2, R3, 0.93318945169448852539, -R2 ;  /* 0x3f6ee58103020823 */ /* 0x000fc80000010802 */
[----:B------:R-:W-:Y:S02]  /*ef20*/  @!P0 FFMA.FTZ R2, R3, 0.93318945169448852539, R2 ;  /* 0x3f6ee58103028823 */ /* 0x000fe40000010002 */
.L_x_2995:
[----:B------:R-:W-:Y:S05]  /*ef30*/  BSYNC B1 ;  /* 0x0000000000017941 */ /* 0x000fea0003800000 */
.L_x_2993:
[CC--:B------:R-:W-:Y:S02]  /*ef40*/  IMNMX R3, R8.reuse, R5.reuse, !PT ;  /* 0x0000000508037217 */ /* 0x0c0fe40007800200 */
[----:B------:R-:W-:Y:S02]  /*ef50*/  IMNMX R8, R8, R5, PT ;  /* 0x0000000508087217 */ /* 0x000fe40003800200 */
[----:B--2---:R-:W-:Y:S02]  /*ef60*/  LOP3.LUT R7, R3, 0xfe000000, RZ, 0xc0, !PT ;  /* 0xfe00000003077812 */ /* 0x004fe400078ec0ff */
        /* <DEDUP_REMOVED lines=24> */
.L_x_2983:
[----:B------:R-:W-:Y:S01]  /*f0f0*/  FMUL.FTZ R2, R0, 0.36787945032119750977 ;  /* 0x3ebc5ab200027820 */ /* 0x000fe20000410000 */
[----:B------:R-:W-:Y:S01]  /*f100*/  BSSY B4, `(.L_x_2996) ;  /* 0x0000020000047945 */ /* 0x000fe20003800000 */
[----:B------:R-:W-:Y:S02]  /*f110*/  FMUL.FTZ R3, R4, 0.36787945032119750977 ;  /* 0x3ebc5ab204037820 */ /* 0x000fe40000410000 */
[----:B------:R-:W-:Y:S02]  /*f120*/  FADD.FTZ R2, |R2|, -RZ ;  /* 0x800000ff02027221 */ /* 0x000fe40000010200 */
[----:B------:R-:W-:-:S05]  /*f130*/  FADD.FTZ R3, |R3|, -RZ ;  /* 0x800000ff03037221 */ /* 0x000fca0000010200 */
[CC--:B--2---:R-:W-:Y:S02]  /*f140*/  IMNMX R7, R2.reuse, R3.reuse, !PT ;  /* 0x0000000302077217 */ /* 0x0c4fe40007800200 */
        /* <DEDUP_REMOVED lines=27> */
.L_x_2997:
[----:B------:R-:W-:Y:S05]  /*f300*/  BSYNC B4 ;  /* 0x0000000000047941 */ /* 0x000fea0003800000 */
.L_x_2996:
        /* <DEDUP_REMOVED lines=18> */
.L_x_2999:
[----:B------:R-:W-:Y:S01]  /*f430*/  ISETP.GE.AND P0, PT, R0, RZ, PT ;  /* 0x000000ff0000720c */ /* 0x000fe20003f06270 */
[----:B------:R-:W-:-:S12]  /*f440*/  HFMA2.MMA R3, -RZ, RZ, 1.9599609375, 20144 ;  /* 0x3fd774ebff037435 */ /* 0x000fd800000001ff */
[----:B------:R-:W-:-:S04]  /*f450*/  @P0 FFMA.FTZ R2, R3, 0.93318945169448852539, -R2 ;  /* 0x3f6ee58103020823 */ /* 0x000fc80000010802 */
[----:B------:R-:W-:Y:S02]  /*f460*/  @!P0 FFMA.FTZ R2, R3, 0.93318945169448852539, R2 ;  /* 0x3f6ee58103028823 */ /* 0x000fe40000010002 */
.L_x_3000:
[----:B------:R-:W-:Y:S05]  /*f470*/  BSYNC B1 ;  /* 0x0000000000017941 */ /* 0x000fea0003800000 */
.L_x_2998:
        /* <DEDUP_REMOVED lines=10> */
.L_x_2990:
[----:B------:R-:W-:Y:S05]  /*f520*/  BSYNC B3 ;  /* 0x0000000000037941 */ /* 0x000fea0003800000 */
.L_x_2982:
[----:B------:R-:W-:Y:S01]  /*f530*/  ISETP.NE.AND P0, PT, R12, RZ, PT ;  /* 0x000000ff0c00720c */ /* 0x000fe20003f05270 */
[----:B------:R-:W-:Y:S02]  /*f540*/  FADD.FTZ R9, R9, 0.69314718246459960938 ;  /* 0x3f31721809097421 */ /* 0x000fe40000010000 */
[----:B------:R-:W-:-:S10]  /*f550*/  FADD.FTZ R2, |R2|, -RZ ;  /* 0x800000ff02027221 */ /* 0x000fd40000010200 */
[----:B------:R-:W-:Y:S01]  /*f560*/  @!P0 FADD.FTZ R9, -R9, -RZ ;  /* 0x800000ff09098221 */ /* 0x000fe20000010100 */
[----:B------:R-:W-:Y:S05]  /*f570*/  BRA `(.L_x_2981) ;  /* 0x000000f000007947 */ /* 0x000fea0003800000 */
.L_x_2941:
        /* <DEDUP_REMOVED lines=15> */
.L_x_2981:
[----:B------:R-:W-:Y:S05]  /*f670*/  BSYNC B0 ;  /* 0x0000000000007941 */ /* 0x000fea0003800000 */
.L_x_2940:
        /* <DEDUP_REMOVED lines=17> */
.L_x_3004:
[----:B------:R-:W-:-:S06]  /*f790*/  HADD2.F32 R3, -RZ, R3.H0_H0 ;  /* 0x20000003ff037230 */ /* 0x000fcc0000004100 */
[----:B------:R-:W1:Y:S02]  /*f7a0*/  F2I.S64.TRUNC R2, R3 ;  /* 0x0000000300027311 */ /* 0x000e64000020d900 */
[----:B-1----:R1:W-:Y:S01]  /*f7b0*/  STG.E.U8 [R18.64], R2 ;  /* 0x0000000212007986 */ /* 0x0023e2000c101124 */
[----:B------:R-:W-:Y:S05]  /*f7c0*/  BRA `(.L_x_3006) ;  /* 0x00000e7000007947 */ /* 0x000fea0003800000 */
.L_x_3003:
        /* <DEDUP_REMOVED lines=10> */
.L_x_3008:
[----:B------:R-:W-:-:S06]  /*f870*/  HADD2.F32 R3, -RZ, R3.H0_H0 ;  /* 0x20000003ff037230 */ /* 0x000fcc0000004100 */
[----:B------:R-:W1:Y:S02]  /*f880*/  F2I.FTZ.TRUNC.NTZ R3, R3 ;  /* 0x0000000300037305 */ /* 0x000e64000021f100 */
[----:B-1----:R1:W-:Y:S01]  /*f890*/  STG.E [R18.64], R3 ;  /* 0x0000000312007986 */ /* 0x0023e2000c101924 */
[----:B------:R-:W-:Y:S05]  /*f8a0*/  BRA `(.L_x_3006) ;  /* 0x00000d9000007947 */ /* 0x000fea0003800000 */
.L_x_3007:
[----:B------:R-:W-:-:S06]  /*f8b0*/  HADD2.F32 R3, -RZ, R3.H0_H0 ;  /* 0x20000003ff037230 */ /* 0x000fcc0000004100 */
[----:B------:R-:W1:Y:S02]  /*f8c0*/  F2I.FTZ.TRUNC.NTZ R3, R3 ;  /* 0x0000000300037305 */ /* 0x000e64000021f100 */
[----:B-1----:R1:W-:Y:S01]  /*f8d0*/  STG.E.U16 [R18.64], R3 ;  /* 0x0000000312007986 */ /* 0x0023e2000c101524 */
[----:B------:R-:W-:Y:S05]  /*f8e0*/  BRA `(.L_x_3006) ;  /* 0x00000d5000007947 */ /* 0x000fea0003800000 */
.L_x_3002:
        /* <DEDUP_REMOVED lines=9> */
.L_x_3010:
[----:B------:R1:W-:Y:S01]  /*f980*/  STG.E.U16 [R18.64], R3 ;  /* 0x0000000312007986 */ /* 0x0003e2000c101524 */
[----:B------:R-:W-:Y:S05]  /*f990*/  BRA `(.L_x_3006) ;  /* 0x00000ca000007947 */ /* 0x000fea0003800000 */
.L_x_3009:
        /* <DEDUP_REMOVED lines=10> */
.L_x_3012:
[----:B------:R1:W-:Y:S01]  /*fa40*/  STG.E [R18.64], R3 ;  /* 0x0000000312007986 */ /* 0x0003e2000c101924 */
[----:B------:R-:W-:Y:S05]  /*fa50*/  BRA `(.L_x_3006) ;  /* 0x00000be000007947 */ /* 0x000fea0003800000 */
.L_x_3011:
[----:B------:R-:W-:-:S05]  /*fa60*/  HADD2.F32 R2, -RZ, R3.H0_H0 ;  /* 0x20000003ff027230 */ /* 0x000fca0000004100 */
[----:B------:R-:W-:-:S06]  /*fa70*/  FMUL.FTZ R2, R2, 1 ;  /* 0x3f80000002027820 */ /* 0x000fcc0000410000 */
[----:B------:R-:W1:Y:S02]  /*fa80*/  F2F.F64.F32 R2, R2 ;  /* 0x0000000200027310 */ /* 0x000e640000201800 */
[----:B-1----:R1:W-:Y:S01]  /*fa90*/  STG.E.64 [R18.64], R2 ;  /* 0x0000000212007986 */ /* 0x0023e2000c101b24 */
[----:B------:R-:W-:Y:S05]  /*faa0*/  BRA `(.L_x_3006) ;  /* 0x00000b9000007947 */ /* 0x000fea0003800000 */
.L_x_3001:
        /* <DEDUP_REMOVED lines=17> */
.L_x_3015:
        /* <DEDUP_REMOVED lines=8> */
.L_x_3014:
        /* <DEDUP_REMOVED lines=21> */
.L_x_3019:
[----:B------:R-:W-:Y:S05]  /*fd90*/  BSYNC B0 ;  /* 0x0000000000007941 */ /* 0x000fea0003800000 */
.L_x_3018:
[----:B------:R-:W-:-:S05]  /*fda0*/  LOP3.LUT R3, R0, R3, RZ, 0xfc, !PT ;  /* 0x0000000300037212 */ /* 0x000fca00078efcff */
[----:B------:R1:W-:Y:S01]  /*fdb0*/  STG.E.U8 [R18.64], R3 ;  /* 0x0000000312007986 */ /* 0x0003e2000c101124 */
[----:B------:R-:W-:Y:S05]  /*fdc0*/  BRA `(.L_x_3006) ;  /* 0x0000087000007947 */ /* 0x000fea0003800000 */
.L_x_3017:
        /* <DEDUP_REMOVED lines=13> */
.L_x_3021:
[----:B------:R-:W-:Y:S01]  /*fea0*/  IMAD.MOV.U32 R0, RZ, RZ, 0x7f ;  /* 0x0000007fff007424 */ /* 0x000fe200078e00ff */
[----:B------:R-:W-:-:S04]  /*feb0*/  ISETP.GT.U32.AND P0, PT, R2, 0x7f800000, PT ;  /* 0x7f8000000200780c */ /* 0x000fc80003f04070 */
[----:B------:R-:W-:-:S04]  /*fec0*/  SEL R0, R0, 0x7c, P0 ;  /* 0x0000007c00007807 */ /* 0x000fc80000000000 */
.L_x_3022:
[----:B------:R-:W-:Y:S05]  /*fed0*/  BSYNC B0 ;  /* 0x0000000000007941 */ /* 0x000fea0003800000 */
.L_x_3020:
[----:B------:R-:W-:-:S04]  /*fee0*/  LOP3.LUT R2, R3, 0x80000000, RZ, 0xc0, !PT ;  /* 0x8000000003027812 */ /* 0x000fc800078ec0ff */
[----:B------:R-:W-:-:S04]  /*fef0*/  SHF.R.U32.HI R3, RZ, 0x18, R2 ;  /* 0x00000018ff037819 */ /* 0x000fc80000011602 */
[----:B------:R-:W-:-:S05]  /*ff00*/  LOP3.LUT R3, R0, R3, RZ, 0xfc, !PT ;  /* 0x0000000300037212 */ /* 0x000fca00078efcff */
[----:B------:R1:W-:Y:S01]  /*ff10*/  STG.E.U8 [R18.64], R3 ;  /* 0x0000000312007986 */ /* 0x0003e2000c101124 */
[----:B------:R-:W-:Y:S05]  /*ff20*/  BRA `(.L_x_3006) ;  /* 0x0000071000007947 */ /* 0x000fea0003800000 */
.L_x_3016:
[----:B------:R-:W-:-:S05]  /*ff30*/  HADD2.F32 R0, -RZ, R3.H0_H0 ;  /* 0x20000003ff007230 */ /* 0x000fca0000004100 */
[----:B------:R-:W-:-:S05]  /*ff40*/  F2FP.BF16.PACK_AB R0, RZ, R0 ;  /* 0x00000000ff00723e */ /* 0x000fca00000010ff */
[----:B------:R1:W-:Y:S01]  /*ff50*/  STG.E.U16 [R18.64], R0 ;  /* 0x0000000012007986 */ /* 0x0003e2000c101524 */
[----:B------:R-:W-:Y:S05]  /*ff60*/  BRA `(.L_x_3006) ;  /* 0x000006d000007947 */ /* 0x000fea0003800000 */
.L_x_3013:
        /* <DEDUP_REMOVED lines=12> */
.L_x_3025:
        /* <DEDUP_REMOVED lines=17> */
.L_x_3028:
[----:B------:R-:W-:-:S04]  /*10140*/  LOP3.LUT R2, R3, 0x80000000, RZ, 0xc0, !PT ;  /* 0x8000000003027812 */ /* 0x000fc800078ec0ff */
[----:B------:R-:W-:-:S04]  /*10150*/  SHF.R.U32.HI R3, RZ, 0x18, R2 ;  /* 0x00000018ff037819 */ /* 0x000fc80000011602 */
[----:B------:R-:W-:-:S04]  /*10160*/  LOP3.LUT R0, R0, R3, RZ, 0xfc, !PT ;  /* 0x0000000300007212 */ /* 0x000fc800078efcff */
[----:B------:R-:W-:Y:S02]  /*10170*/  PRMT R9, R0, 0x7610, R9 ;  /* 0x0000761000097816 */ /* 0x000fe40000000009 */
.L_x_3027:
[----:B------:R-:W-:Y:S05]  /*10180*/  BSYNC B0 ;  /* 0x0000000000007941 */ /* 0x000fea0003800000 */
.L_x_3026:
[----:B------:R1:W-:Y:S01]  /*10190*/  STG.E.U8 [R18.64], R9 ;  /* 0x0000000912007986 */ /* 0x0003e2000c101124 */
[----:B------:R-:W-:Y:S05]  /*101a0*/  BRA `(.L_x_3006) ;  /* 0x0000049000007947 */ /* 0x000fea0003800000 */
.L_x_3024:
        /* <DEDUP_REMOVED lines=17> */
.L_x_3031:
[----:B------:R-:W-:-:S04]  /*102c0*/  LOP3.LUT R2, R3, 0x80000000, RZ, 0xc0, !PT ;  /* 0x8000000003027812 */ /* 0x000fc800078ec0ff */
[----:B------:R-:W-:-:S04]  /*102d0*/  SHF.R.U32.HI R3, RZ, 0x18, R2 ;  /* 0x00000018ff037819 */ /* 0x000fc80000011602 */
[----:B------:R-:W-:-:S04]  /*102e0*/  LOP3.LUT R0, R0, R3, RZ, 0xfc, !PT ;  /* 0x0000000300007212 */ /* 0x000fc800078efcff */
[----:B------:R-:W-:Y:S02]  /*102f0*/  PRMT R9, R0, 0x7610, R9 ;  /* 0x0000761000097816 */ /* 0x000fe40000000009 */
.L_x_3030:
[----:B------:R-:W-:Y:S05]  /*10300*/  BSYNC B0 ;  /* 0x0000000000007941 */ /* 0x000fea0003800000 */
.L_x_3029:
[----:B------:R1:W-:Y:S01]  /*10310*/  STG.E.U8 [R18.64], R9 ;  /* 0x0000000912007986 */ /* 0x0003e2000c101124 */
[----:B------:R-:W-:Y:S05]  /*10320*/  BRA `(.L_x_3006) ;  /* 0x0000031000007947 */ /* 0x000fea0003800000 */
.L_x_3023:
        /* <DEDUP_REMOVED lines=22> */
.L_x_3005:
        /* <DEDUP_REMOVED lines=20> */
.L_x_3033:
[----:B------:R-:W-:-:S06]  /*105d0*/  HADD2.F32 R3, -RZ, R3.H0_H0 ;  /* 0x20000003ff037230 */ /* 0x000fcc0000004100 */
[----:B------:R-:W1:Y:S02]  /*105e0*/  F2I.U64.TRUNC R2, R3 ;  /* 0x0000000300027311 */ /* 0x000e64000020d800 */
[----:B-1----:R1:W-:Y:S01]  /*105f0*/  STG.E.64 [R18.64], R2 ;  /* 0x0000000212007986 */ /* 0x0023e2000c101b24 */
[----:B------:R-:W-:Y:S05]  /*10600*/  BRA `(.L_x_3006) ;  /* 0x0000003000007947 */ /* 0x000fea0003800000 */
.L_x_3032:
[----:B------:R-:W-:-:S06]  /*10610*/  HADD2.F32 R3, -RZ, R3.H0_H0 ;  /* 0x20000003ff037230 */ /* 0x000fcc0000004100 */
[----:B------:R-:W1:Y:S02]  /*10620*/  F2I.FTZ.U32.TRUNC.NTZ R3, R3 ;  /* 0x0000000300037305 */ /* 0x000e64000021f000 */
[----:B-1----:R1:W-:Y:S02]  /*10630*/  STG.E [R18.64], R3 ;  /* 0x0000000312007986 */ /* 0x0023e4000c101924 */
.L_x_3006:
[----:B------:R-:W-:Y:S02]  /*10640*/  IADD3 R17, R17, 0x80, RZ ;  /* 0x0000008011117810 */ /* 0x000fe40007ffe0ff */
.L_x_2779:
[----:B------:R-:W-:Y:S05]  /*10650*/  BSYNC B6 ;  /* 0x0000000000067941 */ /* 0x000fea0003800000 */
.L_x_2778:
[----:B------:R-:W-:-:S13]  /*10660*/  ISETP.GE.AND P0, PT, R17, c[0x0][0x160], PT ;  /* 0x0000580011007a0c */ /* 0x000fda0003f06270 */
[----:B------:R-:W-:Y:S05]  /*10670*/  @P0 EXIT ;  /* 0x000000000000094d */ /* 0x000fea0003800000 */
[----:B------:R-:W-:Y:S01]  /*10680*/  ISETP.NE.AND P0, PT, RZ, c[0x0][0x168], PT ;  /* 0x00005a00ff007a0c */ /* 0x000fe20003f05270 */
[----:B-1----:R-:W-:Y:S02]  /*10690*/  IMAD.MOV.U32 R0, RZ, RZ, RZ ;  /* 0x000000ffff007224 */ /* 0x002fe400078e00ff */
[----:B------:R-:W-:-:S10]  /*106a0*/  IMAD.MOV.U32 R16, RZ, RZ, RZ ;  /* 0x000000ffff107224 */ /* 0x000fd400078e00ff */
[----:B------:R-:W-:Y:S05]  /*106b0*/  @!P0 BRA `(.L_x_3034) ;  /* 0x00000e0000008947 */ /* 0x000fea0003800000 */
[----:B------:R-:W-:Y:S01]  /*106c0*/  MOV R16, RZ ;  /* 0x000000ff00107202 */ /* 0x000fe20000000f00 */
[----:B0-----:R-:W-:-:S04]  /*106d0*/  IMAD.MOV.U32 R4, RZ, RZ, 0x1 ;  /* 0x00000001ff047424 */ /* 0x001fc800078e00ff */
        /* <DEDUP_REMOVED lines=222> */
.L_x_3034:
        /* <DEDUP_REMOVED lines=21> */
.L_x_3038:
[----:B------:R0:W4:Y:S02]  /*11610*/  LDG.E.U8 R2, [R2.64] ;  /* 0x0000002402027981 */ /* 0x000124000c1e1100 */
[----:B0-----:R-:W-:Y:S01]  /*11620*/  PRMT R3, RZ, 0x7610, R3 ;  /* 0x00007610ff037816 */ /* 0x001fe20000000003 */
[----:B----4-:R-:W0:Y:S02]  /*11630*/  I2F.U16 R0, R2 ;  /* 0x0000000200007306 */ /* 0x010e240000101000 */
[----:B0-----:R-:W-:Y:S01]  /*11640*/  F2FP.PACK_AB R0, RZ, R0 ;  /* 0x00000000ff00723e */ /* 0x001fe200000000ff */
[----:B------:R-:W-:Y:S05]  /*11650*/  BRA `(.L_x_3040) ;  /* 0x00000f9000007947 */ /* 0x000fea0003800000 */
.L_x_3037:
        /* <DEDUP_REMOVED lines=11> */
.L_x_3042:
[----:B------:R0:W4:Y:S02]  /*11710*/  LDG.E R2, [R2.64] ;  /* 0x0000002402027981 */ /* 0x000124000c1e1900 */
[----:B0-----:R-:W-:Y:S01]  /*11720*/  PRMT R3, RZ, 0x7610, R3 ;  /* 0x00007610ff037816 */ /* 0x001fe20000000003 */
[----:B----4-:R-:W0:Y:S02]  /*11730*/  I2F R0, R2 ;  /* 0x0000000200007306 */ /* 0x010e240000201400 */
[----:B0-----:R-:W-:Y:S01]  /*11740*/  F2FP.PACK_AB R0, RZ, R0 ;  /* 0x00000000ff00723e */ /* 0x001fe200000000ff */
[----:B------:R-:W-:Y:S05]  /*11750*/  BRA `(.L_x_3040) ;  /* 0x00000e9000007947 */ /* 0x000fea0003800000 */
.L_x_3041:
[----:B------:R0:W4:Y:S02]  /*11760*/  LDG.E.U16 R2, [R2.64] ;  /* 0x0000002402027981 */ /* 0x000124000c1e1500 */
[----:B0-----:R-:W-:Y:S01]  /*11770*/  PRMT R3, RZ, 0x7610, R3 ;  /* 0x00007610ff037816 */ /* 0x001fe20000000003 */
[----:B----4-:R-:W0:Y:S02]  /*11780*/  I2F.S16 R0, R2 ;  /* 0x0000000200007306 */ /* 0x010e240000101400 */
[----:B0-----:R-:W-:Y:S01]  /*11790*/  F2FP.PACK_AB R0, RZ, R0 ;  /* 0x00000000ff00723e */ /* 0x001fe200000000ff */
[----:B------:R-:W-:Y:S05]  /*117a0*/  BRA `(.L_x_3040) ;  /* 0x00000e4000007947 */ /* 0x000fea0003800000 */
.L_x_3036:
        /* <DEDUP_REMOVED lines=10> */
.L_x_3044:
[----:B------:R0:W4:Y:S02]  /*11850*/  LDG.E.U16 R0, [R2.64] ;  /* 0x0000002402007981 */ /* 0x000124000c1e1500 */
[----:B0-----:R-:W-:Y:S01]  /*11860*/  PRMT R3, RZ, 0x7610, R3 ;  /* 0x00007610ff037816 */ /* 0x001fe20000000003 */
[----:B----4-:R-:W-:-:S05]  /*11870*/  HADD2.F32 R0, -RZ, R0.H0_H0 ;  /* 0x20000000ff007230 */ /* 0x010fca0000004100 */
[----:B------:R-:W-:Y:S01]  /*11880*/  F2FP.PACK_AB R0, RZ, R0 ;  /* 0x00000000ff00723e */ /* 0x000fe200000000ff */
[----:B------:R-:W-:Y:S05]  /*11890*/  BRA `(.L_x_3040) ;  /* 0x00000d5000007947 */ /* 0x000fea0003800000 */
.L_x_3043:
        /* <DEDUP_REMOVED lines=10> */
.L_x_3046:
[----:B------:R-:W4:Y:S02]  /*11940*/  LDG.E R3, [R2.64] ;  /* 0x0000002402037981 */ /* 0x000f24000c1e1900 */
[C---:B----4-:R-:W-:Y:S02]  /*11950*/  PRMT R0, R3.reuse, 0x7610, R0 ;  /* 0x0000761003007816 */ /* 0x050fe40000000000 */
[----:B------:R-:W-:Y:S01]  /*11960*/  PRMT R3, R3, 0x7632, R3 ;  /* 0x0000763203037816 */ /* 0x000fe20000000003 */
[----:B------:R-:W-:Y:S05]  /*11970*/  BRA `(.L_x_3040) ;  /* 0x00000c7000007947 */ /* 0x000fea0003800000 */
.L_x_3045:
[----:B------:R-:W4:Y:S02]  /*11980*/  LDG.E.64 R2, [R2.64] ;  /* 0x0000002402027981 */ /* 0x000f24000c1e1b00 */
[----:B----4-:R0:W1:Y:S01]  /*11990*/  F2F.F32.F64 R0, R2 ;  /* 0x0000000200007310 */ /* 0x0100620000301000 */
[----:B------:R0:W1:Y:S02]  /*119a0*/  DSETP.GEU.AND P0, PT, |R2|, c[0x2][0x0], PT ;  /* 0x008000000200762a */ /* 0x0000640003f0e200 */
[----:B0-----:R-:W-:-:S12]  /*119b0*/  PRMT R3, RZ, 0x7610, R3 ;  /* 0x00007610ff037816 */ /* 0x001fd80000000003 */
[----:B-1----:R-:W-:-:S05]  /*119c0*/  @!P0 FMUL R0, R0, 1.175494350822287508e-38 ;  /* 0x0080000000008820 */ /* 0x002fca0000400000 */
[----:B------:R-:W-:Y:S01]  /*119d0*/  F2FP.PACK_AB R0, RZ, R0 ;  /* 0x00000000ff00723e */ /* 0x000fe200000000ff */
[----:B------:R-:W-:Y:S05]  /*119e0*/  BRA `(.L_x_3040) ;  /* 0x00000c0000007947 */ /* 0x000fea0003800000 */
.L_x_3035:
        /* <DEDUP_REMOVED lines=14> */
.L_x_3049:
[----:B--2---:R-:W2:Y:S02]  /*11ad0*/  LDG.E.128 R4, [R2.64] ;  /* 0x0000002402047981 */ /* 0x004ea4000c1e1d00 */
        /* <DEDUP_REMOVED lines=9> */
.L_x_3048:
        /* <DEDUP_REMOVED lines=28> */
.L_x_3051:
        /* <DEDUP_REMOVED lines=15> */
.L_x_3050:
[----:B------:R0:W4:Y:S02]  /*11e20*/  LDG.E.U16 R0, [R2.64] ;  /* 0x0000002402007981 */ /* 0x000124000c1e1500 */
[----:B0-----:R-:W-:Y:S02]  /*11e30*/  PRMT R3, RZ, 0x7610, R3 ;  /* 0x00007610ff037816 */ /* 0x001fe40000000003 */
[----:B----4-:R-:W-:-:S04]  /*11e40*/  PRMT R0, RZ, 0x5410, R0 ;  /* 0x00005410ff007816 */ /* 0x010fc80000000000 */
[----:B------:R-:W-:Y:S01]  /*11e50*/  F2FP.PACK_AB R0, RZ, R0 ;  /* 0x00000000ff00723e */ /* 0x000fe200000000ff */
[----:B------:R-:W-:Y:S05]  /*11e60*/  BRA `(.L_x_3040) ;  /* 0x0000078000007947 */ /* 0x000fea0003800000 */
.L_x_3047:
        /* <DEDUP_REMOVED lines=13> */
.L_x_3054:
        /* <DEDUP_REMOVED lines=21> */
.L_x_3058:
[----:B------:R-:W-:Y:S05]  /*12090*/  BSYNC B1 ;  /* 0x0000000000017941 */ /* 0x000fea0003800000 */
.L_x_3057:
[----:B------:R-:W-:Y:S01]  /*120a0*/  LEA R3, R0, 0x3b800000, 0x17 ;  /* 0x3b80000000037811 */ /* 0x000fe200078eb8ff */
[----:B------:R-:W-:-:S05]  /*120b0*/  IMAD.SHL.U32 R0, R2, 0x100000, RZ ;  /* 0x0010000002007824 */ /* 0x000fca00078e00ff */
[----:B------:R-:W-:Y:S02]  /*120c0*/  LOP3.LUT R0, R3, R0, R4, 0xfe, !PT ;  /* 0x0000000003007212 */ /* 0x000fe400078efe04 */
.L_x_3056:
[----:B------:R-:W-:Y:S05]  /*120d0*/  BSYNC B0 ;  /* 0x0000000000007941 */ /* 0x000fea0003800000 */
.L_x_3055:
[----:B------:R-:W-:Y:S02]  /*120e0*/  F2FP.PACK_AB R0, RZ, R0 ;  /* 0x00000000ff00723e */ /* 0x000fe400000000ff */
[----:B------:R-:W-:Y:S01]  /*120f0*/  PRMT R3, RZ, 0x7610, R3 ;  /* 0x00007610ff037816 */ /* 0x000fe20000000003 */
[----:B------:R-:W-:Y:S05]  /*12100*/  BRA `(.L_x_3040) ;  /* 0x000004e000007947 */ /* 0x000fea0003800000 */
.L_x_3053:
        /* <DEDUP_REMOVED lines=21> */
.L_x_3062:
[----:B------:R-:W-:Y:S05]  /*12260*/  BSYNC B1 ;  /* 0x0000000000017941 */ /* 0x000fea0003800000 */
.L_x_3061:
[----:B------:R-:W-:Y:S01]  /*12270*/  LEA R3, R0, 0x37800000, 0x17 ;  /* 0x3780000000037811 */ /* 0x000fe200078eb8ff */
[----:B------:R-:W-:-:S05]  /*12280*/  IMAD.SHL.U32 R0, R2, 0x200000, RZ ;  /* 0x0020000002007824 */ /* 0x000fca00078e00ff */
[----:B------:R-:W-:Y:S02]  /*12290*/  LOP3.LUT R0, R3, R0, R4, 0xfe, !PT ;  /* 0x0000000003007212 */ /* 0x000fe400078efe04 */
.L_x_3060:
[----:B------:R-:W-:Y:S05]  /*122a0*/  BSYNC B0 ;  /* 0x0000000000007941 */ /* 0x000fea0003800000 */
.L_x_3059:
[----:B------:R-:W-:Y:S02]  /*122b0*/  F2FP.PACK_AB R0, RZ, R0 ;  /* 0x00000000ff00723e */ /* 0x000fe400000000ff */
[----:B------:R-:W-:Y:S01]  /*122c0*/  PRMT R3, RZ, 0x7610, R3 ;  /* 0x00007610ff037816 */ /* 0x000fe20000000003 */
[----:B------:R-:W-:Y:S05]  /*122d0*/  BRA `(.L_x_3040) ;  /* 0x0000031000007947 */ /* 0x000fea0003800000 */
.L_x_3052:
        /* <DEDUP_REMOVED lines=14> */
.L_x_3066:
[----:B------:R-:W-:Y:S05]  /*123c0*/  BSYNC B0 ;  /* 0x0000000000007941 */ /* 0x000fea0003800000 */
.L_x_3065:
[----:B------:R-:W-:Y:S02]  /*123d0*/  PRMT R3, RZ, 0x7610, R3 ;  /* 0x00007610ff037816 */ /* 0x000fe40000000003 */
[----:B------:R-:W-:Y:S01]  /*123e0*/  F2FP.PACK_AB R0, RZ, R0 ;  /* 0x00000000ff00723e */ /* 0x000fe200000000ff */
[----:B------:R-:W-:Y:S05]  /*123f0*/  BRA `(.L_x_3040) ;  /* 0x000001f000007947 */ /* 0x000fea0003800000 */
.L_x_3039:
[----:B------:R-:W-:Y:S01]  /*12400*/  MOV R0, 0x0 ;  /* 0x0000000000007802 */ /* 0x000fe20000000f00 */
[----:B------:R-:W-:Y:S01]  /*12410*/  IMAD.MOV.U32 R4, RZ, RZ, c[0x4][0x158] ;  /* 0x01005600ff047624 */ /* 0x000fe200078e00ff */
[----:B------:R-:W-:Y:S01]  /*12420*/  MOV R5, c[0x4][0x15c] ;  /* 0x0100570000057a02 */ /* 0x000fe20000000f00 */
[----:B------:R-:W-:Y:S01]  /*12430*/  IMAD.MOV.U32 R6, RZ, RZ, c[0x4][0x160] ;  /* 0x01005800ff067624 */ /* 0x000fe200078e00ff */
[----:B------:R0:W1:Y:S01]  /*12440*/  LDC.64 R2, c[0x4][R0] ;  /* 0x0100000000027b82 */ /* 0x0000620000000a00 */
[----:B--2---:R-:W-:Y:S01]  /*12450*/  IMAD.MOV.U32 R7, RZ, RZ, c[0x4][0x164] ;  /* 0x01005900ff077624 */ /* 0x004fe200078e00ff */
[----:B---3--:R-:W-:Y:S01]  /*12460*/  MOV R10, c[0x4][0x28] ;  /* 0x01000a00000a7a02 */ /* 0x008fe20000000f00 */
[----:B------:R-:W-:-:S02]  /*12470*/  IMAD.MOV.U32 R8, RZ, RZ, 0x4e ;  /* 0x0000004eff087424 */ /* 0x000fc400078e00ff */
[----:B------:R-:W-:Y:S02]  /*12480*/  IMAD.MOV.U32 R11, RZ, RZ, c[0x4][0x2c] ;  /* 0x01000b00ff0b7624 */ /* 0x000fe400078e00ff */
[----:B------:R-:W-:Y:S02]  /*12490*/  IMAD.MOV.U32 R12, RZ, RZ, 0x1 ;  /* 0x00000001ff0c7424 */ /* 0x000fe400078e00ff */
        /* <DEDUP_REMOVED lines=12> */
.L_x_3064:
[----:B------:R-:W4:Y:S02]  /*12560*/  LDG.E.64 R2, [R2.64] ;  /* 0x0000002402027981 */ /* 0x000f24000c1e1b00 */
[----:B----4-:R0:W1:Y:S02]  /*12570*/  I2F.U64 R0, R2 ;  /* 0x0000000200007312 */ /* 0x0100640000301000 */
[----:B0-----:R-:W-:Y:S02]  /*12580*/  PRMT R3, RZ, 0x7610, R3 ;  /* 0x00007610ff037816 */ /* 0x001fe40000000003 */
[----:B-1----:R-:W-:Y:S01]  /*12590*/  F2FP.PACK_AB R0, RZ, R0 ;  /* 0x00000000ff00723e */ /* 0x002fe200000000ff */
[----:B------:R-:W-:Y:S05]  /*125a0*/  BRA `(.L_x_3040) ;  /* 0x0000004000007947 */ /* 0x000fea0003800000 */
.L_x_3063:
[----:B------:R0:W4:Y:S02]  /*125b0*/  LDG.E R2, [R2.64] ;  /* 0x0000002402027981 */ /* 0x000124000c1e1900 */
[----:B0-----:R-:W-:Y:S01]  /*125c0*/  PRMT R3, RZ, 0x7610, R3 ;  /* 0x00007610ff037816 */ /* 0x001fe20000000003 */
[----:B----4-:R-:W0:Y:S02]  /*125d0*/  I2F.U32 R0, R2 ;  /* 0x0000000200007306 */ /* 0x010e240000201000 */
[----:B0-----:R-:W-:-:S06]  /*125e0*/  F2FP.PACK_AB R0, RZ, R0 ;  /* 0x00000000ff00723e */ /* 0x001fcc00000000ff */
.L_x_3040:
        /* <DEDUP_REMOVED lines=110> */
.L_x_3075:
        /* <DEDUP_REMOVED lines=10> */
.L_x_3077:
[----:B------:R-:W-:-:S04]  /*12d70*/  FADD.FTZ R9, -R2, R7 ;  /* 0x0000000702097221 */ /* 0x000fc80000010100 */
[----:B------:R-:W-:Y:S02]  /*12d80*/  FMUL.FTZ R9, R9, 0.5 ;  /* 0x3f00000009097820 */ /* 0x000fe40000410000 */
.L_x_3078:
[----:B------:R-:W-:Y:S05]  /*12d90*/  BSYNC B2 ;  /* 0x0000000000027941 */ /* 0x000fea0003800000 */
.L_x_3076:
        /* <DEDUP_REMOVED lines=11> */
.L_x_3080:
[----:B------:R-:W-:-:S04]  /*12e50*/  FADD.FTZ R11, R6, -R11 ;  /* 0x8000000b060b7221 */ /* 0x000fc80000010000 */
[----:B------:R-:W-:Y:S02]  /*12e60*/  FMUL.FTZ R14, R11, 0.5 ;  /* 0x3f0000000b0e7820 */ /* 0x000fe40000410000 */
.L_x_3081:
[----:B------:R-:W-:Y:S05]  /*12e70*/  BSYNC B2 ;  /* 0x0000000000027941 */ /* 0x000fea0003800000 */
.L_x_3079:
        /* <DEDUP_REMOVED lines=35> */
.L_x_3074:
[----:B------:R0:W1:Y:S02]  /*130b0*/  MUFU.SQRT R9, R8 ;  /* 0x0000000800097308 */ /* 0x0000640000002000 */
.L_x_3073:
[----:B------:R-:W-:Y:S05]  /*130c0*/  BSYNC B1 ;  /* 0x0000000000017941 */ /* 0x000fea0003800000 */
.L_x_3072:
        /* <DEDUP_REMOVED lines=24> */
.L_x_3088:
[----:B------:R-:W-:-:S04]  /*13250*/  FADD.FTZ R2, -R2, R7 ;  /* 0x0000000702027221 */ /* 0x000fc80000010100 */
[----:B------:R-:W-:Y:S02]  /*13260*/  FMUL.FTZ R2, R2, 0.5 ;  /* 0x3f00000002027820 */ /* 0x000fe40000410000 */
.L_x_3089:
[----:B------:R-:W-:Y:S05]  /*13270*/  BSYNC B2 ;  /* 0x0000000000027941 */ /* 0x000fea0003800000 */
.L_x_3087:
        /* <DEDUP_REMOVED lines=10> */
.L_x_3091:
[----:B------:R-:W-:-:S04]  /*13320*/  FADD.FTZ R3, -R3, R6 ;  /* 0x0000000603037221 */ /* 0x000fc80000010100 */
[----:B------:R-:W-:Y:S02]  /*13330*/  FMUL.FTZ R3, R3, 0.5 ;  /* 0x3f00000003037820 */ /* 0x000fe40000410000 */
.L_x_3092:
[----:B------:R-:W-:Y:S05]  /*13340*/  BSYNC B2 ;  /* 0x0000000000027941 */ /* 0x000fea0003800000 */
.L_x_3090:
[----:B------:R-:W-:Y:S01]  /*13350*/  FADD.FTZ R3, R3, R2 ;  /* 0x0000000203037221 */ /* 0x000fe20000010000 */
[----:B------:R-:W-:Y:S01]  /*13360*/  PLOP3.LUT P0, PT, PT, PT, PT, 0x80, 0x0 ;  /* 0x000000000000781c */ /* 0x000fe20003f0f070 */
[----:B------:R-:W-:-:S04]  /*13370*/  FADD.FTZ R10, R5, R10 ;  /* 0x0000000a050a7221 */ /* 0x000fc80000010000 */
[----:B------:R-:W-:-:S06]  /*13380*/  FMUL.FTZ R10, R10, R3 ;  /* 0x000000030a0a7220 */ /* 0x000fcc0000410000 */
[----:B------:R-:W2:Y:S01]  /*13390*/  MUFU.SQRT R10, R10 ;  /* 0x0000000a000a7308 */ /* 0x000ea20000002000 */
[----:B------:R-:W-:Y:S05]  /*133a0*/  BRA `(.L_x_3084) ;  /* 0x000001a000007947 */ /* 0x000fea0003800000 */
.L_x_3086:
        /* <DEDUP_REMOVED lines=15> */
.L_x_3085:
        /* <DEDUP_REMOVED lines=8> */
.L_x_3083:
[----:B------:R-:W-:Y:S01]  /*13520*/  PLOP3.LUT P0, PT, PT, PT, PT, 0x80, 0x0 ;  /* 0x000000000000781c */ /* 0x000fe20003f0f070 */
[----:B------:R-:W-:Y:S02]  /*13530*/  FMUL.FTZ R10, R10, 16777216 ;  /* 0x4b8000000a0a7820 */ /* 0x000fe40000410000 */
[----:B------:R-:W-:-:S05]  /*13540*/  FMUL.FTZ R5, R5, 16777216 ;  /* 0x4b80000005057820 */ /* 0x000fca0000410000 */
.L_x_3084:
[----:B------:R-:W-:Y:S05]  /*13550*/  BSYNC B1 ;  /* 0x0000000000017941 */ /* 0x000fea0003800000 */
.L_x_3082:
        /* <DEDUP_REMOVED lines=33> */
.L_x_3095:
        /* <DEDUP_REMOVED lines=28> */
.L_x_3094:
        /* <DEDUP_REMOVED lines=20> */
.L_x_3099:
[----:B------:R-:W-:Y:S05]  /*13a70*/  BSYNC B4 ;  /* 0x0000000000047941 */ /* 0x000fea0003800000 */
.L_x_3098:
        /* <DEDUP_REMOVED lines=18> */
.L_x_3101:
[----:B------:R-:W-:Y:S01]  /*13ba0*/  ISETP.GE.AND P0, PT, R7, RZ, PT ;  /* 0x000000ff0700720c */ /* 0x000fe20003f06270 */
[----:B------:R-:W-:-:S12]  /*13bb0*/  IMAD.MOV.U32 R3, RZ, RZ, 0x3fd774eb ;  /* 0x3fd774ebff037424 */ /* 0x000fd800078e00ff */
[----:B------:R-:W-:-:S04]  /*13bc0*/  @P0 FFMA.FTZ R0, R3, 0.93318945169448852539, -R0 ;  /* 0x3f6ee58103000823 */ /* 0x000fc80000010800 */
[----:B------:R-:W-:Y:S02]  /*13bd0*/  @!P0 FFMA.FTZ R0, R3, 0.93318945169448852539, R0 ;  /* 0x3f6ee58103008823 */ /* 0x000fe40000010000 */
.L_x_3102:
[----:B------:R-:W-:Y:S05]  /*13be0*/  BSYNC B1 ;  /* 0x0000000000017941 */ /* 0x000fea0003800000 */
.L_x_3100:
        /* <DEDUP_REMOVED lines=11> */
.L_x_3097:
        /* <DEDUP_REMOVED lines=17> */
.L_x_3104:
[----:B------:R-:W-:Y:S05]  /*13db0*/  BSYNC B4 ;  /* 0x0000000000047941 */ /* 0x000fea0003800000 */
.L_x_3103:
        /* <DEDUP_REMOVED lines=18> */
.L_x_3106:
[----:B------:R-:W-:Y:S01]  /*13ee0*/  ISETP.GE.AND P0, PT, R5, RZ, PT ;  /* 0x000000ff0500720c */ /* 0x000fe20003f06270 */
[----:B------:R-:W-:-:S12]  /*13ef0*/  IMAD.MOV.U32 R3, RZ, RZ, 0x3fd774eb ;  /* 0x3fd774ebff037424 */ /* 0x000fd800078e00ff */
[----:B------:R-:W-:-:S04]  /*13f00*/  @P0 FFMA.FTZ R0, R3, 0.93318945169448852539, -R0 ;  /* 0x3f6ee58103000823 */ /* 0x000fc80000010800 */
[----:B------:R-:W-:Y:S02]  /*13f10*/  @!P0 FFMA.FTZ R0, R3, 0.93318945169448852539, R0 ;  /* 0x3f6ee58103008823 */ /* 0x000fe40000010000 */
.L_x_3107:
[----:B------:R-:W-:Y:S05]  /*13f20*/  BSYNC B1 ;  /* 0x0000000000017941 */ /* 0x000fea0003800000 */
.L_x_3105:
        /* <DEDUP_REMOVED lines=10> */
.L_x_3096:
[----:B------:R-:W-:Y:S05]  /*13fd0*/  BSYNC B3 ;  /* 0x0000000000037941 */ /* 0x000fea0003800000 */
.L_x_3093:
[----:B------:R-:W-:-:S13]  /*13fe0*/  ISETP.NE.AND P0, PT, R12, RZ, PT ;  /* 0x000000ff0c00720c */ /* 0x000fda0003f05270 */
[----:B-1----:R-:W-:Y:S01]  /*13ff0*/  @!P0 FADD.FTZ R9, -R9, -RZ ;  /* 0x800000ff09098221 */ /* 0x002fe20000010100 */
[----:B------:R-:W-:Y:S05]  /*14000*/  BRA `(.L_x_3108) ;  /* 0x00000db000007947 */ /* 0x000fea0003800000 */
.L_x_3071:
[----:B------:R-:W-:Y:S02]  /*14010*/  FADD.FTZ R0, -R0, 6.1232342629258392722e-17 ;  /* 0x248d313200007421 */ /* 0x000fe40000010100 */
[----:B------:R-:W-:Y:S02]  /*14020*/  FADD.FTZ R9, -R4, -RZ ;  /* 0x800000ff04097221 */ /* 0x000fe40000010100 */
[----:B------:R-:W-:Y:S01]  /*14030*/  FADD.FTZ R2, R0, 1.5707963705062866211 ;  /* 0x3fc90fdb00027421 */ /* 0x000fe20000010000 */
[----:B------:R-:W-:Y:S05]  /*14040*/  BRA `(.L_x_3108) ;  /* 0x00000d7000007947 */ /* 0x000fea0003800000 */
.L_x_3070:
[----:B------:R-:W-:Y:S02]  /*14050*/  FADD.FTZ R9, -R4, -RZ ;  /* 0x800000ff04097221 */ /* 0x000fe40000010100 */
[----:B------:R-:W-:Y:S01]  /*14060*/  IMAD.MOV.U32 R2, RZ, RZ, RZ ;  /* 0x000000ffff027224 */ /* 0x000fe200078e00ff */
[----:B------:R-:W-:Y:S05]  /*14070*/  BRA `(.L_x_3108) ;  /* 0x00000d4000007947 */ /* 0x000fea0003800000 */
.L_x_3069:
        /* <DEDUP_REMOVED lines=24> */
.L_x_3113:
[----:B------:R-:W-:Y:S05]  /*14200*/  BSYNC B4 ;  /* 0x0000000000047941 */ /* 0x000fea0003800000 */
.L_x_3112:
        /* <DEDUP_REMOVED lines=18> */
.L_x_3115:
[----:B------:R-:W-:Y:S01]  /*14330*/  ISETP.GE.AND P0, PT, R0, RZ, PT ;  /* 0x000000ff0000720c */ /* 0x000fe20003f06270 */
[----:B------:R-:W-:-:S12]  /*14340*/  IMAD.MOV.U32 R3, RZ, RZ, 0x3fd774eb ;  /* 0x3fd774ebff037424 */ /* 0x000fd800078e00ff */
[----:B------:R-:W-:-:S04]  /*14350*/  @P0 FFMA.FTZ R2, R3, 0.93318945169448852539, -R2 ;  /* 0x3f6ee58103020823 */ /* 0x000fc80000010802 */
[----:B------:R-:W-:Y:S02]  /*14360*/  @!P0 FFMA.FTZ R2, R3, 0.93318945169448852539, R2 ;  /* 0x3f6ee58103028823 */ /* 0x000fe40000010002 */
.L_x_3116:
[----:B------:R-:W-:Y:S05]  /*14370*/  BSYNC B1 ;  /* 0x0000000000017941 */ /* 0x000fea0003800000 */
.L_x_3114:
        /* <DEDUP_REMOVED lines=13> */
.L_x_3111:
        /* <DEDUP_REMOVED lines=12> */
.L_x_3119:
[----:B------:R-:W-:Y:S05]  /*14510*/  BSYNC B4 ;  /* 0x0000000000047941 */ /* 0x000fea0003800000 */
.L_x_3118:
        /* <DEDUP_REMOVED lines=18> */
.L_x_3121:
[----:B------:R-:W-:Y:S01]  /*14640*/  ISETP.GE.AND P0, PT, R0, RZ, PT ;  /* 0x000000ff0000720c */ /* 0x000fe20003f06270 */
[----:B------:R-:W-:-:S12]  /*14650*/  IMAD.MOV.U32 R3, RZ, RZ, 0x3fd774eb ;  /* 0x3fd774ebff037424 */ /* 0x000fd800078e00ff */
[----:B------:R-:W-:-:S04]  /*14660*/  @P0 FFMA.FTZ R2, R3, 0.93318945169448852539, -R2 ;  /* 0x3f6ee58103020823 */ /* 0x000fc80000010802 */
[----:B------:R-:W-:Y:S02]  /*14670*/  @!P0 FFMA.FTZ R2, R3, 0.93318945169448852539, R2 ;  /* 0x3f6ee58103028823 */ /* 0x000fe40000010002 */
.L_x_3122:
[----:B------:R-:W-:Y:S05]  /*14680*/  BSYNC B1 ;  /* 0x0000000000017941 */ /* 0x000fea0003800000 */
.L_x_3120:
        /* <DEDUP_REMOVED lines=27> */
.L_x_3110:
        /* <DEDUP_REMOVED lines=33> */
.L_x_3124:
[----:B------:R-:W-:Y:S05]  /*14a50*/  BSYNC B4 ;  /* 0x0000000000047941 */ /* 0x000fea0003800000 */
.L_x_3123:
        /* <DEDUP_REMOVED lines=18> */
.L_x_3126:
[----:B------:R-:W-:Y:S01]  /*14b80*/  ISETP.GE.AND P0, PT, R0, RZ, PT ;  /* 0x000000ff0000720c */ /* 0x000fe20003f06270 */
[----:B------:R-:W-:-:S12]  /*14b90*/  HFMA2.MMA R3, -RZ, RZ, 1.9599609375, 20144 ;  /* 0x3fd774ebff037435 */ /* 0x000fd800000001ff */
[----:B------:R-:W-:-:S04]  /*14ba0*/  @P0 FFMA.FTZ R2, R3, 0.93318945169448852539, -R2 ;  /* 0x3f6ee58103020823 */ /* 0x000fc80000010802 */
[----:B------:R-:W-:Y:S02]  /*14bb0*/  @!P0 FFMA.FTZ R2, R3, 0.93318945169448852539, R2 ;  /* 0x3f6ee58103028823 */ /* 0x000fe40000010002 */
.L_x_3127:
[----:B------:R-:W-:Y:S05]  /*14bc0*/  BSYNC B1 ;  /* 0x0000000000017941 */ /* 0x000fea0003800000 */
.L_x_3125:
        /* <DEDUP_REMOVED lines=10> */
.L_x_3117:
[----:B------:R-:W-:Y:S05]  /*14c70*/  BSYNC B3 ;  /* 0x0000000000037941 */ /* 0x000fea0003800000 */
.L_x_3109:
[----:B------:R-:W-:Y:S01]  /*14c80*/  ISETP.NE.AND P0, PT, R12, RZ, PT ;  /* 0x000000ff0c00720c */ /* 0x000fe20003f05270 */
[----:B------:R-:W-:Y:S02]  /*14c90*/  FADD.FTZ R9, R9, 0.69314718246459960938 ;  /* 0x3f31721809097421 */ /* 0x000fe40000010000 */
[----:B------:R-:W-:-:S10]  /*14ca0*/  FADD.FTZ R2, |R2|, -RZ ;  /* 0x800000ff02027221 */ /* 0x000fd40000010200 */
[----:B------:R-:W-:Y:S01]  /*14cb0*/  @!P0 FADD.FTZ R9, -R9, -RZ ;  /* 0x800000ff09098221 */ /* 0x000fe20000010100 */
[----:B------:R-:W-:Y:S05]  /*14cc0*/  BRA `(.L_x_3108) ;  /* 0x000000f000007947 */ /* 0x000fea0003800000 */
.L_x_3068:
        /* <DEDUP_REMOVED lines=15> */
.L_x_3108:
[----:B------:R-:W-:Y:S05]  /*14dc0*/  BSYNC B0 ;  /* 0x0000000000007941 */ /* 0x000fea0003800000 */
.L_x_3067:
        /* <DEDUP_REMOVED lines=15> */
[----:B-1----:R-:W-:Y:S01]  /*14ec0*/  STG.E.U8 [R16.64], R3 ;  /* 0x0000000310007986 */ /* 0x002fe2000c101124 */
[----:B------:R-:W-:Y:S05]  /*14ed0*/  EXIT ;  /* 0x000000000000794d */ /* 0x000fea0003800000 */
.L_x_3131:
[----:B------:R-:W-:-:S06]  /*14ee0*/  HADD2.F32 R3, -RZ, R3.H0_H0 ;  /* 0x20000003ff037230 */ /* 0x000fcc0000004100 */
[----:B------:R-:W1:Y:S02]  /*14ef0*/  F2I.S64.TRUNC R2, R3 ;  /* 0x0000000300027311 */ /* 0x000e64000020d900 */
[----:B-1----:R-:W-:Y:S01]  /*14f00*/  STG.E.U8 [R16.64], R2 ;  /* 0x0000000210007986 */ /* 0x002fe2000c101124 */
[----:B------:R-:W-:Y:S05]  /*14f10*/  EXIT ;  /* 0x000000000000794d */ /* 0x000fea0003800000 */
.L_x_3130:
        /* <DEDUP_REMOVED lines=8> */
[----:B-1----:R-:W-:Y:S01]  /*14fa0*/  STG.E.64 [R16.64], R2 ;  /* 0x0000000210007986 */ /* 0x002fe2000c101b24 */
[----:B------:R-:W-:Y:S05]  /*14fb0*/  EXIT ;  /* 0x000000000000794d */ /* 0x000fea0003800000 */
.L_x_3134:
[----:B------:R-:W-:-:S06]  /*14fc0*/  HADD2.F32 R3, -RZ, R3.H0_H0 ;  /* 0x20000003ff037230 */ /* 0x000fcc0000004100 */
[----:B------:R-:W1:Y:S02]  /*14fd0*/  F2I.FTZ.TRUNC.NTZ R3, R3 ;  /* 0x0000000300037305 */ /* 0x000e64000021f100 */
[----:B-1----:R-:W-:Y:S01]  /*14fe0*/  STG.E [R16.64], R3 ;  /* 0x0000000310007986 */ /* 0x002fe2000c101924 */
[----:B------:R-:W-:Y:S05]  /*14ff0*/  EXIT ;  /* 0x000000000000794d */ /* 0x000fea0003800000 */
.L_x_3133:
[----:B------:R-:W-:-:S06]  /*15000*/  HADD2.F32 R3, -RZ, R3.H0_H0 ;  /* 0x20000003ff037230 */ /* 0x000fcc0000004100 */
[----:B------:R-:W1:Y:S02]  /*15010*/  F2I.FTZ.TRUNC.NTZ R3, R3 ;  /* 0x0000000300037305 */ /* 0x000e64000021f100 */
[----:B-1----:R-:W-:Y:S01]  /*15020*/  STG.E.U16 [R16.64], R3 ;  /* 0x0000000310007986 */ /* 0x002fe2000c101524 */
[----:B------:R-:W-:Y:S05]  /*15030*/  EXIT ;  /* 0x000000000000794d */ /* 0x000fea0003800000 */
.L_x_3129:
        /* <DEDUP_REMOVED lines=9> */
.L_x_3136:
[----:B------:R-:W-:Y:S01]  /*150d0*/  STG.E.U16 [R16.64], R3 ;  /* 0x0000000310007986 */ /* 0x000fe2000c101524 */
[----:B------:R-:W-:Y:S05]  /*150e0*/  EXIT ;  /* 0x000000000000794d */ /* 0x000fea0003800000 */
.L_x_3135:
        /* <DEDUP_REMOVED lines=8> */
[----:B------:R-:W-:Y:S01]  /*15170*/  STG.E.64 [R16.64], R4 ;  /* 0x0000000410007986 */ /* 0x000fe2000c101b24 */
[----:B------:R-:W-:Y:S05]  /*15180*/  EXIT ;  /* 0x000000000000794d */ /* 0x000fea0003800000 */
.L_x_3138:
[----:B------:R-:W-:Y:S01]  /*15190*/  STG.E [R16.64], R3 ;  /* 0x0000000310007986 */ /* 0x000fe2000c101924 */
[----:B------:R-:W-:Y:S05]  /*151a0*/  EXIT ;  /* 0x000000000000794d */ /* 0x000fea0003800000 */
.L_x_3137:
[----:B------:R-:W-:-:S05]  /*151b0*/  HADD2.F32 R2, -RZ, R3.H0_H0 ;  /* 0x20000003ff027230 */ /* 0x000fca0000004100 */
[----:B------:R-:W-:-:S06]  /*151c0*/  FMUL.FTZ R2, R2, 1 ;  /* 0x3f80000002027820 */ /* 0x000fcc0000410000 */
[----:B------:R-:W1:Y:S02]  /*151d0*/  F2F.F64.F32 R2, R2 ;  /* 0x0000000200027310 */ /* 0x000e640000201800 */
[----:B-1----:R-:W-:Y:S01]  /*151e0*/  STG.E.64 [R16.64], R2 ;  /* 0x0000000210007986 */ /* 0x002fe2000c101b24 */
[----:B------:R-:W-:Y:S05]  /*151f0*/  EXIT ;  /* 0x000000000000794d */ /* 0x000fea0003800000 */
.L_x_3128:
        /* <DEDUP_REMOVED lines=15> */
[----:B------:R-:W-:Y:S01]  /*152f0*/  STG.E.U8 [R16.64], R3 ;  /* 0x0000000310007986 */ /* 0x000fe2000c101124 */
[----:B------:R-:W-:Y:S05]  /*15300*/  EXIT ;  /* 0x000000000000794d */ /* 0x000fea0003800000 */
.L_x_3141:
[--C-:B------:R-:W-:Y:S02]  /*15310*/  HADD2.F32 R6, -RZ, R3.reuse.H1_H1 ;  /* 0x30000003ff067230 */ /* 0x100fe40000004100 */
[----:B------:R-:W-:-:S03]  /*15320*/  HADD2.F32 R3, -RZ, R3.H0_H0 ;  /* 0x20000003ff037230 */ /* 0x000fc60000004100 */
[----:B------:R-:W-:Y:S02]  /*15330*/  FMUL.FTZ R6, R6, 1 ;  /* 0x3f80000006067820 */ /* 0x000fe40000410000 */
[----:B------:R-:W-:-:S04]  /*15340*/  FMUL.FTZ R3, R3, 1 ;  /* 0x3f80000003037820 */ /* 0x000fc80000410000 */
[----:B--2---:R-:W-:Y:S08]  /*15350*/  F2F.F64.F32 R6, R6 ;  /* 0x0000000600067310 */ /* 0x004ff00000201800 */
[----:B------:R-:W1:Y:S02]  /*15360*/  F2F.F64.F32 R4, R3 ;  /* 0x0000000300047310 */ /* 0x000e640000201800 */
[----:B-1----:R-:W-:Y:S01]  /*15370*/  STG.E.128 [R16.64], R4 ;  /* 0x0000000410007986 */ /* 0x002fe2000c101d24 */
[----:B------:R-:W-:Y:S05]  /*15380*/  EXIT ;  /* 0x000000000000794d */ /* 0x000fea0003800000 */
.L_x_3140:
        /* <DEDUP_REMOVED lines=21> */
.L_x_3145:
[----:B------:R-:W-:Y:S05]  /*154e0*/  BSYNC B0 ;  /* 0x0000000000007941 */ /* 0x000fea0003800000 */
.L_x_3144:
[----:B------:R-:W-:-:S05]  /*154f0*/  LOP3.LUT R3, R0, R3, RZ, 0xfc, !PT ;  /* 0x0000000300037212 */ /* 0x000fca00078efcff */
[----:B------:R-:W-:Y:S01]  /*15500*/  STG.E.U8 [R16.64], R3 ;  /* 0x0000000310007986 */ /* 0x000fe2000c101124 */
[----:B------:R-:W-:Y:S05]  /*15510*/  EXIT ;  /* 0x000000000000794d */ /* 0x000fea0003800000 */
.L_x_3143:
        /* <DEDUP_REMOVED lines=13> */
.L_x_3147:
[----:B------:R-:W-:Y:S01]  /*155f0*/  IMAD.MOV.U32 R0, RZ, RZ, 0x7f ;  /* 0x0000007fff007424 */ /* 0x000fe200078e00ff */
[----:B------:R-:W-:-:S04]  /*15600*/  ISETP.GT.U32.AND P0, PT, R2, 0x7f800000, PT ;  /* 0x7f8000000200780c */ /* 0x000fc80003f04070 */
[----:B------:R-:W-:-:S04]  /*15610*/  SEL R0, R0, 0x7c, P0 ;  /* 0x0000007c00007807 */ /* 0x000fc80000000000 */
.L_x_3148:
[----:B------:R-:W-:Y:S05]  /*15620*/  BSYNC B0 ;  /* 0x0000000000007941 */ /* 0x000fea0003800000 */
.L_x_3146:
[----:B------:R-:W-:-:S04]  /*15630*/  LOP3.LUT R2, R3, 0x80000000, RZ, 0xc0, !PT ;  /* 0x8000000003027812 */ /* 0x000fc800078ec0ff */
[----:B------:R-:W-:-:S04]  /*15640*/  SHF.R.U32.HI R3, RZ, 0x18, R2 ;  /* 0x00000018ff037819 */ /* 0x000fc80000011602 */
[----:B------:R-:W-:-:S05]  /*15650*/  LOP3.LUT R3, R0, R3, RZ, 0xfc, !PT ;  /* 0x0000000300037212 */ /* 0x000fca00078efcff */
[----:B------:R-:W-:Y:S01]  /*15660*/  STG.E.U8 [R16.64], R3 ;  /* 0x0000000310007986 */ /* 0x000fe2000c101124 */
[----:B------:R-:W-:Y:S05]  /*15670*/  EXIT ;  /* 0x000000000000794d */ /* 0x000fea0003800000 */
.L_x_3142:
[----:B------:R-:W-:-:S05]  /*15680*/  HADD2.F32 R0, -RZ, R3.H0_H0 ;  /* 0x20000003ff007230 */ /* 0x000fca0000004100 */
[----:B------:R-:W-:-:S05]  /*15690*/  F2FP.BF16.PACK_AB R0, RZ, R0 ;  /* 0x00000000ff00723e */ /* 0x000fca00000010ff */
[----:B------:R-:W-:Y:S01]  /*156a0*/  STG.E.U16 [R16.64], R0 ;  /* 0x0000000010007986 */ /* 0x000fe2000c101524 */
[----:B------:R-:W-:Y:S05]  /*156b0*/  EXIT ;  /* 0x000000000000794d */ /* 0x000fea0003800000 */
.L_x_3139:
        /* <DEDUP_REMOVED lines=10> */
[----:B-1----:R-:W-:Y:S01]  /*15760*/  STG.E.U16 [R16.64], R3 ;  /* 0x0000000310007986 */ /* 0x002fe2000c101524 */
[----:B------:R-:W-:Y:S05]  /*15770*/  EXIT ;  /* 0x000000000000794d */ /* 0x000fea0003800000 */
.L_x_3151:
[----:B------:R-:W-:Y:S01]  /*15780*/  HADD2.F32 R3, -RZ, R3.H0_H0 ;  /* 0x20000003ff037230 */ /* 0x000fe20000004100 */
[----:B------:R-:W-:Y:S01]  /*15790*/  BSSY B0, `(.L_x_3152) ;  /* 0x0000014000007945 */ /* 0x000fe20003800000 */
[----:B0-----:R-:W-:-:S03]  /*157a0*/  HFMA2.MMA R8, -RZ, RZ, 0, 7.62939453125e-06 ;  /* 0x00000080ff087435 */ /* 0x001fc600000001ff */
        /* <DEDUP_REMOVED lines=14> */
.L_x_3154:
[----:B------:R-:W-:-:S04]  /*15890*/  LOP3.LUT R2, R3, 0x80000000, RZ, 0xc0, !PT ;  /* 0x8000000003027812 */ /* 0x000fc800078ec0ff */
[----:B------:R-:W-:-:S04]  /*158a0*/  SHF.R.U32.HI R3, RZ, 0x18, R2 ;  /* 0x00000018ff037819 */ /* 0x000fc80000011602 */
[----:B------:R-:W-:-:S04]  /*158b0*/  LOP3.LUT R0, R0, R3, RZ, 0xfc, !PT ;  /* 0x0000000300007212 */ /* 0x000fc800078efcff */
[----:B------:R-:W-:Y:S02]  /*158c0*/  PRMT R8, R0, 0x7610, R8 ;  /* 0x0000761000087816 */ /* 0x000fe40000000008 */
.L_x_3153:
[----:B------:R-:W-:Y:S05]  /*158d0*/  BSYNC B0 ;  /* 0x0000000000007941 */ /* 0x000fea0003800000 */
.L_x_3152:
[----:B------:R-:W-:Y:S01]  /*158e0*/  STG.E.U8 [R16.64], R8 ;  /* 0x0000000810007986 */ /* 0x000fe2000c101124 */
[----:B------:R-:W-:Y:S05]  /*158f0*/  EXIT ;  /* 0x000000000000794d */ /* 0x000fea0003800000 */
.L_x_3150:
[----:B------:R-:W-:Y:S01]  /*15900*/  HADD2.F32 R3, -RZ, R3.H0_H0 ;  /* 0x20000003ff037230 */ /* 0x000fe20000004100 */
[----:B------:R-:W-:Y:S01]  /*15910*/  BSSY B0, `(.L_x_3155) ;  /* 0x0000014000007945 */ /* 0x000fe20003800000 */
[----:B0-----:R-:W-:-:S03]  /*15920*/  IMAD.MOV.U32 R8, RZ, RZ, 0x80 ;  /* 0x00000080ff087424 */ /* 0x001fc600078e00ff */
        /* <DEDUP_REMOVED lines=14> */
.L_x_3157:
[----:B------:R-:W-:-:S04]  /*15a10*/  LOP3.LUT R2, R3, 0x80000000, RZ, 0xc0, !PT ;  /* 0x8000000003027812 */ /* 0x000fc800078ec0ff */
[----:B------:R-:W-:-:S04]  /*15a20*/  SHF.R.U32.HI R3, RZ, 0x18, R2 ;  /* 0x00000018ff037819 */ /* 0x000fc80000011602 */
[----:B------:R-:W-:-:S04]  /*15a30*/  LOP3.LUT R0, R0, R3, RZ, 0xfc, !PT ;  /* 0x0000000300007212 */ /* 0x000fc800078efcff */
[----:B------:R-:W-:Y:S02]  /*15a40*/  PRMT R8, R0, 0x7610, R8 ;  /* 0x0000761000087816 */ /* 0x000fe40000000008 */
.L_x_3156:
[----:B------:R-:W-:Y:S05]  /*15a50*/  BSYNC B0 ;  /* 0x0000000000007941 */ /* 0x000fea0003800000 */
.L_x_3155:
[----:B------:R-:W-:Y:S01]  /*15a60*/  STG.E.U8 [R16.64], R8 ;  /* 0x0000000810007986 */ /* 0x000fe2000c101124 */
[----:B------:R-:W-:Y:S05]  /*15a70*/  EXIT ;  /* 0x000000000000794d */ /* 0x000fea0003800000 */
.L_x_3149:
        /* <DEDUP_REMOVED lines=20> */
[----:B------:R-:W-:Y:S01]  /*15bc0*/  STG.E.U8 [R16.64], R3 ;  /* 0x0000000310007986 */ /* 0x000fe2000c101124 */
[----:B------:R-:W-:Y:S05]  /*15bd0*/  EXIT ;  /* 0x000000000000794d */ /* 0x000fea0003800000 */
.L_x_3132:
        /* <DEDUP_REMOVED lines=19> */
[----:B------:R-:W-:Y:S05]  /*15d10*/  EXIT ;  /* 0x000000000000794d */ /* 0x000fea0003800000 */
.L_x_3159:
[----:B------:R-:W-:-:S06]  /*15d20*/  HADD2.F32 R3, -RZ, R3.H0_H0 ;  /* 0x20000003ff037230 */ /* 0x000fcc0000004100 */
[----:B------:R-:W1:Y:S02]  /*15d30*/  F2I.U64.TRUNC R2, R3 ;  /* 0x0000000300027311 */ /* 0x000e64000020d800 */
[----:B-1----:R-:W-:Y:S01]  /*15d40*/  STG.E.64 [R16.64], R2 ;  /* 0x0000000210007986 */ /* 0x002fe2000c101b24 */
[----:B------:R-:W-:Y:S05]  /*15d50*/  EXIT ;  /* 0x000000000000794d */ /* 0x000fea0003800000 */
.L_x_3158:
[----:B------:R-:W-:-:S06]  /*15d60*/  HADD2.F32 R3, -RZ, R3.H0_H0 ;  /* 0x20000003ff037230 */ /* 0x000fcc0000004100 */
[----:B------:R-:W1:Y:S02]  /*15d70*/  F2I.FTZ.U32.TRUNC.NTZ R3, R3 ;  /* 0x0000000300037305 */ /* 0x000e64000021f000 */
[----:B-1----:R-:W-:Y:S01]  /*15d80*/  STG.E [R16.64], R3 ;  /* 0x0000000310007986 */ /* 0x002fe2000c101924 */
[----:B------:R-:W-:Y:S05]  /*15d90*/  EXIT ;  /* 0x000000000000794d */ /* 0x000fea0003800000 */
        .weak           $__internal_0_$__cuda_sm3x_div_rn_ftz_f32_slowpath
        .type           $__internal_0_$__cuda_sm3x_div_rn_ftz_f32_slowpath,@function
        .size           $__internal_0_$__cuda_sm3x_div_rn_ftz_f32_slowpath,(.L_x_15789 - $__internal_0_$__cuda_sm3x_div_rn_ftz_f32_slowpath)
$__internal_0_$__cuda_sm3x_div_rn_ftz_f32_slowpath:
[----:B------:R-:W-:Y:S01]  /*15da0*/  SHF.R.U32.HI R3, RZ, 0x17, R20 ;  /* 0x00000017ff037819 */ /* 0x000fe20000011614 */
[----:B------:R-:W-:Y:S01]  /*15db0*/  BSSY B1, `(.L_x_3160) ;  /* 0x0000046000017945 */ /* 0x000fe20003800000 */
[----:B------:R-:W-:Y:S01]  /*15dc0*/  SHF.R.U32.HI R14, RZ, 0x17, R15 ;  /* 0x00000017ff0e7819 */ /* 0x000fe2000001160f */
[----:B------:R-:W-:Y:S01]  /*15dd0*/  BSSY B2, `(.L_x_3161) ;  /* 0x000001d000027945 */ /* 0x000fe20003800000 */
[----:B------:R-:W-:Y:S02]  /*15de0*/  LOP3.LUT R3, R3, 0xff, RZ, 0xc0, !PT ;  /* 0x000000ff03037812 */ /* 0x000fe400078ec0ff */
[----:B------:R-:W-:Y:S02]  /*15df0*/  LOP3.LUT R14, R14, 0xff, RZ, 0xc0, !PT ;  /* 0x000000ff0e0e7812 */ /* 0x000fe400078ec0ff */
[----:B------:R-:W-:-:S02]  /*15e00*/  IADD3 R13, R3, -0x1, RZ ;  /* 0xffffffff030d7810 */ /* 0x000fc40007ffe0ff */
[----:B------:R-:W-:Y:S02]  /*15e10*/  IADD3 R21, R14, -0x1, RZ ;  /* 0xffffffff0e157810 */ /* 0x000fe40007ffe0ff */
[----:B------:R-:W-:-:S04]  /*15e20*/  ISETP.GT.U32.AND P0, PT, R13, 0xfd, PT ;  /* 0x000000fd0d00780c */ /* 0x000fc80003f04070 */
[----:B------:R-:W-:-:S13]  /*15e30*/  ISETP.GT.U32.OR P0, PT, R21, 0xfd, P0 ;  /* 0x000000fd1500780c */ /* 0x000fda0000704470 */
[----:B------:R-:W-:Y:S05]  /*15e40*/  @!P0 BRA `(.L_x_3162) ;  /* 0x0000015000008947 */ /* 0x000fea0003800000 */
[----:B------:R-:W-:Y:S02]  /*15e50*/  FSETP.GTU.FTZ.AND P0, PT, |R15|, +INF , PT ;  /* 0x7f8000000f00780b */ /* 0x000fe40003f1c200 */
[----:B------:R-:W-:-:S04]  /*15e60*/  FSETP.GTU.FTZ.AND P1, PT, |R20|, +INF , PT ;  /* 0x7f8000001400780b */ /* 0x000fc80003f3c200 */
[----:B------:R-:W-:-:S13]  /*15e70*/  PLOP3.LUT P0, PT, P0, P1, PT, 0xa8, 0x0 ;  /* 0x000000000000781c */ /* 0x000fda0000703570 */
[----:B------:R-:W-:Y:S01]  /*15e80*/  @P0 BREAK B2 ;  /* 0x0000000000020942 */ /* 0x000fe20003800000 */
[----:B------:R-:W-:Y:S05]  /*15e90*/  @P0 BRA `(.L_x_3163) ;  /* 0x0000036000000947 */ /* 0x000fea0003800000 */
[C---:B------:R-:W-:Y:S02]  /*15ea0*/  FSETP.NEU.FTZ.AND P2, PT, R15.reuse, RZ, PT ;  /* 0x000000ff0f00720b */ /* 0x040fe40003f5d000 */
[----:B------:R-:W-:Y:S02]  /*15eb0*/  FSETP.NEU.FTZ.AND P1, PT, R20, RZ, PT ;  /* 0x000000ff1400720b */ /* 0x000fe40003f3d000 */
[----:B------:R-:W-:-:S11]  /*15ec0*/  FSETP.NEU.FTZ.AND P0, PT, R15, RZ, PT ;  /* 0x000000ff0f00720b */ /* 0x000fd60003f1d000 */
[----:B------:R-:W-:Y:S01]  /*15ed0*/  @!P1 BREAK !P2, B2 ;  /* 0x0000000000029942 */ /* 0x000fe20005000000 */
[----:B------:R-:W-:Y:S05]  /*15ee0*/  @!P1 BRA !P2, `(.L_x_3164) ;  /* 0x000002f000009947 */ /* 0x000fea0005000000 */
[C---:B------:R-:W-:Y:S02]  /*15ef0*/  FSETP.NEU.FTZ.AND P4, PT, |R15|.reuse, +INF , PT ;  /* 0x7f8000000f00780b */ /* 0x040fe40003f9d200 */
[----:B------:R-:W-:Y:S02]  /*15f00*/  FSETP.NEU.FTZ.AND P3, PT, |R20|, +INF , PT ;  /* 0x7f8000001400780b */ /* 0x000fe40003f7d200 */
[----:B------:R-:W-:-:S11]  /*15f10*/  FSETP.NEU.FTZ.AND P2, PT, |R15|, +INF , PT ;  /* 0x7f8000000f00780b */ /* 0x000fd60003f5d200 */
[----:B------:R-:W-:Y:S01]  /*15f20*/  @!P3 BREAK !P4, B2 ;  /* 0x000000000002b942 */ /* 0x000fe20006000000 */
[----:B------:R-:W-:Y:S05]  /*15f30*/  @!P3 BRA !P4, `(.L_x_3164) ;  /* 0x000002a00000b947 */ /* 0x000fea0006000000 */
[----:B------:R-:W-:-:S13]  /*15f40*/  PLOP3.LUT P0, PT, P3, P0, PT, 0x2a, 0x0 ;  /* 0x000000000000781c */ /* 0x000fda0001f00572 */
[----:B------:R-:W-:Y:S01]  /*15f50*/  @P0 BREAK B2 ;  /* 0x0000000000020942 */ /* 0x000fe20003800000 */
[----:B------:R-:W-:Y:S05]  /*15f60*/  @P0 BRA `(.L_x_3165) ;  /* 0x0000025000000947 */ /* 0x000fea0003800000 */
[----:B------:R-:W-:-:S13]  /*15f70*/  PLOP3.LUT P2, PT, P2, P1, PT, 0x2a, 0x0 ;  /* 0x000000000000781c */ /* 0x000fda0001742572 */
[----:B------:R-:W-:Y:S01]  /*15f80*/  @P2 BREAK B2 ;  /* 0x0000000000022942 */ /* 0x000fe20003800000 */
[----:B------:R-:W-:Y:S05]  /*15f90*/  @P2 BRA `(.L_x_3166) ;  /* 0x000001f000002947 */ /* 0x000fea0003800000 */
.L_x_3162:
[----:B------:R-:W-:Y:S05]  /*15fa0*/  BSYNC B2 ;  /* 0x0000000000027941 */ /* 0x000fea0003800000 */
.L_x_3161:
[----:B------:R-:W-:Y:S01]  /*15fb0*/  IADD3 R3, R3, -0x7f, RZ ;  /* 0xffffff8103037810 */ /* 0x000fe20007ffe0ff */
[----:B------:R-:W-:Y:S01]  /*15fc0*/  BSSY B2, `(.L_x_3167) ;  /* 0x000001b000027945 */ /* 0x000fe20003800000 */
[----:B------:R-:W-:-:S03]  /*15fd0*/  IADD3 R14, R14, -0x7f, RZ ;  /* 0xffffff810e0e7810 */ /* 0x000fc60007ffe0ff */
[----:B------:R-:W-:Y:S02]  /*15fe0*/  IMAD R23, R3, -0x800000, R20 ;  /* 0xff80000003177824 */ /* 0x000fe400078e0214 */
[C---:B------:R-:W-:Y:S02]  /*15ff0*/  IMAD R20, R14.reuse, -0x800000, R15 ;  /* 0xff8000000e147824 */ /* 0x040fe400078e020f */
[----:B------:R-:W0:Y:S01]  /*16000*/  MUFU.RCP R22, R23 ;  /* 0x0000001700167308 */ /* 0x000e220000001000 */
[----:B------:R-:W-:Y:S02]  /*16010*/  FADD.FTZ R13, -R23, -RZ ;  /* 0x800000ff170d7221 */ /* 0x000fe40000010100 */
[----:B------:R-:W-:Y:S02]  /*16020*/  IMAD.IADD R14, R14, 0x1, -R3 ;  /* 0x000000010e0e7824 */ /* 0x000fe400078e0a03 */
[----:B0-----:R-:W-:-:S04]  /*16030*/  FFMA R21, R22, R13, 1 ;  /* 0x3f80000016157423 */ /* 0x001fc8000000000d */
[----:B------:R-:W-:-:S04]  /*16040*/  FFMA R15, R22, R21, R22 ;  /* 0x00000015160f7223 */ /* 0x000fc80000000016 */
[----:B------:R-:W-:-:S04]  /*16050*/  FFMA R22, R20, R15, RZ ;  /* 0x0000000f14167223 */ /* 0x000fc800000000ff */
[----:B------:R-:W-:-:S04]  /*16060*/  FFMA R21, R13, R22, R20 ;  /* 0x000000160d157223 */ /* 0x000fc80000000014 */
[----:B------:R-:W-:-:S04]  /*16070*/  FFMA R22, R15, R21, R22 ;  /* 0x000000150f167223 */ /* 0x000fc80000000016 */
[----:B------:R-:W-:-:S04]  /*16080*/  FFMA R13, R13, R22, R20 ;  /* 0x000000160d0d7223 */ /* 0x000fc80000000014 */
[----:B------:R-:W-:-:S05]  /*16090*/  FFMA.FTZ R15, R15, R13, R22 ;  /* 0x0000000d0f0f7223 */ /* 0x000fca0000010016 */
[----:B------:R-:W-:-:S04]  /*160a0*/  SHF.R.U32.HI R13, RZ, 0x17, R15 ;  /* 0x00000017ff0d7819 */ /* 0x000fc8000001160f */
[----:B------:R-:W-:-:S05]  /*160b0*/  LOP3.LUT R3, R13, 0xff, RZ, 0xc0, !PT ;  /* 0x000000ff0d037812 */ /* 0x000fca00078ec0ff */
[----:B------:R-:W-:-:S05]  /*160c0*/  IMAD.IADD R3, R3, 0x1, R14 ;  /* 0x0000000103037824 */ /* 0x000fca00078e020e */
[----:B------:R-:W-:-:S04]  /*160d0*/  IADD3 R13, R3, -0x1, RZ ;  /* 0xffffffff030d7810 */ /* 0x000fc80007ffe0ff */
[----:B------:R-:W-:-:S13]  /*160e0*/  ISETP.GE.U32.AND P0, PT, R13, 0xfe, PT ;  /* 0x000000fe0d00780c */ /* 0x000fda0003f06070 */
[----:B------:R-:W-:Y:S05]  /*160f0*/  @!P0 BRA `(.L_x_3168) ;  /* 0x0000006000008947 */ /* 0x000fea0003800000 */
[----:B------:R-:W-:Y:S02]  /*16100*/  ISETP.GT.AND P0, PT, R3, 0xfe, PT ;  /* 0x000000fe0300780c */ /* 0x000fe40003f04270 */
[----:B------:R-:W-:-:S11]  /*16110*/  LOP3.LUT R14, R15, 0x80000000, RZ, 0xc0, !PT ;  /* 0x800000000f0e7812 */ /* 0x000fd600078ec0ff */
[----:B------:R-:W-:-:S04]  /*16120*/  @!P0 ISETP.GE.AND P1, PT, R3, 0x1, PT ;  /* 0x000000010300880c */ /* 0x000fc80003f26270 */
[C---:B------:R-:W-:Y:S02]  /*16130*/  @!P0 SEL R15, R14.reuse, R15, !P1 ;  /* 0x0000000f0e0f8207 */ /* 0x040fe40004800000 */
[----:B------:R-:W-:Y:S01]  /*16140*/  @P0 LOP3.LUT R15, R14, 0x7f800000, RZ, 0xfc, !PT ;  /* 0x7f8000000e0f0812 */ /* 0x000fe200078efcff */
[----:B------:R-:W-:Y:S05]  /*16150*/  BRA `(.L_x_3169) ;  /* 0x0000001000007947 */ /* 0x000fea0003800000 */
.L_x_3168:
[----:B------:R-:W-:Y:S02]  /*16160*/  LEA R15, R14, R15, 0x17 ;  /* 0x0000000f0e0f7211 */ /* 0x000fe400078eb8ff */
.L_x_3169:
[----:B------:R-:W-:Y:S05]  /*16170*/  BSYNC B2 ;  /* 0x0000000000027941 */ /* 0x000fea0003800000 */
.L_x_3167:
[----:B------:R-:W-:Y:S05]  /*16180*/  BRA `(.L_x_3170) ;  /* 0x0000008000007947 */ /* 0x000fea0003800000 */
.L_x_3166:
[----:B------:R-:W-:-:S04]  /*16190*/  LOP3.LUT R15, R20, 0x80000000, R15, 0x48, !PT ;  /* 0x80000000140f7812 */ /* 0x000fc800078e480f */
[----:B------:R-:W-:Y:S01]  /*161a0*/  LOP3.LUT R15, R15, 0x7f800000, RZ, 0xfc, !PT ;  /* 0x7f8000000f0f7812 */ /* 0x000fe200078efcff */
[----:B------:R-:W-:Y:S05]  /*161b0*/  BRA `(.L_x_3170) ;  /* 0x0000005000007947 */ /* 0x000fea0003800000 */
.L_x_3165:
[----:B------:R-:W-:Y:S01]  /*161c0*/  LOP3.LUT R15, R20, 0x80000000, R15, 0x48, !PT ;  /* 0x80000000140f7812 */ /* 0x000fe200078e480f */
[----:B------:R-:W-:Y:S05]  /*161d0*/  BRA `(.L_x_3170) ;  /* 0x0000003000007947 */ /* 0x000fea0003800000 */
.L_x_3164:
[----:B------:R-:W0:Y:S01]  /*161e0*/  MUFU.RSQ R15, -QNAN ;  /* 0xffc00000000f7908 */ /* 0x000e220000001400 */
[----:B------:R-:W-:Y:S05]  /*161f0*/  BRA `(.L_x_3170) ;  /* 0x0000001000007947 */ /* 0x000fea0003800000 */
.L_x_3163:
[----:B------:R-:W-:Y:S02]  /*16200*/  FADD.FTZ R15, R15, R20 ;  /* 0x000000140f0f7221 */ /* 0x000fe40000010000 */
.L_x_3170:
[----:B------:R-:W-:Y:S05]  /*16210*/  BSYNC B1 ;  /* 0x0000000000017941 */ /* 0x000fea0003800000 */
.L_x_3160:
[----:B------:R-:W-:Y:S02]  /*16220*/  IMAD.MOV.U32 R3, RZ, RZ, 0x0 ;  /* 0x00000000ff037424 */ /* 0x000fe400078e00ff */
[----:B0-----:R-:W-:Y:S02]  /*16230*/  IMAD.MOV.U32 R13, RZ, RZ, R15 ;  /* 0x000000ffff0d7224 */ /* 0x001fe400078e000f */
[----:B------:R-:W-:Y:S05]  /*16240*/  RET.REL.NODEC R2 `(_ZN2at6native18elementwise_kernelILi128ELi4EZNS0_15gpu_kernel_implIZZZNS0_16acos_kernel_cudaERNS_18TensorIteratorBaseEENKUlvE_clEvENKUlvE1_clEvEUlN3c107complexINS7_4HalfEEEE_EEvS4_RKT_EUliE_EEviT1_) ;  /* 0xfffe9db002007950 */ /* 0x000fea0003c3ffff */
.L_x_3171:
        /* <DEDUP_REMOVED lines=11> */
.L_x_15789:


//--------------------- .text._ZN2at6native27unrolled_elementwise_kernelIZZZNS0_16acos_kernel_cudaERNS_18TensorIteratorBaseEENKUlvE_clEvENKUlvE1_clEvEUlN3c107complexINS6_4HalfEEEE_St5arrayIPcLm2EELi4E23TrivialOffsetCalculatorILi1EjESF_NS0_6memory12LoadWithCastILi1EEENSG_13StoreWithCastILi1EEEEEviT_T0_T2_T3_T4_T5_ --------------------------
	.section	.text._ZN2at6native27unrolled_elementwise_kernelIZZZNS0_16acos_kernel_cudaERNS_18TensorIteratorBaseEENKUlvE_clEvENKUlvE1_clEvEUlN3c107complexINS6_4HalfEEEE_St5arrayIPcLm2EELi4E23TrivialOffsetCalculatorILi1EjESF_NS0_6memory12LoadWithCastILi1EEENSG_13StoreWithCastILi1EEEEEviT_T0_T2_T3_T4_T5_,"ax",@progbits
	.sectioninfo	@"SHI_REGISTERS=32"
	.align	128
        .global         _ZN2at6native27unrolled_elementwise_kernelIZZZNS0_16acos_kernel_cudaERNS_18TensorIteratorBaseEENKUlvE_clEvENKUlvE1_clEvEUlN3c107complexINS6_4HalfEEEE_St5arrayIPcLm2EELi4E23TrivialOffsetCalculatorILi1EjESF_NS0_6memory12LoadWithCastILi1EEENSG_13StoreWithCastILi1EEEEEviT_T0_T2_T3_T4_T5_
        .type           _ZN2at6native27unrolled_elementwise_kernelIZZZNS0_16acos_kernel_cudaERNS_18TensorIteratorBaseEENKUlvE_clEvENKUlvE1_clEvEUlN3c107complexINS6_4HalfEEEE_St5arrayIPcLm2EELi4E23TrivialOffsetCalculatorILi1EjESF_NS0_6memory12LoadWithCastILi1EEENSG_13StoreWithCastILi1EEEEEviT_T0_T2_T3_T4_T5_,@function
        .size           _ZN2at6native27unrolled_elementwise_kernelIZZZNS0_16acos_kernel_cudaERNS_18TensorIteratorBaseEENKUlvE_clEvENKUlvE1_clEvEUlN3c107complexINS6_4HalfEEEE_St5arrayIPcLm2EELi4E23TrivialOffsetCalculatorILi1EjESF_NS0_6memory12LoadWithCastILi1EEENSG_13StoreWithCastILi1EEEEEviT_T0_T2_T3_T4_T5_,(.L_x_15790 - _ZN2at6native27unrolled_elementwise_kernelIZZZNS0_16acos_kernel_cudaERNS_18TensorIteratorBaseEENKUlvE_clEvENKUlvE1_clEvEUlN3c107complexINS6_4HalfEEEE_St5arrayIPcLm2EELi4E23TrivialOffsetCalculatorILi1EjESF_NS0_6memory12LoadWithCastILi1EEENSG_13StoreWithCastILi1EEEEEviT_T0_T2_T3_T4_T5_)
        .other          _ZN2at6native27unrolled_elementwise_kernelIZZZNS0_16acos_kernel_cudaERNS_18TensorIteratorBaseEENKUlvE_clEvENKUlvE1_clEvEUlN3c107complexINS6_4HalfEEEE_St5arrayIPcLm2EELi4E23TrivialOffsetCalculatorILi1EjESF_NS0_6memory12LoadWithCastILi1EEENSG_13StoreWithCastILi1EEEEEviT_T0_T2_T3_T4_T5_,@"STO_CUDA_ENTRY STV_DEFAULT"
_ZN2at6native27unrolled_elementwise_kernelIZZZNS0_16acos_kernel_cudaERNS_18TensorIteratorBaseEENKUlvE_clEvENKUlvE1_clEvEUlN3c107complexINS6_4HalfEEEE_St5arrayIPcLm2EELi4E23TrivialOffsetCalculatorILi1EjESF_NS0_6memory12LoadWithCastILi1EEENSG_13StoreWithCastILi1EEEEEviT_T0_T2_T3_T4_T5_:
.text._ZN2at6native27unrolled_elementwise_kernelIZZZNS0_16acos_kernel_cudaERNS_18TensorIteratorBaseEENKUlvE_clEvENKUlvE1_clEvEUlN3c107complexINS6_4HalfEEEE_St5arrayIPcLm2EELi4E23TrivialOffsetCalculatorILi1EjESF_NS0_6memory12LoadWithCastILi1EEENSG_13StoreWithCastILi1EEEEEviT_T0_T2_T3_T4_T5_:
        /* <DEDUP_REMOVED lines=8> */
[----:B------:R-:W-:Y:S02]  /*0080*/  PRMT R23, RZ, 0x7610, R23 ;  /* 0x00007610ff177816 */ /* 0x000fe40000000017 */
[----:B------:R-:W-:Y:S01]  /*0090*/  PRMT R24, RZ, 0x7610, R24 ;  /* 0x00007610ff187816 */ /* 0x000fe20000000018 */
[----:B0-----:R-:W-:-:S05]  /*00a0*/  IMAD R27, R28, R27, c[0x0][0x160] ;  /* 0x000058001c1b7624 */ /* 0x001fca00078e021b */
[----:B--2---:R-:W-:-:S04]  /*00b0*/  ISETP.GE.AND P0, PT, R19, R27, PT ;  /* 0x0000001b1300720c */ /* 0x004fc80003f06270 */
[----:B------:R-:W-:-:S09]  /*00c0*/  P2R R26, PR, RZ, 0x1 ;  /* 0x00000001ff1a7803 */ /* 0x000fd20000000000 */
[----:B------:R-:W-:Y:S05]  /*00d0*/  @P0 BRA `(.L_x_3173) ;  /* 0x0000114000000947 */ /* 0x000fea0003800000 */
[----:B-1----:R-:W-:Y:S01]  /*00e0*/  IMAD R0, R28, 0x200, R19 ;  /* 0x000002001c007824 */ /* 0x002fe200078e0213 */
        /* <DEDUP_REMOVED lines=15> */
[----:B------:R-:W2:Y:S01]  /*01e0*/  LDG.E.S8 R2, [R2.64] ;  /* 0x0000002402027981 */ /* 0x000ea2000c1e1300 */
[----:B------:R-:W-:Y:S01]  /*01f0*/  PRMT R23, RZ, 0x7610, R23 ;  /* 0x00007610ff177816 */ /* 0x000fe20000000017 */
[----:B--2---:R-:W0:Y:S02]  /*0200*/  I2F.S16 R24, R2 ;  /* 0x0000000200187306 */ /* 0x004e240000101400 */
[----:B0-----:R-:W-:Y:S01]  /*0210*/  F2FP.PACK_AB R24, RZ, R24 ;  /* 0x00000018ff18723e */ /* 0x001fe200000000ff */
[----:B------:R-:W-:Y:S05]  /*0220*/  BRA `(.L_x_3179) ;  /* 0x00000fe000007947 */ /* 0x000fea0003800000 */
.L_x_3177:
[----:B------:R-:W2:Y:S01]  /*0230*/  LDG.E.U8 R2, [R2.64] ;  /* 0x0000002402027981 */ /* 0x000ea2000c1e1100 */
[----:B------:R-:W-:Y:S01]  /*0240*/  PRMT R23, RZ, 0x7610, R23 ;  /* 0x00007610ff177816 */ /* 0x000fe20000000017 */
[----:B--2---:R-:W0:Y:S02]  /*0250*/  I2F.U16 R24, R2 ;  /* 0x0000000200187306 */ /* 0x004e240000101000 */
[----:B0-----:R-:W-:Y:S01]  /*0260*/  F2FP.PACK_AB R24, RZ, R24 ;  /* 0x00000018ff18723e */ /* 0x001fe200000000ff */
[----:B------:R-:W-:Y:S05]  /*0270*/  BRA `(.L_x_3179) ;  /* 0x00000f9000007947 */ /* 0x000fea0003800000 */
.L_x_3176:
[----:B------:R-:W-:-:S13]  /*0280*/  ISETP.NE.AND P0, PT, R0, 0x2, PT ;  /* 0x000000020000780c */ /* 0x000fda0003f05270 */
[----:B------:R-:W-:Y:S05]  /*0290*/  @!P0 BRA `(.L_x_3180) ;  /* 0x000000e000008947 */ /* 0x000fea0003800000 */
[----:B------:R-:W-:-:S13]  /*02a0*/  ISETP.NE.AND P0, PT, R0, 0x3, PT ;  /* 0x000000030000780c */ /* 0x000fda0003f05270 */
[----:B------:R-:W-:Y:S05]  /*02b0*/  @!P0 BRA `(.L_x_3181) ;  /* 0x0000007000008947 */ /* 0x000fea0003800000 */
[----:B------:R-:W-:-:S13]  /*02c0*/  ISETP.NE.AND P0, PT, R0, 0x4, PT ;  /* 0x000000040000780c */ /* 0x000fda0003f05270 */
[----:B------:R-:W-:Y:S05]  /*02d0*/  @P0 BRA `(.L_x_3178) ;  /* 0x00000d4000000947 */ /* 0x000fea0003800000 */
[----:B------:R-:W2:Y:S01]  /*02e0*/  LDG.E.64 R2, [R2.64] ;  /* 0x0000002402027981 */ /* 0x000ea2000c1e1b00 */
[----:B------:R-:W-:Y:S01]  /*02f0*/  PRMT R23, RZ, 0x7610, R23 ;  /* 0x00007610ff177816 */ /* 0x000fe20000000017 */
[----:B--2---:R-:W0:Y:S02]  /*0300*/  I2F.S64 R24, R2 ;  /* 0x0000000200187312 */ /* 0x004e240000301400 */
[----:B0-----:R-:W-:Y:S01]  /*0310*/  F2FP.PACK_AB R24, RZ, R24 ;  /* 0x00000018ff18723e */ /* 0x001fe200000000ff */
[----:B------:R-:W-:Y:S05]  /*0320*/  BRA `(.L_x_3179) ;  /* 0x00000ee000007947 */ /* 0x000fea0003800000 */
.L_x_3181:
[----:B------:R-:W2:Y:S01]  /*0330*/  LDG.E R2, [R2.64] ;  /* 0x0000002402027981 */ /* 0x000ea2000c1e1900 */
[----:B------:R-:W-:Y:S01]  /*0340*/  PRMT R23, RZ, 0x7610, R23 ;  /* 0x00007610ff177816 */ /* 0x000fe20000000017 */
[----:B--2---:R-:W0:Y:S02]  /*0350*/  I2F R24, R2 ;  /* 0x0000000200187306 */ /* 0x004e240000201400 */
[----:B0-----:R-:W-:Y:S01]  /*0360*/  F2FP.PACK_AB R24, RZ, R24 ;  /* 0x00000018ff18723e */ /* 0x001fe200000000ff */
[----:B------:R-:W-:Y:S05]  /*0370*/  BRA `(.L_x_3179) ;  /* 0x00000e9000007947 */ /* 0x000fea0003800000 */
.L_x_3180:
[----:B------:R-:W2:Y:S01]  /*0380*/  LDG.E.U16 R2, [R2.64] ;  /* 0x0000002402027981 */ /* 0x000ea2000c1e1500 */
[----:B------:R-:W-:Y:S01]  /*0390*/  PRMT R23, RZ, 0x7610, R23 ;  /* 0x00007610ff177816 */ /* 0x000fe20000000017 */
[----:B--2---:R-:W0:Y:S02]  /*03a0*/  I2F.S16 R24, R2 ;  /* 0x0000000200187306 */ /* 0x004e240000101400 */
[----:B0-----:R-:W-:Y:S01]  /*03b0*/  F2FP.PACK_AB R24, RZ, R24 ;  /* 0x00000018ff18723e */ /* 0x001fe200000000ff */
[----:B------:R-:W-:Y:S05]  /*03c0*/  BRA `(.L_x_3179) ;  /* 0x00000e4000007947 */ /* 0x000fea0003800000 */
.L_x_3175:
[----:B------:R-:W-:-:S13]  /*03d0*/  ISETP.GT.AND P0, PT, R0, 0x6, PT ;  /* 0x000000060000780c */ /* 0x000fda0003f04270 */
[----:B------:R-:W-:Y:S05]  /*03e0*/  @P0 BRA `(.L_x_3182) ;  /* 0x000000d000000947 */ /* 0x000fea0003800000 */
[----:B------:R-:W-:-:S13]  /*03f0*/  ISETP.NE.AND P0, PT, R0, 0x5, PT ;  /* 0x000000050000780c */ /* 0x000fda0003f05270 */
[----:B------:R-:W-:Y:S05]  /*0400*/  @!P0 BRA `(.L_x_3183) ;  /* 0x0000006000008947 */ /* 0x000fea0003800000 */
[----:B------:R-:W-:-:S13]  /*0410*/  ISETP.NE.AND P0, PT, R0, 0x6, PT ;  /* 0x000000060000780c */ /* 0x000fda0003f05270 */
[----:B------:R-:W-:Y:S05]  /*0420*/  @P0 BRA `(.L_x_3178) ;  /* 0x00000bf000000947 */ /* 0x000fea0003800000 */
[----:B------:R-:W2:Y:S01]  /*0430*/  LDG.E R24, [R2.64] ;  /* 0x0000002402187981 */ /* 0x000ea2000c1e1900 */
[----:B------:R-:W-:Y:S02]  /*0440*/  PRMT R23, RZ, 0x7610, R23 ;  /* 0x00007610ff177816 */ /* 0x000fe40000000017 */
[----:B--2---:R-:W-:Y:S01]  /*0450*/  F2FP.PACK_AB R24, RZ, R24 ;  /* 0x00000018ff18723e */ /* 0x004fe200000000ff */
[----:B------:R-:W-:Y:S05]  /*0460*/  BRA `(.L_x_3179) ;  /* 0x00000da000007947 */ /* 0x000fea0003800000 */
.L_x_3183:
[----:B------:R-:W2:Y:S01]  /*0470*/  LDG.E.U16 R24, [R2.64] ;  /* 0x0000002402187981 */ /* 0x000ea2000c1e1500 */
[----:B------:R-:W-:Y:S01]  /*0480*/  PRMT R23, RZ, 0x7610, R23 ;  /* 0x00007610ff177816 */ /* 0x000fe20000000017 */
[----:B--2---:R-:W-:-:S05]  /*0490*/  HADD2.F32 R24, -RZ, R24.H0_H0 ;  /* 0x20000018ff187230 */ /* 0x004fca0000004100 */
[----:B------:R-:W-:Y:S01]  /*04a0*/  F2FP.PACK_AB R24, RZ, R24 ;  /* 0x00000018ff18723e */ /* 0x000fe200000000ff */
[----:B------:R-:W-:Y:S05]  /*04b0*/  BRA `(.L_x_3179) ;  /* 0x00000d5000007947 */ /* 0x000fea0003800000 */
.L_x_3182:
        /* <DEDUP_REMOVED lines=10> */
.L_x_3185:
[----:B------:R-:W2:Y:S02]  /*0560*/  LDG.E R2, [R2.64] ;  /* 0x0000002402027981 */ /* 0x000ea4000c1e1900 */
[C---:B--2---:R-:W-:Y:S02]  /*0570*/  PRMT R24, R2.reuse, 0x7610, R24 ;  /* 0x0000761002187816 */ /* 0x044fe40000000018 */
[----:B------:R-:W-:Y:S01]  /*0580*/  PRMT R23, R2, 0x7632, R23 ;  /* 0x0000763202177816 */ /* 0x000fe20000000017 */
[----:B------:R-:W-:Y:S05]  /*0590*/  BRA `(.L_x_3179) ;  /* 0x00000c7000007947 */ /* 0x000fea0003800000 */
.L_x_3184:
[----:B------:R-:W2:Y:S01]  /*05a0*/  LDG.E.64 R2, [R2.64] ;  /* 0x0000002402027981 */ /* 0x000ea2000c1e1b00 */
[----:B------:R-:W-:Y:S01]  /*05b0*/  PRMT R23, RZ, 0x7610, R23 ;  /* 0x00007610ff177816 */ /* 0x000fe20000000017 */
[----:B--2---:R-:W0:Y:S01]  /*05c0*/  F2F.F32.F64 R24, R2 ;  /* 0x0000000200187310 */ /* 0x004e220000301000 */
[----:B------:R-:W0:-:S14]  /*05d0*/  DSETP.GEU.AND P0, PT, |R2|, c[0x2][0x0], PT ;  /* 0x008000000200762a */ /* 0x000e1c0003f0e200 */
[----:B0-----:R-:W-:-:S05]  /*05e0*/  @!P0 FMUL R24, R24, 1.175494350822287508e-38 ;  /* 0x0080000018188820 */ /* 0x001fca0000400000 */
[----:B------:R-:W-:Y:S01]  /*05f0*/  F2FP.PACK_AB R24, RZ, R24 ;  /* 0x00000018ff18723e */ /* 0x000fe200000000ff */
[----:B------:R-:W-:Y:S05]  /*0600*/  BRA `(.L_x_3179) ;  /* 0x00000c0000007947 */ /* 0x000fea0003800000 */
.L_x_3174:
        /* <DEDUP_REMOVED lines=9> */
[----:B------:R-:W-:Y:S02]  /*06a0*/  PRMT R23, RZ, 0x7610, R23 ;  /* 0x00007610ff177816 */ /* 0x000fe40000000017 */
[----:B--2---:R-:W-:-:S04]  /*06b0*/  ISETP.NE.AND P0, PT, R2, RZ, PT ;  /* 0x000000ff0200720c */ /* 0x004fc80003f05270 */
[----:B------:R-:W-:-:S04]  /*06c0*/  FSEL R24, RZ, 1, !P0 ;  /* 0x3f800000ff187808 */ /* 0x000fc80004000000 */
[----:B------:R-:W-:Y:S01]  /*06d0*/  F2FP.PACK_AB R24, RZ, R24 ;  /* 0x00000018ff18723e */ /* 0x000fe200000000ff */
[----:B------:R-:W-:Y:S05]  /*06e0*/  BRA `(.L_x_3179) ;  /* 0x00000b2000007947 */ /* 0x000fea0003800000 */
.L_x_3188:
        /* <DEDUP_REMOVED lines=10> */
.L_x_3187:
[----:B------:R-:W-:-:S13]  /*0790*/  ISETP.NE.AND P0, PT, R0, 0xf, PT ;  /* 0x0000000f0000780c */ /* 0x000fda0003f05270 */
[----:B------:R-:W-:Y:S05]  /*07a0*/  @!P0 BRA `(.L_x_3189) ;  /* 0x0000029000008947 */ /* 0x000fea0003800000 */
[----:B------:R-:W-:-:S13]  /*07b0*/  ISETP.NE.AND P0, PT, R0, 0x17, PT ;  /* 0x000000170000780c */ /* 0x000fda0003f05270 */
[----:B------:R-:W-:Y:S05]  /*07c0*/  @!P0 BRA `(.L_x_3190) ;  /* 0x0000018000008947 */ /* 0x000fea0003800000 */
[----:B------:R-:W-:-:S13]  /*07d0*/  ISETP.NE.AND P0, PT, R0, 0x18, PT ;  /* 0x000000180000780c */ /* 0x000fda0003f05270 */
[----:B------:R-:W-:Y:S05]  /*07e0*/  @P0 BRA `(.L_x_3178) ;  /* 0x0000083000000947 */ /* 0x000fea0003800000 */
[----:B------:R-:W2:Y:S01]  /*07f0*/  LDG.E.U8 R0, [R2.64] ;  /* 0x0000002402007981 */ /* 0x000ea2000c1e1100 */
[----:B------:R-:W-:Y:S01]  /*0800*/  IMAD.MOV.U32 R8, RZ, RZ, -0x800000 ;  /* 0xff800000ff087424 */ /* 0x000fe200078e00ff */
[----:B------:R-:W-:Y:S01]  /*0810*/  PRMT R23, RZ, 0x7610, R23 ;  /* 0x00007610ff177816 */ /* 0x000fe20000000017 */
        /* <DEDUP_REMOVED lines=19> */
.L_x_3190:
[----:B------:R-:W2:Y:S01]  /*0950*/  LDG.E.U8 R2, [R2.64] ;  /* 0x0000002402027981 */ /* 0x000ea2000c1e1100 */
[----:B------:R-:W-:Y:S01]  /*0960*/  PRMT R23, RZ, 0x7610, R23 ;  /* 0x00007610ff177816 */ /* 0x000fe20000000017 */
        /* <DEDUP_REMOVED lines=13> */
.L_x_3189:
[----:B------:R-:W2:Y:S01]  /*0a40*/  LDG.E.U16 R24, [R2.64] ;  /* 0x0000002402187981 */ /* 0x000ea2000c1e1500 */
[----:B------:R-:W-:Y:S02]  /*0a50*/  PRMT R23, RZ, 0x7610, R23 ;  /* 0x00007610ff177816 */ /* 0x000fe40000000017 */
[----:B--2---:R-:W-:-:S04]  /*0a60*/  PRMT R24, RZ, 0x5410, R24 ;  /* 0x00005410ff187816 */ /* 0x004fc80000000018 */
[----:B------:R-:W-:Y:S01]  /*0a70*/  F2FP.PACK_AB R24, RZ, R24 ;  /* 0x00000018ff18723e */ /* 0x000fe200000000ff */
[----:B------:R-:W-:Y:S05]  /*0a80*/  BRA `(.L_x_3179) ;  /* 0x0000078000007947 */ /* 0x000fea0003800000 */
.L_x_3186:
        /* <DEDUP_REMOVED lines=8> */
[----:B------:R-:W2:Y:S01]  /*0b10*/  LDG.E.U16 R2, [R2.64] ;  /* 0x0000002402027981 */ /* 0x000ea2000c1e1500 */
[----:B------:R-:W-:Y:S01]  /*0b20*/  PRMT R23, RZ, 0x7610, R23 ;  /* 0x00007610ff177816 */ /* 0x000fe20000000017 */
[----:B--2---:R-:W0:Y:S02]  /*0b30*/  I2F.U16 R24, R2 ;  /* 0x0000000200187306 */ /* 0x004e240000101000 */
[----:B0-----:R-:W-:Y:S01]  /*0b40*/  F2FP.PACK_AB R24, RZ, R24 ;  /* 0x00000018ff18723e */ /* 0x001fe200000000ff */
[----:B------:R-:W-:Y:S05]  /*0b50*/  BRA `(.L_x_3179) ;  /* 0x000006b000007947 */ /* 0x000fea0003800000 */
.L_x_3193:
        /* <DEDUP_REMOVED lines=21> */
.L_x_3197:
[----:B------:R-:W-:Y:S05]  /*0cb0*/  BSYNC B1 ;  /* 0x0000000000017941 */ /* 0x000fea0003800000 */
.L_x_3196:
[----:B------:R-:W-:Y:S01]  /*0cc0*/  IMAD.SHL.U32 R2, R2, 0x100000, RZ ;  /* 0x0010000002027824 */ /* 0x000fe200078e00ff */
[----:B------:R-:W-:-:S04]  /*0cd0*/  LEA R3, R0, 0x3b800000, 0x17 ;  /* 0x3b80000000037811 */ /* 0x000fc800078eb8ff */
[----:B------:R-:W-:Y:S02]  /*0ce0*/  LOP3.LUT R24, R3, R2, R24, 0xfe, !PT ;  /* 0x0000000203187212 */ /* 0x000fe400078efe18 */
.L_x_3195:
[----:B------:R-:W-:Y:S05]  /*0cf0*/  BSYNC B0 ;  /* 0x0000000000007941 */ /* 0x000fea0003800000 */
.L_x_3194:
[----:B------:R-:W-:Y:S02]  /*0d00*/  F2FP.PACK_AB R24, RZ, R24 ;  /* 0x00000018ff18723e */ /* 0x000fe400000000ff */
[----:B------:R-:W-:Y:S01]  /*0d10*/  PRMT R23, RZ, 0x7610, R23 ;  /* 0x00007610ff177816 */ /* 0x000fe20000000017 */
[----:B------:R-:W-:Y:S05]  /*0d20*/  BRA `(.L_x_3179) ;  /* 0x000004e000007947 */ /* 0x000fea0003800000 */
.L_x_3192:
        /* <DEDUP_REMOVED lines=21> */
.L_x_3201:
[----:B------:R-:W-:Y:S05]  /*0e80*/  BSYNC B1 ;  /* 0x0000000000017941 */ /* 0x000fea0003800000 */
.L_x_3200:
[----:B------:R-:W-:Y:S01]  /*0e90*/  IMAD.SHL.U32 R2, R2, 0x200000, RZ ;  /* 0x0020000002027824 */ /* 0x000fe200078e00ff */
[----:B------:R-:W-:-:S04]  /*0ea0*/  LEA R3, R0, 0x37800000, 0x17 ;  /* 0x3780000000037811 */ /* 0x000fc800078eb8ff */
[----:B------:R-:W-:Y:S02]  /*0eb0*/  LOP3.LUT R24, R3, R2, R24, 0xfe, !PT ;  /* 0x0000000203187212 */ /* 0x000fe400078efe18 */
.L_x_3199:
[----:B------:R-:W-:Y:S05]  /*0ec0*/  BSYNC B0 ;  /* 0x0000000000007941 */ /* 0x000fea0003800000 */
.L_x_3198:
[----:B------:R-:W-:Y:S02]  /*0ed0*/  F2FP.PACK_AB R24, RZ, R24 ;  /* 0x00000018ff18723e */ /* 0x000fe400000000ff */
[----:B------:R-:W-:Y:S01]  /*0ee0*/  PRMT R23, RZ, 0x7610, R23 ;  /* 0x00007610ff177816 */ /* 0x000fe20000000017 */
[----:B------:R-:W-:Y:S05]  /*0ef0*/  BRA `(.L_x_3179) ;  /* 0x0000031000007947 */ /* 0x000fea0003800000 */
.L_x_3191:
        /* <DEDUP_REMOVED lines=14> */
.L_x_3205:
[----:B------:R-:W-:Y:S05]  /*0fe0*/  BSYNC B0 ;  /* 0x0000000000007941 */ /* 0x000fea0003800000 */
.L_x_3204:
[----:B------:R-:W-:Y:S02]  /*0ff0*/  PRMT R23, RZ, 0x7610, R23 ;  /* 0x00007610ff177816 */ /* 0x000fe40000000017 */
[----:B------:R-:W-:Y:S01]  /*1000*/  F2FP.PACK_AB R24, RZ, R24 ;  /* 0x00000018ff18723e */ /* 0x000fe200000000ff */
[----:B------:R-:W-:Y:S05]  /*1010*/  BRA `(.L_x_3179) ;  /* 0x000001f000007947 */ /* 0x000fea0003800000 */
.L_x_3178:
        /* <DEDUP_REMOVED lines=19> */
[----:B------:R-:W-:Y:S02]  /*1150*/  PRMT R23, RZ, 0x7610, R23 ;  /* 0x00007610ff177816 */ /* 0x000fe40000000017 */
[----:B------:R-:W-:Y:S01]  /*1160*/  PRMT R24, RZ, 0x7610, R24 ;  /* 0x00007610ff187816 */ /* 0x000fe20000000018 */
[----:B------:R-:W-:Y:S05]  /*1170*/  BRA `(.L_x_3179) ;  /* 0x0000009000007947 */ /* 0x000fea0003800000 */
.L_x_3203:
[----:B------:R-:W2:Y:S01]  /*1180*/  LDG.E.64 R2, [R2.64] ;  /* 0x0000002402027981 */ /* 0x000ea2000c1e1b00 */
[----:B------:R-:W-:Y:S01]  /*1190*/  PRMT R23, RZ, 0x7610, R23 ;  /* 0x00007610ff177816 */ /* 0x000fe20000000017 */
[----:B--2---:R-:W0:Y:S02]  /*11a0*/  I2F.U64 R24, R2 ;  /* 0x0000000200187312 */ /* 0x004e240000301000 */
[----:B0-----:R-:W-:Y:S01]  /*11b0*/  F2FP.PACK_AB R24, RZ, R24 ;  /* 0x00000018ff18723e */ /* 0x001fe200000000ff */
[----:B------:R-:W-:Y:S05]  /*11c0*/  BRA `(.L_x_3179) ;  /* 0x0000004000007947 */ /* 0x000fea0003800000 */
.L_x_3202:
[----:B------:R-:W2:Y:S01]  /*11d0*/  LDG.E R2, [R2.64] ;  /* 0x0000002402027981 */ /* 0x000ea2000c1e1900 */
[----:B------:R-:W-:Y:S01]  /*11e0*/  PRMT R23, RZ, 0x7610, R23 ;  /* 0x00007610ff177816 */ /* 0x000fe20000000017 */
[----:B--2---:R-:W0:Y:S02]  /*11f0*/  I2F.U32 R24, R2 ;  /* 0x0000000200187306 */ /* 0x004e240000201000 */
[----:B0-----:R-:W-:-:S06]  /*1200*/  F2FP.PACK_AB R24, RZ, R24 ;  /* 0x00000018ff18723e */ /* 0x001fcc00000000ff */
.L_x_3179:
[----:B------:R-:W-:Y:S02]  /*1210*/  IADD3 R19, R19, 0x80, RZ ;  /* 0x0000008013137810 */ /* 0x000fe40007ffe0ff */
.L_x_3173:
[----:B-1----:R-:W-:Y:S05]  /*1220*/  BSYNC B6 ;  /* 0x0000000000067941 */ /* 0x002fea0003800000 */
.L_x_3172:
[----:B------:R-:W-:Y:S01]  /*1230*/  ISETP.GE.AND P0, PT, R19, R27, PT ;  /* 0x0000001b1300720c */ /* 0x000fe20003f06270 */
[----:B------:R-:W-:Y:S01]  /*1240*/  BSSY B6, `(.L_x_3206) ;  /* 0x0000117000067945 */ /* 0x000fe20003800000 */
[----:B------:R-:W-:-:S11]  /*1250*/  PRMT R17, RZ, 0x7610, R17 ;  /* 0x00007610ff117816 */ /* 0x000fd60000000011 */
[----:B------:R-:W-:Y:S05]  /*1260*/  @P0 BRA `(.L_x_3207) ;  /* 0x0000114000000947 */ /* 0x000fea0003800000 */
[----:B------:R-:W-:Y:S01]  /*1270*/  IMAD R0, R28, 0x200, R19 ;  /* 0x000002001c007824 */ /* 0x000fe200078e0213 */
        /* <DEDUP_REMOVED lines=20> */
.L_x_3211:
[----:B------:R-:W2:Y:S01]  /*13c0*/  LDG.E.U8 R2, [R2.64] ;  /* 0x0000002402027981 */ /* 0x000ea2000c1e1100 */
[----:B------:R-:W-:Y:S01]  /*13d0*/  PRMT R18, RZ, 0x7610, R18 ;  /* 0x00007610ff127816 */ /* 0x000fe20000000012 */
[----:B--2---:R-:W0:Y:S02]  /*13e0*/  I2F.U16 R17, R2 ;  /* 0x0000000200117306 */ /* 0x004e240000101000 */
[----:B0-----:R-:W-:Y:S01]  /*13f0*/  F2FP.PACK_AB R17, RZ, R17 ;  /* 0x00000011ff11723e */ /* 0x001fe200000000ff */
[----:B------:R-:W-:Y:S05]  /*1400*/  BRA `(.L_x_3213) ;  /* 0x00000f9000007947 */ /* 0x000fea0003800000 */
.L_x_3210:
        /* <DEDUP_REMOVED lines=11> */
.L_x_3215:
[----:B------:R-:W2:Y:S01]  /*14c0*/  LDG.E R2, [R2.64] ;  /* 0x0000002402027981 */ /* 0x000ea2000c1e1900 */
[----:B------:R-:W-:Y:S01]  /*14d0*/  PRMT R18, RZ, 0x7610, R18 ;  /* 0x00007610ff127816 */ /* 0x000fe20000000012 */
[----:B--2---:R-:W0:Y:S02]  /*14e0*/  I2F R17, R2 ;  /* 0x0000000200117306 */ /* 0x004e240000201400 */
[----:B0-----:R-:W-:Y:S01]  /*14f0*/  F2FP.PACK_AB R17, RZ, R17 ;  /* 0x00000011ff11723e */ /* 0x001fe200000000ff */
[----:B------:R-:W-:Y:S05]  /*1500*/  BRA `(.L_x_3213) ;  /* 0x00000e9000007947 */ /* 0x000fea0003800000 */
.L_x_3214:
[----:B------:R-:W2:Y:S01]  /*1510*/  LDG.E.U16 R2, [R2.64] ;  /* 0x0000002402027981 */ /* 0x000ea2000c1e1500 */
[----:B------:R-:W-:Y:S01]  /*1520*/  PRMT R18, RZ, 0x7610, R18 ;  /* 0x00007610ff127816 */ /* 0x000fe20000000012 */
[----:B--2---:R-:W0:Y:S02]  /*1530*/  I2F.S16 R17, R2 ;  /* 0x0000000200117306 */ /* 0x004e240000101400 */
[----:B0-----:R-:W-:Y:S01]  /*1540*/  F2FP.PACK_AB R17, RZ, R17 ;  /* 0x00000011ff11723e */ /* 0x001fe200000000ff */
[----:B------:R-:W-:Y:S05]  /*1550*/  BRA `(.L_x_3213) ;  /* 0x00000e4000007947 */ /* 0x000fea0003800000 */
.L_x_3209:
        /* <DEDUP_REMOVED lines=10> */
.L_x_3217:
[----:B------:R-:W2:Y:S01]  /*1600*/  LDG.E.U16 R17, [R2.64] ;  /* 0x0000002402117981 */ /* 0x000ea2000c1e1500 */
[----:B------:R-:W-:Y:S01]  /*1610*/  PRMT R18, RZ, 0x7610, R18 ;  /* 0x00007610ff127816 */ /* 0x000fe20000000012 */
[----:B--2---:R-:W-:-:S05]  /*1620*/  HADD2.F32 R17, -RZ, R17.H0_H0 ;  /* 0x20000011ff117230 */ /* 0x004fca0000004100 */
[----:B------:R-:W-:Y:S01]  /*1630*/  F2FP.PACK_AB R17, RZ, R17 ;  /* 0x00000011ff11723e */ /* 0x000fe200000000ff */
[----:B------:R-:W-:Y:S05]  /*1640*/  BRA `(.L_x_3213) ;  /* 0x00000d5000007947 */ /* 0x000fea0003800000 */
.L_x_3216:
        /* <DEDUP_REMOVED lines=10> */
.L_x_3219:
[----:B------:R-:W2:Y:S02]  /*16f0*/  LDG.E R2, [R2.64] ;  /* 0x0000002402027981 */ /* 0x000ea4000c1e1900 */
[C---:B--2---:R-:W-:Y:S02]  /*1700*/  PRMT R17, R2.reuse, 0x7610, R17 ;  /* 0x0000761002117816 */ /* 0x044fe40000000011 */
[----:B------:R-:W-:Y:S01]  /*1710*/  PRMT R18, R2, 0x7632, R18 ;  /* 0x0000763202127816 */ /* 0x000fe20000000012 */
[----:B------:R-:W-:Y:S05]  /*1720*/  BRA `(.L_x_3213) ;  /* 0x00000c7000007947 */ /* 0x000fea0003800000 */
.L_x_3218:
[----:B------:R-:W2:Y:S01]  /*1730*/  LDG.E.64 R2, [R2.64] ;  /* 0x0000002402027981 */ /* 0x000ea2000c1e1b00 */
[----:B------:R-:W-:Y:S01]  /*1740*/  PRMT R18, RZ, 0x7610, R18 ;  /* 0x00007610ff127816 */ /* 0x000fe20000000012 */
[----:B--2---:R-:W0:Y:S01]  /*1750*/  F2F.F32.F64 R17, R2 ;  /* 0x0000000200117310 */ /* 0x004e220000301000 */
[----:B------:R-:W0:-:S14]  /*1760*/  DSETP.GEU.AND P0, PT, |R2|, c[0x2][0x0], PT ;  /* 0x008000000200762a */ /* 0x000e1c0003f0e200 */
[----:B0-----:R-:W-:-:S05]  /*1770*/  @!P0 FMUL R17, R17, 1.175494350822287508e-38 ;  /* 0x0080000011118820 */ /* 0x001fca0000400000 */
[----:B------:R-:W-:Y:S01]  /*1780*/  F2FP.PACK_AB R17, RZ, R17 ;  /* 0x00000011ff11723e */ /* 0x000fe200000000ff */
[----:B------:R-:W-:Y:S05]  /*1790*/  BRA `(.L_x_3213) ;  /* 0x00000c0000007947 */ /* 0x000fea0003800000 */
.L_x_3208:
        /* <DEDUP_REMOVED lines=14> */
.L_x_3222:
        /* <DEDUP_REMOVED lines=10> */
.L_x_3221:
        /* <DEDUP_REMOVED lines=28> */
.L_x_3224:
        /* <DEDUP_REMOVED lines=15> */
.L_x_3223:
[----:B------:R-:W2:Y:S01]  /*1bd0*/  LDG.E.U16 R17, [R2.64] ;  /* 0x0000002402117981 */ /* 0x000ea2000c1e1500 */
[----:B------:R-:W-:Y:S02]  /*1be0*/  PRMT R18, RZ, 0x7610, R18 ;  /* 0x00007610ff127816 */ /* 0x000fe40000000012 */
[----:B--2---:R-:W-:-:S04]  /*1bf0*/  PRMT R17, RZ, 0x5410, R17 ;  /* 0x00005410ff117816 */ /* 0x004fc80000000011 */
[----:B------:R-:W-:Y:S01]  /*1c00*/  F2FP.PACK_AB R17, RZ, R17 ;  /* 0x00000011ff11723e */ /* 0x000fe200000000ff */
[----:B------:R-:W-:Y:S05]  /*1c10*/  BRA `(.L_x_3213) ;  /* 0x0000078000007947 */ /* 0x000fea0003800000 */
.L_x_3220:
        /* <DEDUP_REMOVED lines=13> */
.L_x_3227:
        /* <DEDUP_REMOVED lines=21> */
.L_x_3231:
[----:B------:R-:W-:Y:S05]  /*1e40*/  BSYNC B1 ;  /* 0x0000000000017941 */ /* 0x000fea0003800000 */
.L_x_3230:
[----:B------:R-:W-:Y:S01]  /*1e50*/  IMAD.SHL.U32 R2, R2, 0x100000, RZ ;  /* 0x0010000002027824 */ /* 0x000fe200078e00ff */
[----:B------:R-:W-:-:S04]  /*1e60*/  LEA R0, R0, 0x3b800000, 0x17 ;  /* 0x3b80000000007811 */ /* 0x000fc800078eb8ff */
[----:B------:R-:W-:Y:S02]  /*1e70*/  LOP3.LUT R17, R0, R2, R17, 0xfe, !PT ;  /* 0x0000000200117212 */ /* 0x000fe400078efe11 */
.L_x_3229:
[----:B------:R-:W-:Y:S05]  /*1e80*/  BSYNC B0 ;  /* 0x0000000000007941 */ /* 0x000fea0003800000 */
.L_x_3228:
[----:B------:R-:W-:Y:S02]  /*1e90*/  F2FP.PACK_AB R17, RZ, R17 ;  /* 0x00000011ff11723e */ /* 0x000fe400000000ff */
[----:B------:R-:W-:Y:S01]  /*1ea0*/  PRMT R18, RZ, 0x7610, R18 ;  /* 0x00007610ff127816 */ /* 0x000fe20000000012 */
[----:B------:R-:W-:Y:S05]  /*1eb0*/  BRA `(.L_x_3213) ;  /* 0x000004e000007947 */ /* 0x000fea0003800000 */
.L_x_3226:
        /* <DEDUP_REMOVED lines=21> */
.L_x_3235:
[----:B------:R-:W-:Y:S05]  /*2010*/  BSYNC B1 ;  /* 0x0000000000017941 */ /* 0x000fea0003800000 */
.L_x_3234:
[----:B------:R-:W-:Y:S01]  /*2020*/  IMAD.SHL.U32 R2, R2, 0x200000, RZ ;  /* 0x0020000002027824 */ /* 0x000fe200078e00ff */
[----:B------:R-:W-:-:S04]  /*2030*/  LEA R0, R0, 0x37800000, 0x17 ;  /* 0x3780000000007811 */ /* 0x000fc800078eb8ff */
[----:B------:R-:W-:Y:S02]  /*2040*/  LOP3.LUT R17, R0, R2, R17, 0xfe, !PT ;  /* 0x0000000200117212 */ /* 0x000fe400078efe11 */
.L_x_3233:
[----:B------:R-:W-:Y:S05]  /*2050*/  BSYNC B0 ;  /* 0x0000000000007941 */ /* 0x000fea0003800000 */
.L_x_3232:
[----:B------:R-:W-:Y:S02]  /*2060*/  F2FP.PACK_AB R17, RZ, R17 ;  /* 0x00000011ff11723e */ /* 0x000fe400000000ff */
[----:B------:R-:W-:Y:S01]  /*2070*/  PRMT R18, RZ, 0x7610, R18 ;  /* 0x00007610ff127816 */ /* 0x000fe20000000012 */
[----:B------:R-:W-:Y:S05]  /*2080*/  BRA `(.L_x_3213) ;  /* 0x0000031000007947 */ /* 0x000fea0003800000 */
.L_x_3225:
        /* <DEDUP_REMOVED lines=14> */
.L_x_3239:
[----:B------:R-:W-:Y:S05]  /*2170*/  BSYNC B0 ;  /* 0x0000000000007941 */ /* 0x000fea0003800000 */
.L_x_3238:
[----:B------:R-:W-:Y:S02]  /*2180*/  PRMT R18, RZ, 0x7610, R18 ;  /* 0x00007610ff127816 */ /* 0x000fe40000000012 */
[----:B------:R-:W-:Y:S01]  /*2190*/  F2FP.PACK_AB R17, RZ, R17 ;  /* 0x00000011ff11723e */ /* 0x000fe200000000ff */
[----:B------:R-:W-:Y:S05]  /*21a0*/  BRA `(.L_x_3213) ;  /* 0x000001f000007947 */ /* 0x000fea0003800000 */
.L_x_3212:
        /* <DEDUP_REMOVED lines=22> */
.L_x_3237:
[----:B------:R-:W2:Y:S01]  /*2310*/  LDG.E.64 R2, [R2.64] ;  /* 0x0000002402027981 */ /* 0x000ea2000c1e1b00 */
[----:B------:R-:W-:Y:S01]  /*2320*/  PRMT R18, RZ, 0x7610, R18 ;  /* 0x00007610ff127816 */ /* 0x000fe20000000012 */
[----:B--2---:R-:W0:Y:S02]  /*2330*/  I2F.U64 R17, R2 ;  /* 0x0000000200117312 */ /* 0x004e240000301000 */
[----:B0-----:R-:W-:Y:S01]  /*2340*/  F2FP.PACK_AB R17, RZ, R17 ;  /* 0x00000011ff11723e */ /* 0x001fe200000000ff */
[----:B------:R-:W-:Y:S05]  /*2350*/  BRA `(.L_x_3213) ;  /* 0x0000004000007947 */ /* 0x000fea0003800000 */
.L_x_3236:
[----:B------:R-:W2:Y:S01]  /*2360*/  LDG.E R2, [R2.64] ;  /* 0x0000002402027981 */ /* 0x000ea2000c1e1900 */
[----:B------:R-:W-:Y:S01]  /*2370*/  PRMT R18, RZ, 0x7610, R18 ;  /* 0x00007610ff127816 */ /* 0x000fe20000000012 */
[----:B--2---:R-:W0:Y:S02]  /*2380*/  I2F.U32 R17, R2 ;  /* 0x0000000200117306 */ /* 0x004e240000201000 */
[----:B0-----:R-:W-:-:S06]  /*2390*/  F2FP.PACK_AB R17, RZ, R17 ;  /* 0x00000011ff11723e */ /* 0x001fcc00000000ff */
.L_x_3213:
[----:B------:R-:W-:Y:S02]  /*23a0*/  IADD3 R19, R19, 0x80, RZ ;  /* 0x0000008013137810 */ /* 0x000fe40007ffe0ff */
.L_x_3207:
[----:B------:R-:W-:Y:S05]  /*23b0*/  BSYNC B6 ;  /* 0x0000000000067941 */ /* 0x000fea0003800000 */
.L_x_3206:
[----:B------:R-:W-:Y:S01]  /*23c0*/  ISETP.GE.AND P0, PT, R19, R27, PT ;  /* 0x0000001b1300720c */ /* 0x000fe20003f06270 */
[----:B------:R-:W-:Y:S01]  /*23d0*/  BSSY B6, `(.L_x_3240) ;  /* 0x0000119000067945 */ /* 0x000fe20003800000 */
[----:B------:R-:W-:-:S02]  /*23e0*/  PRMT R25, RZ, 0x7610, R25 ;  /* 0x00007610ff197816 */ /* 0x000fc40000000019 */
[----:B------:R-:W-:Y:S02]  /*23f0*/  PRMT R22, RZ, 0x7610, R22 ;  /* 0x00007610ff167816 */ /* 0x000fe40000000016 */
[----:B------:R-:W-:-:S07]  /*2400*/  PRMT R16, RZ, 0x7610, R16 ;  /* 0x00007610ff107816 */ /* 0x000fce0000000010 */
        /* <DEDUP_REMOVED lines=22> */
.L_x_3245:
[----:B------:R-:W2:Y:S01]  /*2570*/  LDG.E.U8 R2, [R2.64] ;  /* 0x0000002402027981 */ /* 0x000ea2000c1e1100 */
[----:B------:R-:W-:Y:S01]  /*2580*/  PRMT R22, RZ, 0x7610, R22 ;  /* 0x00007610ff167816 */ /* 0x000fe20000000016 */
[----:B--2---:R-:W0:Y:S02]  /*2590*/  I2F.U16 R16, R2 ;  /* 0x0000000200107306 */ /* 0x004e240000101000 */
[----:B0-----:R-:W-:Y:S01]  /*25a0*/  F2FP.PACK_AB R16, RZ, R16 ;  /* 0x00000010ff10723e */ /* 0x001fe200000000ff */
[----:B------:R-:W-:Y:S05]  /*25b0*/  BRA `(.L_x_3247) ;  /* 0x00000f9000007947 */ /* 0x000fea0003800000 */
.L_x_3244:
        /* <DEDUP_REMOVED lines=11> */
.L_x_3249:
[----:B------:R-:W2:Y:S01]  /*2670*/  LDG.E R2, [R2.64] ;  /* 0x0000002402027981 */ /* 0x000ea2000c1e1900 */
[----:B------:R-:W-:Y:S01]  /*2680*/  PRMT R22, RZ, 0x7610, R22 ;  /* 0x00007610ff167816 */ /* 0x000fe20000000016 */
[----:B--2---:R-:W0:Y:S02]  /*2690*/  I2F R16, R2 ;  /* 0x0000000200107306 */ /* 0x004e240000201400 */
[----:B0-----:R-:W-:Y:S01]  /*26a0*/  F2FP.PACK_AB R16, RZ, R16 ;  /* 0x00000010ff10723e */ /* 0x001fe200000000ff */
[----:B------:R-:W-:Y:S05]  /*26b0*/  BRA `(.L_x_3247) ;  /* 0x00000e9000007947 */ /* 0x000fea0003800000 */
.L_x_3248:
[----:B------:R-:W2:Y:S01]  /*26c0*/  LDG.E.U16 R2, [R2.64] ;  /* 0x0000002402027981 */ /* 0x000ea2000c1e1500 */
[----:B------:R-:W-:Y:S01]  /*26d0*/  PRMT R22, RZ, 0x7610, R22 ;  /* 0x00007610ff167816 */ /* 0x000fe20000000016 */
[----:B--2---:R-:W0:Y:S02]  /*26e0*/  I2F.S16 R16, R2 ;  /* 0x0000000200107306 */ /* 0x004e240000101400 */
[----:B0-----:R-:W-:Y:S01]  /*26f0*/  F2FP.PACK_AB R16, RZ, R16 ;  /* 0x00000010ff10723e */ /* 0x001fe200000000ff */
[----:B------:R-:W-:Y:S05]  /*2700*/  BRA `(.L_x_3247) ;  /* 0x00000e4000007947 */ /* 0x000fea0003800000 */
.L_x_3243:
        /* <DEDUP_REMOVED lines=10> */
.L_x_3251:
[----:B------:R-:W2:Y:S01]  /*27b0*/  LDG.E.U16 R16, [R2.64] ;  /* 0x0000002402107981 */ /* 0x000ea2000c1e1500 */
[----:B------:R-:W-:Y:S01]  /*27c0*/  PRMT R22, RZ, 0x7610, R22 ;  /* 0x00007610ff167816 */ /* 0x000fe20000000016 */
[----:B--2---:R-:W-:-:S05]  /*27d0*/  HADD2.F32 R16, -RZ, R16.H0_H0 ;  /* 0x20000010ff107230 */ /* 0x004fca0000004100 */
[----:B------:R-:W-:Y:S01]  /*27e0*/  F2FP.PACK_AB R16, RZ, R16 ;  /* 0x00000010ff10723e */ /* 0x000fe200000000ff */
[----:B------:R-:W-:Y:S05]  /*27f0*/  BRA `(.L_x_3247) ;  /* 0x00000d5000007947 */ /* 0x000fea0003800000 */
.L_x_3250:
        /* <DEDUP_REMOVED lines=10> */
.L_x_3253:
[----:B------:R-:W2:Y:S02]  /*28a0*/  LDG.E R2, [R2.64] ;  /* 0x0000002402027981 */ /* 0x000ea4000c1e1900 */
[C---:B--2---:R-:W-:Y:S02]  /*28b0*/  PRMT R16, R2.reuse, 0x7610, R16 ;  /* 0x0000761002107816 */ /* 0x044fe40000000010 */
[----:B------:R-:W-:Y:S01]  /*28c0*/  PRMT R22, R2, 0x7632, R22 ;  /* 0x0000763202167816 */ /* 0x000fe20000000016 */
[----:B------:R-:W-:Y:S05]  /*28d0*/  BRA `(.L_x_3247) ;  /* 0x00000c7000007947 */ /* 0x000fea0003800000 */
.L_x_3252:
[----:B------:R-:W2:Y:S01]  /*28e0*/  LDG.E.64 R2, [R2.64] ;  /* 0x0000002402027981 */ /* 0x000ea2000c1e1b00 */
[----:B------:R-:W-:Y:S01]  /*28f0*/  PRMT R22, RZ, 0x7610, R22 ;  /* 0x00007610ff167816 */ /* 0x000fe20000000016 */
[----:B--2---:R-:W0:Y:S01]  /*2900*/  F2F.F32.F64 R16, R2 ;  /* 0x0000000200107310 */ /* 0x004e220000301000 */
[----:B------:R-:W0:-:S14]  /*2910*/  DSETP.GEU.AND P0, PT, |R2|, c[0x2][0x0], PT ;  /* 0x008000000200762a */ /* 0x000e1c0003f0e200 */
[----:B0-----:R-:W-:-:S05]  /*2920*/  @!P0 FMUL R16, R16, 1.175494350822287508e-38 ;  /* 0x0080000010108820 */ /* 0x001fca0000400000 */
[----:B------:R-:W-:Y:S01]  /*2930*/  F2FP.PACK_AB R16, RZ, R16 ;  /* 0x00000010ff10723e */ /* 0x000fe200000000ff */
[----:B------:R-:W-:Y:S05]  /*2940*/  BRA `(.L_x_3247) ;  /* 0x00000c0000007947 */ /* 0x000fea0003800000 */
.L_x_3242:
        /* <DEDUP_REMOVED lines=14> */
.L_x_3256:
        /* <DEDUP_REMOVED lines=10> */
.L_x_3255:
        /* <DEDUP_REMOVED lines=28> */
.L_x_3258:
        /* <DEDUP_REMOVED lines=15> */
.L_x_3257:
[----:B------:R-:W2:Y:S01]  /*2d80*/  LDG.E.U16 R16, [R2.64] ;  /* 0x0000002402107981 */ /* 0x000ea2000c1e1500 */
[----:B------:R-:W-:Y:S02]  /*2d90*/  PRMT R22, RZ, 0x7610, R22 ;  /* 0x00007610ff167816 */ /* 0x000fe40000000016 */
[----:B--2---:R-:W-:-:S04]  /*2da0*/  PRMT R16, RZ, 0x5410, R16 ;  /* 0x00005410ff107816 */ /* 0x004fc80000000010 */
[----:B------:R-:W-:Y:S01]  /*2db0*/  F2FP.PACK_AB R16, RZ, R16 ;  /* 0x00000010ff10723e */ /* 0x000fe200000000ff */
[----:B------:R-:W-:Y:S05]  /*2dc0*/  BRA `(.L_x_3247) ;  /* 0x0000078000007947 */ /* 0x000fea0003800000 */
.L_x_3254:
        /* <DEDUP_REMOVED lines=13> */
.L_x_3261:
        /* <DEDUP_REMOVED lines=21> */
.L_x_3265:
[----:B------:R-:W-:Y:S05]  /*2ff0*/  BSYNC B1 ;  /* 0x0000000000017941 */ /* 0x000fea0003800000 */
.L_x_3264:
[----:B------:R-:W-:Y:S01]  /*3000*/  IMAD.SHL.U32 R2, R2, 0x100000, RZ ;  /* 0x0010000002027824 */ /* 0x000fe200078e00ff */
[----:B------:R-:W-:-:S04]  /*3010*/  LEA R3, R0, 0x3b800000, 0x17 ;  /* 0x3b80000000037811 */ /* 0x000fc800078eb8ff */
[----:B------:R-:W-:Y:S02]  /*3020*/  LOP3.LUT R16, R3, R2, R16, 0xfe, !PT ;  /* 0x0000000203107212 */ /* 0x000fe400078efe10 */
.L_x_3263:
[----:B------:R-:W-:Y:S05]  /*3030*/  BSYNC B0 ;  /* 0x0000000000007941 */ /* 0x000fea0003800000 */
.L_x_3262:
[----:B------:R-:W-:Y:S02]  /*3040*/  F2FP.PACK_AB R16, RZ, R16 ;  /* 0x00000010ff10723e */ /* 0x000fe400000000ff */
[----:B------:R-:W-:Y:S01]  /*3050*/  PRMT R22, RZ, 0x7610, R22 ;  /* 0x00007610ff167816 */ /* 0x000fe20000000016 */
[----:B------:R-:W-:Y:S05]  /*3060*/  BRA `(.L_x_3247) ;  /* 0x000004e000007947 */ /* 0x000fea0003800000 */
.L_x_3260:
        /* <DEDUP_REMOVED lines=21> */
.L_x_3269:
[----:B------:R-:W-:Y:S05]  /*31c0*/  BSYNC B1 ;  /* 0x0000000000017941 */ /* 0x000fea0003800000 */
.L_x_3268:
[----:B------:R-:W-:Y:S01]  /*31d0*/  IMAD.SHL.U32 R2, R2, 0x200000, RZ ;  /* 0x0020000002027824 */ /* 0x000fe200078e00ff */
[----:B------:R-:W-:-:S04]  /*31e0*/  LEA R3, R0, 0x37800000, 0x17 ;  /* 0x3780000000037811 */ /* 0x000fc800078eb8ff */
[----:B------:R-:W-:Y:S02]  /*31f0*/  LOP3.LUT R16, R3, R2, R16, 0xfe, !PT ;  /* 0x0000000203107212 */ /* 0x000fe400078efe10 */
.L_x_3267:
[----:B------:R-:W-:Y:S05]  /*3200*/  BSYNC B0 ;  /* 0x0000000000007941 */ /* 0x000fea0003800000 */
.L_x_3266:
[----:B------:R-:W-:Y:S02]  /*3210*/  F2FP.PACK_AB R16, RZ, R16 ;  /* 0x00000010ff10723e */ /* 0x000fe400000000ff */
[----:B------:R-:W-:Y:S01]  /*3220*/  PRMT R22, RZ, 0x7610, R22 ;  /* 0x00007610ff167816 */ /* 0x000fe20000000016 */
[----:B------:R-:W-:Y:S05]  /*3230*/  BRA `(.L_x_3247) ;  /* 0x0000031000007947 */ /* 0x000fea0003800000 */
.L_x_3259:
        /* <DEDUP_REMOVED lines=14> */
.L_x_3273:
[----:B------:R-:W-:Y:S05]  /*3320*/  BSYNC B0 ;  /* 0x0000000000007941 */ /* 0x000fea0003800000 */
.L_x_3272:
[----:B------:R-:W-:Y:S02]  /*3330*/  PRMT R22, RZ, 0x7610, R22 ;  /* 0x00007610ff167816 */ /* 0x000fe40000000016 */
[----:B------:R-:W-:Y:S01]  /*3340*/  F2FP.PACK_AB R16, RZ, R16 ;  /* 0x00000010ff10723e */ /* 0x000fe200000000ff */
[----:B------:R-:W-:Y:S05]  /*3350*/  BRA `(.L_x_3247) ;  /* 0x000001f000007947 */ /* 0x000fea0003800000 */
.L_x_3246:
        /* <DEDUP_REMOVED lines=22> */
.L_x_3271:
[----:B------:R-:W2:Y:S01]  /*34c0*/  LDG.E.64 R2, [R2.64] ;  /* 0x0000002402027981 */ /* 0x000ea2000c1e1b00 */
[----:B------:R-:W-:Y:S01]  /*34d0*/  PRMT R22, RZ, 0x7610, R22 ;  /* 0x00007610ff167816 */ /* 0x000fe20000000016 */
[----:B--2---:R-:W0:Y:S02]  /*34e0*/  I2F.U64 R16, R2 ;  /* 0x0000000200107312 */ /* 0x004e240000301000 */
[----:B0-----:R-:W-:Y:S01]  /*34f0*/  F2FP.PACK_AB R16, RZ, R16 ;  /* 0x00000010ff10723e */ /* 0x001fe200000000ff */
[----:B------:R-:W-:Y:S05]  /*3500*/  BRA `(.L_x_3247) ;  /* 0x0000004000007947 */ /* 0x000fea0003800000 */
.L_x_3270:
[----:B------:R-:W2:Y:S01]  /*3510*/  LDG.E R2, [R2.64] ;  /* 0x0000002402027981 */ /* 0x000ea2000c1e1900 */
[----:B------:R-:W-:Y:S01]  /*3520*/  PRMT R22, RZ, 0x7610, R22 ;  /* 0x00007610ff167816 */ /* 0x000fe20000000016 */
[----:B--2---:R-:W0:Y:S02]  /*3530*/  I2F.U32 R16, R2 ;  /* 0x0000000200107306 */ /* 0x004e240000201000 */
[----:B0-----:R-:W-:-:S06]  /*3540*/  F2FP.PACK_AB R16, RZ, R16 ;  /* 0x00000010ff10723e */ /* 0x001fcc00000000ff */
.L_x_3247:
[----:B------:R-:W-:Y:S02]  /*3550*/  IADD3 R19, R19, 0x80, RZ ;  /* 0x0000008013137810 */ /* 0x000fe40007ffe0ff */
.L_x_3241:
[----:B------:R-:W-:Y:S05]  /*3560*/  BSYNC B6 ;  /* 0x0000000000067941 */ /* 0x000fea0003800000 */
.L_x_3240:
[----:B------:R-:W-:Y:S01]  /*3570*/  ISETP.GE.AND P0, PT, R19, R27, PT ;  /* 0x0000001b1300720c */ /* 0x000fe20003f06270 */
[----:B------:R-:W-:Y:S01]  /*3580*/  BSSY B6, `(.L_x_3274) ;  /* 0x0000115000067945 */ /* 0x000fe20003800000 */
[----:B------:R-:W-:-:S11]  /*3590*/  PRMT R0, RZ, 0x7610, R0 ;  /* 0x00007610ff007816 */ /* 0x000fd60000000000 */
        /* <DEDUP_REMOVED lines=21> */
.L_x_3279:
[----:B------:R-:W2:Y:S01]  /*36f0*/  LDG.E.U8 R2, [R2.64] ;  /* 0x0000002402027981 */ /* 0x000ea2000c1e1100 */
[----:B------:R-:W-:Y:S01]  /*3700*/  PRMT R25, RZ, 0x7610, R25 ;  /* 0x00007610ff197816 */ /* 0x000fe20000000019 */
[----:B--2---:R-:W0:Y:S02]  /*3710*/  I2F.U16 R0, R2 ;  /* 0x0000000200007306 */ /* 0x004e240000101000 */
[----:B0-----:R-:W-:Y:S01]  /*3720*/  F2FP.PACK_AB R0, RZ, R0 ;  /* 0x00000000ff00723e */ /* 0x001fe200000000ff */
[----:B------:R-:W-:Y:S05]  /*3730*/  BRA `(.L_x_3275) ;  /* 0x00000f9000007947 */ /* 0x000fea0003800000 */
.L_x_3278:
        /* <DEDUP_REMOVED lines=11> */
.L_x_3282:
[----:B------:R-:W2:Y:S01]  /*37f0*/  LDG.E R2, [R2.64] ;  /* 0x0000002402027981 */ /* 0x000ea2000c1e1900 */
[----:B------:R-:W-:Y:S01]  /*3800*/  PRMT R25, RZ, 0x7610, R25 ;  /* 0x00007610ff197816 */ /* 0x000fe20000000019 */
[----:B--2---:R-:W0:Y:S02]  /*3810*/  I2F R0, R2 ;  /* 0x0000000200007306 */ /* 0x004e240000201400 */
[----:B0-----:R-:W-:Y:S01]  /*3820*/  F2FP.PACK_AB R0, RZ, R0 ;  /* 0x00000000ff00723e */ /* 0x001fe200000000ff */
[----:B------:R-:W-:Y:S05]  /*3830*/  BRA `(.L_x_3275) ;  /* 0x00000e9000007947 */ /* 0x000fea0003800000 */
.L_x_3281:
[----:B------:R-:W2:Y:S01]  /*3840*/  LDG.E.U16 R2, [R2.64] ;  /* 0x0000002402027981 */ /* 0x000ea2000c1e1500 */
[----:B------:R-:W-:Y:S01]  /*3850*/  PRMT R25, RZ, 0x7610, R25 ;  /* 0x00007610ff197816 */ /* 0x000fe20000000019 */
[----:B--2---:R-:W0:Y:S02]  /*3860*/  I2F.S16 R0, R2 ;  /* 0x0000000200007306 */ /* 0x004e240000101400 */
[----:B0-----:R-:W-:Y:S01]  /*3870*/  F2FP.PACK_AB R0, RZ, R0 ;  /* 0x00000000ff00723e */ /* 0x001fe200000000ff */
[----:B------:R-:W-:Y:S05]  /*3880*/  BRA `(.L_x_3275) ;  /* 0x00000e4000007947 */ /* 0x000fea0003800000 */
.L_x_3277:
        /* <DEDUP_REMOVED lines=10> */
.L_x_3284:
[----:B------:R-:W2:Y:S01]  /*3930*/  LDG.E.U16 R0, [R2.64] ;  /* 0x0000002402007981 */ /* 0x000ea2000c1e1500 */
[----:B------:R-:W-:Y:S01]  /*3940*/  PRMT R25, RZ, 0x7610, R25 ;  /* 0x00007610ff197816 */ /* 0x000fe20000000019 */
[----:B--2---:R-:W-:-:S05]  /*3950*/  HADD2.F32 R0, -RZ, R0.H0_H0 ;  /* 0x20000000ff007230 */ /* 0x004fca0000004100 */
[----:B------:R-:W-:Y:S01]  /*3960*/  F2FP.PACK_AB R0, RZ, R0 ;  /* 0x00000000ff00723e */ /* 0x000fe200000000ff */
[----:B------:R-:W-:Y:S05]  /*3970*/  BRA `(.L_x_3275) ;  /* 0x00000d5000007947 */ /* 0x000fea0003800000 */
.L_x_3283:
        /* <DEDUP_REMOVED lines=10> */
.L_x_3286:
[----:B------:R-:W2:Y:S02]  /*3a20*/  LDG.E R2, [R2.64] ;  /* 0x0000002402027981 */ /* 0x000ea4000c1e1900 */
[C---:B--2---:R-:W-:Y:S02]  /*3a30*/  PRMT R0, R2.reuse, 0x7610, R0 ;  /* 0x0000761002007816 */ /* 0x044fe40000000000 */
[----:B------:R-:W-:Y:S01]  /*3a40*/  PRMT R25, R2, 0x7632, R25 ;  /* 0x0000763202197816 */ /* 0x000fe20000000019 */
[----:B------:R-:W-:Y:S05]  /*3a50*/  BRA `(.L_x_3275) ;  /* 0x00000c7000007947 */ /* 0x000fea0003800000 */
.L_x_3285:
[----:B------:R-:W2:Y:S01]  /*3a60*/  LDG.E.64 R2, [R2.64] ;  /* 0x0000002402027981 */ /* 0x000ea2000c1e1b00 */
[----:B------:R-:W-:Y:S01]  /*3a70*/  PRMT R25, RZ, 0x7610, R25 ;  /* 0x00007610ff197816 */ /* 0x000fe20000000019 */
[----:B--2---:R-:W0:Y:S01]  /*3a80*/  F2F.F32.F64 R0, R2 ;  /* 0x0000000200007310 */ /* 0x004e220000301000 */
[----:B------:R-:W0:-:S14]  /*3a90*/  DSETP.GEU.AND P0, PT, |R2|, c[0x2][0x0], PT ;  /* 0x008000000200762a */ /* 0x000e1c0003f0e200 */
[----:B0-----:R-:W-:-:S05]  /*3aa0*/  @!P0 FMUL R0, R0, 1.175494350822287508e-38 ;  /* 0x0080000000008820 */ /* 0x001fca0000400000 */
[----:B------:R-:W-:Y:S01]  /*3ab0*/  F2FP.PACK_AB R0, RZ, R0 ;  /* 0x00000000ff00723e */ /* 0x000fe200000000ff */
[----:B------:R-:W-:Y:S05]  /*3ac0*/  BRA `(.L_x_3275) ;  /* 0x00000c0000007947 */ /* 0x000fea0003800000 */
.L_x_3276:
        /* <DEDUP_REMOVED lines=14> */
.L_x_3289:
        /* <DEDUP_REMOVED lines=10> */
.L_x_3288:
        /* <DEDUP_REMOVED lines=28> */
.L_x_3291:
        /* <DEDUP_REMOVED lines=15> */
.L_x_3290:
[----:B------:R-:W2:Y:S01]  /*3f00*/  LDG.E.U16 R0, [R2.64] ;  /* 0x0000002402007981 */ /* 0x000ea2000c1e1500 */
[----:B------:R-:W-:Y:S02]  /*3f10*/  PRMT R25, RZ, 0x7610, R25 ;  /* 0x00007610ff197816 */ /* 0x000fe40000000019 */
[----:B--2---:R-:W-:-:S04]  /*3f20*/  PRMT R0, RZ, 0x5410, R0 ;  /* 0x00005410ff007816 */ /* 0x004fc80000000000 */
[----:B------:R-:W-:Y:S01]  /*3f30*/  F2FP.PACK_AB R0, RZ, R0 ;  /* 0x00000000ff00723e */ /* 0x000fe200000000ff */
[----:B------:R-:W-:Y:S05]  /*3f40*/  BRA `(.L_x_3275) ;  /* 0x0000078000007947 */ /* 0x000fea0003800000 */
.L_x_3287:
        /* <DEDUP_REMOVED lines=13> */
.L_x_3294:
        /* <DEDUP_REMOVED lines=21> */
.L_x_3298:
[----:B------:R-:W-:Y:S05]  /*4170*/  BSYNC B1 ;  /* 0x0000000000017941 */ /* 0x000fea0003800000 */
.L_x_3297:
[----:B------:R-:W-:Y:S01]  /*4180*/  LEA R3, R0, 0x3b800000, 0x17 ;  /* 0x3b80000000037811 */ /* 0x000fe200078eb8ff */
[----:B------:R-:W-:-:S05]  /*4190*/  IMAD.SHL.U32 R0, R2, 0x100000, RZ ;  /* 0x0010000002007824 */ /* 0x000fca00078e00ff */
[----:B------:R-:W-:Y:S02]  /*41a0*/  LOP3.LUT R0, R3, R0, R4, 0xfe, !PT ;  /* 0x0000000003007212 */ /* 0x000fe400078efe04 */
.L_x_3296:
[----:B------:R-:W-:Y:S05]  /*41b0*/  BSYNC B0 ;  /* 0x0000000000007941 */ /* 0x000fea0003800000 */
.L_x_3295:
[----:B------:R-:W-:Y:S02]  /*41c0*/  F2FP.PACK_AB R0, RZ, R0 ;  /* 0x00000000ff00723e */ /* 0x000fe400000000ff */
[----:B------:R-:W-:Y:S01]  /*41d0*/  PRMT R25, RZ, 0x7610, R25 ;  /* 0x00007610ff197816 */ /* 0x000fe20000000019 */
[----:B------:R-:W-:Y:S05]  /*41e0*/  BRA `(.L_x_3275) ;  /* 0x000004e000007947 */ /* 0x000fea0003800000 */
.L_x_3293:
        /* <DEDUP_REMOVED lines=21> */
.L_x_3302:
[----:B------:R-:W-:Y:S05]  /*4340*/  BSYNC B1 ;  /* 0x0000000000017941 */ /* 0x000fea0003800000 */
.L_x_3301:
[----:B------:R-:W-:Y:S01]  /*4350*/  LEA R3, R0, 0x37800000, 0x17 ;  /* 0x3780000000037811 */ /* 0x000fe200078eb8ff */
[----:B------:R-:W-:-:S05]  /*4360*/  IMAD.SHL.U32 R0, R2, 0x200000, RZ ;  /* 0x0020000002007824 */ /* 0x000fca00078e00ff */
[----:B------:R-:W-:Y:S02]  /*4370*/  LOP3.LUT R0, R3, R0, R4, 0xfe, !PT ;  /* 0x0000000003007212 */ /* 0x000fe400078efe04 */
.L_x_3300:
[----:B------:R-:W-:Y:S05]  /*4380*/  BSYNC B0 ;  /* 0x0000000000007941 */ /* 0x000fea0003800000 */
.L_x_3299:
[----:B------:R-:W-:Y:S02]  /*4390*/  F2FP.PACK_AB R0, RZ, R0 ;  /* 0x00000000ff00723e */ /* 0x000fe400000000ff */
[----:B------:R-:W-:Y:S01]  /*43a0*/  PRMT R25, RZ, 0x7610, R25 ;  /* 0x00007610ff197816 */ /* 0x000fe20000000019 */
[----:B------:R-:W-:Y:S05]  /*43b0*/  BRA `(.L_x_3275) ;  /* 0x0000031000007947 */ /* 0x000fea0003800000 */
.L_x_3292:
        /* <DEDUP_REMOVED lines=14> */
.L_x_3306:
[----:B------:R-:W-:Y:S05]  /*44a0*/  BSYNC B0 ;  /* 0x0000000000007941 */ /* 0x000fea0003800000 */
.L_x_3305:
[----:B------:R-:W-:Y:S02]  /*44b0*/  PRMT R25, RZ, 0x7610, R25 ;  /* 0x00007610ff197816 */ /* 0x000fe40000000019 */
[----:B------:R-:W-:Y:S01]  /*44c0*/  F2FP.PACK_AB R0, RZ, R0 ;  /* 0x00000000ff00723e */ /* 0x000fe200000000ff */
[----:B------:R-:W-:Y:S05]  /*44d0*/  BRA `(.L_x_3275) ;  /* 0x000001f000007947 */ /* 0x000fea0003800000 */
.L_x_3280:
        /* <DEDUP_REMOVED lines=22> */
.L_x_3304:
[----:B------:R-:W2:Y:S01]  /*4640*/  LDG.E.64 R2, [R2.64] ;  /* 0x0000002402027981 */ /* 0x000ea2000c1e1b00 */
[----:B------:R-:W-:Y:S01]  /*4650*/  PRMT R25, RZ, 0x7610, R25 ;  /* 0x00007610ff197816 */ /* 0x000fe20000000019 */
[----:B--2---:R-:W0:Y:S02]  /*4660*/  I2F.U64 R0, R2 ;  /* 0x0000000200007312 */ /* 0x004e240000301000 */
[----:B0-----:R-:W-:Y:S01]  /*4670*/  F2FP.PACK_AB R0, RZ, R0 ;  /* 0x00000000ff00723e */ /* 0x001fe200000000ff */
[----:B------:R-:W-:Y:S05]  /*4680*/  BRA `(.L_x_3275) ;  /* 0x0000004000007947 */ /* 0x000fea0003800000 */
.L_x_3303:
[----:B------:R-:W2:Y:S01]  /*4690*/  LDG.E R2, [R2.64] ;  /* 0x0000002402027981 */ /* 0x000ea2000c1e1900 */
[----:B------:R-:W-:Y:S01]  /*46a0*/  PRMT R25, RZ, 0x7610, R25 ;  /* 0x00007610ff197816 */ /* 0x000fe20000000019 */
[----:B--2---:R-:W0:Y:S02]  /*46b0*/  I2F.U32 R0, R2 ;  /* 0x0000000200007306 */ /* 0x004e240000201000 */
[----:B0-----:R-:W-:-:S06]  /*46c0*/  F2FP.PACK_AB R0, RZ, R0 ;  /* 0x00000000ff00723e */ /* 0x001fcc00000000ff */
.L_x_3275:
[----:B------:R-:W-:Y:S05]  /*46d0*/  BSYNC B6 ;  /* 0x0000000000067941 */ /* 0x000fea0003800000 */
.L_x_3274:
[----:B------:R-:W-:Y:S01]  /*46e0*/  ISETP.NE.AND P0, PT, R26, RZ, PT ;  /* 0x000000ff1a00720c */ /* 0x000fe20003f05270 */
[----:B------:R-:W-:-:S12]  /*46f0*/  BSSY B1, `(.L_x_3307) ;  /* 0x0000281000017945 */ /* 0x000fd80003800000 */
[----:B------:R-:W-:Y:S05]  /*4700*/  @P0 BRA `(.L_x_3308) ;  /* 0x000027f000000947 */ /* 0x000fea0003800000 */
        /* <DEDUP_REMOVED lines=20> */
[----:B------:R-:W-:Y:S01]  /*4850*/  FADD.FTZ R3, R12, 1 ;  /* 0x3f8000000c037421 */ /* 0x000fe20000010000 */
[----:B------:R-:W-:Y:S01]  /*4860*/  BSSY B2, `(.L_x_3314) ;  /* 0x0000098000027945 */ /* 0x000fe20003800000 */
[----:B------:R-:W-:Y:S02]  /*4870*/  FADD.FTZ R13, |R14|, -RZ ;  /* 0x800000ff0e0d7221 */ /* 0x000fe40000010200 */
[----:B------:R-:W-:Y:S02]  /*4880*/  FADD.FTZ R8, |R3|, -RZ ;  /* 0x800000ff03087221 */ /* 0x000fe40000010200 */
[----:B------:R-:W-:-:S03]  /*4890*/  FADD.FTZ R4, R12, -1 ;  /* 0xbf8000000c047421 */ /* 0x000fc60000010000 */
[-C--:B------:R-:W-:Y:S01]  /*48a0*/  IMNMX R6, R8, R13.reuse, !PT ;  /* 0x0000000d08067217 */ /* 0x080fe20007800200 */
        /* <DEDUP_REMOVED lines=10> */
[----:B------:R-:W-:Y:S01]  /*4950*/  FSETP.NEU.FTZ.AND P0, PT, R8, RZ, PT ;  /* 0x000000ff0800720b */ /* 0x000fe20003f1d000 */
[----:B------:R-:W-:Y:S01]  /*4960*/  FMUL.FTZ R20, R13, R13 ;  /* 0x0000000d0d147220 */ /* 0x000fe20000410000 */
[C---:B------:R-:W-:Y:S01]  /*4970*/  FSETP.NEU.FTZ.AND P2, PT, R10.reuse, RZ, PT ;  /* 0x000000ff0a00720b */ /* 0x040fe20003f5d000 */
[-C--:B------:R-:W-:Y:S01]  /*4980*/  FMUL.FTZ R13, R10, R21.reuse ;  /* 0x000000150a0d7220 */ /* 0x080fe20000410000 */
[----:B------:R-:W-:Y:S01]  /*4990*/  LOP3.LUT R7, R7, 0x800000, RZ, 0xfc, !PT ;  /* 0x0080000007077812 */ /* 0x000fe200078efcff */
[----:B------:R-:W-:Y:S01]  /*49a0*/  FMUL.FTZ R21, R5, R21 ;  /* 0x0000001505157220 */ /* 0x000fe20000410000 */
[----:B------:R-:W-:Y:S01]  /*49b0*/  LOP3.LUT R9, R9, 0x800000, RZ, 0xfc, !PT ;  /* 0x0080000009097812 */ /* 0x000fe200078efcff */
[----:B------:R-:W-:Y:S01]  /*49c0*/  FMUL.FTZ R24, R13, R13 ;  /* 0x0000000d0d187220 */ /* 0x000fe20000410000 */
[----:B------:R-:W-:Y:S01]  /*49d0*/  FSETP.NEU.FTZ.AND P1, PT, R8, +INF , PT ;  /* 0x7f8000000800780b */ /* 0x000fe20003f3d000 */
[----:B------:R-:W-:-:S02]  /*49e0*/  FFMA.FTZ R20, R15, R15, R20 ;  /* 0x0000000f0f147223 */ /* 0x000fc40000010014 */
        /* <DEDUP_REMOVED lines=12> */
[----:B------:R-:W-:-:S04]  /*4ab0*/  @P0 FFMA.FTZ R7, R13, R13, -1 ;  /* 0xbf8000000d070423 */ /* 0x000fc8000001000d */
        /* <DEDUP_REMOVED lines=51> */
.L_x_3317:
[----:B------:R-:W-:Y:S01]  /*4df0*/  FSETP.GEU.FTZ.AND P0, PT, R3, RZ, PT ;  /* 0x000000ff0300720b */ /* 0x000fe20003f1e000 */
[----:B------:R-:W-:-:S12]  /*4e00*/  BSSY B3, `(.L_x_3318) ;  /* 0x000000b000037945 */ /* 0x000fd80003800000 */
        /* <DEDUP_REMOVED lines=8> */
.L_x_3319:
[----:B------:R-:W-:-:S04]  /*4e90*/  FADD.FTZ R7, -R3, R6 ;  /* 0x0000000603077221 */ /* 0x000fc80000010100 */
[----:B------:R-:W-:Y:S02]  /*4ea0*/  FMUL.FTZ R7, R7, 0.5 ;  /* 0x3f00000007077820 */ /* 0x000fe40000410000 */
.L_x_3320:
[----:B------:R-:W-:Y:S05]  /*4eb0*/  BSYNC B3 ;  /* 0x0000000000037941 */ /* 0x000fea0003800000 */
.L_x_3318:
        /* <DEDUP_REMOVED lines=11> */
.L_x_3322:
[----:B------:R-:W-:-:S04]  /*4f70*/  FADD.FTZ R8, R5, -R8 ;  /* 0x8000000805087221 */ /* 0x000fc80000010000 */
[----:B------:R-:W-:Y:S02]  /*4f80*/  FMUL.FTZ R8, R8, 0.5 ;  /* 0x3f00000008087820 */ /* 0x000fe40000410000 */
.L_x_3323:
[----:B------:R-:W-:Y:S05]  /*4f90*/  BSYNC B3 ;  /* 0x0000000000037941 */ /* 0x000fea0003800000 */
.L_x_3321:
[----:B------:R-:W-:Y:S02]  /*4fa0*/  FADD.FTZ R8, R8, R7 ;  /* 0x0000000708087221 */ /* 0x000fe40000010000 */
[----:B------:R-:W-:Y:S02]  /*4fb0*/  FADD.FTZ R7, R13, 1 ;  /* 0x3f8000000d077421 */ /* 0x000fe40000010000 */
[----:B------:R-:W-:Y:S02]  /*4fc0*/  IMAD.MOV.U32 R20, RZ, RZ, 0x3e800000 ;  /* 0x3e800000ff147424 */ /* 0x000fe400078e00ff */
[----:B------:R-:W-:Y:S02]  /*4fd0*/  FMUL.FTZ R9, R7, R8 ;  /* 0x0000000807097220 */ /* 0x000fe40000410000 */
[----:B------:R-:W-:Y:S02]  /*4fe0*/  IMAD.MOV.U32 R21, RZ, RZ, 0x3d39bf78 ;  /* 0x3d39bf78ff157424 */ /* 0x000fe400078e00ff */
        /* <DEDUP_REMOVED lines=30> */
.L_x_3316:
[----:B------:R0:W1:Y:S02]  /*51d0*/  MUFU.SQRT R15, R14 ;  /* 0x0000000e000f7308 */ /* 0x0000640000002000 */
.L_x_3315:
[----:B------:R-:W-:Y:S05]  /*51e0*/  BSYNC B2 ;  /* 0x0000000000027941 */ /* 0x000fea0003800000 */
.L_x_3314:
        /* <DEDUP_REMOVED lines=24> */
.L_x_3330:
[----:B------:R-:W-:-:S04]  /*5370*/  FADD.FTZ R3, -R3, R6 ;  /* 0x0000000603037221 */ /* 0x000fc80000010100 */
[----:B------:R-:W-:Y:S02]  /*5380*/  FMUL.FTZ R3, R3, 0.5 ;  /* 0x3f00000003037820 */ /* 0x000fe40000410000 */
.L_x_3331:
[----:B------:R-:W-:Y:S05]  /*5390*/  BSYNC B3 ;  /* 0x0000000000037941 */ /* 0x000fea0003800000 */
.L_x_3329:
        /* <DEDUP_REMOVED lines=10> */
.L_x_3333:
[----:B------:R-:W-:-:S04]  /*5440*/  FADD.FTZ R4, -R4, R5 ;  /* 0x0000000504047221 */ /* 0x000fc80000010100 */
[----:B------:R-:W-:Y:S02]  /*5450*/  FMUL.FTZ R4, R4, 0.5 ;  /* 0x3f00000004047820 */ /* 0x000fe40000410000 */
.L_x_3334:
[----:B------:R-:W-:Y:S05]  /*5460*/  BSYNC B3 ;  /* 0x0000000000037941 */ /* 0x000fea0003800000 */
.L_x_3332:
[----:B------:R-:W-:Y:S01]  /*5470*/  FADD.FTZ R4, R4, R3 ;  /* 0x0000000304047221 */ /* 0x000fe20000010000 */
[----:B------:R-:W-:Y:S01]  /*5480*/  PLOP3.LUT P0, PT, PT, PT, PT, 0x80, 0x0 ;  /* 0x000000000000781c */ /* 0x000fe20003f0f070 */
[----:B------:R-:W-:-:S04]  /*5490*/  FADD.FTZ R13, R12, R13 ;  /* 0x0000000d0c0d7221 */ /* 0x000fc80000010000 */
[----:B------:R-:W-:-:S06]  /*54a0*/  FMUL.FTZ R13, R13, R4 ;  /* 0x000000040d0d7220 */ /* 0x000fcc0000410000 */
[----:B------:R-:W2:Y:S01]  /*54b0*/  MUFU.SQRT R13, R13 ;  /* 0x0000000d000d7308 */ /* 0x000ea20000002000 */
[----:B------:R-:W-:Y:S05]  /*54c0*/  BRA `(.L_x_3326) ;  /* 0x000001a000007947 */ /* 0x000fea0003800000 */
.L_x_3328:
        /* <DEDUP_REMOVED lines=15> */
.L_x_3327:
[----:B------:R-:W-:Y:S01]  /*55c0*/  FADD.FTZ R3, R13, 1 ;  /* 0x3f8000000d037421 */ /* 0x000fe20000010000 */
[----:B0-----:R-:W-:Y:S01]  /*55d0*/  MUFU.SQRT R14, R14 ;  /* 0x0000000e000e7308 */ /* 0x001fe20000002000 */
[----:B------:R-:W-:Y:S01]  /*55e0*/  PLOP3.LUT P0, PT, PT, PT, PT, 0x80, 0x0 ;  /* 0x000000000000781c */ /* 0x000fe20003f0f070 */
[----:B------:R-:W-:Y:S02]  /*55f0*/  IMAD.MOV.U32 R12, RZ, RZ, 0x3f800000 ;  /* 0x3f800000ff0c7424 */ /* 0x000fe400078e00ff */
[----:B------:R-:W-:-:S06]  /*5600*/  FMUL.FTZ R3, R3, 0.5 ;  /* 0x3f00000003037820 */ /* 0x000fcc0000410000 */
[----:B------:R-:W0:Y:S02]  /*5610*/  MUFU.SQRT R3, R3 ;  /* 0x0000000300037308 */ /* 0x000e240000002000 */
[----:B0-----:R-:W-:Y:S01]  /*5620*/  FMUL.FTZ R13, R14, R3 ;  /* 0x000000030e0d7220 */ /* 0x001fe20000410000 */
[----:B------:R-:W-:Y:S05]  /*5630*/  BRA `(.L_x_3326) ;  /* 0x0000003000007947 */ /* 0x000fea0003800000 */
.L_x_3325:
[----:B------:R-:W-:Y:S01]  /*5640*/  PLOP3.LUT P0, PT, PT, PT, PT, 0x80, 0x0 ;  /* 0x000000000000781c */ /* 0x000fe20003f0f070 */
[----:B------:R-:W-:Y:S02]  /*5650*/  FMUL.FTZ R13, R13, 16777216 ;  /* 0x4b8000000d0d7820 */ /* 0x000fe40000410000 */
[----:B------:R-:W-:-:S05]  /*5660*/  FMUL.FTZ R12, R12, 16777216 ;  /* 0x4b8000000c0c7820 */ /* 0x000fca0000410000 */
.L_x_3326:
[----:B------:R-:W-:Y:S05]  /*5670*/  BSYNC B2 ;  /* 0x0000000000027941 */ /* 0x000fea0003800000 */
.L_x_3324:
        /* <DEDUP_REMOVED lines=11> */
[----:B--2-4-:R-:W-:Y:S02]  /*5730*/  FMUL.FTZ R6, R4, R5 ;  /* 0x0000000504067220 */ /* 0x014fe40000410000 */
        /* <DEDUP_REMOVED lines=14> */
[----:B0-----:R-:W-:Y:S02]  /*5820*/  FFMA.FTZ R14, R2, R3, R2 ;  /* 0x00000003020e7223 */ /* 0x001fe40000010002 */
[----:B------:R-:W-:Y:S02]  /*5830*/  IMAD.MOV.U32 R2, RZ, RZ, 0x3fd774eb ;  /* 0x3fd774ebff027424 */ /* 0x000fe400078e00ff */
[----:B------:R-:W-:-:S05]  /*5840*/  FADD.FTZ R3, -R14, -RZ ;  /* 0x800000ff0e037221 */ /* 0x000fca0000010100 */
[----:B------:R-:W-:-:S05]  /*5850*/  FSEL R3, R14, R3, P0 ;  /* 0x000000030e037208 */ /* 0x000fca0000000000 */
[----:B------:R-:W-:-:S04]  /*5860*/  @P1 FFMA.FTZ R14, R2, 0.93318945169448852539, R3 ;  /* 0x3f6ee581020e1823 */ /* 0x000fc80000010003 */
[----:B------:R-:W-:Y:S01]  /*5870*/  @P0 FADD.FTZ R14, R14, R14 ;  /* 0x0000000e0e0e0221 */ /* 0x000fe20000010000 */
[----:B------:R-:W-:Y:S05]  /*5880*/  BRA `(.L_x_3338) ;  /* 0x0000086000007947 */ /* 0x000fea0003800000 */
.L_x_3337:
        /* <DEDUP_REMOVED lines=25> */
[----:B------:R-:W-:-:S04]  /*5a20*/  @!P1 FFMA.FTZ R14, R2, 0.93318945169448852539, R3 ;  /* 0x3f6ee581020e9823 */ /* 0x000fc80000010003 */
[----:B------:R-:W-:Y:S01]  /*5a30*/  @P0 FADD.FTZ R14, R14, R14 ;  /* 0x0000000e0e0e0221 */ /* 0x000fe20000010000 */
[----:B------:R-:W-:Y:S05]  /*5a40*/  BRA `(.L_x_3338) ;  /* 0x000006a000007947 */ /* 0x000fea0003800000 */
.L_x_3336:
[----:B------:R-:W-:-:S13]  /*5a50*/  ISETP.GT.AND P0, PT, R2, -0x1, PT ;  /* 0xffffffff0200780c */ /* 0x000fda0003f04270 */
[----:B------:R-:W-:Y:S05]  /*5a60*/  @P0 BRA `(.L_x_3339) ;  /* 0x0000035000000947 */ /* 0x000fea0003800000 */
[----:B------:R-:W-:Y:S01]  /*5a70*/  FADD.FTZ R12, -R12, -RZ ;  /* 0x800000ff0c0c7221 */ /* 0x000fe20000010100 */
[----:B------:R-:W-:Y:S01]  /*5a80*/  BSSY B5, `(.L_x_3340) ;  /* 0x0000011000057945 */ /* 0x000fe20003800000 */
[C---:B--23--:R-:W-:Y:S02]  /*5a90*/  FADD.FTZ R4, |R13|.reuse, -RZ ;  /* 0x800000ff0d047221 */ /* 0x04cfe40000010200 */
        /* <DEDUP_REMOVED lines=14> */
[----:B01----:R-:W-:Y:S05]  /*5b80*/  CALL.REL.NOINC `($__internal_1_$__cuda_sm3x_div_rn_ftz_f32_slowpath) ;  /* 0x0000cec000007944 */ /* 0x003fea0003c00000 */
.L_x_3341:
[----:B------:R-:W-:Y:S05]  /*5b90*/  BSYNC B5 ;  /* 0x0000000000057941 */ /* 0x000fea0003800000 */
.L_x_3340:
[----:B------:R-:W-:Y:S01]  /*5ba0*/  IMAD.MOV.U32 R4, RZ, RZ, 0x3b33710b ;  /* 0x3b33710bff047424 */ /* 0x000fe200078e00ff */
[----:B------:R-:W-:Y:S01]  /*5bb0*/  BSSY B2, `(.L_x_3342) ;  /* 0x0000015000027945 */ /* 0x000fe20003800000 */
[----:B0-----:R-:W-:-:S04]  /*5bc0*/  FMUL.FTZ R3, R6, R6 ;  /* 0x0000000606037220 */ /* 0x001fc80000410000 */
        /* <DEDUP_REMOVED lines=15> */
.L_x_3343:
[----:B------:R-:W-:Y:S01]  /*5cc0*/  ISETP.GE.AND P0, PT, R12, RZ, PT ;  /* 0x000000ff0c00720c */ /* 0x000fe20003f06270 */
[----:B------:R-:W-:-:S12]  /*5cd0*/  IMAD.MOV.U32 R4, RZ, RZ, 0x3fd774eb ;  /* 0x3fd774ebff047424 */ /* 0x000fd800078e00ff */
[----:B------:R-:W-:-:S04]  /*5ce0*/  @P0 FFMA.FTZ R3, R4, 0.93318945169448852539, -R3 ;  /* 0x3f6ee58104030823 */ /* 0x000fc80000010803 */
[----:B------:R-:W-:Y:S02]  /*5cf0*/  @!P0 FFMA.FTZ R3, R4, 0.93318945169448852539, R3 ;  /* 0x3f6ee58104038823 */ /* 0x000fe40000010003 */
.L_x_3344:
[----:B------:R-:W-:Y:S05]  /*5d00*/  BSYNC B2 ;  /* 0x0000000000027941 */ /* 0x000fea0003800000 */
.L_x_3342:
[----:B------:R-:W-:Y:S02]  /*5d10*/  FSETP.NEU.FTZ.AND P0, PT, |R12|, |R13|, PT ;  /* 0x4000000d0c00720b */ /* 0x000fe40003f1d200 */
[----:B------:R-:W-:Y:S01]  /*5d20*/  FSETP.NEU.FTZ.AND P1, PT, R2, RZ, PT ;  /* 0x000000ff0200720b */ /* 0x000fe20003f3d000 */
[----:B------:R-:W-:Y:S01]  /*5d30*/  IMAD.MOV.U32 R2, RZ, RZ, 0x4016cbe4 ;  /* 0x4016cbe4ff027424 */ /* 0x000fe200078e00ff */
[C---:B------:R-:W-:Y:S01]  /*5d40*/  ISETP.GE.AND P2, PT, R12.reuse, RZ, PT ;  /* 0x000000ff0c00720c */ /* 0x040fe20003f46270 */
[----:B------:R-:W-:-:S08]  /*5d50*/  FADD.FTZ R12, |R12|, |R13| ;  /* 0x4000000d0c0c7221 */ /* 0x000fd00000010200 */
[----:B------:R-:W-:Y:S02]  /*5d60*/  @!P0 FSEL R3, R2, 0.78539818525314331055, !P2 ;  /* 0x3f490fdb02038808 */ /* 0x000fe40005000000 */
[----:B------:R-:W-:Y:S02]  /*5d70*/  @!P1 FSEL R3, RZ, 3.1415927410125732422, P2 ;  /* 0x40490fdbff039808 */ /* 0x000fe40001000000 */
[----:B------:R-:W-:Y:S02]  /*5d80*/  FSETP.GTU.FTZ.AND P0, PT, |R12|, +INF , PT ;  /* 0x7f8000000c00780b */ /* 0x000fe40003f1c200 */
[----:B------:R-:W-:-:S04]  /*5d90*/  LOP3.LUT R3, R3, 0x80000000, R13, 0xb8, !PT ;  /* 0x8000000003037812 */ /* 0x000fc800078eb80d */
[----:B------:R-:W-:Y:S01]  /*5da0*/  FSEL R14, R12, R3, P0 ;  /* 0x000000030c0e7208 */ /* 0x000fe20000000000 */
[----:B------:R-:W-:Y:S05]  /*5db0*/  BRA `(.L_x_3338) ;  /* 0x0000033000007947 */ /* 0x000fea0003800000 */
.L_x_3339:
        /* <DEDUP_REMOVED lines=17> */
.L_x_3346:
[----:B------:R-:W-:Y:S05]  /*5ed0*/  BSYNC B5 ;  /* 0x0000000000057941 */ /* 0x000fea0003800000 */
.L_x_3345:
        /* <DEDUP_REMOVED lines=18> */
.L_x_3348:
[----:B------:R-:W-:Y:S01]  /*6000*/  ISETP.GE.AND P0, PT, R12, RZ, PT ;  /* 0x000000ff0c00720c */ /* 0x000fe20003f06270 */
[----:B------:R-:W-:-:S12]  /*6010*/  IMAD.MOV.U32 R4, RZ, RZ, 0x3fd774eb ;  /* 0x3fd774ebff047424 */ /* 0x000fd800078e00ff */
[----:B------:R-:W-:-:S04]  /*6020*/  @P0 FFMA.FTZ R3, R4, 0.93318945169448852539, -R3 ;  /* 0x3f6ee58104030823 */ /* 0x000fc80000010803 */
[----:B------:R-:W-:Y:S02]  /*6030*/  @!P0 FFMA.FTZ R3, R4, 0.93318945169448852539, R3 ;  /* 0x3f6ee58104038823 */ /* 0x000fe40000010003 */
.L_x_3349:
[----:B------:R-:W-:Y:S05]  /*6040*/  BSYNC B2 ;  /* 0x0000000000027941 */ /* 0x000fea0003800000 */
.L_x_3347:
[----:B------:R-:W-:Y:S02]  /*6050*/  FSETP.NEU.FTZ.AND P0, PT, |R12|, |R13|, PT ;  /* 0x4000000d0c00720b */ /* 0x000fe40003f1d200 */
[----:B------:R-:W-:Y:S01]  /*6060*/  FSETP.NEU.FTZ.AND P1, PT, R2, RZ, PT ;  /* 0x000000ff0200720b */ /* 0x000fe20003f3d000 */
[----:B------:R-:W-:Y:S01]  /*6070*/  IMAD.MOV.U32 R2, RZ, RZ, 0x4016cbe4 ;  /* 0x4016cbe4ff027424 */ /* 0x000fe200078e00ff */
[----:B------:R-:W-:Y:S01]  /*6080*/  ISETP.GE.AND P2, PT, R12, RZ, PT ;  /* 0x000000ff0c00720c */ /* 0x000fe20003f46270 */
[----:B------:R-:W-:-:S08]  /*6090*/  FADD.FTZ R12, |R13|, |R12| ;  /* 0x4000000c0d0c7221 */ /* 0x000fd00000010200 */
[----:B------:R-:W-:Y:S02]  /*60a0*/  @!P0 FSEL R3, R2, 0.78539818525314331055, !P2 ;  /* 0x3f490fdb02038808 */ /* 0x000fe40005000000 */
[----:B------:R-:W-:Y:S02]  /*60b0*/  @!P1 FSEL R3, RZ, 3.1415927410125732422, P2 ;  /* 0x40490fdbff039808 */ /* 0x000fe40001000000 */
[----:B------:R-:W-:Y:S02]  /*60c0*/  FSETP.GTU.FTZ.AND P0, PT, |R12|, +INF , PT ;  /* 0x7f8000000c00780b */ /* 0x000fe40003f1c200 */
[----:B------:R-:W-:-:S04]  /*60d0*/  LOP3.LUT R3, R3, 0x80000000, R13, 0xb8, !PT ;  /* 0x8000000003037812 */ /* 0x000fc800078eb80d */
[----:B------:R-:W-:Y:S02]  /*60e0*/  FSEL R14, R12, R3, P0 ;  /* 0x000000030c0e7208 */ /* 0x000fe40000000000 */
.L_x_3338:
[----:B------:R-:W-:Y:S05]  /*60f0*/  BSYNC B4 ;  /* 0x0000000000047941 */ /* 0x000fea0003800000 */
.L_x_3335:
[----:B------:R-:W-:-:S13]  /*6100*/  ISETP.NE.AND P0, PT, R19, RZ, PT ;  /* 0x000000ff1300720c */ /* 0x000fda0003f05270 */
[----:B-1----:R-:W-:Y:S01]  /*6110*/  @!P0 FADD.FTZ R15, -R15, -RZ ;  /* 0x800000ff0f0f8221 */ /* 0x002fe20000010100 */
[----:B------:R-:W-:Y:S05]  /*6120*/  BRA `(.L_x_3350) ;  /* 0x00000db000007947 */ /* 0x000fea0003800000 */
.L_x_3313:
[----:B------:R-:W-:Y:S02]  /*6130*/  FADD.FTZ R2, -R2, 6.1232342629258392722e-17 ;  /* 0x248d313202027421 */ /* 0x000fe40000010100 */
[----:B------:R-:W-:Y:S02]  /*6140*/  FADD.FTZ R15, -R11, -RZ ;  /* 0x800000ff0b0f7221 */ /* 0x000fe40000010100 */
[----:B------:R-:W-:Y:S01]  /*6150*/  FADD.FTZ R14, R2, 1.5707963705062866211 ;  /* 0x3fc90fdb020e7421 */ /* 0x000fe20000010000 */
[----:B------:R-:W-:Y:S05]  /*6160*/  BRA `(.L_x_3350) ;  /* 0x00000d7000007947 */ /* 0x000fea0003800000 */
.L_x_3312:
[----:B------:R-:W-:Y:S02]  /*6170*/  FADD.FTZ R15, -R11, -RZ ;  /* 0x800000ff0b0f7221 */ /* 0x000fe40000010100 */
[----:B------:R-:W-:Y:S01]  /*6180*/  IMAD.MOV.U32 R14, RZ, RZ, RZ ;  /* 0x000000ffff0e7224 */ /* 0x000fe200078e00ff */
[----:B------:R-:W-:Y:S05]  /*6190*/  BRA `(.L_x_3350) ;  /* 0x00000d4000007947 */ /* 0x000fea0003800000 */
.L_x_3311:
        /* <DEDUP_REMOVED lines=11> */
[----:B------:R-:W-:Y:S01]  /*6250*/  FMUL.FTZ R14, R8, R8 ;  /* 0x00000008080e7220 */ /* 0x000fe20000410000 */
[----:B------:R-:W-:Y:S03]  /*6260*/  BSSY B5, `(.L_x_3354) ;  /* 0x000000c000057945 */ /* 0x000fe60003800000 */
[----:B------:R-:W-:-:S03]  /*6270*/  FFMA.FTZ R14, R13, R13, R14 ;  /* 0x0000000d0d0e7223 */ /* 0x000fc6000001000e */
        /* <DEDUP_REMOVED lines=9> */
[----:B------:R-:W-:Y:S05]  /*6310*/  CALL.REL.NOINC `($__internal_1_$__cuda_sm3x_div_rn_ftz_f32_slowpath) ;  /* 0x0000c73000007944 */ /* 0x000fea0003c00000 */
.L_x_3355:
[----:B------:R-:W-:Y:S05]  /*6320*/  BSYNC B5 ;  /* 0x0000000000057941 */ /* 0x000fea0003800000 */
.L_x_3354:
        /* <DEDUP_REMOVED lines=18> */
.L_x_3357:
[----:B------:R-:W-:Y:S01]  /*6450*/  ISETP.GE.AND P0, PT, R2, RZ, PT ;  /* 0x000000ff0200720c */ /* 0x000fe20003f06270 */
[----:B------:R-:W-:-:S12]  /*6460*/  IMAD.MOV.U32 R4, RZ, RZ, 0x3fd774eb ;  /* 0x3fd774ebff047424 */ /* 0x000fd800078e00ff */
[----:B------:R-:W-:-:S04]  /*6470*/  @P0 FFMA.FTZ R3, R4, 0.93318945169448852539, -R3 ;  /* 0x3f6ee58104030823 */ /* 0x000fc80000010803 */
[----:B------:R-:W-:Y:S02]  /*6480*/  @!P0 FFMA.FTZ R3, R4, 0.93318945169448852539, R3 ;  /* 0x3f6ee58104038823 */ /* 0x000fe40000010003 */
.L_x_3358:
[----:B------:R-:W-:Y:S05]  /*6490*/  BSYNC B2 ;  /* 0x0000000000027941 */ /* 0x000fea0003800000 */
.L_x_3356:
        /* <DEDUP_REMOVED lines=13> */
.L_x_3353:
        /* <DEDUP_REMOVED lines=12> */
.L_x_3361:
[----:B------:R-:W-:Y:S05]  /*6630*/  BSYNC B5 ;  /* 0x0000000000057941 */ /* 0x000fea0003800000 */
.L_x_3360:
        /* <DEDUP_REMOVED lines=18> */
.L_x_3363:
[----:B------:R-:W-:Y:S01]  /*6760*/  ISETP.GE.AND P0, PT, R2, RZ, PT ;  /* 0x000000ff0200720c */ /* 0x000fe20003f06270 */
[----:B------:R-:W-:-:S12]  /*6770*/  IMAD.MOV.U32 R4, RZ, RZ, 0x3fd774eb ;  /* 0x3fd774ebff047424 */ /* 0x000fd800078e00ff */
[----:B------:R-:W-:-:S04]  /*6780*/  @P0 FFMA.FTZ R3, R4, 0.93318945169448852539, -R3 ;  /* 0x3f6ee58104030823 */ /* 0x000fc80000010803 */
[----:B------:R-:W-:Y:S02]  /*6790*/  @!P0 FFMA.FTZ R3, R4, 0.93318945169448852539, R3 ;  /* 0x3f6ee58104038823 */ /* 0x000fe40000010003 */
.L_x_3364:
[----:B------:R-:W-:Y:S05]  /*67a0*/  BSYNC B2 ;  /* 0x0000000000027941 */ /* 0x000fea0003800000 */
.L_x_3362:
        /* <DEDUP_REMOVED lines=27> */
.L_x_3352:
[----:B------:R-:W-:Y:S01]  /*6960*/  FMUL.FTZ R3, R2, 0.36787945032119750977 ;  /* 0x3ebc5ab202037820 */ /* 0x000fe20000410000 */
[----:B------:R-:W-:Y:S01]  /*6970*/  BSSY B5, `(.L_x_3365) ;  /* 0x0000020000057945 */ /* 0x000fe20003800000 */
[----:B------:R-:W-:Y:S02]  /*6980*/  FMUL.FTZ R4, R11, 0.36787945032119750977 ;  /* 0x3ebc5ab20b047820 */ /* 0x000fe40000410000 */
[----:B------:R-:W-:Y:S02]  /*6990*/  FADD.FTZ R3, |R3|, -RZ ;  /* 0x800000ff03037221 */ /* 0x000fe40000010200 */
[----:B------:R-:W-:Y:S02]  /*69a0*/  FADD.FTZ R4, |R4|, -RZ ;  /* 0x800000ff04047221 */ /* 0x000fe40000010200 */
[----:B------:R-:W-:-:S03]  /*69b0*/  IMAD.MOV.U32 R14, RZ, RZ, 0x3f800000 ;  /* 0x3f800000ff0e7424 */ /* 0x000fc600078e00ff */
[CC--:B------:R-:W-:Y:S02]  /*69c0*/  IMNMX R5, R3.reuse, R4.reuse, !PT ;  /* 0x0000000403057217 */ /* 0x0c0fe40007800200 */
[----:B------:R-:W-:Y:S02]  /*69d0*/  IMNMX R3, R3, R4, PT ;  /* 0x0000000403037217 */ /* 0x000fe40003800200 */
[----:B------:R-:W-:Y:S02]  /*69e0*/  LOP3.LUT R6, R5, 0xfe000000, RZ, 0xc0, !PT ;  /* 0xfe00000005067812 */ /* 0x000fe400078ec0ff */
[----:B------:R-:W-:Y:S02]  /*69f0*/  FSETP.NEU.FTZ.AND P0, PT, R3, RZ, PT ;  /* 0x000000ff0300720b */ /* 0x000fe40003f1d000 */
[C---:B------:R-:W-:Y:S02]  /*6a00*/  IADD3 R4, -R6.reuse, 0x7e800000, RZ ;  /* 0x7e80000006047810 */ /* 0x040fe40007ffe1ff */
[----:B------:R-:W-:-:S03]  /*6a10*/  LOP3.LUT R6, R6, 0x800000, RZ, 0xfc, !PT ;  /* 0x0080000006067812 */ /* 0x000fc600078efcff */
[-C--:B------:R-:W-:Y:S02]  /*6a20*/  FMUL.FTZ R7, R3, R4.reuse ;  /* 0x0000000403077220 */ /* 0x080fe40000410000 */
[----:B------:R-:W-:Y:S02]  /*6a30*/  FMUL.FTZ R4, R5, R4 ;  /* 0x0000000405047220 */ /* 0x000fe40000410000 */
[----:B------:R-:W-:-:S04]  /*6a40*/  FMUL.FTZ R7, R7, R7 ;  /* 0x0000000707077220 */ /* 0x000fc80000410000 */
[----:B------:R-:W-:Y:S02]  /*6a50*/  FFMA.FTZ R7, R4, R4, R7 ;  /* 0x0000000404077223 */ /* 0x000fe40000010007 */
[----:B------:R-:W-:Y:S08]  /*6a60*/  MUFU.RCP R4, R13 ;  /* 0x0000000d00047308 */ /* 0x000ff00000001000 */
[----:B------:R-:W0:Y:S02]  /*6a70*/  MUFU.SQRT R7, R7 ;  /* 0x0000000700077308 */ /* 0x000e240000002000 */
[----:B0-----:R-:W-:Y:S01]  /*6a80*/  @P0 FMUL.FTZ R5, R7, R6 ;  /* 0x0000000607050220 */ /* 0x001fe20000410000 */
[----:B------:R-:W-:Y:S01]  /*6a90*/  FSETP.NEU.FTZ.AND P0, PT, R3, +INF , PT ;  /* 0x7f8000000300780b */ /* 0x000fe20003f1d000 */
[----:B------:R-:W-:-:S03]  /*6aa0*/  FFMA R3, -R13, R4, 1 ;  /* 0x3f8000000d037423 */ /* 0x000fc60000000104 */
[----:B------:R-:W-:Y:S01]  /*6ab0*/  FSEL R5, R5, +INF , P0 ;  /* 0x7f80000005057808 */ /* 0x000fe20000000000 */
[----:B------:R-:W-:-:S04]  /*6ac0*/  FFMA R3, R4, R3, R4 ;  /* 0x0000000304037223 */ /* 0x000fc80000000004 */
        /* <DEDUP_REMOVED lines=9> */
[----:B------:R-:W-:Y:S05]  /*6b60*/  CALL.REL.NOINC `($__internal_1_$__cuda_sm3x_div_rn_ftz_f32_slowpath) ;  /* 0x0000bee000007944 */ /* 0x000fea0003c00000 */
.L_x_3366:
[----:B------:R-:W-:Y:S05]  /*6b70*/  BSYNC B5 ;  /* 0x0000000000057941 */ /* 0x000fea0003800000 */
.L_x_3365:
        /* <DEDUP_REMOVED lines=18> */
.L_x_3368:
[----:B------:R-:W-:Y:S01]  /*6ca0*/  ISETP.GE.AND P0, PT, R2, RZ, PT ;  /* 0x000000ff0200720c */ /* 0x000fe20003f06270 */
[----:B------:R-:W-:-:S12]  /*6cb0*/  IMAD.MOV.U32 R4, RZ, RZ, 0x3fd774eb ;  /* 0x3fd774ebff047424 */ /* 0x000fd800078e00ff */
[----:B------:R-:W-:-:S04]  /*6cc0*/  @P0 FFMA.FTZ R3, R4, 0.93318945169448852539, -R3 ;  /* 0x3f6ee58104030823 */ /* 0x000fc80000010803 */
[----:B------:R-:W-:Y:S02]  /*6cd0*/  @!P0 FFMA.FTZ R3, R4, 0.93318945169448852539, R3 ;  /* 0x3f6ee58104038823 */ /* 0x000fe40000010003 */
.L_x_3369:
[----:B------:R-:W-:Y:S05]  /*6ce0*/  BSYNC B2 ;  /* 0x0000000000027941 */ /* 0x000fea0003800000 */
.L_x_3367:
        /* <DEDUP_REMOVED lines=10> */
.L_x_3359:
[----:B------:R-:W-:Y:S05]  /*6d90*/  BSYNC B4 ;  /* 0x0000000000047941 */ /* 0x000fea0003800000 */
.L_x_3351:
[----:B------:R-:W-:Y:S01]  /*6da0*/  ISETP.NE.AND P0, PT, R19, RZ, PT ;  /* 0x000000ff1300720c */ /* 0x000fe20003f05270 */
[----:B------:R-:W-:Y:S02]  /*6db0*/  FADD.FTZ R15, R14, 0.69314718246459960938 ;  /* 0x3f3172180e0f7421 */ /* 0x000fe40000010000 */
[----:B------:R-:W-:-:S10]  /*6dc0*/  FADD.FTZ R14, |R3|, -RZ ;  /* 0x800000ff030e7221 */ /* 0x000fd40000010200 */
[----:B------:R-:W-:Y:S01]  /*6dd0*/  @!P0 FADD.FTZ R15, -R15, -RZ ;  /* 0x800000ff0f0f8221 */ /* 0x000fe20000010100 */
[----:B------:R-:W-:Y:S05]  /*6de0*/  BRA `(.L_x_3350) ;  /* 0x000000f000007947 */ /* 0x000fea0003800000 */
.L_x_3310:
        /* <DEDUP_REMOVED lines=15> */
.L_x_3350:
[----:B------:R-:W-:Y:S05]  /*6ee0*/  BSYNC B0 ;  /* 0x0000000000007941 */ /* 0x000fea0003800000 */
.L_x_3309:
[----:B------:R-:W-:Y:S02]  /*6ef0*/  F2FP.PACK_AB R14, R15, R14 ;  /* 0x0000000e0f0e723e */ /* 0x000fe400000000ff */
.L_x_3308:
[----:B------:R-:W-:Y:S05]  /*6f00*/  BSYNC B1 ;  /* 0x0000000000017941 */ /* 0x000fea0003800000 */
.L_x_3307:
[----:B------:R-:W0:Y:S01]  /*6f10*/  S2R R2, SR_TID.X ;  /* 0x0000000000027919 */ /* 0x000e220000002100 */
[----:B------:R-:W-:Y:S01]  /*6f20*/  BSSY B1, `(.L_x_3370) ;  /* 0x0000285000017945 */ /* 0x000fe20003800000 */
[----:B0-----:R-:W-:-:S04]  /*6f30*/  IADD3 R19, R2, 0x80, RZ ;  /* 0x0000008002137810 */ /* 0x001fc80007ffe0ff */
[----:B------:R-:W-:-:S13]  /*6f40*/  ISETP.GE.AND P0, PT, R19, R27, PT ;  /* 0x0000001b1300720c */ /* 0x000fda0003f06270 */
        /* <DEDUP_REMOVED lines=23> */
[----:B--23--:R-:W-:Y:S02]  /*70c0*/  FADD.FTZ R13, |R15|, -RZ ;  /* 0x800000ff0f0d7221 */ /* 0x00cfe40000010200 */
        /* <DEDUP_REMOVED lines=69> */
[C---:B------:R-:W-:Y:S02]  /*7520*/  FFMA.FTZ R10, R9.reuse, R10, -0.13229703903198242188 ;  /* 0xbe0778e0090a7423 */ /* 0x040fe4000001000a */
        /* <DEDUP_REMOVED lines=17> */
.L_x_3380:
        /* <DEDUP_REMOVED lines=10> */
.L_x_3382:
[----:B------:R-:W-:-:S04]  /*76e0*/  FADD.FTZ R3, -R4, R7 ;  /* 0x0000000704037221 */ /* 0x000fc80000010100 */
[----:B------:R-:W-:Y:S02]  /*76f0*/  FMUL.FTZ R3, R3, 0.5 ;  /* 0x3f00000003037820 */ /* 0x000fe40000410000 */
.L_x_3383:
[----:B------:R-:W-:Y:S05]  /*7700*/  BSYNC B3 ;  /* 0x0000000000037941 */ /* 0x000fea0003800000 */
.L_x_3381:
        /* <DEDUP_REMOVED lines=11> */
.L_x_3385:
[----:B------:R-:W-:-:S04]  /*77c0*/  FADD.FTZ R8, R6, -R9 ;  /* 0x8000000906087221 */ /* 0x000fc80000010000 */
[----:B------:R-:W-:Y:S02]  /*77d0*/  FMUL.FTZ R8, R8, 0.5 ;  /* 0x3f00000008087820 */ /* 0x000fe40000410000 */
.L_x_3386:
[----:B------:R-:W-:Y:S05]  /*77e0*/  BSYNC B3 ;  /* 0x0000000000037941 */ /* 0x000fea0003800000 */
.L_x_3384:
        /* <DEDUP_REMOVED lines=35> */
.L_x_3379:
[----:B------:R0:W1:Y:S02]  /*7a20*/  MUFU.SQRT R18, R15 ;  /* 0x0000000f00127308 */ /* 0x0000640000002000 */
.L_x_3378:
[----:B------:R-:W-:Y:S05]  /*7a30*/  BSYNC B2 ;  /* 0x0000000000027941 */ /* 0x000fea0003800000 */
.L_x_3377:
        /* <DEDUP_REMOVED lines=24> */
.L_x_3393:
[----:B------:R-:W-:-:S04]  /*7bc0*/  FADD.FTZ R4, -R4, R7 ;  /* 0x0000000704047221 */ /* 0x000fc80000010100 */
[----:B------:R-:W-:Y:S02]  /*7bd0*/  FMUL.FTZ R4, R4, 0.5 ;  /* 0x3f00000004047820 */ /* 0x000fe40000410000 */
.L_x_3394:
[----:B------:R-:W-:Y:S05]  /*7be0*/  BSYNC B3 ;  /* 0x0000000000037941 */ /* 0x000fea0003800000 */
.L_x_3392:
        /* <DEDUP_REMOVED lines=10> */
.L_x_3396:
[----:B------:R-:W-:-:S04]  /*7c90*/  FADD.FTZ R5, -R5, R6 ;  /* 0x0000000605057221 */ /* 0x000fc80000010100 */
[----:B------:R-:W-:Y:S02]  /*7ca0*/  FMUL.FTZ R5, R5, 0.5 ;  /* 0x3f00000005057820 */ /* 0x000fe40000410000 */
.L_x_3397:
[----:B------:R-:W-:Y:S05]  /*7cb0*/  BSYNC B3 ;  /* 0x0000000000037941 */ /* 0x000fea0003800000 */
.L_x_3395:
[----:B------:R-:W-:Y:S01]  /*7cc0*/  FADD.FTZ R4, R5, R4 ;  /* 0x0000000405047221 */ /* 0x000fe20000010000 */
[----:B------:R-:W-:Y:S01]  /*7cd0*/  PLOP3.LUT P0, PT, PT, PT, PT, 0x80, 0x0 ;  /* 0x000000000000781c */ /* 0x000fe20003f0f070 */
[----:B------:R-:W-:-:S04]  /*7ce0*/  FADD.FTZ R13, R12, R13 ;  /* 0x0000000d0c0d7221 */ /* 0x000fc80000010000 */
[----:B------:R-:W-:-:S06]  /*7cf0*/  FMUL.FTZ R13, R13, R4 ;  /* 0x000000040d0d7220 */ /* 0x000fcc0000410000 */
[----:B------:R-:W2:Y:S01]  /*7d00*/  MUFU.SQRT R13, R13 ;  /* 0x0000000d000d7308 */ /* 0x000ea20000002000 */
[----:B------:R-:W-:Y:S05]  /*7d10*/  BRA `(.L_x_3389) ;  /* 0x000001a000007947 */ /* 0x000fea0003800000 */
.L_x_3391:
        /* <DEDUP_REMOVED lines=8> */
[----:B------:R-:W-:Y:S02]  /*7da0*/  FMUL.FTZ R11, |R11|, 2.81474976710656000000e+14 ;  /* 0x578000000b0b7820 */ /* 0x000fe40000410200 */
[----:B------:R-:W4:Y:S02]  /*7db0*/  MUFU.SQRT R4, R5 ;  /* 0x0000000500047308 */ /* 0x000f240000002000 */
[C---:B------:R-:W-:Y:S02]  /*7dc0*/  FMUL.FTZ R11, R12.reuse, R11 ;  /* 0x0000000b0c0b7220 */ /* 0x040fe40000410000 */
[----:B------:R-:W-:-:S04]  /*7dd0*/  FMUL.FTZ R12, R12, 2.81474976710656000000e+14 ;  /* 0x578000000c0c7820 */ /* 0x000fc80000410000 */
[----:B----4-:R-:W4:Y:S02]  /*7de0*/  MUFU.RCP R4, R4 ;  /* 0x0000000400047308 */ /* 0x010f240000001000 */
[----:B---34-:R-:W-:Y:S01]  /*7df0*/  FMUL.FTZ R13, R11, R4 ;  /* 0x000000040b0d7220 */ /* 0x018fe20000410000 */
[----:B------:R-:W-:Y:S05]  /*7e00*/  BRA `(.L_x_3389) ;  /* 0x000000b000007947 */ /* 0x000fea0003800000 */
.L_x_3390:
        /* <DEDUP_REMOVED lines=8> */
.L_x_3388:
[----:B------:R-:W-:Y:S01]  /*7e90*/  PLOP3.LUT P0, PT, PT, PT, PT, 0x80, 0x0 ;  /* 0x000000000000781c */ /* 0x000fe20003f0f070 */
[----:B------:R-:W-:Y:S02]  /*7ea0*/  FMUL.FTZ R13, R13, 16777216 ;  /* 0x4b8000000d0d7820 */ /* 0x000fe40000410000 */
[----:B------:R-:W-:-:S05]  /*7eb0*/  FMUL.FTZ R12, R12, 16777216 ;  /* 0x4b8000000c0c7820 */ /* 0x000fca0000410000 */
.L_x_3389:
[----:B------:R-:W-:Y:S05]  /*7ec0*/  BSYNC B2 ;  /* 0x0000000000027941 */ /* 0x000fea0003800000 */
.L_x_3387:
        /* <DEDUP_REMOVED lines=10> */
[----:B--2---:R-:W2:Y:S02]  /*7f70*/  MUFU.RSQ R7, R6 ;  /* 0x0000000600077308 */ /* 0x004ea40000001400 */
[----:B--2---:R-:W-:Y:S02]  /*7f80*/  FMUL.FTZ R8, R6, R7 ;  /* 0x0000000706087220 */ /* 0x004fe40000410000 */
        /* <DEDUP_REMOVED lines=18> */
[----:B------:R-:W-:-:S04]  /*80b0*/  @P1 FFMA.FTZ R4, R6, 0.93318945169448852539, R3 ;  /* 0x3f6ee58106041823 */ /* 0x000fc80000010003 */
[----:B------:R-:W-:-:S04]  /*80c0*/  @P0 FADD.FTZ R4, R4, R4 ;  /* 0x0000000404040221 */ /* 0x000fc80000010000 */
[----:B------:R-:W-:Y:S01]  /*80d0*/  IMAD.MOV.U32 R3, RZ, RZ, R4 ;  /* 0x000000ffff037224 */ /* 0x000fe200078e0004 */
[----:B------:R-:W-:Y:S05]  /*80e0*/  BRA `(.L_x_3401) ;  /* 0x0000087000007947 */ /* 0x000fea0003800000 */
.L_x_3400:
[----:B------:R-:W-:Y:S01]  /*80f0*/  IMAD.MOV.U32 R5, RZ, RZ, 0x3f000000 ;  /* 0x3f000000ff057424 */ /* 0x000fe200078e00ff */
[C---:B------:R-:W-:Y:S01]  /*8100*/  FSETP.GT.FTZ.AND P0, PT, |R3|.reuse, 0.56000000238418579102, PT ;  /* 0x3f0f5c290300780b */ /* 0x040fe20003f14200 */
[C---:B------:R-:W-:Y:S01]  /*8110*/  FADD.FTZ R4, |R3|.reuse, -RZ ;  /* 0x800000ff03047221 */ /* 0x040fe20000010200 */
[----:B------:R-:W-:-:S03]  /*8120*/  FSETP.NEU.FTZ.AND P1, PT, |R3|, 1, PT ;  /* 0x3f8000000300780b */ /* 0x000fc60003f3d200 */
        /* <DEDUP_REMOVED lines=22> */
[----:B------:R-:W-:-:S04]  /*8290*/  @P0 FADD.FTZ R4, R4, R4 ;  /* 0x0000000404040221 */ /* 0x000fc80000010000 */
[----:B------:R-:W-:Y:S01]  /*82a0*/  IMAD.MOV.U32 R3, RZ, RZ, R4 ;  /* 0x000000ffff037224 */ /* 0x000fe200078e0004 */
[----:B------:R-:W-:Y:S05]  /*82b0*/  BRA `(.L_x_3401) ;  /* 0x000006a000007947 */ /* 0x000fea0003800000 */
.L_x_3399:
        /* <DEDUP_REMOVED lines=20> */
.L_x_3404:
[----:B------:R-:W-:Y:S05]  /*8400*/  BSYNC B5 ;  /* 0x0000000000057941 */ /* 0x000fea0003800000 */
.L_x_3403:
        /* <DEDUP_REMOVED lines=18> */
.L_x_3406:
[----:B------:R-:W-:Y:S01]  /*8530*/  ISETP.GE.AND P0, PT, R12, RZ, PT ;  /* 0x000000ff0c00720c */ /* 0x000fe20003f06270 */
[----:B------:R-:W-:-:S12]  /*8540*/  IMAD.MOV.U32 R4, RZ, RZ, 0x3fd774eb ;  /* 0x3fd774ebff047424 */ /* 0x000fd800078e00ff */
[----:B------:R-:W-:-:S04]  /*8550*/  @P0 FFMA.FTZ R3, R4, 0.93318945169448852539, -R3 ;  /* 0x3f6ee58104030823 */ /* 0x000fc80000010803 */
[----:B------:R-:W-:Y:S02]  /*8560*/  @!P0 FFMA.FTZ R3, R4, 0.93318945169448852539, R3 ;  /* 0x3f6ee58104038823 */ /* 0x000fe40000010003 */
.L_x_3407:
[----:B------:R-:W-:Y:S05]  /*8570*/  BSYNC B2 ;  /* 0x0000000000027941 */ /* 0x000fea0003800000 */
.L_x_3405:
[C---:B------:R-:W-:Y:S01]  /*8580*/  FSETP.NEU.FTZ.AND P0, PT, |R12|.reuse, |R13|, PT ;  /* 0x4000000d0c00720b */ /* 0x040fe20003f1d200 */
[----:B------:R-:W-:Y:S01]  /*8590*/  IMAD.MOV.U32 R4, RZ, RZ, 0x4016cbe4 ;  /* 0x4016cbe4ff047424 */ /* 0x000fe200078e00ff */
[----:B------:R-:W-:Y:S02]  /*85a0*/  FSETP.NEU.FTZ.AND P1, PT, R11, RZ, PT ;  /* 0x000000ff0b00720b */ /* 0x000fe40003f3d000 */
        /* <DEDUP_REMOVED lines=8> */
.L_x_3402:
        /* <DEDUP_REMOVED lines=17> */
.L_x_3409:
[----:B------:R-:W-:Y:S05]  /*8740*/  BSYNC B5 ;  /* 0x0000000000057941 */ /* 0x000fea0003800000 */
.L_x_3408:
        /* <DEDUP_REMOVED lines=18> */
.L_x_3411:
[----:B------:R-:W-:Y:S01]  /*8870*/  ISETP.GE.AND P0, PT, R12, RZ, PT ;  /* 0x000000ff0c00720c */ /* 0x000fe20003f06270 */
[----:B------:R-:W-:-:S12]  /*8880*/  IMAD.MOV.U32 R4, RZ, RZ, 0x3fd774eb ;  /* 0x3fd774ebff047424 */ /* 0x000fd800078e00ff */
[----:B------:R-:W-:-:S04]  /*8890*/  @P0 FFMA.FTZ R3, R4, 0.93318945169448852539, -R3 ;  /* 0x3f6ee58104030823 */ /* 0x000fc80000010803 */
[----:B------:R-:W-:Y:S02]  /*88a0*/  @!P0 FFMA.FTZ R3, R4, 0.93318945169448852539, R3 ;  /* 0x3f6ee58104038823 */ /* 0x000fe40000010003 */
.L_x_3412:
[----:B------:R-:W-:Y:S05]  /*88b0*/  BSYNC B2 ;  /* 0x0000000000027941 */ /* 0x000fea0003800000 */
.L_x_3410:
[C---:B------:R-:W-:Y:S01]  /*88c0*/  FSETP.NEU.FTZ.AND P0, PT, |R12|.reuse, |R13|, PT ;  /* 0x4000000d0c00720b */ /* 0x040fe20003f1d200 */
[----:B------:R-:W-:Y:S01]  /*88d0*/  IMAD.MOV.U32 R4, RZ, RZ, 0x4016cbe4 ;  /* 0x4016cbe4ff047424 */ /* 0x000fe200078e00ff */
[----:B------:R-:W-:Y:S02]  /*88e0*/  FSETP.NEU.FTZ.AND P1, PT, R11, RZ, PT ;  /* 0x000000ff0b00720b */ /* 0x000fe40003f3d000 */
[----:B------:R-:W-:Y:S01]  /*88f0*/  ISETP.GE.AND P2, PT, R12, RZ, PT ;  /* 0x000000ff0c00720c */ /* 0x000fe20003f46270 */
[----:B------:R-:W-:-:S08]  /*8900*/  FADD.FTZ R12, |R13|, |R12| ;  /* 0x4000000c0d0c7221 */ /* 0x000fd00000010200 */
[----:B------:R-:W-:Y:S02]  /*8910*/  @!P0 FSEL R3, R4, 0.78539818525314331055, !P2 ;  /* 0x3f490fdb04038808 */ /* 0x000fe40005000000 */
[----:B------:R-:W-:Y:S02]  /*8920*/  @!P1 FSEL R3, RZ, 3.1415927410125732422, P2 ;  /* 0x40490fdbff039808 */ /* 0x000fe40001000000 */
[----:B------:R-:W-:Y:S02]  /*8930*/  FSETP.GTU.FTZ.AND P0, PT, |R12|, +INF , PT ;  /* 0x7f8000000c00780b */ /* 0x000fe40003f1c200 */
[----:B------:R-:W-:-:S04]  /*8940*/  LOP3.LUT R3, R3, 0x80000000, R13, 0xb8, !PT ;  /* 0x8000000003037812 */ /* 0x000fc800078eb80d */
[----:B------:R-:W-:Y:S02]  /*8950*/  FSEL R3, R12, R3, P0 ;  /* 0x000000030c037208 */ /* 0x000fe40000000000 */
.L_x_3401:
[----:B------:R-:W-:Y:S05]  /*8960*/  BSYNC B4 ;  /* 0x0000000000047941 */ /* 0x000fea0003800000 */
.L_x_3398:
[----:B------:R-:W-:-:S13]  /*8970*/  ISETP.NE.AND P0, PT, R20, RZ, PT ;  /* 0x000000ff1400720c */ /* 0x000fda0003f05270 */
[----:B-1----:R-:W-:Y:S01]  /*8980*/  @!P0 FADD.FTZ R18, -R18, -RZ ;  /* 0x800000ff12128221 */ /* 0x002fe20000010100 */
[----:B------:R-:W-:Y:S05]  /*8990*/  BRA `(.L_x_3413) ;  /* 0x00000db000007947 */ /* 0x000fea0003800000 */
.L_x_3376:
[----:B------:R-:W-:Y:S02]  /*89a0*/  FADD.FTZ R3, -R17, 6.1232342629258392722e-17 ;  /* 0x248d313211037421 */ /* 0x000fe40000010100 */
[----:B------:R-:W-:Y:S02]  /*89b0*/  FADD.FTZ R18, -R11, -RZ ;  /* 0x800000ff0b127221 */ /* 0x000fe40000010100 */
[----:B------:R-:W-:Y:S01]  /*89c0*/  FADD.FTZ R3, R3, 1.5707963705062866211 ;  /* 0x3fc90fdb03037421 */ /* 0x000fe20000010000 */
[----:B------:R-:W-:Y:S05]  /*89d0*/  BRA `(.L_x_3413) ;  /* 0x00000d7000007947 */ /* 0x000fea0003800000 */
.L_x_3375:
[----:B------:R-:W-:Y:S02]  /*89e0*/  FADD.FTZ R18, -R11, -RZ ;  /* 0x800000ff0b127221 */ /* 0x000fe40000010100 */
[----:B------:R-:W-:Y:S01]  /*89f0*/  IMAD.MOV.U32 R3, RZ, RZ, RZ ;  /* 0x000000ffff037224 */ /* 0x000fe200078e00ff */
[----:B------:R-:W-:Y:S05]  /*8a00*/  BRA `(.L_x_3413) ;  /* 0x00000d4000007947 */ /* 0x000fea0003800000 */
.L_x_3374:
[----:B------:R-:W-:Y:S01]  /*8a10*/  FSETP.GEU.FTZ.AND P6, PT, R12, |R11|, PT ;  /* 0x4000000b0c00720b */ /* 0x000fe20003fde000 */
[----:B------:R-:W-:Y:S03]  /*8a20*/  BSSY B4, `(.L_x_3414) ;  /* 0x00000be000047945 */ /* 0x000fe60003800000 */
[----:B--23--:R-:W-:-:S02]  /*8a30*/  FSEL R13, R15, R12, !P6 ;  /* 0x0000000c0f0d7208 */ /* 0x00cfc40007000000 */
        /* <DEDUP_REMOVED lines=20> */
[----:B------:R-:W-:Y:S05]  /*8b80*/  CALL.REL.NOINC `($__internal_1_$__cuda_sm3x_div_rn_ftz_f32_slowpath) ;  /* 0x00009ec000007944 */ /* 0x000fea0003c00000 */
.L_x_3418:
[----:B------:R-:W-:Y:S05]  /*8b90*/  BSYNC B5 ;  /* 0x0000000000057941 */ /* 0x000fea0003800000 */
.L_x_3417:
        /* <DEDUP_REMOVED lines=18> */
.L_x_3420:
[----:B------:R-:W-:Y:S01]  /*8cc0*/  ISETP.GE.AND P0, PT, R17, RZ, PT ;  /* 0x000000ff1100720c */ /* 0x000fe20003f06270 */
[----:B------:R-:W-:-:S12]  /*8cd0*/  IMAD.MOV.U32 R4, RZ, RZ, 0x3fd774eb ;  /* 0x3fd774ebff047424 */ /* 0x000fd800078e00ff */
[----:B------:R-:W-:-:S04]  /*8ce0*/  @P0 FFMA.FTZ R3, R4, 0.93318945169448852539, -R3 ;  /* 0x3f6ee58104030823 */ /* 0x000fc80000010803 */
[----:B------:R-:W-:Y:S02]  /*8cf0*/  @!P0 FFMA.FTZ R3, R4, 0.93318945169448852539, R3 ;  /* 0x3f6ee58104038823 */ /* 0x000fe40000010003 */
.L_x_3421:
[----:B------:R-:W-:Y:S05]  /*8d00*/  BSYNC B2 ;  /* 0x0000000000027941 */ /* 0x000fea0003800000 */
.L_x_3419:
[----:B------:R-:W-:Y:S01]  /*8d10*/  FSETP.NEU.FTZ.AND P0, PT, R12, |R11|, PT ;  /* 0x4000000b0c00720b */ /* 0x000fe20003f1d000 */
[----:B------:R-:W0:Y:S01]  /*8d20*/  MUFU.LG2 R15, R15 ;  /* 0x0000000f000f7308 */ /* 0x000e220000000c00 */
[----:B------:R-:W-:Y:S01]  /*8d30*/  FSETP.NEU.FTZ.AND P1, PT, R13, RZ, PT ;  /* 0x000000ff0d00720b */ /* 0x000fe20003f3d000 */
[----:B------:R-:W-:Y:S01]  /*8d40*/  IMAD.MOV.U32 R4, RZ, RZ, 0x4016cbe4 ;  /* 0x4016cbe4ff047424 */ /* 0x000fe200078e00ff */
[----:B------:R-:W-:Y:S01]  /*8d50*/  ISETP.GE.AND P2, PT, R17, RZ, PT ;  /* 0x000000ff1100720c */ /* 0x000fe20003f46270 */
[----:B------:R-:W-:-:S08]  /*8d60*/  FADD.FTZ R12, |R11|, R12 ;  /* 0x0000000c0b0c7221 */ /* 0x000fd00000010200 */
[----:B------:R-:W-:Y:S02]  /*8d70*/  @!P0 FSEL R3, R4, 0.78539818525314331055, !P2 ;  /* 0x3f490fdb04038808 */ /* 0x000fe40005000000 */
[----:B------:R-:W-:Y:S02]  /*8d80*/  @!P1 FSEL R3, RZ, 3.1415927410125732422, P2 ;  /* 0x40490fdbff039808 */ /* 0x000fe40001000000 */
[----:B------:R-:W-:Y:S01]  /*8d90*/  FSETP.GTU.FTZ.AND P0, PT, |R12|, +INF , PT ;  /* 0x7f8000000c00780b */ /* 0x000fe20003f1c200 */
[----:B0-----:R-:W-:Y:S01]  /*8da0*/  FMUL.FTZ.D2 R15, R15, 0.69314718246459960938 ;  /* 0x3f3172180f0f7820 */ /* 0x001fe20000310000 */
[----:B------:R-:W-:-:S04]  /*8db0*/  LOP3.LUT R3, R3, 0x80000000, R11, 0xb8, !PT ;  /* 0x8000000003037812 */ /* 0x000fc800078eb80b */
[----:B------:R-:W-:Y:S01]  /*8dc0*/  FSEL R3, R12, R3, P0 ;  /* 0x000000030c037208 */ /* 0x000fe20000000000 */
[----:B------:R-:W-:Y:S05]  /*8dd0*/  BRA `(.L_x_3422) ;  /* 0x0000082000007947 */ /* 0x000fea0003800000 */
.L_x_3416:
        /* <DEDUP_REMOVED lines=12> */
.L_x_3424:
[----:B------:R-:W-:Y:S05]  /*8ea0*/  BSYNC B5 ;  /* 0x0000000000057941 */ /* 0x000fea0003800000 */
.L_x_3423:
        /* <DEDUP_REMOVED lines=18> */
.L_x_3426:
[----:B------:R-:W-:Y:S01]  /*8fd0*/  ISETP.GE.AND P0, PT, R17, RZ, PT ;  /* 0x000000ff1100720c */ /* 0x000fe20003f06270 */
[----:B------:R-:W-:-:S12]  /*8fe0*/  IMAD.MOV.U32 R4, RZ, RZ, 0x3fd774eb ;  /* 0x3fd774ebff047424 */ /* 0x000fd800078e00ff */
[----:B------:R-:W-:-:S04]  /*8ff0*/  @P0 FFMA.FTZ R3, R4, 0.93318945169448852539, -R3 ;  /* 0x3f6ee58104030823 */ /* 0x000fc80000010803 */
[----:B------:R-:W-:Y:S02]  /*9000*/  @!P0 FFMA.FTZ R3, R4, 0.93318945169448852539, R3 ;  /* 0x3f6ee58104038823 */ /* 0x000fe40000010003 */
.L_x_3427:
[----:B------:R-:W-:Y:S05]  /*9010*/  BSYNC B2 ;  /* 0x0000000000027941 */ /* 0x000fea0003800000 */
.L_x_3425:
        /* <DEDUP_REMOVED lines=12> */
[----:B------:R-:W-:-:S04]  /*90e0*/  FFMA.FTZ R7, R6, R6, R7 ;  /* 0x0000000606077223 */ /* 0x000fc80000010007 */
[----:B------:R-:W0:Y:S02]  /*90f0*/  MUFU.SQRT R6, R7 ;  /* 0x0000000700067308 */ /* 0x000e240000002000 */
[----:B0-----:R-:W-:Y:S01]  /*9100*/  @P0 FMUL.FTZ R4, R5, R6 ;  /* 0x0000000605040220 */ /* 0x001fe20000410000 */
[----:B------:R-:W-:Y:S01]  /*9110*/  FSETP.NEU.FTZ.AND P0, PT, R15, +INF , PT ;  /* 0x7f8000000f00780b */ /* 0x000fe20003f1d000 */
[----:B------:R-:W-:-:S03]  /*9120*/  IMAD.MOV.U32 R5, RZ, RZ, 0x4016cbe4 ;  /* 0x4016cbe4ff057424 */ /* 0x000fc600078e00ff */
[----:B------:R-:W-:Y:S02]  /*9130*/  FSEL R4, R4, +INF , P0 ;  /* 0x7f80000004047808 */ /* 0x000fe40000000000 */
[----:B------:R-:W-:-:S04]  /*9140*/  ISETP.GE.AND P0, PT, R17, RZ, PT ;  /* 0x000000ff1100720c */ /* 0x000fc80003f06270 */
[----:B------:R-:W0:Y:S01]  /*9150*/  MUFU.LG2 R4, R4 ;  /* 0x0000000400047308 */ /* 0x000e220000000c00 */
[----:B------:R-:W-:Y:S02]  /*9160*/  @!P1 FSEL R3, R5, 0.78539818525314331055, !P0 ;  /* 0x3f490fdb05039808 */ /* 0x000fe40004000000 */
[----:B------:R-:W-:Y:S02]  /*9170*/  @!P2 FSEL R3, RZ, 3.1415927410125732422, P0 ;  /* 0x40490fdbff03a808 */ /* 0x000fe40000000000 */
[----:B------:R-:W-:Y:S02]  /*9180*/  FSETP.GTU.FTZ.AND P0, PT, |R12|, +INF , PT ;  /* 0x7f8000000c00780b */ /* 0x000fe40003f1c200 */
[----:B------:R-:W-:-:S04]  /*9190*/  LOP3.LUT R3, R3, 0x80000000, R11, 0xb8, !PT ;  /* 0x8000000003037812 */ /* 0x000fc800078eb80b */
[----:B------:R-:W-:Y:S01]  /*91a0*/  FSEL R3, R12, R3, P0 ;  /* 0x000000030c037208 */ /* 0x000fe20000000000 */
[----:B0-----:R-:W-:Y:S01]  /*91b0*/  FMUL.FTZ R15, R4, 0.69314718246459960938 ;  /* 0x3f317218040f7820 */ /* 0x001fe20000410000 */
[----:B------:R-:W-:Y:S05]  /*91c0*/  BRA `(.L_x_3422) ;  /* 0x0000043000007947 */ /* 0x000fea0003800000 */
.L_x_3415:
        /* <DEDUP_REMOVED lines=33> */
.L_x_3429:
[----:B------:R-:W-:Y:S05]  /*93e0*/  BSYNC B5 ;  /* 0x0000000000057941 */ /* 0x000fea0003800000 */
.L_x_3428:
        /* <DEDUP_REMOVED lines=18> */
.L_x_3431:
[----:B------:R-:W-:Y:S01]  /*9510*/  ISETP.GE.AND P0, PT, R17, RZ, PT ;  /* 0x000000ff1100720c */ /* 0x000fe20003f06270 */
[----:B------:R-:W-:-:S12]  /*9520*/  IMAD.MOV.U32 R4, RZ, RZ, 0x3fd774eb ;  /* 0x3fd774ebff047424 */ /* 0x000fd800078e00ff */
[----:B------:R-:W-:-:S04]  /*9530*/  @P0 FFMA.FTZ R3, R4, 0.93318945169448852539, -R3 ;  /* 0x3f6ee58104030823 */ /* 0x000fc80000010803 */
[----:B------:R-:W-:Y:S02]  /*9540*/  @!P0 FFMA.FTZ R3, R4, 0.93318945169448852539, R3 ;  /* 0x3f6ee58104038823 */ /* 0x000fe40000010003 */
.L_x_3432:
[----:B------:R-:W-:Y:S05]  /*9550*/  BSYNC B2 ;  /* 0x0000000000027941 */ /* 0x000fea0003800000 */
.L_x_3430:
[----:B------:R-:W-:Y:S01]  /*9560*/  FSETP.NEU.FTZ.AND P1, PT, R12, |R11|, PT ;  /* 0x4000000b0c00720b */ /* 0x000fe20003f3d000 */
[----:B------:R-:W-:Y:S01]  /*9570*/  IMAD.MOV.U32 R4, RZ, RZ, 0x4016cbe4 ;  /* 0x4016cbe4ff047424 */ /* 0x000fe200078e00ff */
[----:B------:R-:W-:Y:S01]  /*9580*/  FSETP.NEU.FTZ.AND P2, PT, R13, RZ, PT ;  /* 0x000000ff0d00720b */ /* 0x000fe20003f5d000 */
[----:B------:R-:W-:Y:S01]  /*9590*/  FADD.FTZ R12, |R11|, R12 ;  /* 0x0000000c0b0c7221 */ /* 0x000fe20000010200 */
[----:B------:R-:W-:-:S09]  /*95a0*/  ISETP.GE.AND P0, PT, R17, RZ, PT ;  /* 0x000000ff1100720c */ /* 0x000fd20003f06270 */
[----:B------:R-:W-:Y:S02]  /*95b0*/  @!P1 FSEL R3, R4, 0.78539818525314331055, !P0 ;  /* 0x3f490fdb04039808 */ /* 0x000fe40004000000 */
[----:B------:R-:W-:Y:S02]  /*95c0*/  @!P2 FSEL R3, RZ, 3.1415927410125732422, P0 ;  /* 0x40490fdbff03a808 */ /* 0x000fe40000000000 */
[----:B------:R-:W-:Y:S02]  /*95d0*/  FSETP.GTU.FTZ.AND P0, PT, |R12|, +INF , PT ;  /* 0x7f8000000c00780b */ /* 0x000fe40003f1c200 */
[----:B------:R-:W-:-:S04]  /*95e0*/  LOP3.LUT R3, R3, 0x80000000, R11, 0xb8, !PT ;  /* 0x8000000003037812 */ /* 0x000fc800078eb80b */
[----:B------:R-:W-:Y:S02]  /*95f0*/  FSEL R3, R12, R3, P0 ;  /* 0x000000030c037208 */ /* 0x000fe40000000000 */
.L_x_3422:
[----:B------:R-:W-:Y:S05]  /*9600*/  BSYNC B4 ;  /* 0x0000000000047941 */ /* 0x000fea0003800000 */
.L_x_3414:
[----:B------:R-:W-:Y:S01]  /*9610*/  ISETP.NE.AND P0, PT, R20, RZ, PT ;  /* 0x000000ff1400720c */ /* 0x000fe20003f05270 */
[----:B------:R-:W-:Y:S02]  /*9620*/  FADD.FTZ R18, R15, 0.69314718246459960938 ;  /* 0x3f3172180f127421 */ /* 0x000fe40000010000 */
[----:B------:R-:W-:-:S10]  /*9630*/  FADD.FTZ R3, |R3|, -RZ ;  /* 0x800000ff03037221 */ /* 0x000fd40000010200 */
[----:B------:R-:W-:Y:S01]  /*9640*/  @!P0 FADD.FTZ R18, -R18, -RZ ;  /* 0x800000ff12128221 */ /* 0x000fe20000010100 */
[----:B------:R-:W-:Y:S05]  /*9650*/  BRA `(.L_x_3413) ;  /* 0x000000f000007947 */ /* 0x000fea0003800000 */
.L_x_3373:
        /* <DEDUP_REMOVED lines=15> */
.L_x_3413:
[----:B------:R-:W-:Y:S05]  /*9750*/  BSYNC B0 ;  /* 0x0000000000007941 */ /* 0x000fea0003800000 */
.L_x_3372:
[----:B------:R-:W-:Y:S02]  /*9760*/  F2FP.PACK_AB R17, R18, R3 ;  /* 0x000000031211723e */ /* 0x000fe400000000ff */
.L_x_3371:
[----:B------:R-:W-:Y:S05]  /*9770*/  BSYNC B1 ;  /* 0x0000000000017941 */ /* 0x000fea0003800000 */
.L_x_3370:
[----:B------:R-:W-:Y:S01]  /*9780*/  IADD3 R4, R2, 0x100, RZ ;  /* 0x0000010002047810 */ /* 0x000fe20007ffe0ff */
[----:B------:R-:W-:Y:S03]  /*9790*/  BSSY B1, `(.L_x_3433) ;  /* 0x0000284000017945 */ /* 0x000fe60003800000 */
        /* <DEDUP_REMOVED lines=24> */
[----:B--23--:R-:W-:Y:S02]  /*9920*/  FADD.FTZ R13, |R15|, -RZ ;  /* 0x800000ff0f0d7221 */ /* 0x00cfe40000010200 */
        /* <DEDUP_REMOVED lines=19> */
[----:B------:R-:W-:Y:S01]  /*9a60*/  FSETP.NEU.FTZ.AND P1, PT, R8, +INF , PT ;  /* 0x7f8000000800780b */ /* 0x000fe20003f3d000 */
[----:B------:R-:W-:-:S02]  /*9a70*/  FMUL.FTZ R13, R13, R13 ;  /* 0x0000000d0d0d7220 */ /* 0x000fc40000410000 */
[----:B------:R-:W-:Y:S02]  /*9a80*/  FFMA.FTZ R18, R21, R21, R18 ;  /* 0x0000001515127223 */ /* 0x000fe40000010012 */
        /* <DEDUP_REMOVED lines=65> */
.L_x_3443:
        /* <DEDUP_REMOVED lines=10> */
.L_x_3445:
[----:B------:R-:W-:-:S04]  /*9f40*/  FADD.FTZ R3, -R5, R6 ;  /* 0x0000000605037221 */ /* 0x000fc80000010100 */
[----:B------:R-:W-:Y:S02]  /*9f50*/  FMUL.FTZ R3, R3, 0.5 ;  /* 0x3f00000003037820 */ /* 0x000fe40000410000 */
.L_x_3446:
[----:B------:R-:W-:Y:S05]  /*9f60*/  BSYNC B3 ;  /* 0x0000000000037941 */ /* 0x000fea0003800000 */
.L_x_3444:
        /* <DEDUP_REMOVED lines=11> */
.L_x_3448:
[----:B------:R-:W-:-:S04]  /*a020*/  FADD.FTZ R8, R7, -R8 ;  /* 0x8000000807087221 */ /* 0x000fc80000010000 */
[----:B------:R-:W-:Y:S02]  /*a030*/  FMUL.FTZ R8, R8, 0.5 ;  /* 0x3f00000008087820 */ /* 0x000fe40000410000 */
.L_x_3449:
[----:B------:R-:W-:Y:S05]  /*a040*/  BSYNC B3 ;  /* 0x0000000000037941 */ /* 0x000fea0003800000 */
.L_x_3447:
        /* <DEDUP_REMOVED lines=35> */
.L_x_3442:
[----:B------:R0:W1:Y:S02]  /*a280*/  MUFU.SQRT R18, R15 ;  /* 0x0000000f00127308 */ /* 0x0000640000002000 */
.L_x_3441:
[----:B------:R-:W-:Y:S05]  /*a290*/  BSYNC B2 ;  /* 0x0000000000027941 */ /* 0x000fea0003800000 */
.L_x_3440:
        /* <DEDUP_REMOVED lines=24> */
.L_x_3456:
[----:B------:R-:W-:-:S04]  /*a420*/  FADD.FTZ R5, -R5, R6 ;  /* 0x0000000605057221 */ /* 0x000fc80000010100 */
[----:B------:R-:W-:Y:S02]  /*a430*/  FMUL.FTZ R5, R5, 0.5 ;  /* 0x3f00000005057820 */ /* 0x000fe40000410000 */
.L_x_3457:
[----:B------:R-:W-:Y:S05]  /*a440*/  BSYNC B3 ;  /* 0x0000000000037941 */ /* 0x000fea0003800000 */
.L_x_3455:
        /* <DEDUP_REMOVED lines=10> */
.L_x_3459:
[----:B------:R-:W-:-:S04]  /*a4f0*/  FADD.FTZ R4, -R4, R7 ;  /* 0x0000000704047221 */ /* 0x000fc80000010100 */
[----:B------:R-:W-:Y:S02]  /*a500*/  FMUL.FTZ R4, R4, 0.5 ;  /* 0x3f00000004047820 */ /* 0x000fe40000410000 */
.L_x_3460:
[----:B------:R-:W-:Y:S05]  /*a510*/  BSYNC B3 ;  /* 0x0000000000037941 */ /* 0x000fea0003800000 */
.L_x_3458:
[----:B------:R-:W-:Y:S01]  /*a520*/  FADD.FTZ R4, R4, R5 ;  /* 0x0000000504047221 */ /* 0x000fe20000010000 */
[----:B------:R-:W-:Y:S01]  /*a530*/  PLOP3.LUT P0, PT, PT, PT, PT, 0x80, 0x0 ;  /* 0x000000000000781c */ /* 0x000fe20003f0f070 */
[----:B------:R-:W-:-:S04]  /*a540*/  FADD.FTZ R13, R12, R13 ;  /* 0x0000000d0c0d7221 */ /* 0x000fc80000010000 */
[----:B------:R-:W-:-:S06]  /*a550*/  FMUL.FTZ R13, R13, R4 ;  /* 0x000000040d0d7220 */ /* 0x000fcc0000410000 */
[----:B------:R-:W2:Y:S01]  /*a560*/  MUFU.SQRT R13, R13 ;  /* 0x0000000d000d7308 */ /* 0x000ea20000002000 */
[----:B------:R-:W-:Y:S05]  /*a570*/  BRA `(.L_x_3452) ;  /* 0x000001a000007947 */ /* 0x000fea0003800000 */
.L_x_3454:
        /* <DEDUP_REMOVED lines=15> */
.L_x_3453:
        /* <DEDUP_REMOVED lines=8> */
.L_x_3451:
[----:B------:R-:W-:Y:S01]  /*a6f0*/  PLOP3.LUT P0, PT, PT, PT, PT, 0x80, 0x0 ;  /* 0x000000000000781c */ /* 0x000fe20003f0f070 */
[----:B------:R-:W-:Y:S02]  /*a700*/  FMUL.FTZ R13, R13, 16777216 ;  /* 0x4b8000000d0d7820 */ /* 0x000fe40000410000 */
[----:B------:R-:W-:-:S05]  /*a710*/  FMUL.FTZ R12, R12, 16777216 ;  /* 0x4b8000000c0c7820 */ /* 0x000fca0000410000 */
.L_x_3452:
[----:B------:R-:W-:Y:S05]  /*a720*/  BSYNC B2 ;  /* 0x0000000000027941 */ /* 0x000fea0003800000 */
.L_x_3450:
[----:B------:R-:W-:Y:S01]  /*a730*/  BSSY B4, `(.L_x_3461) ;  /* 0x00000a9000047945 */ /* 0x000fe20003800000 */
[----:B------:R-:W-:Y:S05]  /*a740*/  @P0 BRA `(.L_x_3462) ;  /* 0x000003d000000947 */ /* 0x000fea0003800000 */
[----:B------:R-:W-:-:S13]  /*a750*/  ISETP.GT.AND P0, PT, R16, -0x1, PT ;  /* 0xffffffff1000780c */ /* 0x000fda0003f04270 */
[----:B------:R-:W-:Y:S05]  /*a760*/  @P0 BRA `(.L_x_3463) ;  /* 0x000001e000000947 */ /* 0x000fea0003800000 */
[----:B------:R-:W-:Y:S02]  /*a770*/  FADD.FTZ R4, -R3, -RZ ;  /* 0x800000ff03047221 */ /* 0x000fe40000010100 */
[----:B--2---:R-:W-:Y:S02]  /*a780*/  IMAD.MOV.U32 R6, RZ, RZ, 0x3f000000 ;  /* 0x3f000000ff067424 */ /* 0x004fe400078e00ff */
[C---:B------:R-:W-:Y:S01]  /*a790*/  FADD.FTZ R5, |R4|.reuse, -RZ ;  /* 0x800000ff04057221 */ /* 0x040fe20000010200 */
[C---:B------:R-:W-:Y:S02]  /*a7a0*/  FSETP.GT.FTZ.AND P0, PT, |R4|.reuse, 0.56000000238418579102, PT ;  /* 0x3f0f5c290400780b */ /* 0x040fe40003f14200 */
[----:B------:R-:W-:Y:S01]  /*a7b0*/  FSETP.NEU.FTZ.AND P1, PT, |R4|, 1, PT ;  /* 0x3f8000000400780b */ /* 0x000fe20003f3d200 */
[----:B------:R-:W-:-:S04]  /*a7c0*/  FFMA.FTZ R6, -R5, R6, 0.5 ;  /* 0x3f00000005067423 */ /* 0x000fc80000010106 */
[----:B------:R-:W2:Y:S02]  /*a7d0*/  MUFU.RSQ R7, R6 ;  /* 0x0000000600077308 */ /* 0x000ea40000001400 */
        /* <DEDUP_REMOVED lines=23> */
.L_x_3463:
[----:B------:R-:W-:Y:S01]  /*a950*/  IMAD.MOV.U32 R5, RZ, RZ, 0x3f000000 ;  /* 0x3f000000ff057424 */ /* 0x000fe200078e00ff */
[C---:B------:R-:W-:Y:S01]  /*a960*/  FSETP.GT.FTZ.AND P0, PT, |R3|.reuse, 0.56000000238418579102, PT ;  /* 0x3f0f5c290300780b */ /* 0x040fe20003f14200 */
[C---:B------:R-:W-:Y:S01]  /*a970*/  FADD.FTZ R4, |R3|.reuse, -RZ ;  /* 0x800000ff03047221 */ /* 0x040fe20000010200 */
[----:B------:R-:W-:-:S03]  /*a980*/  FSETP.NEU.FTZ.AND P1, PT, |R3|, 1, PT ;  /* 0x3f8000000300780b */ /* 0x000fc60003f3d200 */
        /* <DEDUP_REMOVED lines=25> */
.L_x_3462:
        /* <DEDUP_REMOVED lines=20> */
.L_x_3467:
[----:B------:R-:W-:Y:S05]  /*ac60*/  BSYNC B5 ;  /* 0x0000000000057941 */ /* 0x000fea0003800000 */
.L_x_3466:
        /* <DEDUP_REMOVED lines=18> */
.L_x_3469:
[----:B------:R-:W-:Y:S01]  /*ad90*/  ISETP.GE.AND P0, PT, R12, RZ, PT ;  /* 0x000000ff0c00720c */ /* 0x000fe20003f06270 */
[----:B------:R-:W-:-:S12]  /*ada0*/  IMAD.MOV.U32 R4, RZ, RZ, 0x3fd774eb ;  /* 0x3fd774ebff047424 */ /* 0x000fd800078e00ff */
[----:B------:R-:W-:-:S04]  /*adb0*/  @P0 FFMA.FTZ R3, R4, 0.93318945169448852539, -R3 ;  /* 0x3f6ee58104030823 */ /* 0x000fc80000010803 */
[----:B------:R-:W-:Y:S02]  /*adc0*/  @!P0 FFMA.FTZ R3, R4, 0.93318945169448852539, R3 ;  /* 0x3f6ee58104038823 */ /* 0x000fe40000010003 */
.L_x_3470:
[----:B------:R-:W-:Y:S05]  /*add0*/  BSYNC B2 ;  /* 0x0000000000027941 */ /* 0x000fea0003800000 */
.L_x_3468:
        /* <DEDUP_REMOVED lines=11> */
.L_x_3465:
        /* <DEDUP_REMOVED lines=17> */
.L_x_3472:
[----:B------:R-:W-:Y:S05]  /*afa0*/  BSYNC B5 ;  /* 0x0000000000057941 */ /* 0x000fea0003800000 */
.L_x_3471:
        /* <DEDUP_REMOVED lines=18> */
.L_x_3474:
[----:B------:R-:W-:Y:S01]  /*b0d0*/  ISETP.GE.AND P0, PT, R12, RZ, PT ;  /* 0x000000ff0c00720c */ /* 0x000fe20003f06270 */
[----:B------:R-:W-:-:S12]  /*b0e0*/  IMAD.MOV.U32 R4, RZ, RZ, 0x3fd774eb ;  /* 0x3fd774ebff047424 */ /* 0x000fd800078e00ff */
[----:B------:R-:W-:-:S04]  /*b0f0*/  @P0 FFMA.FTZ R3, R4, 0.93318945169448852539, -R3 ;  /* 0x3f6ee58104030823 */ /* 0x000fc80000010803 */
[----:B------:R-:W-:Y:S02]  /*b100*/  @!P0 FFMA.FTZ R3, R4, 0.93318945169448852539, R3 ;  /* 0x3f6ee58104038823 */ /* 0x000fe40000010003 */
.L_x_3475:
[----:B------:R-:W-:Y:S05]  /*b110*/  BSYNC B2 ;  /* 0x0000000000027941 */ /* 0x000fea0003800000 */
.L_x_3473:
        /* <DEDUP_REMOVED lines=10> */
.L_x_3464:
[----:B------:R-:W-:Y:S05]  /*b1c0*/  BSYNC B4 ;  /* 0x0000000000047941 */ /* 0x000fea0003800000 */
.L_x_3461:
[----:B------:R-:W-:-:S13]  /*b1d0*/  ISETP.NE.AND P0, PT, R20, RZ, PT ;  /* 0x000000ff1400720c */ /* 0x000fda0003f05270 */
[----:B-1----:R-:W-:Y:S01]  /*b1e0*/  @!P0 FADD.FTZ R18, -R18, -RZ ;  /* 0x800000ff12128221 */ /* 0x002fe20000010100 */
[----:B------:R-:W-:Y:S05]  /*b1f0*/  BRA `(.L_x_3476) ;  /* 0x00000db000007947 */ /* 0x000fea0003800000 */
.L_x_3439:
[----:B------:R-:W-:Y:S02]  /*b200*/  FADD.FTZ R3, -R16, 6.1232342629258392722e-17 ;  /* 0x248d313210037421 */ /* 0x000fe40000010100 */
[----:B------:R-:W-:Y:S02]  /*b210*/  FADD.FTZ R18, -R11, -RZ ;  /* 0x800000ff0b127221 */ /* 0x000fe40000010100 */
[----:B------:R-:W-:Y:S01]  /*b220*/  FADD.FTZ R3, R3, 1.5707963705062866211 ;  /* 0x3fc90fdb03037421 */ /* 0x000fe20000010000 */
[----:B------:R-:W-:Y:S05]  /*b230*/  BRA `(.L_x_3476) ;  /* 0x00000d7000007947 */ /* 0x000fea0003800000 */
.L_x_3438:
[----:B------:R-:W-:Y:S02]  /*b240*/  FADD.FTZ R18, -R11, -RZ ;  /* 0x800000ff0b127221 */ /* 0x000fe40000010100 */
[----:B------:R-:W-:Y:S01]  /*b250*/  IMAD.MOV.U32 R3, RZ, RZ, RZ ;  /* 0x000000ffff037224 */ /* 0x000fe200078e00ff */
[----:B------:R-:W-:Y:S05]  /*b260*/  BRA `(.L_x_3476) ;  /* 0x00000d4000007947 */ /* 0x000fea0003800000 */
.L_x_3437:
        /* <DEDUP_REMOVED lines=24> */
.L_x_3481:
[----:B------:R-:W-:Y:S05]  /*b3f0*/  BSYNC B5 ;  /* 0x0000000000057941 */ /* 0x000fea0003800000 */
.L_x_3480:
        /* <DEDUP_REMOVED lines=18> */
.L_x_3483:
[----:B------:R-:W-:Y:S01]  /*b520*/  ISETP.GE.AND P0, PT, R16, RZ, PT ;  /* 0x000000ff1000720c */ /* 0x000fe20003f06270 */
[----:B------:R-:W-:-:S12]  /*b530*/  IMAD.MOV.U32 R4, RZ, RZ, 0x3fd774eb ;  /* 0x3fd774ebff047424 */ /* 0x000fd800078e00ff */
[----:B------:R-:W-:-:S04]  /*b540*/  @P0 FFMA.FTZ R3, R4, 0.93318945169448852539, -R3 ;  /* 0x3f6ee58104030823 */ /* 0x000fc80000010803 */
[----:B------:R-:W-:Y:S02]  /*b550*/  @!P0 FFMA.FTZ R3, R4, 0.93318945169448852539, R3 ;  /* 0x3f6ee58104038823 */ /* 0x000fe40000010003 */
.L_x_3484:
[----:B------:R-:W-:Y:S05]  /*b560*/  BSYNC B2 ;  /* 0x0000000000027941 */ /* 0x000fea0003800000 */
.L_x_3482:
        /* <DEDUP_REMOVED lines=13> */
.L_x_3479:
        /* <DEDUP_REMOVED lines=12> */
.L_x_3487:
[----:B------:R-:W-:Y:S05]  /*b700*/  BSYNC B5 ;  /* 0x0000000000057941 */ /* 0x000fea0003800000 */
.L_x_3486:
        /* <DEDUP_REMOVED lines=18> */
.L_x_3489:
[----:B------:R-:W-:Y:S01]  /*b830*/  ISETP.GE.AND P0, PT, R16, RZ, PT ;  /* 0x000000ff1000720c */ /* 0x000fe20003f06270 */
[----:B------:R-:W-:-:S12]  /*b840*/  IMAD.MOV.U32 R4, RZ, RZ, 0x3fd774eb ;  /* 0x3fd774ebff047424 */ /* 0x000fd800078e00ff */
[----:B------:R-:W-:-:S04]  /*b850*/  @P0 FFMA.FTZ R3, R4, 0.93318945169448852539, -R3 ;  /* 0x3f6ee58104030823 */ /* 0x000fc80000010803 */
[----:B------:R-:W-:Y:S02]  /*b860*/  @!P0 FFMA.FTZ R3, R4, 0.93318945169448852539, R3 ;  /* 0x3f6ee58104038823 */ /* 0x000fe40000010003 */
.L_x_3490:
[----:B------:R-:W-:Y:S05]  /*b870*/  BSYNC B2 ;  /* 0x0000000000027941 */ /* 0x000fea0003800000 */
.L_x_3488:
        /* <DEDUP_REMOVED lines=27> */
.L_x_3478:
        /* <DEDUP_REMOVED lines=33> */
.L_x_3492:
[----:B------:R-:W-:Y:S05]  /*bc40*/  BSYNC B5 ;  /* 0x0000000000057941 */ /* 0x000fea0003800000 */
.L_x_3491:
        /* <DEDUP_REMOVED lines=18> */
.L_x_3494:
[----:B------:R-:W-:Y:S01]  /*bd70*/  ISETP.GE.AND P0, PT, R16, RZ, PT ;  /* 0x000000ff1000720c */ /* 0x000fe20003f06270 */
[----:B------:R-:W-:-:S12]  /*bd80*/  IMAD.MOV.U32 R4, RZ, RZ, 0x3fd774eb ;  /* 0x3fd774ebff047424 */ /* 0x000fd800078e00ff */
[----:B------:R-:W-:-:S04]  /*bd90*/  @P0 FFMA.FTZ R3, R4, 0.93318945169448852539, -R3 ;  /* 0x3f6ee58104030823 */ /* 0x000fc80000010803 */
[----:B------:R-:W-:Y:S02]  /*bda0*/  @!P0 FFMA.FTZ R3, R4, 0.93318945169448852539, R3 ;  /* 0x3f6ee58104038823 */ /* 0x000fe40000010003 */
.L_x_3495:
[----:B------:R-:W-:Y:S05]  /*bdb0*/  BSYNC B2 ;  /* 0x0000000000027941 */ /* 0x000fea0003800000 */
.L_x_3493:
        /* <DEDUP_REMOVED lines=10> */
.L_x_3485:
[----:B------:R-:W-:Y:S05]  /*be60*/  BSYNC B4 ;  /* 0x0000000000047941 */ /* 0x000fea0003800000 */
.L_x_3477:
[----:B------:R-:W-:Y:S01]  /*be70*/  ISETP.NE.AND P0, PT, R20, RZ, PT ;  /* 0x000000ff1400720c */ /* 0x000fe20003f05270 */
[----:B------:R-:W-:Y:S02]  /*be80*/  FADD.FTZ R18, R15, 0.69314718246459960938 ;  /* 0x3f3172180f127421 */ /* 0x000fe40000010000 */
[----:B------:R-:W-:-:S10]  /*be90*/  FADD.FTZ R3, |R3|, -RZ ;  /* 0x800000ff03037221 */ /* 0x000fd40000010200 */
[----:B------:R-:W-:Y:S01]  /*bea0*/  @!P0 FADD.FTZ R18, -R18, -RZ ;  /* 0x800000ff12128221 */ /* 0x000fe20000010100 */
[----:B------:R-:W-:Y:S05]  /*beb0*/  BRA `(.L_x_3476) ;  /* 0x000000f000007947 */ /* 0x000fea0003800000 */
.L_x_3436:
        /* <DEDUP_REMOVED lines=15> */
.L_x_3476:
[----:B------:R-:W-:Y:S05]  /*bfb0*/  BSYNC B0 ;  /* 0x0000000000007941 */ /* 0x000fea0003800000 */
.L_x_3435:
[----:B------:R-:W-:Y:S02]  /*bfc0*/  F2FP.PACK_AB R16, R18, R3 ;  /* 0x000000031210723e */ /* 0x000fe400000000ff */
.L_x_3434:
[----:B------:R-:W-:Y:S05]  /*bfd0*/  BSYNC B1 ;  /* 0x0000000000017941 */ /* 0x000fea0003800000 */
.L_x_3433:
        /* <DEDUP_REMOVED lines=114> */
.L_x_3506:
        /* <DEDUP_REMOVED lines=10> */
.L_x_3508:
[----:B------:R-:W-:-:S04]  /*c7a0*/  FADD.FTZ R3, -R4, R7 ;  /* 0x0000000704037221 */ /* 0x000fc80000010100 */
[----:B------:R-:W-:Y:S02]  /*c7b0*/  FMUL.FTZ R3, R3, 0.5 ;  /* 0x3f00000003037820 */ /* 0x000fe40000410000 */
.L_x_3509:
[----:B------:R-:W-:Y:S05]  /*c7c0*/  BSYNC B3 ;  /* 0x0000000000037941 */ /* 0x000fea0003800000 */
.L_x_3507:
        /* <DEDUP_REMOVED lines=11> */
.L_x_3511:
[----:B------:R-:W-:-:S04]  /*c880*/  FADD.FTZ R8, R6, -R9 ;  /* 0x8000000906087221 */ /* 0x000fc80000010000 */
[----:B------:R-:W-:Y:S02]  /*c890*/  FMUL.FTZ R8, R8, 0.5 ;  /* 0x3f00000008087820 */ /* 0x000fe40000410000 */
.L_x_3512:
[----:B------:R-:W-:Y:S05]  /*c8a0*/  BSYNC B3 ;  /* 0x0000000000037941 */ /* 0x000fea0003800000 */
.L_x_3510:
        /* <DEDUP_REMOVED lines=35> */
.L_x_3505:
[----:B------:R0:W1:Y:S02]  /*cae0*/  MUFU.SQRT R18, R15 ;  /* 0x0000000f00127308 */ /* 0x0000640000002000 */
.L_x_3504:
[----:B------:R-:W-:Y:S05]  /*caf0*/  BSYNC B2 ;  /* 0x0000000000027941 */ /* 0x000fea0003800000 */
.L_x_3503:
        /* <DEDUP_REMOVED lines=24> */
.L_x_3519:
[----:B------:R-:W-:-:S04]  /*cc80*/  FADD.FTZ R4, -R4, R7 ;  /* 0x0000000704047221 */ /* 0x000fc80000010100 */
[----:B------:R-:W-:Y:S02]  /*cc90*/  FMUL.FTZ R4, R4, 0.5 ;  /* 0x3f00000004047820 */ /* 0x000fe40000410000 */
.L_x_3520:
[----:B------:R-:W-:Y:S05]  /*cca0*/  BSYNC B3 ;  /* 0x0000000000037941 */ /* 0x000fea0003800000 */
.L_x_3518:
        /* <DEDUP_REMOVED lines=10> */
.L_x_3522:
[----:B------:R-:W-:-:S04]  /*cd50*/  FADD.FTZ R5, -R5, R6 ;  /* 0x0000000605057221 */ /* 0x000fc80000010100 */
[----:B------:R-:W-:Y:S02]  /*cd60*/  FMUL.FTZ R5, R5, 0.5 ;  /* 0x3f00000005057820 */ /* 0x000fe40000410000 */
.L_x_3523:
[----:B------:R-:W-:Y:S05]  /*cd70*/  BSYNC B3 ;  /* 0x0000000000037941 */ /* 0x000fea0003800000 */
.L_x_3521:
[----:B------:R-:W-:Y:S01]  /*cd80*/  FADD.FTZ R4, R5, R4 ;  /* 0x0000000405047221 */ /* 0x000fe20000010000 */
[----:B------:R-:W-:Y:S01]  /*cd90*/  PLOP3.LUT P0, PT, PT, PT, PT, 0x80, 0x0 ;  /* 0x000000000000781c */ /* 0x000fe20003f0f070 */
[----:B------:R-:W-:-:S04]  /*cda0*/  FADD.FTZ R13, R12, R13 ;  /* 0x0000000d0c0d7221 */ /* 0x000fc80000010000 */
[----:B------:R-:W-:-:S06]  /*cdb0*/  FMUL.FTZ R13, R13, R4 ;  /* 0x000000040d0d7220 */ /* 0x000fcc0000410000 */
[----:B------:R-:W2:Y:S01]  /*cdc0*/  MUFU.SQRT R13, R13 ;  /* 0x0000000d000d7308 */ /* 0x000ea20000002000 */
[----:B------:R-:W-:Y:S05]  /*cdd0*/  BRA `(.L_x_3515) ;  /* 0x000001a000007947 */ /* 0x000fea0003800000 */
.L_x_3517:
        /* <DEDUP_REMOVED lines=15> */
.L_x_3516:
        /* <DEDUP_REMOVED lines=8> */
.L_x_3514:
[----:B------:R-:W-:Y:S01]  /*cf50*/  PLOP3.LUT P0, PT, PT, PT, PT, 0x80, 0x0 ;  /* 0x000000000000781c */ /* 0x000fe20003f0f070 */
[----:B------:R-:W-:Y:S02]  /*cf60*/  FMUL.FTZ R13, R13, 16777216 ;  /* 0x4b8000000d0d7820 */ /* 0x000fe40000410000 */
[----:B------:R-:W-:-:S05]  /*cf70*/  FMUL.FTZ R12, R12, 16777216 ;  /* 0x4b8000000c0c7820 */ /* 0x000fca0000410000 */
.L_x_3515:
[----:B------:R-:W-:Y:S05]  /*cf80*/  BSYNC B2 ;  /* 0x0000000000027941 */ /* 0x000fea0003800000 */
.L_x_3513:
        /* <DEDUP_REMOVED lines=34> */
.L_x_3526:
        /* <DEDUP_REMOVED lines=29> */
.L_x_3525:
        /* <DEDUP_REMOVED lines=20> */
.L_x_3530:
[----:B------:R-:W-:Y:S05]  /*d4c0*/  BSYNC B5 ;  /* 0x0000000000057941 */ /* 0x000fea0003800000 */
.L_x_3529:
        /* <DEDUP_REMOVED lines=18> */
.L_x_3532:
[----:B------:R-:W-:Y:S01]  /*d5f0*/  ISETP.GE.AND P0, PT, R12, RZ, PT ;  /* 0x000000ff0c00720c */ /* 0x000fe20003f06270 */
[----:B------:R-:W-:-:S12]  /*d600*/  IMAD.MOV.U32 R4, RZ, RZ, 0x3fd774eb ;  /* 0x3fd774ebff047424 */ /* 0x000fd800078e00ff */
[----:B------:R-:W-:-:S04]  /*d610*/  @P0 FFMA.FTZ R3, R4, 0.93318945169448852539, -R3 ;  /* 0x3f6ee58104030823 */ /* 0x000fc80000010803 */
[----:B------:R-:W-:Y:S02]  /*d620*/  @!P0 FFMA.FTZ R3, R4, 0.93318945169448852539, R3 ;  /* 0x3f6ee58104038823 */ /* 0x000fe40000010003 */
.L_x_3533:
[----:B------:R-:W-:Y:S05]  /*d630*/  BSYNC B2 ;  /* 0x0000000000027941 */ /* 0x000fea0003800000 */
.L_x_3531:
        /* <DEDUP_REMOVED lines=11> */
.L_x_3528:
        /* <DEDUP_REMOVED lines=17> */
.L_x_3535:
[----:B------:R-:W-:Y:S05]  /*d800*/  BSYNC B5 ;  /* 0x0000000000057941 */ /* 0x000fea0003800000 */
.L_x_3534:
        /* <DEDUP_REMOVED lines=18> */
.L_x_3537:
[----:B------:R-:W-:Y:S01]  /*d930*/  ISETP.GE.AND P0, PT, R12, RZ, PT ;  /* 0x000000ff0c00720c */ /* 0x000fe20003f06270 */
[----:B------:R-:W-:-:S12]  /*d940*/  IMAD.MOV.U32 R4, RZ, RZ, 0x3fd774eb ;  /* 0x3fd774ebff047424 */ /* 0x000fd800078e00ff */
[----:B------:R-:W-:-:S04]  /*d950*/  @P0 FFMA.FTZ R3, R4, 0.93318945169448852539, -R3 ;  /* 0x3f6ee58104030823 */ /* 0x000fc80000010803 */
[----:B------:R-:W-:Y:S02]  /*d960*/  @!P0 FFMA.FTZ R3, R4, 0.93318945169448852539, R3 ;  /* 0x3f6ee58104038823 */ /* 0x000fe40000010003 */
.L_x_3538:
[----:B------:R-:W-:Y:S05]  /*d970*/  BSYNC B2 ;  /* 0x0000000000027941 */ /* 0x000fea0003800000 */
.L_x_3536:
        /* <DEDUP_REMOVED lines=10> */
.L_x_3527:
[----:B------:R-:W-:Y:S05]  /*da20*/  BSYNC B4 ;  /* 0x0000000000047941 */ /* 0x000fea0003800000 */
.L_x_3524:
[----:B------:R-:W-:-:S13]  /*da30*/  ISETP.NE.AND P0, PT, R20, RZ, PT ;  /* 0x000000ff1400720c */ /* 0x000fda0003f05270 */
[----:B-1----:R-:W-:Y:S01]  /*da40*/  @!P0 FADD.FTZ R18, -R18, -RZ ;  /* 0x800000ff12128221 */ /* 0x002fe20000010100 */
[----:B------:R-:W-:Y:S05]  /*da50*/  BRA `(.L_x_3539) ;  /* 0x00000db000007947 */ /* 0x000fea0003800000 */
.L_x_3502:
[----:B------:R-:W-:Y:S02]  /*da60*/  FADD.FTZ R0, -R0, 6.1232342629258392722e-17 ;  /* 0x248d313200007421 */ /* 0x000fe40000010100 */
[----:B------:R-:W-:Y:S02]  /*da70*/  FADD.FTZ R18, -R11, -RZ ;  /* 0x800000ff0b127221 */ /* 0x000fe40000010100 */
[----:B------:R-:W-:Y:S01]  /*da80*/  FADD.FTZ R3, R0, 1.5707963705062866211 ;  /* 0x3fc90fdb00037421 */ /* 0x000fe20000010000 */
[----:B------:R-:W-:Y:S05]  /*da90*/  BRA `(.L_x_3539) ;  /* 0x00000d7000007947 */ /* 0x000fea0003800000 */
.L_x_3501:
[----:B------:R-:W-:Y:S02]  /*daa0*/  FADD.FTZ R18, -R11, -RZ ;  /* 0x800000ff0b127221 */ /* 0x000fe40000010100 */
[----:B------:R-:W-:Y:S01]  /*dab0*/  IMAD.MOV.U32 R3, RZ, RZ, RZ ;  /* 0x000000ffff037224 */ /* 0x000fe200078e00ff */
[----:B------:R-:W-:Y:S05]  /*dac0*/  BRA `(.L_x_3539) ;  /* 0x00000d4000007947 */ /* 0x000fea0003800000 */
.L_x_3500:
        /* <DEDUP_REMOVED lines=24> */
.L_x_3544:
[----:B------:R-:W-:Y:S05]  /*dc50*/  BSYNC B5 ;  /* 0x0000000000057941 */ /* 0x000fea0003800000 */
.L_x_3543:
        /* <DEDUP_REMOVED lines=18> */
.L_x_3546:
[----:B------:R-:W-:Y:S01]  /*dd80*/  ISETP.GE.AND P0, PT, R0, RZ, PT ;  /* 0x000000ff0000720c */ /* 0x000fe20003f06270 */
[----:B------:R-:W-:-:S12]  /*dd90*/  IMAD.MOV.U32 R4, RZ, RZ, 0x3fd774eb ;  /* 0x3fd774ebff047424 */ /* 0x000fd800078e00ff */
[----:B------:R-:W-:-:S04]  /*dda0*/  @P0 FFMA.FTZ R3, R4, 0.93318945169448852539, -R3 ;  /* 0x3f6ee58104030823 */ /* 0x000fc80000010803 */
[----:B------:R-:W-:Y:S02]  /*ddb0*/  @!P0 FFMA.FTZ R3, R4, 0.93318945169448852539, R3 ;  /* 0x3f6ee58104038823 */ /* 0x000fe40000010003 */
.L_x_3547:
[----:B------:R-:W-:Y:S05]  /*ddc0*/  BSYNC B2 ;  /* 0x0000000000027941 */ /* 0x000fea0003800000 */
.L_x_3545:
        /* <DEDUP_REMOVED lines=13> */
.L_x_3542:
        /* <DEDUP_REMOVED lines=12> */
.L_x_3550:
[----:B------:R-:W-:Y:S05]  /*df60*/  BSYNC B5 ;  /* 0x0000000000057941 */ /* 0x000fea0003800000 */
.L_x_3549:
        /* <DEDUP_REMOVED lines=18> */
.L_x_3552:
[----:B------:R-:W-:Y:S01]  /*e090*/  ISETP.GE.AND P0, PT, R0, RZ, PT ;  /* 0x000000ff0000720c */ /* 0x000fe20003f06270 */
[----:B------:R-:W-:-:S12]  /*e0a0*/  IMAD.MOV.U32 R4, RZ, RZ, 0x3fd774eb ;  /* 0x3fd774ebff047424 */ /* 0x000fd800078e00ff */
[----:B------:R-:W-:-:S04]  /*e0b0*/  @P0 FFMA.FTZ R3, R4, 0.93318945169448852539, -R3 ;  /* 0x3f6ee58104030823 */ /* 0x000fc80000010803 */
[----:B------:R-:W-:Y:S02]  /*e0c0*/  @!P0 FFMA.FTZ R3, R4, 0.93318945169448852539, R3 ;  /* 0x3f6ee58104038823 */ /* 0x000fe40000010003 */
.L_x_3553:
[----:B------:R-:W-:Y:S05]  /*e0d0*/  BSYNC B2 ;  /* 0x0000000000027941 */ /* 0x000fea0003800000 */
.L_x_3551:
        /* <DEDUP_REMOVED lines=27> */
.L_x_3541:
        /* <DEDUP_REMOVED lines=33> */
.L_x_3555:
[----:B------:R-:W-:Y:S05]  /*e4a0*/  BSYNC B5 ;  /* 0x0000000000057941 */ /* 0x000fea0003800000 */
.L_x_3554:
        /* <DEDUP_REMOVED lines=18> */
.L_x_3557:
[----:B------:R-:W-:Y:S01]  /*e5d0*/  ISETP.GE.AND P0, PT, R0, RZ, PT ;  /* 0x000000ff0000720c */ /* 0x000fe20003f06270 */
[----:B------:R-:W-:-:S12]  /*e5e0*/  IMAD.MOV.U32 R4, RZ, RZ, 0x3fd774eb ;  /* 0x3fd774ebff047424 */ /* 0x000fd800078e00ff */
[----:B------:R-:W-:-:S04]  /*e5f0*/  @P0 FFMA.FTZ R3, R4, 0.93318945169448852539, -R3 ;  /* 0x3f6ee58104030823 */ /* 0x000fc80000010803 */
[----:B------:R-:W-:Y:S02]  /*e600*/  @!P0 FFMA.FTZ R3, R4, 0.93318945169448852539, R3 ;  /* 0x3f6ee58104038823 */ /* 0x000fe40000010003 */
.L_x_3558:
[----:B------:R-:W-:Y:S05]  /*e610*/  BSYNC B2 ;  /* 0x0000000000027941 */ /* 0x000fea0003800000 */
.L_x_3556:
        /* <DEDUP_REMOVED lines=10> */
.L_x_3548:
[----:B------:R-:W-:Y:S05]  /*e6c0*/  BSYNC B4 ;  /* 0x0000000000047941 */ /* 0x000fea0003800000 */
.L_x_3540:
[----:B------:R-:W-:Y:S01]  /*e6d0*/  ISETP.NE.AND P0, PT, R20, RZ, PT ;  /* 0x000000ff1400720c */ /* 0x000fe20003f05270 */
[----:B------:R-:W-:Y:S02]  /*e6e0*/  FADD.FTZ R18, R15, 0.69314718246459960938 ;  /* 0x3f3172180f127421 */ /* 0x000fe40000010000 */
[----:B------:R-:W-:-:S10]  /*e6f0*/  FADD.FTZ R3, |R3|, -RZ ;  /* 0x800000ff03037221 */ /* 0x000fd40000010200 */
[----:B------:R-:W-:Y:S01]  /*e700*/  @!P0 FADD.FTZ R18, -R18, -RZ ;  /* 0x800000ff12128221 */ /* 0x000fe20000010100 */
[----:B------:R-:W-:Y:S05]  /*e710*/  BRA `(.L_x_3539) ;  /* 0x000000f000007947 */ /* 0x000fea0003800000 */
.L_x_3499:
        /* <DEDUP_REMOVED lines=15> */
.L_x_3539:
[----:B------:R-:W-:Y:S05]  /*e810*/  BSYNC B0 ;  /* 0x0000000000007941 */ /* 0x000fea0003800000 */
.L_x_3498:
[----:B------:R-:W-:Y:S02]  /*e820*/  F2FP.PACK_AB R18, R18, R3 ;  /* 0x000000031212723e */ /* 0x000fe400000000ff */
.L_x_3497:
[----:B------:R-:W-:Y:S05]  /*e830*/  BSYNC B1 ;  /* 0x0000000000017941 */ /* 0x000fea0003800000 */
.L_x_3496:
[----:B------:R-:W1:Y:S01]  /*e840*/  LDC.U8 R22, c[0x0][0x184] ;  /* 0x00006100ff167b82 */ /* 0x000e620000000000 */
[----:B------:R-:W-:Y:S01]  /*e850*/  ISETP.GE.AND P0, PT, R2, R27, PT ;  /* 0x0000001b0200720c */ /* 0x000fe20003f06270 */
[----:B------:R-:W-:Y:S01]  /*e860*/  BSSY B7, `(.L_x_3559) ;  /* 0x000031e000077945 */ /* 0x000fe20003800000 */
[----:B------:R-:W-:Y:S11]  /*e870*/  BSSY B6, `(.L_x_3560) ;  /* 0x000021d000067945 */ /* 0x000ff60003800000 */
[----:B------:R-:W-:Y:S05]  /*e880*/  @P0 BRA `(.L_x_3561) ;  /* 0x0000218000000947 */ /* 0x000fea0003800000 */
[----:B------:R-:W4:Y:S01]  /*e890*/  S2R R3, SR_TID.X ;  /* 0x0000000000037919 */ /* 0x000f220000002100 */
[----:B-1----:R-:W-:Y:S01]  /*e8a0*/  PRMT R2, R22, 0x9910, RZ ;  /* 0x0000991016027816 */ /* 0x002fe200000000ff */
[----:B----4-:R-:W-:-:S04]  /*e8b0*/  IMAD R0, R28, 0x200, R3 ;  /* 0x000002001c007824 */ /* 0x010fc800078e0203 */
        /* <DEDUP_REMOVED lines=16> */
[----:B------:R-:W1:Y:S02]  /*e9c0*/  F2I.FTZ.TRUNC.NTZ R3, R14 ;  /* 0x0000000e00037305 */ /* 0x000e64000021f100 */
[----:B-1----:R1:W-:Y:S01]  /*e9d0*/  STG.E.U8 [R8.64], R3 ;  /* 0x0000000308007986 */ /* 0x0023e2000c101124 */
[----:B------:R-:W-:Y:S05]  /*e9e0*/  BRA `(.L_x_3567) ;  /* 0x0000100000007947 */ /* 0x000fea0003800000 */
.L_x_3565:
[----:B------:R-:W-:-:S06]  /*e9f0*/  HADD2.F32 R3, -RZ, R14.H0_H0 ;  /* 0x2000000eff037230 */ /* 0x000fcc0000004100 */
[----:B------:R-:W1:Y:S02]  /*ea00*/  F2I.S64.TRUNC R2, R3 ;  /* 0x0000000300027311 */ /* 0x000e64000020d900 */
[----:B-1----:R-:W-:Y:S02]  /*ea10*/  IMAD.MOV.U32 R5, RZ, RZ, R2 ;  /* 0x000000ffff057224 */ /* 0x002fe400078e0002 */
[----:B------:R-:W-:-:S03]  /*ea20*/  IMAD.MOV.U32 R2, RZ, RZ, R19 ;  /* 0x000000ffff027224 */ /* 0x000fc600078e0013 */
[----:B------:R1:W-:Y:S01]  /*ea30*/  STG.E.U8 [R8.64], R5 ;  /* 0x0000000508007986 */ /* 0x0003e2000c101124 */
[----:B------:R-:W-:Y:S05]  /*ea40*/  BRA `(.L_x_3567) ;  /* 0x00000fa000007947 */ /* 0x000fea0003800000 */
.L_x_3564:
        /* <DEDUP_REMOVED lines=8> */
[----:B------:R-:W1:Y:S02]  /*ead0*/  F2I.S64.TRUNC R4, R4 ;  /* 0x0000000400047311 */ /* 0x000e64000020d900 */
[----:B-1----:R1:W-:Y:S01]  /*eae0*/  STG.E.64 [R8.64], R4 ;  /* 0x0000000408007986 */ /* 0x0023e2000c101b24 */
[----:B------:R-:W-:Y:S05]  /*eaf0*/  BRA `(.L_x_3567) ;  /* 0x00000ef000007947 */ /* 0x000fea0003800000 */
.L_x_3569:
[----:B------:R-:W-:Y:S01]  /*eb00*/  HADD2.F32 R14, -RZ, R14.H0_H0 ;  /* 0x2000000eff0e7230 */ /* 0x000fe20000004100 */
[----:B------:R-:W-:-:S03]  /*eb10*/  IMAD.MOV.U32 R2, RZ, RZ, R19 ;  /* 0x000000ffff027224 */ /* 0x000fc600078e0013 */
[----:B------:R-:W1:Y:S02]  /*eb20*/  F2I.FTZ.TRUNC.NTZ R3, R14 ;  /* 0x0000000e00037305 */ /* 0x000e64000021f100 */
[----:B-1----:R1:W-:Y:S01]  /*eb30*/  STG.E [R8.64], R3 ;  /* 0x0000000308007986 */ /* 0x0023e2000c101924 */
[----:B------:R-:W-:Y:S05]  /*eb40*/  BRA `(.L_x_3567) ;  /* 0x00000ea000007947 */ /* 0x000fea0003800000 */
.L_x_3568:
[----:B------:R-:W-:Y:S01]  /*eb50*/  HADD2.F32 R14, -RZ, R14.H0_H0 ;  /* 0x2000000eff0e7230 */ /* 0x000fe20000004100 */
[----:B------:R-:W-:-:S03]  /*eb60*/  IMAD.MOV.U32 R2, RZ, RZ, R19 ;  /* 0x000000ffff027224 */ /* 0x000fc600078e0013 */
[----:B------:R-:W1:Y:S02]  /*eb70*/  F2I.FTZ.TRUNC.NTZ R3, R14 ;  /* 0x0000000e00037305 */ /* 0x000e64000021f100 */
[----:B-1----:R1:W-:Y:S01]  /*eb80*/  STG.E.U16 [R8.64], R3 ;  /* 0x0000000308007986 */ /* 0x0023e2000c101524 */
[----:B------:R-:W-:Y:S05]  /*eb90*/  BRA `(.L_x_3567) ;  /* 0x00000e5000007947 */ /* 0x000fea0003800000 */
.L_x_3563:
        /* <DEDUP_REMOVED lines=10> */
.L_x_3571:
[----:B------:R1:W-:Y:S01]  /*ec40*/  STG.E.U16 [R8.64], R14 ;  /* 0x0000000e08007986 */ /* 0x0003e2000c101524 */
[----:B------:R-:W-:Y:S01]  /*ec50*/  IMAD.MOV.U32 R2, RZ, RZ, R19 ;  /* 0x000000ffff027224 */ /* 0x000fe200078e0013 */
[----:B------:R-:W-:Y:S05]  /*ec60*/  BRA `(.L_x_3567) ;  /* 0x00000d8000007947 */ /* 0x000fea0003800000 */
.L_x_3570:
[----:B------:R-:W-:-:S13]  /*ec70*/  ISETP.NE.AND P0, PT, R0, 0x7, PT ;  /* 0x000000070000780c */ /* 0x000fda0003f05270 */
[----:B------:R-:W-:Y:S05]  /*ec80*/  @!P0 BRA `(.L_x_3572) ;  /* 0x000000c000008947 */ /* 0x000fea0003800000 */
[----:B------:R-:W-:-:S13]  /*ec90*/  ISETP.NE.AND P0, PT, R0, 0x8, PT ;  /* 0x000000080000780c */ /* 0x000fda0003f05270 */
[----:B------:R-:W-:Y:S05]  /*eca0*/  @!P0 BRA `(.L_x_3573) ;  /* 0x0000007000008947 */ /* 0x000fea0003800000 */
[----:B------:R-:W-:-:S13]  /*ecb0*/  ISETP.NE.AND P0, PT, R0, 0x9, PT ;  /* 0x000000090000780c */ /* 0x000fda0003f05270 */
[----:B------:R-:W-:Y:S05]  /*ecc0*/  @P0 BRA `(.L_x_3566) ;  /* 0x00000b4000000947 */ /* 0x000fea0003800000 */
[--C-:B0-----:R-:W-:Y:S01]  /*ecd0*/  HADD2.F32 R15, -RZ, R14.reuse.H1_H1 ;  /* 0x3000000eff0f7230 */ /* 0x101fe20000004100 */
[----:B------:R-:W-:Y:S01]  /*ece0*/  IMAD.MOV.U32 R2, RZ, RZ, R19 ;  /* 0x000000ffff027224 */ /* 0x000fe200078e0013 */
[----:B------:R-:W-:-:S05]  /*ecf0*/  HADD2.F32 R14, -RZ, R14.H0_H0 ;  /* 0x2000000eff0e7230 */ /* 0x000fca0000004100 */
[----:B------:R0:W-:Y:S01]  /*ed00*/  STG.E.64 [R8.64], R14 ;  /* 0x0000000e08007986 */ /* 0x0001e2000c101b24 */
[----:B------:R-:W-:Y:S05]  /*ed10*/  BRA `(.L_x_3567) ;  /* 0x00000cd000007947 */ /* 0x000fea0003800000 */
.L_x_3573:
[----:B------:R1:W-:Y:S01]  /*ed20*/  STG.E [R8.64], R14 ;  /* 0x0000000e08007986 */ /* 0x0003e2000c101924 */
[----:B------:R-:W-:Y:S01]  /*ed30*/  IMAD.MOV.U32 R2, RZ, RZ, R19 ;  /* 0x000000ffff027224 */ /* 0x000fe200078e0013 */
[----:B------:R-:W-:Y:S05]  /*ed40*/  BRA `(.L_x_3567) ;  /* 0x00000ca000007947 */ /* 0x000fea0003800000 */
.L_x_3572:
[----:B------:R-:W-:Y:S01]  /*ed50*/  HADD2.F32 R4, -RZ, R14.H0_H0 ;  /* 0x2000000eff047230 */ /* 0x000fe20000004100 */
[----:B------:R-:W-:-:S04]  /*ed60*/  IMAD.MOV.U32 R2, RZ, RZ, R19 ;  /* 0x000000ffff027224 */ /* 0x000fc800078e0013 */
[----:B------:R-:W-:-:S06]  /*ed70*/  FMUL.FTZ R4, R4, 1 ;  /* 0x3f80000004047820 */ /* 0x000fcc0000410000 */
[----:B------:R-:W1:Y:S02]  /*ed80*/  F2F.F64.F32 R4, R4 ;  /* 0x0000000400047310 */ /* 0x000e640000201800 */
[----:B-1----:R1:W-:Y:S01]  /*ed90*/  STG.E.64 [R8.64], R4 ;  /* 0x0000000408007986 */ /* 0x0023e2000c101b24 */
[----:B------:R-:W-:Y:S05]  /*eda0*/  BRA `(.L_x_3567) ;  /* 0x00000c4000007947 */ /* 0x000fea0003800000 */
.L_x_3562:
        /* <DEDUP_REMOVED lines=9> */
[----:B------:R-:W-:Y:S02]  /*ee40*/  IMAD.MOV.U32 R3, RZ, RZ, 0x1 ;  /* 0x00000001ff037424 */ /* 0x000fe400078e00ff */
[----:B------:R-:W-:Y:S02]  /*ee50*/  IMAD.MOV.U32 R2, RZ, RZ, R19 ;  /* 0x000000ffff027224 */ /* 0x000fe400078e0013 */
[----:B------:R-:W-:-:S13]  /*ee60*/  FSETP.NEU.FTZ.AND P0, PT, R0, RZ, PT ;  /* 0x000000ff0000720b */ /* 0x000fda0003f1d000 */
[----:B------:R-:W-:-:S05]  /*ee70*/  @!P0 HADD2.F32 R14, -RZ, R14.H1_H1 ;  /* 0x3000000eff0e8230 */ /* 0x000fca0000004100 */
[----:B------:R-:W-:-:S04]  /*ee80*/  @!P0 FSETP.NEU.FTZ.AND P1, PT, R14, RZ, PT ;  /* 0x000000ff0e00820b */ /* 0x000fc80003f3d000 */
[----:B------:R-:W-:-:S05]  /*ee90*/  @!P0 SEL R3, RZ, 0x1, !P1 ;  /* 0x00000001ff038807 */ /* 0x000fca0004800000 */
[----:B------:R1:W-:Y:S01]  /*eea0*/  STG.E.U8 [R8.64], R3 ;  /* 0x0000000308007986 */ /* 0x0003e2000c101124 */
[----:B------:R-:W-:Y:S05]  /*eeb0*/  BRA `(.L_x_3567) ;  /* 0x00000b3000007947 */ /* 0x000fea0003800000 */
.L_x_3576:
[--C-:B--2---:R-:W-:Y:S01]  /*eec0*/  HADD2.F32 R6, -RZ, R14.reuse.H1_H1 ;  /* 0x3000000eff067230 */ /* 0x104fe20000004100 */
[----:B------:R-:W-:Y:S01]  /*eed0*/  IMAD.MOV.U32 R2, RZ, RZ, R19 ;  /* 0x000000ffff027224 */ /* 0x000fe200078e0013 */
[----:B------:R-:W-:-:S03]  /*eee0*/  HADD2.F32 R14, -RZ, R14.H0_H0 ;  /* 0x2000000eff0e7230 */ /* 0x000fc60000004100 */
[----:B------:R-:W-:Y:S02]  /*eef0*/  FMUL.FTZ R6, R6, 1 ;  /* 0x3f80000006067820 */ /* 0x000fe40000410000 */
[----:B------:R-:W-:-:S04]  /*ef00*/  FMUL.FTZ R4, R14, 1 ;  /* 0x3f8000000e047820 */ /* 0x000fc80000410000 */
[----:B------:R-:W-:Y:S08]  /*ef10*/  F2F.F64.F32 R6, R6 ;  /* 0x0000000600067310 */ /* 0x000ff00000201800 */
[----:B------:R-:W1:Y:S02]  /*ef20*/  F2F.F64.F32 R4, R4 ;  /* 0x0000000400047310 */ /* 0x000e640000201800 */
[----:B-1----:R1:W-:Y:S01]  /*ef30*/  STG.E.128 [R8.64], R4 ;  /* 0x0000000408007986 */ /* 0x0023e2000c101d24 */
[----:B------:R-:W-:Y:S05]  /*ef40*/  BRA `(.L_x_3567) ;  /* 0x00000aa000007947 */ /* 0x000fea0003800000 */
.L_x_3575:
        /* <DEDUP_REMOVED lines=21> */
.L_x_3580:
[----:B------:R-:W-:Y:S05]  /*f0a0*/  BSYNC B0 ;  /* 0x0000000000007941 */ /* 0x000fea0003800000 */
.L_x_3579:
[----:B------:R-:W-:Y:S01]  /*f0b0*/  LOP3.LUT R3, R0, R3, RZ, 0xfc, !PT ;  /* 0x0000000300037212 */ /* 0x000fe200078efcff */
[----:B------:R-:W-:-:S04]  /*f0c0*/  IMAD.MOV.U32 R2, RZ, RZ, R19 ;  /* 0x000000ffff027224 */ /* 0x000fc800078e0013 */
[----:B------:R1:W-:Y:S01]  /*f0d0*/  STG.E.U8 [R8.64], R3 ;  /* 0x0000000308007986 */ /* 0x0003e2000c101124 */
[----:B------:R-:W-:Y:S05]  /*f0e0*/  BRA `(.L_x_3567) ;  /* 0x0000090000007947 */ /* 0x000fea0003800000 */
.L_x_3578:
        /* <DEDUP_REMOVED lines=13> */
.L_x_3582:
[----:B------:R-:W-:Y:S01]  /*f1c0*/  IMAD.MOV.U32 R0, RZ, RZ, 0x7f ;  /* 0x0000007fff007424 */ /* 0x000fe200078e00ff */
[----:B------:R-:W-:-:S04]  /*f1d0*/  ISETP.GT.U32.AND P0, PT, R2, 0x7f800000, PT ;  /* 0x7f8000000200780c */ /* 0x000fc80003f04070 */
[----:B------:R-:W-:-:S04]  /*f1e0*/  SEL R0, R0, 0x7c, P0 ;  /* 0x0000007c00007807 */ /* 0x000fc80000000000 */
.L_x_3583:
[----:B------:R-:W-:Y:S05]  /*f1f0*/  BSYNC B0 ;  /* 0x0000000000007941 */ /* 0x000fea0003800000 */
.L_x_3581:
[----:B------:R-:W-:-:S04]  /*f200*/  LOP3.LUT R2, R3, 0x80000000, RZ, 0xc0, !PT ;  /* 0x8000000003027812 */ /* 0x000fc800078ec0ff */
[----:B------:R-:W-:Y:S01]  /*f210*/  SHF.R.U32.HI R3, RZ, 0x18, R2 ;  /* 0x00000018ff037819 */ /* 0x000fe20000011602 */
[----:B------:R-:W-:-:S03]  /*f220*/  IMAD.MOV.U32 R2, RZ, RZ, R19 ;  /* 0x000000ffff027224 */ /* 0x000fc600078e0013 */
[----:B------:R-:W-:-:S05]  /*f230*/  LOP3.LUT R3, R0, R3, RZ, 0xfc, !PT ;  /* 0x0000000300037212 */ /* 0x000fca00078efcff */
[----:B------:R1:W-:Y:S01]  /*f240*/  STG.E.U8 [R8.64], R3 ;  /* 0x0000000308007986 */ /* 0x0003e2000c101124 */
[----:B------:R-:W-:Y:S05]  /*f250*/  BRA `(.L_x_3567) ;  /* 0x0000079000007947 */ /* 0x000fea0003800000 */
.L_x_3577:
[----:B------:R-:W-:Y:S01]  /*f260*/  HADD2.F32 R0, -RZ, R14.H0_H0 ;  /* 0x2000000eff007230 */ /* 0x000fe20000004100 */
[----:B------:R-:W-:-:S04]  /*f270*/  IMAD.MOV.U32 R2, RZ, RZ, R19 ;  /* 0x000000ffff027224 */ /* 0x000fc800078e0013 */
[----:B------:R-:W-:-:S05]  /*f280*/  F2FP.BF16.PACK_AB R0, RZ, R0 ;  /* 0x00000000ff00723e */ /* 0x000fca00000010ff */
[----:B------:R1:W-:Y:S01]  /*f290*/  STG.E.U16 [R8.64], R0 ;  /* 0x0000000008007986 */ /* 0x0003e2000c101524 */
[----:B------:R-:W-:Y:S05]  /*f2a0*/  BRA `(.L_x_3567) ;  /* 0x0000074000007947 */ /* 0x000fea0003800000 */
.L_x_3574:
        /* <DEDUP_REMOVED lines=10> */
[----:B------:R-:W1:Y:S02]  /*f350*/  F2I.FTZ.U32.TRUNC.NTZ R3, R3 ;  /* 0x0000000300037305 */ /* 0x000e64000021f000 */
[----:B-1----:R1:W-:Y:S01]  /*f360*/  STG.E.U16 [R8.64], R3 ;  /* 0x0000000308007986 */ /* 0x0023e2000c101524 */
[----:B------:R-:W-:Y:S05]  /*f370*/  BRA `(.L_x_3567) ;  /* 0x0000067000007947 */ /* 0x000fea0003800000 */
.L_x_3586:
        /* <DEDUP_REMOVED lines=17> */
.L_x_3589:
[----:B------:R-:W-:-:S04]  /*f490*/  LOP3.LUT R2, R3, 0x80000000, RZ, 0xc0, !PT ;  /* 0x8000000003027812 */ /* 0x000fc800078ec0ff */
[----:B------:R-:W-:-:S04]  /*f4a0*/  SHF.R.U32.HI R3, RZ, 0x18, R2 ;  /* 0x00000018ff037819 */ /* 0x000fc80000011602 */
[----:B------:R-:W-:-:S04]  /*f4b0*/  LOP3.LUT R0, R0, R3, RZ, 0xfc, !PT ;  /* 0x0000000300007212 */ /* 0x000fc800078efcff */
[----:B------:R-:W-:Y:S02]  /*f4c0*/  PRMT R4, R0, 0x7610, R4 ;  /* 0x0000761000047816 */ /* 0x000fe40000000004 */
.L_x_3588:
[----:B------:R-:W-:Y:S05]  /*f4d0*/  BSYNC B0 ;  /* 0x0000000000007941 */ /* 0x000fea0003800000 */
.L_x_3587:
[----:B------:R1:W-:Y:S01]  /*f4e0*/  STG.E.U8 [R8.64], R4 ;  /* 0x0000000408007986 */ /* 0x0003e2000c101124 */
[----:B------:R-:W-:Y:S01]  /*f4f0*/  IMAD.MOV.U32 R2, RZ, RZ, R19 ;  /* 0x000000ffff027224 */ /* 0x000fe200078e0013 */
[----:B------:R-:W-:Y:S05]  /*f500*/  BRA `(.L_x_3567) ;  /* 0x000004e000007947 */ /* 0x000fea0003800000 */
.L_x_3585:
        /* <DEDUP_REMOVED lines=17> */
.L_x_3592:
[----:B------:R-:W-:-:S04]  /*f620*/  LOP3.LUT R2, R3, 0x80000000, RZ, 0xc0, !PT ;  /* 0x8000000003027812 */ /* 0x000fc800078ec0ff */
[----:B------:R-:W-:-:S04]  /*f630*/  SHF.R.U32.HI R3, RZ, 0x18, R2 ;  /* 0x00000018ff037819 */ /* 0x000fc80000011602 */
[----:B------:R-:W-:-:S04]  /*f640*/  LOP3.LUT R0, R0, R3, RZ, 0xfc, !PT ;  /* 0x0000000300007212 */ /* 0x000fc800078efcff */
[----:B------:R-:W-:Y:S02]  /*f650*/  PRMT R4, R0, 0x7610, R4 ;  /* 0x0000761000047816 */ /* 0x000fe40000000004 */
.L_x_3591:
[----:B------:R-:W-:Y:S05]  /*f660*/  BSYNC B0 ;  /* 0x0000000000007941 */ /* 0x000fea0003800000 */
.L_x_3590:
[----:B------:R1:W-:Y:S01]  /*f670*/  STG.E.U8 [R8.64], R4 ;  /* 0x0000000408007986 */ /* 0x0003e2000c101124 */
[----:B------:R-:W-:Y:S01]  /*f680*/  IMAD.MOV.U32 R2, RZ, RZ, R19 ;  /* 0x000000ffff027224 */ /* 0x000fe200078e0013 */
[----:B------:R-:W-:Y:S05]  /*f690*/  BRA `(.L_x_3567) ;  /* 0x0000035000007947 */ /* 0x000fea0003800000 */
.L_x_3584:
        /* <DEDUP_REMOVED lines=14> */
[----:B------:R-:W-:Y:S01]  /*f780*/  @P2 LOP3.LUT R0, R0, 0x1, RZ, 0xc0, !PT ;  /* 0x0000000100002812 */ /* 0x000fe200078ec0ff */
[----:B------:R-:W-:-:S03]  /*f790*/  IMAD.MOV.U32 R2, RZ, RZ, R19 ;  /* 0x000000ffff027224 */ /* 0x000fc600078e0013 */
[----:B------:R-:W-:Y:S02]  /*f7a0*/  @P2 ISETP.EQ.U32.AND P1, PT, R0, 0x1, P1 ;  /* 0x000000010000280c */ /* 0x000fe40000f22070 */
[----:B------:R-:W-:Y:S02]  /*f7b0*/  @P2 IADD3 R0, R4, 0x1, RZ ;  /* 0x0000000104002810 */ /* 0x000fe40007ffe0ff */
[----:B------:R-:W-:-:S13]  /*f7c0*/  @P2 PLOP3.LUT P0, PT, P1, PT, PT, 0x80, 0x0 ;  /* 0x000000000000281c */ /* 0x000fda0000f0f070 */
[----:B------:R-:W-:-:S04]  /*f7d0*/  @!P0 IMAD.MOV R0, RZ, RZ, R4 ;  /* 0x000000ffff008224 */ /* 0x000fc800078e0204 */
[----:B------:R-:W-:-:S05]  /*f7e0*/  @P2 IMAD.MOV.U32 R3, RZ, RZ, R0 ;  /* 0x000000ffff032224 */ /* 0x000fca00078e0000 */
[----:B------:R1:W-:Y:S01]  /*f7f0*/  STG.E.U8 [R8.64], R3 ;  /* 0x0000000308007986 */ /* 0x0003e2000c101124 */
[----:B------:R-:W-:Y:S05]  /*f800*/  BRA `(.L_x_3567) ;  /* 0x000001e000007947 */ /* 0x000fea0003800000 */
.L_x_3566:
[----:B------:R-:W-:Y:S01]  /*f810*/  MOV R14, 0x0 ;  /* 0x00000000000e7802 */ /* 0x000fe20000000f00 */
[----:B------:R-:W-:Y:S02]  /*f820*/  IMAD.MOV.U32 R4, RZ, RZ, c[0x4][0x158] ;  /* 0x01005600ff047624 */ /* 0x000fe400078e00ff */
[----:B------:R-:W-:Y:S02]  /*f830*/  IMAD.MOV.U32 R5, RZ, RZ, c[0x4][0x15c] ;  /* 0x01005700ff057624 */ /* 0x000fe400078e00ff */
[----:B--2---:R-:W-:Y:S01]  /*f840*/  IMAD.MOV.U32 R6, RZ, RZ, c[0x4][0x160] ;  /* 0x01005800ff067624 */ /* 0x004fe200078e00ff */
[----:B0-----:R-:W0:Y:S01]  /*f850*/  LDC.64 R14, c[0x4][R14] ;  /* 0x010000000e0e7b82 */ /* 0x001e220000000a00 */
[----:B------:R-:W-:Y:S02]  /*f860*/  IMAD.MOV.U32 R7, RZ, RZ, c[0x4][0x164] ;  /* 0x01005900ff077624 */ /* 0x000fe400078e00ff */
[----:B------:R-:W-:-:S02]  /*f870*/  IMAD.MOV.U32 R8, RZ, RZ, 0x65 ;  /* 0x00000065ff087424 */ /* 0x000fc400078e00ff */
[----:B------:R-:W-:Y:S02]  /*f880*/  IMAD.MOV.U32 R10, RZ, RZ, c[0x4][0x30] ;  /* 0x01000c00ff0a7624 */ /* 0x000fe400078e00ff */
[----:B------:R-:W-:Y:S02]  /*f890*/  IMAD.MOV.U32 R11, RZ, RZ, c[0x4][0x34] ;  /* 0x01000d00ff0b7624 */ /* 0x000fe400078e00ff */
[----:B------:R-:W-:Y:S02]  /*f8a0*/  IMAD.MOV.U32 R12, RZ, RZ, 0x1 ;  /* 0x00000001ff0c7424 */ /* 0x000fe400078e00ff */
[----:B---3--:R-:W-:Y:S02]  /*f8b0*/  IMAD.MOV.U32 R13, RZ, RZ, RZ ;  /* 0x000000ffff0d7224 */ /* 0x008fe400078e00ff */
        /* <DEDUP_REMOVED lines=8> */
[----:B------:R-:W-:Y:S01]  /*f940*/  IMAD.MOV.U32 R2, RZ, RZ, R19 ;  /* 0x000000ffff027224 */ /* 0x000fe200078e0013 */
[----:B------:R-:W-:Y:S05]  /*f950*/  BRA `(.L_x_3567) ;  /* 0x0000009000007947 */ /* 0x000fea0003800000 */
.L_x_3594:
[----:B------:R-:W-:Y:S01]  /*f960*/  HADD2.F32 R4, -RZ, R14.H0_H0 ;  /* 0x2000000eff047230 */ /* 0x000fe20000004100 */
[----:B------:R-:W-:-:S05]  /*f970*/  IMAD.MOV.U32 R2, RZ, RZ, R19 ;  /* 0x000000ffff027224 */ /* 0x000fca00078e0013 */
[----:B------:R-:W1:Y:S02]  /*f980*/  F2I.U64.TRUNC R4, R4 ;  /* 0x0000000400047311 */ /* 0x000e64000020d800 */
[----:B-1----:R1:W-:Y:S01]  /*f990*/  STG.E.64 [R8.64], R4 ;  /* 0x0000000408007986 */ /* 0x0023e2000c101b24 */
[----:B------:R-:W-:Y:S05]  /*f9a0*/  BRA `(.L_x_3567) ;  /* 0x0000004000007947 */ /* 0x000fea0003800000 */
.L_x_3593:
[----:B------:R-:W-:Y:S01]  /*f9b0*/  HADD2.F32 R14, -RZ, R14.H0_H0 ;  /* 0x2000000eff0e7230 */ /* 0x000fe20000004100 */
[----:B------:R-:W-:-:S03]  /*f9c0*/  IMAD.MOV.U32 R2, RZ, RZ, R19 ;  /* 0x000000ffff027224 */ /* 0x000fc600078e0013 */
[----:B------:R-:W1:Y:S02]  /*f9d0*/  F2I.FTZ.U32.TRUNC.NTZ R3, R14 ;  /* 0x0000000e00037305 */ /* 0x000e64000021f000 */
[----:B-1----:R1:W-:Y:S02]  /*f9e0*/  STG.E [R8.64], R3 ;  /* 0x0000000308007986 */ /* 0x0023e4000c101924 */
.L_x_3567:
[----:B------:R-:W-:-:S13]  /*f9f0*/  ISETP.GE.AND P0, PT, R2, R27, PT ;  /* 0x0000001b0200720c */ /* 0x000fda0003f06270 */
[----:B------:R-:W-:Y:S01]  /*fa00*/  @P0 BREAK B6 ;  /* 0x0000000000060942 */ /* 0x000fe20003800000 */
[----:B------:R-:W-:Y:S05]  /*fa10*/  @P0 BRA `(.L_x_3595) ;  /* 0x0000202000000947 */ /* 0x000fea0003800000 */
[----:B-1----:R-:W-:Y:S01]  /*fa20*/  IMAD R0, R28, 0x200, R2 ;  /* 0x000002001c007824 */ /* 0x002fe200078e0202 */
[----:B------:R-:W-:-:S03]  /*fa30*/  PRMT R3, R22, 0x9910, RZ ;  /* 0x0000991016037816 */ /* 0x000fc600000000ff */
[----:B0-----:R-:W-:Y:S02]  /*fa40*/  IMAD R8, R0, c[0x0][0x188], RZ ;  /* 0x0000620000087a24 */ /* 0x001fe400078e02ff */
        /* <DEDUP_REMOVED lines=13> */
[----:B------:R-:W-:-:S06]  /*fb20*/  HADD2.F32 R17, -RZ, R17.H0_H0 ;  /* 0x20000011ff117230 */ /* 0x000fcc0000004100 */
[----:B------:R-:W0:Y:S02]  /*fb30*/  F2I.FTZ.TRUNC.NTZ R17, R17 ;  /* 0x0000001100117305 */ /* 0x000e24000021f100 */
[----:B0-----:R0:W-:Y:S01]  /*fb40*/  STG.E.U8 [R8.64], R17 ;  /* 0x0000001108007986 */ /* 0x0011e2000c101124 */
[----:B------:R-:W-:Y:S05]  /*fb50*/  BRA `(.L_x_3601) ;  /* 0x00000ea000007947 */ /* 0x000fea0003800000 */
.L_x_3599:
[----:B------:R-:W-:-:S06]  /*fb60*/  HADD2.F32 R5, -RZ, R17.H0_H0 ;  /* 0x20000011ff057230 */ /* 0x000fcc0000004100 */
[----:B------:R-:W0:Y:S02]  /*fb70*/  F2I.S64.TRUNC R4, R5 ;  /* 0x0000000500047311 */ /* 0x000e24000020d900 */
[----:B0-----:R0:W-:Y:S01]  /*fb80*/  STG.E.U8 [R8.64], R4 ;  /* 0x0000000408007986 */ /* 0x0011e2000c101124 */
[----:B------:R-:W-:Y:S05]  /*fb90*/  BRA `(.L_x_3601) ;  /* 0x00000e6000007947 */ /* 0x000fea0003800000 */
.L_x_3598:
        /* <DEDUP_REMOVED lines=10> */
.L_x_3603:
[----:B------:R-:W-:-:S06]  /*fc40*/  HADD2.F32 R17, -RZ, R17.H0_H0 ;  /* 0x20000011ff117230 */ /* 0x000fcc0000004100 */
[----:B------:R-:W0:Y:S02]  /*fc50*/  F2I.FTZ.TRUNC.NTZ R17, R17 ;  /* 0x0000001100117305 */ /* 0x000e24000021f100 */
[----:B0-----:R0:W-:Y:S01]  /*fc60*/  STG.E [R8.64], R17 ;  /* 0x0000001108007986 */ /* 0x0011e2000c101924 */
[----:B------:R-:W-:Y:S05]  /*fc70*/  BRA `(.L_x_3601) ;  /* 0x00000d8000007947 */ /* 0x000fea0003800000 */
.L_x_3602:
[----:B------:R-:W-:-:S06]  /*fc80*/  HADD2.F32 R17, -RZ, R17.H0_H0 ;  /* 0x20000011ff117230 */ /* 0x000fcc0000004100 */
[----:B------:R-:W0:Y:S02]  /*fc90*/  F2I.FTZ.TRUNC.NTZ R17, R17 ;  /* 0x0000001100117305 */ /* 0x000e24000021f100 */
[----:B0-----:R0:W-:Y:S01]  /*fca0*/  STG.E.U16 [R8.64], R17 ;  /* 0x0000001108007986 */ /* 0x0011e2000c101524 */
[----:B------:R-:W-:Y:S05]  /*fcb0*/  BRA `(.L_x_3601) ;  /* 0x00000d4000007947 */ /* 0x000fea0003800000 */
.L_x_3597:
        /* <DEDUP_REMOVED lines=9> */
.L_x_3605:
[----:B------:R0:W-:Y:S01]  /*fd50*/  STG.E.U16 [R8.64], R17 ;  /* 0x0000001108007986 */ /* 0x0001e2000c101524 */
[----:B------:R-:W-:Y:S05]  /*fd60*/  BRA `(.L_x_3601) ;  /* 0x00000c9000007947 */ /* 0x000fea0003800000 */
.L_x_3604:
        /* <DEDUP_REMOVED lines=10> */
.L_x_3607:
[----:B------:R0:W-:Y:S01]  /*fe10*/  STG.E [R8.64], R17 ;  /* 0x0000001108007986 */ /* 0x0001e2000c101924 */
[----:B------:R-:W-:Y:S05]  /*fe20*/  BRA `(.L_x_3601) ;  /* 0x00000bd000007947 */ /* 0x000fea0003800000 */
.L_x_3606:
[----:B------:R-:W-:-:S05]  /*fe30*/  HADD2.F32 R4, -RZ, R17.H0_H0 ;  /* 0x20000011ff047230 */ /* 0x000fca0000004100 */
[----:B------:R-:W-:-:S06]  /*fe40*/  FMUL.FTZ R4, R4, 1 ;  /* 0x3f80000004047820 */ /* 0x000fcc0000410000 */
[----:B------:R-:W0:Y:S02]  /*fe50*/  F2F.F64.F32 R4, R4 ;  /* 0x0000000400047310 */ /* 0x000e240000201800 */
[----:B0-----:R0:W-:Y:S01]  /*fe60*/  STG.E.64 [R8.64], R4 ;  /* 0x0000000408007986 */ /* 0x0011e2000c101b24 */
[----:B------:R-:W-:Y:S05]  /*fe70*/  BRA `(.L_x_3601) ;  /* 0x00000b8000007947 */ /* 0x000fea0003800000 */
.L_x_3596:
        /* <DEDUP_REMOVED lines=11> */
[----:B------:R-:W-:-:S05]  /*ff30*/  @!P0 HADD2.F32 R17, -RZ, R17.H1_H1 ;  /* 0x30000011ff118230 */ /* 0x000fca0000004100 */
[----:B------:R-:W-:-:S04]  /*ff40*/  @!P0 FSETP.NEU.FTZ.AND P1, PT, R17, RZ, PT ;  /* 0x000000ff1100820b */ /* 0x000fc80003f3d000 */
[----:B------:R-:W-:-:S05]  /*ff50*/  @!P0 SEL R3, RZ, 0x1, !P1 ;  /* 0x00000001ff038807 */ /* 0x000fca0004800000 */
[----:B------:R0:W-:Y:S01]  /*ff60*/  STG.E.U8 [R8.64], R3 ;  /* 0x0000000308007986 */ /* 0x0001e2000c101124 */
[----:B------:R-:W-:Y:S05]  /*ff70*/  BRA `(.L_x_3601) ;  /* 0x00000a8000007947 */ /* 0x000fea0003800000 */
.L_x_3610:
[--C-:B--2---:R-:W-:Y:S02]  /*ff80*/  HADD2.F32 R6, -RZ, R17.reuse.H1_H1 ;  /* 0x30000011ff067230 */ /* 0x104fe40000004100 */
[----:B------:R-:W-:-:S03]  /*ff90*/  HADD2.F32 R17, -RZ, R17.H0_H0 ;  /* 0x20000011ff117230 */ /* 0x000fc60000004100 */
[----:B------:R-:W-:Y:S02]  /*ffa0*/  FMUL.FTZ R6, R6, 1 ;  /* 0x3f80000006067820 */ /* 0x000fe40000410000 */
[----:B------:R-:W-:-:S04]  /*ffb0*/  FMUL.FTZ R4, R17, 1 ;  /* 0x3f80000011047820 */ /* 0x000fc80000410000 */
[----:B------:R-:W-:Y:S08]  /*ffc0*/  F2F.F64.F32 R6, R6 ;  /* 0x0000000600067310 */ /* 0x000ff00000201800 */
[----:B------:R-:W0:Y:S02]  /*ffd0*/  F2F.F64.F32 R4, R4 ;  /* 0x0000000400047310 */ /* 0x000e240000201800 */
[----:B0-----:R0:W-:Y:S01]  /*ffe0*/  STG.E.128 [R8.64], R4 ;  /* 0x0000000408007986 */ /* 0x0011e2000c101d24 */
[----:B------:R-:W-:Y:S05]  /*fff0*/  BRA `(.L_x_3601) ;  /* 0x00000a0000007947 */ /* 0x000fea0003800000 */
.L_x_3609:
        /* <DEDUP_REMOVED lines=21> */
.L_x_3614:
[----:B------:R-:W-:Y:S05]  /*10150*/  BSYNC B0 ;  /* 0x0000000000007941 */ /* 0x000fea0003800000 */
.L_x_3613:
[----:B------:R-:W-:-:S05]  /*10160*/  LOP3.LUT R5, R0, R5, RZ, 0xfc, !PT ;  /* 0x0000000500057212 */ /* 0x000fca00078efcff */
[----:B------:R0:W-:Y:S01]  /*10170*/  STG.E.U8 [R8.64], R5 ;  /* 0x0000000508007986 */ /* 0x0001e2000c101124 */
[----:B------:R-:W-:Y:S05]  /*10180*/  BRA `(.L_x_3601) ;  /* 0x0000087000007947 */ /* 0x000fea0003800000 */
.L_x_3612:
        /* <DEDUP_REMOVED lines=13> */
.L_x_3616:
[----:B------:R-:W-:Y:S01]  /*10260*/  IMAD.MOV.U32 R0, RZ, RZ, 0x7f ;  /* 0x0000007fff007424 */ /* 0x000fe200078e00ff */
[----:B------:R-:W-:-:S04]  /*10270*/  ISETP.GT.U32.AND P0, PT, R3, 0x7f800000, PT ;  /* 0x7f8000000300780c */ /* 0x000fc80003f04070 */
[----:B------:R-:W-:-:S04]  /*10280*/  SEL R0, R0, 0x7c, P0 ;  /* 0x0000007c00007807 */ /* 0x000fc80000000000 */
.L_x_3617:
[----:B------:R-:W-:Y:S05]  /*10290*/  BSYNC B0 ;  /* 0x0000000000007941 */ /* 0x000fea0003800000 */
.L_x_3615:
[----:B------:R-:W-:-:S04]  /*102a0*/  LOP3.LUT R3, R17, 0x80000000, RZ, 0xc0, !PT ;  /* 0x8000000011037812 */ /* 0x000fc800078ec0ff */
[----:B------:R-:W-:-:S04]  /*102b0*/  SHF.R.U32.HI R3, RZ, 0x18, R3 ;  /* 0x00000018ff037819 */ /* 0x000fc80000011603 */
[----:B------:R-:W-:-:S05]  /*102c0*/  LOP3.LUT R3, R0, R3, RZ, 0xfc, !PT ;  /* 0x0000000300037212 */ /* 0x000fca00078efcff */
[----:B------:R0:W-:Y:S01]  /*102d0*/  STG.E.U8 [R8.64], R3 ;  /* 0x0000000308007986 */ /* 0x0001e2000c101124 */
[----:B------:R-:W-:Y:S05]  /*102e0*/  BRA `(.L_x_3601) ;  /* 0x0000071000007947 */ /* 0x000fea0003800000 */
.L_x_3611:
[----:B------:R-:W-:-:S05]  /*102f0*/  HADD2.F32 R0, -RZ, R17.H0_H0 ;  /* 0x20000011ff007230 */ /* 0x000fca0000004100 */
[----:B------:R-:W-:-:S05]  /*10300*/  F2FP.BF16.PACK_AB R0, RZ, R0 ;  /* 0x00000000ff00723e */ /* 0x000fca00000010ff */
[----:B------:R0:W-:Y:S01]  /*10310*/  STG.E.U16 [R8.64], R0 ;  /* 0x0000000008007986 */ /* 0x0001e2000c101524 */
[----:B------:R-:W-:Y:S05]  /*10320*/  BRA `(.L_x_3601) ;  /* 0x000006d000007947 */ /* 0x000fea0003800000 */
.L_x_3608:
        /* <DEDUP_REMOVED lines=12> */
.L_x_3620:
        /* <DEDUP_REMOVED lines=17> */
.L_x_3623:
[----:B------:R-:W-:-:S04]  /*10500*/  LOP3.LUT R3, R17, 0x80000000, RZ, 0xc0, !PT ;  /* 0x8000000011037812 */ /* 0x000fc800078ec0ff */
[----:B------:R-:W-:-:S04]  /*10510*/  SHF.R.U32.HI R3, RZ, 0x18, R3 ;  /* 0x00000018ff037819 */ /* 0x000fc80000011603 */
[----:B------:R-:W-:-:S04]  /*10520*/  LOP3.LUT R0, R0, R3, RZ, 0xfc, !PT ;  /* 0x0000000300007212 */ /* 0x000fc800078efcff */
[----:B------:R-:W-:Y:S02]  /*10530*/  PRMT R4, R0, 0x7610, R4 ;  /* 0x0000761000047816 */ /* 0x000fe40000000004 */
.L_x_3622:
[----:B------:R-:W-:Y:S05]  /*10540*/  BSYNC B0 ;  /* 0x0000000000007941 */ /* 0x000fea0003800000 */
.L_x_3621:
[----:B------:R0:W-:Y:S01]  /*10550*/  STG.E.U8 [R8.64], R4 ;  /* 0x0000000408007986 */ /* 0x0001e2000c101124 */
[----:B------:R-:W-:Y:S05]  /*10560*/  BRA `(.L_x_3601) ;  /* 0x0000049000007947 */ /* 0x000fea0003800000 */
.L_x_3619:
        /* <DEDUP_REMOVED lines=17> */
.L_x_3626:
[----:B------:R-:W-:-:S04]  /*10680*/  LOP3.LUT R3, R17, 0x80000000, RZ, 0xc0, !PT ;  /* 0x8000000011037812 */ /* 0x000fc800078ec0ff */
[----:B------:R-:W-:-:S04]  /*10690*/  SHF.R.U32.HI R3, RZ, 0x18, R3 ;  /* 0x00000018ff037819 */ /* 0x000fc80000011603 */
[----:B------:R-:W-:-:S04]  /*106a0*/  LOP3.LUT R0, R0, R3, RZ, 0xfc, !PT ;  /* 0x0000000300007212 */ /* 0x000fc800078efcff */
[----:B------:R-:W-:Y:S02]  /*106b0*/  PRMT R4, R0, 0x7610, R4 ;  /* 0x0000761000047816 */ /* 0x000fe40000000004 */
.L_x_3625:
[----:B------:R-:W-:Y:S05]  /*106c0*/  BSYNC B0 ;  /* 0x0000000000007941 */ /* 0x000fea0003800000 */
.L_x_3624:
[----:B------:R0:W-:Y:S01]  /*106d0*/  STG.E.U8 [R8.64], R4 ;  /* 0x0000000408007986 */ /* 0x0001e2000c101124 */
[----:B------:R-:W-:Y:S05]  /*106e0*/  BRA `(.L_x_3601) ;  /* 0x0000031000007947 */ /* 0x000fea0003800000 */
.L_x_3618:
        /* <DEDUP_REMOVED lines=22> */
.L_x_3600:
[----:B------:R-:W-:Y:S01]  /*10850*/  MOV R24, 0x0 ;  /* 0x0000000000187802 */ /* 0x000fe20000000f00 */
[----:B------:R-:W-:Y:S02]  /*10860*/  IMAD.MOV.U32 R4, RZ, RZ, c[0x4][0x158] ;  /* 0x01005600ff047624 */ /* 0x000fe400078e00ff */
[----:B------:R-:W-:Y:S02]  /*10870*/  IMAD.MOV.U32 R5, RZ, RZ, c[0x4][0x15c] ;  /* 0x01005700ff057624 */ /* 0x000fe400078e00ff */
[----:B--2---:R-:W-:Y:S01]  /*10880*/  IMAD.MOV.U32 R6, RZ, RZ, c[0x4][0x160] ;  /* 0x01005800ff067624 */ /* 0x004fe200078e00ff */
[----:B------:R-:W0:Y:S01]  /*10890*/  LDC.64 R24, c[0x4][R24] ;  /* 0x0100000018187b82 */ /* 0x000e220000000a00 */
        /* <DEDUP_REMOVED lines=15> */
.L_x_3628:
[----:B------:R-:W-:-:S06]  /*10990*/  HADD2.F32 R4, -RZ, R17.H0_H0 ;  /* 0x20000011ff047230 */ /* 0x000fcc0000004100 */
[----:B------:R-:W0:Y:S02]  /*109a0*/  F2I.U64.TRUNC R4, R4 ;  /* 0x0000000400047311 */ /* 0x000e24000020d800 */
[----:B0-----:R0:W-:Y:S01]  /*109b0*/  STG.E.64 [R8.64], R4 ;  /* 0x0000000408007986 */ /* 0x0011e2000c101b24 */
[----:B------:R-:W-:Y:S05]  /*109c0*/  BRA `(.L_x_3601) ;  /* 0x0000003000007947 */ /* 0x000fea0003800000 */
.L_x_3627:
[----:B------:R-:W-:-:S06]  /*109d0*/  HADD2.F32 R17, -RZ, R17.H0_H0 ;  /* 0x20000011ff117230 */ /* 0x000fcc0000004100 */
[----:B------:R-:W0:Y:S02]  /*109e0*/  F2I.FTZ.U32.TRUNC.NTZ R17, R17 ;  /* 0x0000001100117305 */ /* 0x000e24000021f000 */
[----:B0-----:R0:W-:Y:S02]  /*109f0*/  STG.E [R8.64], R17 ;  /* 0x0000001108007986 */ /* 0x0011e4000c101924 */
.L_x_3601:
[----:B------:R-:W-:-:S04]  /*10a00*/  IADD3 R2, R2, 0x80, RZ ;  /* 0x0000008002027810 */ /* 0x000fc80007ffe0ff */
.L_x_3561:
[----:B------:R-:W-:-:S13]  /*10a10*/  ISETP.GE.AND P0, PT, R2, R27, PT ;  /* 0x0000001b0200720c */ /* 0x000fda0003f06270 */
[----:B------:R-:W-:Y:S01]  /*10a20*/  @P0 BREAK B6 ;  /* 0x0000000000060942 */ /* 0x000fe20003800000 */
[----:B------:R-:W-:Y:S05]  /*10a30*/  @P0 BRA `(.L_x_3595) ;  /* 0x0000100000000947 */ /* 0x000fea0003800000 */
[----:B------:R-:W-:Y:S05]  /*10a40*/  BSYNC B6 ;  /* 0x0000000000067941 */ /* 0x000fea0003800000 */
.L_x_3560:
[----:B0-----:R-:W-:Y:S01]  /*10a50*/  IMAD R0, R28, 0x200, R2 ;  /* 0x000002001c007824 */ /* 0x001fe200078e0202 */
[----:B-1----:R-:W-:-:S03]  /*10a60*/  PRMT R3, R22, 0x9910, RZ ;  /* 0x0000991016037816 */ /* 0x002fc600000000ff */
        /* <DEDUP_REMOVED lines=18> */
.L_x_3632:
[----:B------:R-:W-:-:S06]  /*10b90*/  HADD2.F32 R5, -RZ, R16.H0_H0 ;  /* 0x20000010ff057230 */ /* 0x000fcc0000004100 */
[----:B------:R-:W0:Y:S02]  /*10ba0*/  F2I.S64.TRUNC R4, R5 ;  /* 0x0000000500047311 */ /* 0x000e24000020d900 */
[----:B0-----:R0:W-:Y:S01]  /*10bb0*/  STG.E.U8 [R8.64], R4 ;  /* 0x0000000408007986 */ /* 0x0011e2000c101124 */
[----:B------:R-:W-:Y:S05]  /*10bc0*/  BRA `(.L_x_3634) ;  /* 0x00000e6000007947 */ /* 0x000fea0003800000 */
.L_x_3631:
        /* <DEDUP_REMOVED lines=10> */
.L_x_3636:
[----:B------:R-:W-:-:S04]  /*10c70*/  HADD2.F32 R16, -RZ, R16.H0_H0 ;  /* 0x20000010ff107230 */ /* 0x000fc80000004100 */
[----:B------:R-:W0:Y:S02]  /*10c80*/  F2I.FTZ.TRUNC.NTZ R3, R16 ;  /* 0x0000001000037305 */ /* 0x000e24000021f100 */
[----:B0-----:R0:W-:Y:S01]  /*10c90*/  STG.E [R8.64], R3 ;  /* 0x0000000308007986 */ /* 0x0011e2000c101924 */
[----:B------:R-:W-:Y:S05]  /*10ca0*/  BRA `(.L_x_3634) ;  /* 0x00000d8000007947 */ /* 0x000fea0003800000 */
.L_x_3635:
[----:B------:R-:W-:-:S04]  /*10cb0*/  HADD2.F32 R16, -RZ, R16.H0_H0 ;  /* 0x20000010ff107230 */ /* 0x000fc80000004100 */
[----:B------:R-:W0:Y:S02]  /*10cc0*/  F2I.FTZ.TRUNC.NTZ R3, R16 ;  /* 0x0000001000037305 */ /* 0x000e24000021f100 */
[----:B0-----:R0:W-:Y:S01]  /*10cd0*/  STG.E.U16 [R8.64], R3 ;  /* 0x0000000308007986 */ /* 0x0011e2000c101524 */
[----:B------:R-:W-:Y:S05]  /*10ce0*/  BRA `(.L_x_3634) ;  /* 0x00000d4000007947 */ /* 0x000fea0003800000 */
.L_x_3630:
        /* <DEDUP_REMOVED lines=9> */
.L_x_3638:
[----:B------:R0:W-:Y:S01]  /*10d80*/  STG.E.U16 [R8.64], R16 ;  /* 0x0000001008007986 */ /* 0x0001e2000c101524 */
[----:B------:R-:W-:Y:S05]  /*10d90*/  BRA `(.L_x_3634) ;  /* 0x00000c9000007947 */ /* 0x000fea0003800000 */
.L_x_3637:
        /* <DEDUP_REMOVED lines=10> */
.L_x_3640:
[----:B------:R0:W-:Y:S01]  /*10e40*/  STG.E [R8.64], R16 ;  /* 0x0000001008007986 */ /* 0x0001e2000c101924 */
[----:B------:R-:W-:Y:S05]  /*10e50*/  BRA `(.L_x_3634) ;  /* 0x00000bd000007947 */ /* 0x000fea0003800000 */
.L_x_3639:
[----:B------:R-:W-:-:S05]  /*10e60*/  HADD2.F32 R4, -RZ, R16.H0_H0 ;  /* 0x20000010ff047230 */ /* 0x000fca0000004100 */
[----:B------:R-:W-:-:S06]  /*10e70*/  FMUL.FTZ R4, R4, 1 ;  /* 0x3f80000004047820 */ /* 0x000fcc0000410000 */
[----:B------:R-:W0:Y:S02]  /*10e80*/  F2F.F64.F32 R4, R4 ;  /* 0x0000000400047310 */ /* 0x000e240000201800 */
[----:B0-----:R0:W-:Y:S01]  /*10e90*/  STG.E.64 [R8.64], R4 ;  /* 0x0000000408007986 */ /* 0x0011e2000c101b24 */
[----:B------:R-:W-:Y:S05]  /*10ea0*/  BRA `(.L_x_3634) ;  /* 0x00000b8000007947 */ /* 0x000fea0003800000 */
.L_x_3629:
        /* <DEDUP_REMOVED lines=16> */
.L_x_3643:
        /* <DEDUP_REMOVED lines=8> */
.L_x_3642:
[----:B------:R-:W-:-:S13]  /*11030*/  ISETP.NE.AND P0, PT, R0, 0xf, PT ;  /* 0x0000000f0000780c */ /* 0x000fda0003f05270 */
[----:B------:R-:W-:Y:S05]  /*11040*/  @!P0 BRA `(.L_x_3644) ;  /* 0x000002d000008947 */ /* 0x000fea0003800000 */
[----:B------:R-:W-:-:S13]  /*11050*/  ISETP.NE.AND P0, PT, R0, 0x17, PT ;  /* 0x000000170000780c */ /* 0x000fda0003f05270 */
[----:B------:R-:W-:Y:S05]  /*11060*/  @!P0 BRA `(.L_x_3645) ;  /* 0x0000015000008947 */ /* 0x000fea0003800000 */
[----:B------:R-:W-:-:S13]  /*11070*/  ISETP.NE.AND P0, PT, R0, 0x18, PT ;  /* 0x000000180000780c */ /* 0x000fda0003f05270 */
[----:B------:R-:W-:Y:S05]  /*11080*/  @P0 BRA `(.L_x_3633) ;  /* 0x000007f000000947 */ /* 0x000fea0003800000 */
[----:B--2---:R-:W-:Y:S01]  /*11090*/  HADD2.F32 R7, -RZ, R16.H0_H0 ;  /* 0x20000010ff077230 */ /* 0x004fe20000004100 */
        /* <DEDUP_REMOVED lines=14> */
.L_x_3647:
[----:B------:R-:W-:Y:S05]  /*11180*/  BSYNC B0 ;  /* 0x0000000000007941 */ /* 0x000fea0003800000 */
.L_x_3646:
[----:B------:R-:W-:-:S05]  /*11190*/  LOP3.LUT R5, R0, R5, RZ, 0xfc, !PT ;  /* 0x0000000500057212 */ /* 0x000fca00078efcff */
[----:B------:R0:W-:Y:S01]  /*111a0*/  STG.E.U8 [R8.64], R5 ;  /* 0x0000000508007986 */ /* 0x0001e2000c101124 */
[----:B------:R-:W-:Y:S05]  /*111b0*/  BRA `(.L_x_3634) ;  /* 0x0000087000007947 */ /* 0x000fea0003800000 */
.L_x_3645:
        /* <DEDUP_REMOVED lines=13> */
.L_x_3649:
[----:B------:R-:W-:Y:S01]  /*11290*/  IMAD.MOV.U32 R0, RZ, RZ, 0x7f ;  /* 0x0000007fff007424 */ /* 0x000fe200078e00ff */
[----:B------:R-:W-:-:S04]  /*112a0*/  ISETP.GT.U32.AND P0, PT, R3, 0x7f800000, PT ;  /* 0x7f8000000300780c */ /* 0x000fc80003f04070 */
[----:B------:R-:W-:-:S04]  /*112b0*/  SEL R0, R0, 0x7c, P0 ;  /* 0x0000007c00007807 */ /* 0x000fc80000000000 */
.L_x_3650:
[----:B------:R-:W-:Y:S05]  /*112c0*/  BSYNC B0 ;  /* 0x0000000000007941 */ /* 0x000fea0003800000 */
.L_x_3648:
[----:B------:R-:W-:-:S04]  /*112d0*/  LOP3.LUT R3, R5, 0x80000000, RZ, 0xc0, !PT ;  /* 0x8000000005037812 */ /* 0x000fc800078ec0ff */
[----:B------:R-:W-:-:S04]  /*112e0*/  SHF.R.U32.HI R3, RZ, 0x18, R3 ;  /* 0x00000018ff037819 */ /* 0x000fc80000011603 */
[----:B------:R-:W-:-:S05]  /*112f0*/  LOP3.LUT R3, R0, R3, RZ, 0xfc, !PT ;  /* 0x0000000300037212 */ /* 0x000fca00078efcff */
[----:B------:R0:W-:Y:S01]  /*11300*/  STG.E.U8 [R8.64], R3 ;  /* 0x0000000308007986 */ /* 0x0001e2000c101124 */
[----:B------:R-:W-:Y:S05]  /*11310*/  BRA `(.L_x_3634) ;  /* 0x0000071000007947 */ /* 0x000fea0003800000 */
.L_x_3644:
[----:B------:R-:W-:-:S05]  /*11320*/  HADD2.F32 R0, -RZ, R16.H0_H0 ;  /* 0x20000010ff007230 */ /* 0x000fca0000004100 */
[----:B------:R-:W-:-:S05]  /*11330*/  F2FP.BF16.PACK_AB R0, RZ, R0 ;  /* 0x00000000ff00723e */ /* 0x000fca00000010ff */
[----:B------:R0:W-:Y:S01]  /*11340*/  STG.E.U16 [R8.64], R0 ;  /* 0x0000000008007986 */ /* 0x0001e2000c101524 */
[----:B------:R-:W-:Y:S05]  /*11350*/  BRA `(.L_x_3634) ;  /* 0x000006d000007947 */ /* 0x000fea0003800000 */
.L_x_3641:
        /* <DEDUP_REMOVED lines=12> */
.L_x_3653:
        /* <DEDUP_REMOVED lines=17> */
.L_x_3656:
[----:B------:R-:W-:-:S04]  /*11530*/  LOP3.LUT R3, R5, 0x80000000, RZ, 0xc0, !PT ;  /* 0x8000000005037812 */ /* 0x000fc800078ec0ff */
[----:B------:R-:W-:-:S04]  /*11540*/  SHF.R.U32.HI R3, RZ, 0x18, R3 ;  /* 0x00000018ff037819 */ /* 0x000fc80000011603 */
[----:B------:R-:W-:-:S04]  /*11550*/  LOP3.LUT R0, R0, R3, RZ, 0xfc, !PT ;  /* 0x0000000300007212 */ /* 0x000fc800078efcff */
[----:B------:R-:W-:Y:S02]  /*11560*/  PRMT R4, R0, 0x7610, R4 ;  /* 0x0000761000047816 */ /* 0x000fe40000000004 */
.L_x_3655:
[----:B------:R-:W-:Y:S05]  /*11570*/  BSYNC B0 ;  /* 0x0000000000007941 */ /* 0x000fea0003800000 */
.L_x_3654:
[----:B------:R0:W-:Y:S01]  /*11580*/  STG.E.U8 [R8.64], R4 ;  /* 0x0000000408007986 */ /* 0x0001e2000c101124 */
[----:B------:R-:W-:Y:S05]  /*11590*/  BRA `(.L_x_3634) ;  /* 0x0000049000007947 */ /* 0x000fea0003800000 */
.L_x_3652:
        /* <DEDUP_REMOVED lines=17> */
.L_x_3659:
[----:B------:R-:W-:-:S04]  /*116b0*/  LOP3.LUT R3, R5, 0x80000000, RZ, 0xc0, !PT ;  /* 0x8000000005037812 */ /* 0x000fc800078ec0ff */
[----:B------:R-:W-:-:S04]  /*116c0*/  SHF.R.U32.HI R3, RZ, 0x18, R3 ;  /* 0x00000018ff037819 */ /* 0x000fc80000011603 */
[----:B------:R-:W-:-:S04]  /*116d0*/  LOP3.LUT R0, R0, R3, RZ, 0xfc, !PT ;  /* 0x0000000300007212 */ /* 0x000fc800078efcff */
[----:B------:R-:W-:Y:S02]  /*116e0*/  PRMT R4, R0, 0x7610, R4 ;  /* 0x0000761000047816 */ /* 0x000fe40000000004 */
.L_x_3658:
[----:B------:R-:W-:Y:S05]  /*116f0*/  BSYNC B0 ;  /* 0x0000000000007941 */ /* 0x000fea0003800000 */
.L_x_3657:
[----:B------:R0:W-:Y:S01]  /*11700*/  STG.E.U8 [R8.64], R4 ;  /* 0x0000000408007986 */ /* 0x0001e2000c101124 */
[----:B------:R-:W-:Y:S05]  /*11710*/  BRA `(.L_x_3634) ;  /* 0x0000031000007947 */ /* 0x000fea0003800000 */
.L_x_3651:
        /* <DEDUP_REMOVED lines=22> */
.L_x_3633:
        /* <DEDUP_REMOVED lines=20> */
.L_x_3661:
[----:B------:R-:W-:-:S06]  /*119c0*/  HADD2.F32 R4, -RZ, R16.H0_H0 ;  /* 0x20000010ff047230 */ /* 0x000fcc0000004100 */
[----:B------:R-:W0:Y:S02]  /*119d0*/  F2I.U64.TRUNC R4, R4 ;  /* 0x0000000400047311 */ /* 0x000e24000020d800 */
[----:B0-----:R0:W-:Y:S01]  /*119e0*/  STG.E.64 [R8.64], R4 ;  /* 0x0000000408007986 */ /* 0x0011e2000c101b24 */
[----:B------:R-:W-:Y:S05]  /*119f0*/  BRA `(.L_x_3634) ;  /* 0x0000003000007947 */ /* 0x000fea0003800000 */
.L_x_3660:
[----:B------:R-:W-:-:S04]  /*11a00*/  HADD2.F32 R16, -RZ, R16.H0_H0 ;  /* 0x20000010ff107230 */ /* 0x000fc80000004100 */
[----:B------:R-:W0:Y:S02]  /*11a10*/  F2I.FTZ.U32.TRUNC.NTZ R3, R16 ;  /* 0x0000001000037305 */ /* 0x000e24000021f000 */
[----:B0-----:R0:W-:Y:S02]  /*11a20*/  STG.E [R8.64], R3 ;  /* 0x0000000308007986 */ /* 0x0011e4000c101924 */
.L_x_3634:
[----:B------:R-:W-:Y:S02]  /*11a30*/  IADD3 R2, R2, 0x80, RZ ;  /* 0x0000008002027810 */ /* 0x000fe40007ffe0ff */
.L_x_3595:
[----:B------:R-:W-:Y:S05]  /*11a40*/  BSYNC B7 ;  /* 0x0000000000077941 */ /* 0x000fea0003800000 */
.L_x_3559:
[----:B------:R-:W-:-:S13]  /*11a50*/  ISETP.GE.AND P0, PT, R2, R27, PT ;  /* 0x0000001b0200720c */ /* 0x000fda0003f06270 */
[----:B------:R-:W-:Y:S05]  /*11a60*/  @P0 EXIT ;  /* 0x000000000000094d */ /* 0x000fea0003800000 */
[----:B01----:R-:W-:Y:S01]  /*11a70*/  PRMT R0, R22, 0x9910, RZ ;  /* 0x0000991016007816 */ /* 0x003fe200000000ff */
        /* <DEDUP_REMOVED lines=18> */
.L_x_3665:
[----:B------:R-:W-:-:S06]  /*11ba0*/  HADD2.F32 R5, -RZ, R18.H0_H0 ;  /* 0x20000012ff057230 */ /* 0x000fcc0000004100 */
[----:B------:R-:W0:Y:S02]  /*11bb0*/  F2I.S64.TRUNC R4, R5 ;  /* 0x0000000500047311 */ /* 0x000e24000020d900 */
[----:B0-----:R-:W-:Y:S01]  /*11bc0*/  STG.E.U8 [R2.64], R4 ;  /* 0x0000000402007986 */ /* 0x001fe2000c101124 */
[----:B------:R-:W-:Y:S05]  /*11bd0*/  EXIT ;  /* 0x000000000000794d */ /* 0x000fea0003800000 */
.L_x_3664:
        /* <DEDUP_REMOVED lines=10> */
.L_x_3668:
[----:B------:R-:W-:-:S04]  /*11c80*/  HADD2.F32 R18, -RZ, R18.H0_H0 ;  /* 0x20000012ff127230 */ /* 0x000fc80000004100 */
[----:B------:R-:W0:Y:S02]  /*11c90*/  F2I.FTZ.TRUNC.NTZ R5, R18 ;  /* 0x0000001200057305 */ /* 0x000e24000021f100 */
[----:B0-----:R-:W-:Y:S01]  /*11ca0*/  STG.E [R2.64], R5 ;  /* 0x0000000502007986 */ /* 0x001fe2000c101924 */
[----:B------:R-:W-:Y:S05]  /*11cb0*/  EXIT ;  /* 0x000000000000794d */ /* 0x000fea0003800000 */
.L_x_3667:
[----:B------:R-:W-:-:S04]  /*11cc0*/  HADD2.F32 R18, -RZ, R18.H0_H0 ;  /* 0x20000012ff127230 */ /* 0x000fc80000004100 */
[----:B------:R-:W0:Y:S02]  /*11cd0*/  F2I.FTZ.TRUNC.NTZ R5, R18 ;  /* 0x0000001200057305 */ /* 0x000e24000021f100 */
[----:B0-----:R-:W-:Y:S01]  /*11ce0*/  STG.E.U16 [R2.64], R5 ;  /* 0x0000000502007986 */ /* 0x001fe2000c101524 */
[----:B------:R-:W-:Y:S05]  /*11cf0*/  EXIT ;  /* 0x000000000000794d */ /* 0x000fea0003800000 */
.L_x_3663:
        /* <DEDUP_REMOVED lines=9> */
.L_x_3670:
[----:B------:R-:W-:Y:S01]  /*11d90*/  STG.E.U16 [R2.64], R18 ;  /* 0x0000001202007986 */ /* 0x000fe2000c101524 */
[----:B------:R-:W-:Y:S05]  /*11da0*/  EXIT ;  /* 0x000000000000794d */ /* 0x000fea0003800000 */
.L_x_3669:
        /* <DEDUP_REMOVED lines=10> */
.L_x_3672:
[----:B------:R-:W-:Y:S01]  /*11e50*/  STG.E [R2.64], R18 ;  /* 0x0000001202007986 */ /* 0x000fe2000c101924 */
[----:B------:R-:W-:Y:S05]  /*11e60*/  EXIT ;  /* 0x000000000000794d */ /* 0x000fea0003800000 */
.L_x_3671:
[----:B------:R-:W-:-:S05]  /*11e70*/  HADD2.F32 R4, -RZ, R18.H0_H0 ;  /* 0x20000012ff047230 */ /* 0x000fca0000004100 */
[----:B------:R-:W-:-:S06]  /*11e80*/  FMUL.FTZ R4, R4, 1 ;  /* 0x3f80000004047820 */ /* 0x000fcc0000410000 */
[----:B------:R-:W0:Y:S02]  /*11e90*/  F2F.F64.F32 R4, R4 ;  /* 0x0000000400047310 */ /* 0x000e240000201800 */
[----:B0-----:R-:W-:Y:S01]  /*11ea0*/  STG.E.64 [R2.64], R4 ;  /* 0x0000000402007986 */ /* 0x001fe2000c101b24 */
[----:B------:R-:W-:Y:S05]  /*11eb0*/  EXIT ;  /* 0x000000000000794d */ /* 0x000fea0003800000 */
.L_x_3662:
        /* <DEDUP_REMOVED lines=14> */
[----:B------:R-:W-:Y:S01]  /*11fa0*/  STG.E.U8 [R2.64], R5 ;  /* 0x0000000502007986 */ /* 0x000fe2000c101124 */
[----:B------:R-:W-:Y:S05]  /*11fb0*/  EXIT ;  /* 0x000000000000794d */ /* 0x000fea0003800000 */
.L_x_3675:
[--C-:B--2---:R-:W-:Y:S02]  /*11fc0*/  HADD2.F32 R6, -RZ, R18.reuse.H1_H1 ;  /* 0x30000012ff067230 */ /* 0x104fe40000004100 */
[----:B------:R-:W-:-:S03]  /*11fd0*/  HADD2.F32 R18, -RZ, R18.H0_H0 ;  /* 0x20000012ff127230 */ /* 0x000fc60000004100 */
[----:B------:R-:W-:Y:S02]  /*11fe0*/  FMUL.FTZ R6, R6, 1 ;  /* 0x3f80000006067820 */ /* 0x000fe40000410000 */
[----:B------:R-:W-:-:S04]  /*11ff0*/  FMUL.FTZ R4, R18, 1 ;  /* 0x3f80000012047820 */ /* 0x000fc80000410000 */
[----:B------:R-:W-:Y:S08]  /*12000*/  F2F.F64.F32 R6, R6 ;  /* 0x0000000600067310 */ /* 0x000ff00000201800 */
[----:B------:R-:W0:Y:S02]  /*12010*/  F2F.F64.F32 R4, R4 ;  /* 0x0000000400047310 */ /* 0x000e240000201800 */
[----:B0-----:R-:W-:Y:S01]  /*12020*/  STG.E.128 [R2.64], R4 ;  /* 0x0000000402007986 */ /* 0x001fe2000c101d24 */
[----:B------:R-:W-:Y:S05]  /*12030*/  EXIT ;  /* 0x000000000000794d */ /* 0x000fea0003800000 */
.L_x_3674:
        /* <DEDUP_REMOVED lines=21> */
.L_x_3679:
[----:B------:R-:W-:Y:S05]  /*12190*/  BSYNC B0 ;  /* 0x0000000000007941 */ /* 0x000fea0003800000 */
.L_x_3678:
[----:B------:R-:W-:-:S05]  /*121a0*/  LOP3.LUT R5, R0, R5, RZ, 0xfc, !PT ;  /* 0x0000000500057212 */ /* 0x000fca00078efcff */
[----:B------:R-:W-:Y:S01]  /*121b0*/  STG.E.U8 [R2.64], R5 ;  /* 0x0000000502007986 */ /* 0x000fe2000c101124 */
[----:B------:R-:W-:Y:S05]  /*121c0*/  EXIT ;  /* 0x000000000000794d */ /* 0x000fea0003800000 */
.L_x_3677:
        /* <DEDUP_REMOVED lines=13> */
.L_x_3681:
[----:B------:R-:W-:Y:S01]  /*122a0*/  IMAD.MOV.U32 R0, RZ, RZ, 0x7f ;  /* 0x0000007fff007424 */ /* 0x000fe200078e00ff */
[----:B------:R-:W-:-:S04]  /*122b0*/  ISETP.GT.U32.AND P0, PT, R4, 0x7f800000, PT ;  /* 0x7f8000000400780c */ /* 0x000fc80003f04070 */
[----:B------:R-:W-:-:S04]  /*122c0*/  SEL R0, R0, 0x7c, P0 ;  /* 0x0000007c00007807 */ /* 0x000fc80000000000 */
.L_x_3682:
[----:B------:R-:W-:Y:S05]  /*122d0*/  BSYNC B0 ;  /* 0x0000000000007941 */ /* 0x000fea0003800000 */
.L_x_3680:
[----:B------:R-:W-:-:S04]  /*122e0*/  LOP3.LUT R4, R5, 0x80000000, RZ, 0xc0, !PT ;  /* 0x8000000005047812 */ /* 0x000fc800078ec0ff */
[----:B------:R-:W-:-:S04]  /*122f0*/  SHF.R.U32.HI R5, RZ, 0x18, R4 ;  /* 0x00000018ff057819 */ /* 0x000fc80000011604 */
[----:B------:R-:W-:-:S05]  /*12300*/  LOP3.LUT R5, R0, R5, RZ, 0xfc, !PT ;  /* 0x0000000500057212 */ /* 0x000fca00078efcff */
[----:B------:R-:W-:Y:S01]  /*12310*/  STG.E.U8 [R2.64], R5 ;  /* 0x0000000502007986 */ /* 0x000fe2000c101124 */
[----:B------:R-:W-:Y:S05]  /*12320*/  EXIT ;  /* 0x000000000000794d */ /* 0x000fea0003800000 */
.L_x_3676:
[----:B------:R-:W-:-:S05]  /*12330*/  HADD2.F32 R0, -RZ, R18.H0_H0 ;  /* 0x20000012ff007230 */ /* 0x000fca0000004100 */
[----:B------:R-:W-:-:S05]  /*12340*/  F2FP.BF16.PACK_AB R0, RZ, R0 ;  /* 0x00000000ff00723e */ /* 0x000fca00000010ff */
[----:B------:R-:W-:Y:S01]  /*12350*/  STG.E.U16 [R2.64], R0 ;  /* 0x0000000002007986 */ /* 0x000fe2000c101524 */
[----:B------:R-:W-:Y:S05]  /*12360*/  EXIT ;  /* 0x000000000000794d */ /* 0x000fea0003800000 */
.L_x_3673:
        /* <DEDUP_REMOVED lines=12> */
.L_x_3685:
[----:B--2---:R-:W-:Y:S01]  /*12430*/  HADD2.F32 R7, -RZ, R18.H0_H0 ;  /* 0x20000012ff077230 */ /* 0x004fe20000004100 */
        /* <DEDUP_REMOVED lines=16> */
.L_x_3688:
[----:B------:R-:W-:-:S04]  /*12540*/  LOP3.LUT R0, R7, 0x80000000, RZ, 0xc0, !PT ;  /* 0x8000000007007812 */ /* 0x000fc800078ec0ff */
[----:B------:R-:W-:-:S04]  /*12550*/  SHF.R.U32.HI R5, RZ, 0x18, R0 ;  /* 0x00000018ff057819 */ /* 0x000fc80000011600 */
[----:B------:R-:W-:-:S04]  /*12560*/  LOP3.LUT R4, R4, R5, RZ, 0xfc, !PT ;  /* 0x0000000504047212 */ /* 0x000fc800078efcff */
[----:B------:R-:W-:Y:S02]  /*12570*/  PRMT R0, R4, 0x7610, R0 ;  /* 0x0000761004007816 */ /* 0x000fe40000000000 */
.L_x_3687:
[----:B------:R-:W-:Y:S05]  /*12580*/  BSYNC B0 ;  /* 0x0000000000007941 */ /* 0x000fea0003800000 */
.L_x_3686:
[----:B------:R-:W-:Y:S01]  /*12590*/  STG.E.U8 [R2.64], R0 ;  /* 0x0000000002007986 */ /* 0x000fe2000c101124 */
[----:B------:R-:W-:Y:S05]  /*125a0*/  EXIT ;  /* 0x000000000000794d */ /* 0x000fea0003800000 */
.L_x_3684:
        /* <DEDUP_REMOVED lines=17> */
.L_x_3691:
[----:B------:R-:W-:-:S04]  /*126c0*/  LOP3.LUT R0, R7, 0x80000000, RZ, 0xc0, !PT ;  /* 0x8000000007007812 */ /* 0x000fc800078ec0ff */
[----:B------:R-:W-:-:S04]  /*126d0*/  SHF.R.U32.HI R5, RZ, 0x18, R0 ;  /* 0x00000018ff057819 */ /* 0x000fc80000011600 */
[----:B------:R-:W-:-:S04]  /*126e0*/  LOP3.LUT R4, R4, R5, RZ, 0xfc, !PT ;  /* 0x0000000504047212 */ /* 0x000fc800078efcff */
[----:B------:R-:W-:Y:S02]  /*126f0*/  PRMT R0, R4, 0x7610, R0 ;  /* 0x0000761004007816 */ /* 0x000fe40000000000 */
.L_x_3690:
[----:B------:R-:W-:Y:S05]  /*12700*/  BSYNC B0 ;  /* 0x0000000000007941 */ /* 0x000fea0003800000 */
.L_x_3689:
[----:B------:R-:W-:Y:S01]  /*12710*/  STG.E.U8 [R2.64], R0 ;  /* 0x0000000002007986 */ /* 0x000fe2000c101124 */
[----:B------:R-:W-:Y:S05]  /*12720*/  EXIT ;  /* 0x000000000000794d */ /* 0x000fea0003800000 */
.L_x_3683:
        /* <DEDUP_REMOVED lines=8> */
[----:B--2---:R-:W-:-:S04]  /*127b0*/  SHF.R.U32.HI R6, RZ, 0x17, R5 ;  /* 0x00000017ff067819 */ /* 0x004fc80000011605 */
        /* <DEDUP_REMOVED lines=13> */
.L_x_3666:
        /* <DEDUP_REMOVED lines=20> */
.L_x_3693:
[----:B------:R-:W-:-:S06]  /*129d0*/  HADD2.F32 R4, -RZ, R18.H0_H0 ;  /* 0x20000012ff047230 */ /* 0x000fcc0000004100 */
[----:B------:R-:W0:Y:S02]  /*129e0*/  F2I.U64.TRUNC R4, R4 ;  /* 0x0000000400047311 */ /* 0x000e24000020d800 */
[----:B0-----:R-:W-:Y:S01]  /*129f0*/  STG.E.64 [R2.64], R4 ;  /* 0x0000000402007986 */ /* 0x001fe2000c101b24 */
[----:B------:R-:W-:Y:S05]  /*12a00*/  EXIT ;  /* 0x000000000000794d */ /* 0x000fea0003800000 */
.L_x_3692:
[----:B------:R-:W-:-:S04]  /*12a10*/  HADD2.F32 R18, -RZ, R18.H0_H0 ;  /* 0x20000012ff127230 */ /* 0x000fc80000004100 */
[----:B------:R-:W0:Y:S02]  /*12a20*/  F2I.FTZ.U32.TRUNC.NTZ R5, R18 ;  /* 0x0000001200057305 */ /* 0x000e24000021f000 */
[----:B0-----:R-:W-:Y:S01]  /*12a30*/  STG.E [R2.64], R5 ;  /* 0x0000000502007986 */ /* 0x001fe2000c101924 */
[----:B------:R-:W-:Y:S05]  /*12a40*/  EXIT ;  /* 0x000000000000794d */ /* 0x000fea0003800000 */
        .weak           $__internal_1_$__cuda_sm3x_div_rn_ftz_f32_slowpath
        .type           $__internal_1_$__cuda_sm3x_div_rn_ftz_f32_slowpath,@function
        .size           $__internal_1_$__cuda_sm3x_div_rn_ftz_f32_slowpath,(.L_x_15790 - $__internal_1_$__cuda_sm3x_div_rn_ftz_f32_slowpath)
$__internal_1_$__cuda_sm3x_div_rn_ftz_f32_slowpath:
[----:B------:R-:W-:Y:S01]  /*12a50*/  SHF.R.U32.HI R4, RZ, 0x17, R7 ;  /* 0x00000017ff047819 */ /* 0x000fe20000011607 */
[----:B------:R-:W-:Y:S01]  /*12a60*/  BSSY B2, `(.L_x_3694) ;  /* 0x0000047000027945 */ /* 0x000fe20003800000 */
[----:B------:R-:W-:Y:S01]  /*12a70*/  SHF.R.U32.HI R6, RZ, 0x17, R8 ;  /* 0x00000017ff067819 */ /* 0x000fe20000011608 */
[----:B------:R-:W-:Y:S01]  /*12a80*/  BSSY B3, `(.L_x_3695) ;  /* 0x000001d000037945 */ /* 0x000fe20003800000 */
[----:B------:R-:W-:Y:S02]  /*12a90*/  LOP3.LUT R4, R4, 0xff, RZ, 0xc0, !PT ;  /* 0x000000ff04047812 */ /* 0x000fe400078ec0ff */
[----:B------:R-:W-:Y:S02]  /*12aa0*/  LOP3.LUT R6, R6, 0xff, RZ, 0xc0, !PT ;  /* 0x000000ff06067812 */ /* 0x000fe400078ec0ff */
[----:B------:R-:W-:-:S04]  /*12ab0*/  IADD3 R5, R4, -0x1, RZ ;  /* 0xffffffff04057810 */ /* 0x000fc80007ffe0ff */
[----:B------:R-:W-:Y:S02]  /*12ac0*/  ISETP.GT.U32.AND P0, PT, R5, 0xfd, PT ;  /* 0x000000fd0500780c */ /* 0x000fe40003f04070 */
[----:B------:R-:W-:-:S04]  /*12ad0*/  IADD3 R5, R6, -0x1, RZ ;  /* 0xffffffff06057810 */ /* 0x000fc80007ffe0ff */
        /* <DEDUP_REMOVED lines=23> */
.L_x_3696:
[----:B------:R-:W-:Y:S05]  /*12c50*/  BSYNC B3 ;  /* 0x0000000000037941 */ /* 0x000fea0003800000 */
.L_x_3695:
[----:B------:R-:W-:Y:S01]  /*12c60*/  IADD3 R4, R4, -0x7f, RZ ;  /* 0xffffff8104047810 */ /* 0x000fe20007ffe0ff */
[----:B------:R-:W-:Y:S01]  /*12c70*/  BSSY B3, `(.L_x_3701) ;  /* 0x000001b000037945 */ /* 0x000fe20003800000 */
[----:B------:R-:W-:-:S03]  /*12c80*/  IADD3 R6, R6, -0x7f, RZ ;  /* 0xffffff8106067810 */ /* 0x000fc60007ffe0ff */
[----:B------:R-:W-:Y:S02]  /*12c90*/  IMAD R5, R4, -0x800000, R7 ;  /* 0xff80000004057824 */ /* 0x000fe400078e0207 */
[C---:B------:R-:W-:Y:S02]  /*12ca0*/  IMAD R8, R6.reuse, -0x800000, R8 ;  /* 0xff80000006087824 */ /* 0x040fe400078e0208 */
[----:B------:R0:W1:Y:S01]  /*12cb0*/  MUFU.RCP R7, R5 ;  /* 0x0000000500077308 */ /* 0x0000620000001000 */
[----:B------:R-:W-:Y:S02]  /*12cc0*/  IMAD.IADD R4, R6, 0x1, -R4 ;  /* 0x0000000106047824 */ /* 0x000fe400078e0a04 */
[----:B0-----:R-:W-:-:S04]  /*12cd0*/  FADD.FTZ R5, -R5, -RZ ;  /* 0x800000ff05057221 */ /* 0x001fc80000010100 */
[----:B-1----:R-:W-:-:S04]  /*12ce0*/  FFMA R9, R7, R5, 1 ;  /* 0x3f80000007097423 */ /* 0x002fc80000000005 */
        /* <DEDUP_REMOVED lines=18> */
.L_x_3702:
[----:B------:R-:W-:Y:S02]  /*12e10*/  IMAD R5, R4, 0x800000, R5 ;  /* 0x0080000004057824 */ /* 0x000fe400078e0205 */
.L_x_3703:
[----:B------:R-:W-:Y:S05]  /*12e20*/  BSYNC B3 ;  /* 0x0000000000037941 */ /* 0x000fea0003800000 */
.L_x_3701:
[----:B------:R-:W-:Y:S01]  /*12e30*/  IMAD.MOV.U32 R6, RZ, RZ, R5 ;  /* 0x000000ffff067224 */ /* 0x000fe200078e0005 */
[----:B------:R-:W-:Y:S05]  /*12e40*/  BRA `(.L_x_3704) ;  /* 0x0000008000007947 */ /* 0x000fea0003800000 */
.L_x_3700:
[----:B------:R-:W-:-:S04]  /*12e50*/  LOP3.LUT R6, R7, 0x80000000, R8, 0x48, !PT ;  /* 0x8000000007067812 */ /* 0x000fc800078e4808 */
[----:B------:R-:W-:Y:S01]  /*12e60*/  LOP3.LUT R6, R6, 0x7f800000, RZ, 0xfc, !PT ;  /* 0x7f80000006067812 */ /* 0x000fe200078efcff */
[----:B------:R-:W-:Y:S05]  /*12e70*/  BRA `(.L_x_3704) ;  /* 0x0000005000007947 */ /* 0x000fea0003800000 */
.L_x_3699:
[----:B------:R-:W-:Y:S01]  /*12e80*/  LOP3.LUT R6, R7, 0x80000000, R8, 0x48, !PT ;  /* 0x8000000007067812 */ /* 0x000fe200078e4808 */
[----:B------:R-:W-:Y:S05]  /*12e90*/  BRA `(.L_x_3704) ;  /* 0x0000003000007947 */ /* 0x000fea0003800000 */
.L_x_3698:
[----:B------:R-:W0:Y:S01]  /*12ea0*/  MUFU.RSQ R6, -QNAN ;  /* 0xffc0000000067908 */ /* 0x000e220000001400 */
[----:B------:R-:W-:Y:S05]  /*12eb0*/  BRA `(.L_x_3704) ;  /* 0x0000001000007947 */ /* 0x000fea0003800000 */
.L_x_3697:
[----:B------:R-:W-:Y:S02]  /*12ec0*/  FADD.FTZ R6, R8, R7 ;  /* 0x0000000708067221 */ /* 0x000fe40000010000 */
.L_x_3704:
[----:B------:R-:W-:Y:S05]  /*12ed0*/  BSYNC B2 ;  /* 0x0000000000027941 */ /* 0x000fea0003800000 */
.L_x_3694:
[----:B------:R-:W-:Y:S02]  /*12ee0*/  IMAD.MOV.U32 R4, RZ, RZ, R3 ;  /* 0x000000ffff047224 */ /* 0x000fe400078e0003 */
[----:B------:R-:W-:-:S04]  /*12ef0*/  IMAD.MOV.U32 R5, RZ, RZ, 0x0 ;  /* 0x00000000ff057424 */ /* 0x000fc800078e00ff */
[----:B------:R-:W-:Y:S05]  /*12f00*/  RET.REL.NODEC R4 `(_ZN2at6native27unrolled_elementwise_kernelIZZZNS0_16acos_kernel_cudaERNS_18TensorIteratorBaseEENKUlvE_clEvENKUlvE1_clEvEUlN3c107complexINS6_4HalfEEEE_St5arrayIPcLm2EELi4E23TrivialOffsetCalculatorILi1EjESF_NS0_6memory12LoadWithCastILi1EEENSG_13StoreWithCastILi1EEEEEviT_T0_T2_T3_T4_T5_) ;  /* 0xfffed0f004007950 */ /* 0x000fea0003c3ffff */
.L_x_3705:
        /* <DEDUP_REMOVED lines=15> */
.L_x_15790:


//--------------------- .text._ZN2at6native18elementwise_kernelILi128ELi2EZNS0_22gpu_kernel_impl_nocastIZZZNS0_16acos_kernel_cudaERNS_18TensorIteratorBaseEENKUlvE_clEvENKUlvE1_clEvEUlN3c107complexINS7_4HalfEEEE_EEvS4_RKT_EUliE_EEviT1_ --------------------------
	.section	.text._ZN2at6native18elementwise_kernelILi128ELi2EZNS0_22gpu_kernel_impl_nocastIZZZNS0_16acos_kernel_cudaERNS_18TensorIteratorBaseEENKUlvE_clEvENKUlvE1_clEvEUlN3c107complexINS7_4HalfEEEE_EEvS4_RKT_EUliE_EEviT1_,"ax",@progbits
	.sectioninfo	@"SHI_REGISTERS=25"
	.align	128
        .global         _ZN2at6native18elementwise_kernelILi128ELi2EZNS0_22gpu_kernel_impl_nocastIZZZNS0_16acos_kernel_cudaERNS_18TensorIteratorBaseEENKUlvE_clEvENKUlvE1_clEvEUlN3c107complexINS7_4HalfEEEE_EEvS4_RKT_EUliE_EEviT1_
        .type           _ZN2at6native18elementwise_kernelILi128ELi2EZNS0_22gpu_kernel_impl_nocastIZZZNS0_16acos_kernel_cudaERNS_18TensorIteratorBaseEENKUlvE_clEvENKUlvE1_clEvEUlN3c107complexINS7_4HalfEEEE_EEvS4_RKT_EUliE_EEviT1_,@function
        .size           _ZN2at6native18elementwise_kernelILi128ELi2EZNS0_22gpu_kernel_impl_nocastIZZZNS0_16acos_kernel_cudaERNS_18TensorIteratorBaseEENKUlvE_clEvENKUlvE1_clEvEUlN3c107complexINS7_4HalfEEEE_EEvS4_RKT_EUliE_EEviT1_,(.L_x_15791 - _ZN2at6native18elementwise_kernelILi128ELi2EZNS0_22gpu_kernel_impl_nocastIZZZNS0_16acos_kernel_cudaERNS_18TensorIteratorBaseEENKUlvE_clEvENKUlvE1_clEvEUlN3c107complexINS7_4HalfEEEE_EEvS4_RKT_EUliE_EEviT1_)
        .other          _ZN2at6native18elementwise_kernelILi128ELi2EZNS0_22gpu_kernel_impl_nocastIZZZNS0_16acos_kernel_cudaERNS_18TensorIteratorBaseEENKUlvE_clEvENKUlvE1_clEvEUlN3c107complexINS7_4HalfEEEE_EEvS4_RKT_EUliE_EEviT1_,@"STO_CUDA_ENTRY STV_DEFAULT"
_ZN2at6native18elementwise_kernelILi128ELi2EZNS0_22gpu_kernel_impl_nocastIZZZNS0_16acos_kernel_cudaERNS_18TensorIteratorBaseEENKUlvE_clEvENKUlvE1_clEvEUlN3c107complexINS7_4HalfEEEE_EEvS4_RKT_EUliE_EEviT1_:
.text._ZN2at6native18elementwise_kernelILi128ELi2EZNS0_22gpu_kernel_impl_nocastIZZZNS0_16acos_kernel_cudaERNS_18TensorIteratorBaseEENKUlvE_clEvENKUlvE1_clEvEUlN3c107complexINS7_4HalfEEEE_EEvS4_RKT_EUliE_EEviT1_:
        /* <DEDUP_REMOVED lines=9> */
[----:B------:R-:W-:Y:S01]  /*0090*/  HFMA2.MMA R0, -RZ, RZ, 0, 0 ;  /* 0x00000000ff007435 */ /* 0x000fe200000001ff */
[----:B------:R-:W-:-:S11]  /*00a0*/  MOV R4, RZ ;  /* 0x000000ff00047202 */ /* 0x000fd60000000f00 */
[----:B------:R-:W-:Y:S05]  /*00b0*/  @!P0 BRA `(.L_x_3708) ;  /* 0x00000e0000008947 */ /* 0x000fea0003800000 */
[----:B------:R-:W-:Y:S02]  /*00c0*/  MOV R4, RZ ;  /* 0x000000ff00047202 */ /* 0x000fe40000000f00 */
[----:B------:R-:W-:-:S05]  /*00d0*/  MOV R5, R9 ;  /* 0x0000000900057202 */ /* 0x000fca0000000f00 */
[----:B------:R-:W-:Y:S01]  /*00e0*/  IMAD.HI.U32 R6, R9, c[0x0][0x170], R4 ;  /* 0x00005c0009067a27 */ /* 0x000fe200078e0004 */
        /* <DEDUP_REMOVED lines=221> */
.L_x_3708:
[----:B------:R-:W-:-:S04]  /*0ec0*/  IADD3 R8, P0, R0, c[0x0][0x368], RZ ;  /* 0x0000da0000087a10 */ /* 0x000fc80007f1e0ff */
[----:B------:R-:W-:-:S05]  /*0ed0*/  IADD3.X R9, RZ, c[0x0][0x36c], RZ, P0, !PT ;  /* 0x0000db00ff097a10 */ /* 0x000fca00007fe4ff */
[----:B------:R-:W2:Y:S01]  /*0ee0*/  LDG.E R8, [R8.64] ;  /* 0x0000000408087981 */ /* 0x000ea2000c1e1900 */
[----:B------:R-:W-:Y:S01]  /*0ef0*/  BSSY B0, `(.L_x_3709) ;  /* 0x000027e000007945 */ /* 0x000fe20003800000 */
[--C-:B--2---:R-:W-:Y:S02]  /*0f00*/  HADD2.F32 R5, -RZ, R8.reuse.H0_H0 ;  /* 0x20000008ff057230 */ /* 0x104fe40000004100 */
[----:B------:R-:W-:-:S03]  /*0f10*/  HADD2.F32 R6, -RZ, R8.H1_H1 ;  /* 0x30000008ff067230 */ /* 0x000fc60000004100 */
        /* <DEDUP_REMOVED lines=75> */
[----:B------:R-:W-:Y:S01]  /*13d0*/  MOV R17, 0x3e800000 ;  /* 0x3e80000000117802 */ /* 0x000fe20000000f00 */
[----:B------:R-:W-:-:S02]  /*13e0*/  HFMA2.MMA R19, -RZ, RZ, 1.3056640625, -1.8671875 ;  /* 0x3d39bf78ff137435 */ /* 0x000fc400000001ff */
        /* <DEDUP_REMOVED lines=26> */
[----:B------:R-:W-:-:S05]  /*1590*/  @P0 MOV R13, 0x7f800000 ;  /* 0x7f800000000d0802 */ /* 0x000fca0000000f00 */
[----:B------:R-:W-:-:S05]  /*15a0*/  @P0 FFMA.FTZ R16, R12, R13, +INF ;  /* 0x7f8000000c100423 */ /* 0x000fca000001000d */
[----:B------:R-:W-:Y:S01]  /*15b0*/  FSEL R16, R16, -RZ, P1 ;  /* 0x800000ff10107208 */ /* 0x000fe20000800000 */
[----:B------:R-:W-:Y:S05]  /*15c0*/  BRA `(.L_x_3715) ;  /* 0x000003f000007947 */ /* 0x000fea0003800000 */
.L_x_3717:
        /* <DEDUP_REMOVED lines=10> */
.L_x_3719:
[----:B------:R-:W-:-:S04]  /*1670*/  FADD.FTZ R12, -R0, R11 ;  /* 0x0000000b000c7221 */ /* 0x000fc80000010100 */
[----:B------:R-:W-:Y:S02]  /*1680*/  FMUL.FTZ R12, R12, 0.5 ;  /* 0x3f0000000c0c7820 */ /* 0x000fe40000410000 */
.L_x_3720:
[----:B------:R-:W-:Y:S05]  /*1690*/  BSYNC B3 ;  /* 0x0000000000037941 */ /* 0x000fea0003800000 */
.L_x_3718:
        /* <DEDUP_REMOVED lines=11> */
.L_x_3722:
[----:B------:R-:W-:-:S04]  /*1750*/  FADD.FTZ R13, R10, -R13 ;  /* 0x8000000d0a0d7221 */ /* 0x000fc80000010000 */
[----:B------:R-:W-:Y:S02]  /*1760*/  FMUL.FTZ R13, R13, 0.5 ;  /* 0x3f0000000d0d7820 */ /* 0x000fe40000410000 */
.L_x_3723:
[----:B------:R-:W-:Y:S05]  /*1770*/  BSYNC B3 ;  /* 0x0000000000037941 */ /* 0x000fea0003800000 */
.L_x_3721:
[----:B------:R-:W-:Y:S01]  /*1780*/  FADD.FTZ R13, R13, R12 ;  /* 0x0000000c0d0d7221 */ /* 0x000fe20000010000 */
[----:B------:R-:W-:Y:S01]  /*1790*/  MOV R17, 0x3e800000 ;  /* 0x3e80000000117802 */ /* 0x000fe20000000f00 */
[----:B------:R-:W-:Y:S01]  /*17a0*/  FADD.FTZ R12, R20, 1 ;  /* 0x3f800000140c7421 */ /* 0x000fe20000010000 */
[----:B------:R-:W-:-:S03]  /*17b0*/  HFMA2.MMA R22, -RZ, RZ, 1.3056640625, -1.8671875 ;  /* 0x3d39bf78ff167435 */ /* 0x000fc600000001ff */
[----:B------:R-:W-:-:S04]  /*17c0*/  FMUL.FTZ R14, R12, R13 ;  /* 0x0000000d0c0e7220 */ /* 0x000fc80000410000 */
        /* <DEDUP_REMOVED lines=30> */
.L_x_3716:
[----:B------:R0:W1:Y:S02]  /*19b0*/  MUFU.SQRT R16, R18 ;  /* 0x0000001200107308 */ /* 0x0000640000002000 */
.L_x_3715:
[----:B------:R-:W-:Y:S05]  /*19c0*/  BSYNC B2 ;  /* 0x0000000000027941 */ /* 0x000fea0003800000 */
.L_x_3714:
        /* <DEDUP_REMOVED lines=24> */
.L_x_3730:
[----:B------:R-:W-:-:S04]  /*1b50*/  FADD.FTZ R0, -R0, R11 ;  /* 0x0000000b00007221 */ /* 0x000fc80000010100 */
[----:B------:R-:W-:Y:S02]  /*1b60*/  FMUL.FTZ R0, R0, 0.5 ;  /* 0x3f00000000007820 */ /* 0x000fe40000410000 */
.L_x_3731:
[----:B------:R-:W-:Y:S05]  /*1b70*/  BSYNC B3 ;  /* 0x0000000000037941 */ /* 0x000fea0003800000 */
.L_x_3729:
        /* <DEDUP_REMOVED lines=10> */
.L_x_3733:
[----:B------:R-:W-:-:S04]  /*1c20*/  FADD.FTZ R9, -R9, R10 ;  /* 0x0000000a09097221 */ /* 0x000fc80000010100 */
[----:B------:R-:W-:Y:S02]  /*1c30*/  FMUL.FTZ R9, R9, 0.5 ;  /* 0x3f00000009097820 */ /* 0x000fe40000410000 */
.L_x_3734:
[----:B------:R-:W-:Y:S05]  /*1c40*/  BSYNC B3 ;  /* 0x0000000000037941 */ /* 0x000fea0003800000 */
.L_x_3732:
[----:B------:R-:W-:Y:S01]  /*1c50*/  FADD.FTZ R9, R9, R0 ;  /* 0x0000000009097221 */ /* 0x000fe20000010000 */
[----:B------:R-:W-:Y:S01]  /*1c60*/  PLOP3.LUT P0, PT, PT, PT, PT, 0x80, 0x0 ;  /* 0x000000000000781c */ /* 0x000fe20003f0f070 */
[----:B------:R-:W-:-:S04]  /*1c70*/  FADD.FTZ R20, R7, R20 ;  /* 0x0000001407147221 */ /* 0x000fc80000010000 */
[----:B------:R-:W-:-:S06]  /*1c80*/  FMUL.FTZ R20, R20, R9 ;  /* 0x0000000914147220 */ /* 0x000fcc0000410000 */
[----:B------:R-:W2:Y:S01]  /*1c90*/  MUFU.SQRT R20, R20 ;  /* 0x0000001400147308 */ /* 0x000ea20000002000 */
[----:B------:R-:W-:Y:S05]  /*1ca0*/  BRA `(.L_x_3726) ;  /* 0x000001a000007947 */ /* 0x000fea0003800000 */
.L_x_3728:
        /* <DEDUP_REMOVED lines=15> */
.L_x_3727:
        /* <DEDUP_REMOVED lines=8> */
.L_x_3725:
[----:B------:R-:W-:Y:S01]  /*1e20*/  PLOP3.LUT P0, PT, PT, PT, PT, 0x80, 0x0 ;  /* 0x000000000000781c */ /* 0x000fe20003f0f070 */
[----:B------:R-:W-:Y:S02]  /*1e30*/  FMUL.FTZ R20, R20, 16777216 ;  /* 0x4b80000014147820 */ /* 0x000fe40000410000 */
[----:B------:R-:W-:-:S05]  /*1e40*/  FMUL.FTZ R7, R7, 16777216 ;  /* 0x4b80000007077820 */ /* 0x000fca0000410000 */
.L_x_3726:
[----:B------:R-:W-:Y:S05]  /*1e50*/  BSYNC B2 ;  /* 0x0000000000027941 */ /* 0x000fea0003800000 */
.L_x_3724:
        /* <DEDUP_REMOVED lines=14> */
[----:B------:R-:W-:-:S05]  /*1f40*/  FFMA.FTZ R10, R9, R10, R9 ;  /* 0x0000000a090a7223 */ /* 0x000fca0000010009 */
[----:B------:R-:W-:Y:S02]  /*1f50*/  @P0 FSEL R5, R10, RZ, P1 ;  /* 0x000000ff0a050208 */ /* 0x000fe40000800000 */
[----:B------:R-:W-:Y:S02]  /*1f60*/  MOV R10, 0x3d10ecef ;  /* 0x3d10ecef000a7802 */ /* 0x000fe40000000f00 */
[----:B------:R-:W-:Y:S02]  /*1f70*/  LOP3.LUT R0, R5, 0x80000000, R0, 0xb8, !PT ;  /* 0x8000000005007812 */ /* 0x000fe400078eb800 */
[----:B------:R-:W-:-:S03]  /*1f80*/  FSETP.GEU.FTZ.AND P1, PT, R12, -0.56000000238418579102, PT ;  /* 0xbf0f5c290c00780b */ /* 0x000fc60003f3e000 */
        /* <DEDUP_REMOVED lines=8> */
[----:B------:R-:W-:-:S03]  /*2010*/  HFMA2.MMA R5, -RZ, RZ, 1.9599609375, 20144 ;  /* 0x3fd774ebff057435 */ /* 0x000fc600000001ff */
[----:B------:R-:W-:-:S05]  /*2020*/  FADD.FTZ R0, -R7, -RZ ;  /* 0x800000ff07007221 */ /* 0x000fca0000010100 */
[----:B------:R-:W-:-:S05]  /*2030*/  FSEL R0, R7, R0, P0 ;  /* 0x0000000007007208 */ /* 0x000fca0000000000 */
[----:B------:R-:W-:-:S04]  /*2040*/  @P1 FFMA.FTZ R7, R5, 0.93318945169448852539, R0 ;  /* 0x3f6ee58105071823 */ /* 0x000fc80000010000 */
[----:B------:R-:W-:Y:S01]  /*2050*/  @P0 FADD.FTZ R7, R7, R7 ;  /* 0x0000000707070221 */ /* 0x000fe20000010000 */
[----:B------:R-:W-:Y:S05]  /*2060*/  BRA `(.L_x_3738) ;  /* 0x0000087000007947 */ /* 0x000fea0003800000 */
.L_x_3737:
[----:B------:R-:W-:Y:S01]  /*2070*/  MOV R0, 0x3f000000 ;  /* 0x3f00000000007802 */ /* 0x000fe20000000f00 */
        /* <DEDUP_REMOVED lines=23> */
[----:B------:R-:W-:-:S05]  /*21f0*/  FSEL R0, R7, R0, P0 ;  /* 0x0000000007007208 */ /* 0x000fca0000000000 */
[----:B------:R-:W-:-:S04]  /*2200*/  @!P1 FFMA.FTZ R7, R5, 0.93318945169448852539, R0 ;  /* 0x3f6ee58105079823 */ /* 0x000fc80000010000 */
[----:B------:R-:W-:Y:S01]  /*2210*/  @P0 FADD.FTZ R7, R7, R7 ;  /* 0x0000000707070221 */ /* 0x000fe20000010000 */
[----:B------:R-:W-:Y:S05]  /*2220*/  BRA `(.L_x_3738) ;  /* 0x000006b000007947 */ /* 0x000fea0003800000 */
.L_x_3736:
        /* <DEDUP_REMOVED lines=18> */
[----:B------:R-:W-:Y:S02]  /*2350*/  MOV R14, R5 ;  /* 0x00000005000e7202 */ /* 0x000fe40000000f00 */
[----:B------:R-:W-:Y:S02]  /*2360*/  MOV R0, 0x2380 ;  /* 0x0000238000007802 */ /* 0x000fe40000000f00 */
[----:B01----:R-:W-:Y:S05]  /*2370*/  CALL.REL.NOINC `($__internal_2_$__cuda_sm3x_div_rn_ftz_f32_slowpath) ;  /* 0x00004a9000007944 */ /* 0x003fea0003c00000 */
.L_x_3741:
[----:B------:R-:W-:Y:S05]  /*2380*/  BSYNC B5 ;  /* 0x0000000000057941 */ /* 0x000fea0003800000 */
.L_x_3740:
[----:B------:R-:W-:Y:S01]  /*2390*/  HFMA2.MMA R11, -RZ, RZ, 0.89990234375, 10328 ;  /* 0x3b33710bff0b7435 */ /* 0x000fe200000001ff */
[----:B0-----:R-:W-:Y:S01]  /*23a0*/  FMUL.FTZ R0, R9, R9 ;  /* 0x0000000909007220 */ /* 0x001fe20000410000 */
        /* <DEDUP_REMOVED lines=13> */
[----:B------:R-:W-:-:S05]  /*2480*/  MOV R9, 0x3fd774eb ;  /* 0x3fd774eb00097802 */ /* 0x000fca0000000f00 */
[----:B------:R-:W-:Y:S01]  /*2490*/  FFMA.FTZ R0, R9, 1.8663789033889770508, -R0 ;  /* 0x3feee58109007823 */ /* 0x000fe20000010800 */
[----:B------:R-:W-:Y:S05]  /*24a0*/  BRA `(.L_x_3744) ;  /* 0x0000004000007947 */ /* 0x000fea0003800000 */
.L_x_3743:
[----:B------:R-:W-:Y:S02]  /*24b0*/  ISETP.GE.AND P0, PT, R7, RZ, PT ;  /* 0x000000ff0700720c */ /* 0x000fe40003f06270 */
[----:B------:R-:W-:-:S11]  /*24c0*/  MOV R9, 0x3fd774eb ;  /* 0x3fd774eb00097802 */ /* 0x000fd60000000f00 */
[----:B------:R-:W-:-:S04]  /*24d0*/  @P0 FFMA.FTZ R0, R9, 0.93318945169448852539, -R0 ;  /* 0x3f6ee58109000823 */ /* 0x000fc80000010800 */
[----:B------:R-:W-:Y:S02]  /*24e0*/  @!P0 FFMA.FTZ R0, R9, 0.93318945169448852539, R0 ;  /* 0x3f6ee58109008823 */ /* 0x000fe40000010000 */
.L_x_3744:
[----:B------:R-:W-:Y:S05]  /*24f0*/  BSYNC B2 ;  /* 0x0000000000027941 */ /* 0x000fea0003800000 */
.L_x_3742:
[----:B------:R-:W-:Y:S02]  /*2500*/  FSETP.NEU.FTZ.AND P0, PT, |R7|, |R20|, PT ;  /* 0x400000140700720b */ /* 0x000fe40003f1d200 */
[----:B------:R-:W-:Y:S01]  /*2510*/  FSETP.NEU.FTZ.AND P1, PT, R5, RZ, PT ;  /* 0x000000ff0500720b */ /* 0x000fe20003f3d000 */
[----:B------:R-:W-:Y:S01]  /*2520*/  HFMA2.MMA R5, -RZ, RZ, 2.04296875, -15.78125 ;  /* 0x4016cbe4ff057435 */ /* 0x000fe200000001ff */
        /* <DEDUP_REMOVED lines=8> */
.L_x_3739:
        /* <DEDUP_REMOVED lines=16> */
[----:B01----:R-:W-:Y:S05]  /*26b0*/  CALL.REL.NOINC `($__internal_2_$__cuda_sm3x_div_rn_ftz_f32_slowpath) ;  /* 0x0000475000007944 */ /* 0x003fea0003c00000 */
.L_x_3746:
[----:B------:R-:W-:Y:S05]  /*26c0*/  BSYNC B5 ;  /* 0x0000000000057941 */ /* 0x000fea0003800000 */
.L_x_3745:
        /* <DEDUP_REMOVED lines=18> */
.L_x_3748:
[----:B------:R-:W-:Y:S02]  /*27f0*/  ISETP.GE.AND P0, PT, R7, RZ, PT ;  /* 0x000000ff0700720c */ /* 0x000fe40003f06270 */
[----:B------:R-:W-:-:S11]  /*2800*/  MOV R9, 0x3fd774eb ;  /* 0x3fd774eb00097802 */ /* 0x000fd60000000f00 */
[----:B------:R-:W-:-:S04]  /*2810*/  @P0 FFMA.FTZ R0, R9, 0.93318945169448852539, -R0 ;  /* 0x3f6ee58109000823 */ /* 0x000fc80000010800 */
[----:B------:R-:W-:Y:S02]  /*2820*/  @!P0 FFMA.FTZ R0, R9, 0.93318945169448852539, R0 ;  /* 0x3f6ee58109008823 */ /* 0x000fe40000010000 */
.L_x_3749:
[----:B------:R-:W-:Y:S05]  /*2830*/  BSYNC B2 ;  /* 0x0000000000027941 */ /* 0x000fea0003800000 */
.L_x_3747:
[----:B------:R-:W-:Y:S02]  /*2840*/  FSETP.NEU.FTZ.AND P0, PT, |R7|, |R20|, PT ;  /* 0x400000140700720b */ /* 0x000fe40003f1d200 */
[----:B------:R-:W-:Y:S01]  /*2850*/  FSETP.NEU.FTZ.AND P1, PT, R5, RZ, PT ;  /* 0x000000ff0500720b */ /* 0x000fe20003f3d000 */
[----:B------:R-:W-:Y:S01]  /*2860*/  HFMA2.MMA R5, -RZ, RZ, 2.04296875, -15.78125 ;  /* 0x4016cbe4ff057435 */ /* 0x000fe200000001ff */
[----:B------:R-:W-:Y:S01]  /*2870*/  ISETP.GE.AND P2, PT, R7, RZ, PT ;  /* 0x000000ff0700720c */ /* 0x000fe20003f46270 */
[----:B------:R-:W-:-:S08]  /*2880*/  FADD.FTZ R7, |R20|, |R7| ;  /* 0x4000000714077221 */ /* 0x000fd00000010200 */
[----:B------:R-:W-:Y:S02]  /*2890*/  @!P0 FSEL R0, R5, 0.78539818525314331055, !P2 ;  /* 0x3f490fdb05008808 */ /* 0x000fe40005000000 */
[----:B------:R-:W-:Y:S02]  /*28a0*/  @!P1 FSEL R0, RZ, 3.1415927410125732422, P2 ;  /* 0x40490fdbff009808 */ /* 0x000fe40001000000 */
[----:B------:R-:W-:Y:S02]  /*28b0*/  FSETP.GTU.FTZ.AND P0, PT, |R7|, +INF , PT ;  /* 0x7f8000000700780b */ /* 0x000fe40003f1c200 */
[----:B------:R-:W-:-:S04]  /*28c0*/  LOP3.LUT R0, R0, 0x80000000, R20, 0xb8, !PT ;  /* 0x8000000000007812 */ /* 0x000fc800078eb814 */
[----:B------:R-:W-:Y:S02]  /*28d0*/  FSEL R7, R7, R0, P0 ;  /* 0x0000000007077208 */ /* 0x000fe40000000000 */
.L_x_3738:
[----:B------:R-:W-:Y:S05]  /*28e0*/  BSYNC B4 ;  /* 0x0000000000047941 */ /* 0x000fea0003800000 */
.L_x_3735:
[----:B------:R-:W-:-:S13]  /*28f0*/  ISETP.NE.AND P0, PT, R8, RZ, PT ;  /* 0x000000ff0800720c */ /* 0x000fda0003f05270 */
[----:B-1----:R-:W-:Y:S01]  /*2900*/  @!P0 FADD.FTZ R16, -R16, -RZ ;  /* 0x800000ff10108221 */ /* 0x002fe20000010100 */
[----:B------:R-:W-:Y:S05]  /*2910*/  BRA `(.L_x_3750) ;  /* 0x00000db000007947 */ /* 0x000fea0003800000 */
.L_x_3713:
[----:B------:R-:W-:Y:S02]  /*2920*/  FADD.FTZ R5, -R5, 6.1232342629258392722e-17 ;  /* 0x248d313205057421 */ /* 0x000fe40000010100 */
[----:B------:R-:W-:Y:S02]  /*2930*/  FADD.FTZ R16, -R6, -RZ ;  /* 0x800000ff06107221 */ /* 0x000fe40000010100 */
[----:B------:R-:W-:Y:S01]  /*2940*/  FADD.FTZ R7, R5, 1.5707963705062866211 ;  /* 0x3fc90fdb05077421 */ /* 0x000fe20000010000 */
[----:B------:R-:W-:Y:S05]  /*2950*/  BRA `(.L_x_3750) ;  /* 0x00000d7000007947 */ /* 0x000fea0003800000 */
.L_x_3712:
[----:B------:R-:W-:Y:S01]  /*2960*/  FADD.FTZ R16, -R6, -RZ ;  /* 0x800000ff06107221 */ /* 0x000fe20000010100 */
[----:B------:R-:W-:Y:S01]  /*2970*/  MOV R7, RZ ;  /* 0x000000ff00077202 */ /* 0x000fe20000000f00 */
[----:B------:R-:W-:Y:S05]  /*2980*/  BRA `(.L_x_3750) ;  /* 0x00000d4000007947 */ /* 0x000fea0003800000 */
.L_x_3711:
        /* <DEDUP_REMOVED lines=21> */
[----:B------:R-:W-:Y:S02]  /*2ae0*/  MOV R14, R16 ;  /* 0x00000010000e7202 */ /* 0x000fe40000000f00 */
[----:B------:R-:W-:Y:S02]  /*2af0*/  MOV R0, 0x2b10 ;  /* 0x00002b1000007802 */ /* 0x000fe40000000f00 */
[----:B------:R-:W-:Y:S05]  /*2b00*/  CALL.REL.NOINC `($__internal_2_$__cuda_sm3x_div_rn_ftz_f32_slowpath) ;  /* 0x0000430000007944 */ /* 0x000fea0003c00000 */
.L_x_3755:
[----:B------:R-:W-:Y:S05]  /*2b10*/  BSYNC B5 ;  /* 0x0000000000057941 */ /* 0x000fea0003800000 */
.L_x_3754:
        /* <DEDUP_REMOVED lines=18> */
.L_x_3757:
[----:B------:R-:W-:Y:S02]  /*2c40*/  ISETP.GE.AND P0, PT, R5, RZ, PT ;  /* 0x000000ff0500720c */ /* 0x000fe40003f06270 */
[----:B------:R-:W-:-:S11]  /*2c50*/  MOV R9, 0x3fd774eb ;  /* 0x3fd774eb00097802 */ /* 0x000fd60000000f00 */
[----:B------:R-:W-:-:S04]  /*2c60*/  @P0 FFMA.FTZ R0, R9, 0.93318945169448852539, -R0 ;  /* 0x3f6ee58109000823 */ /* 0x000fc80000010800 */
[----:B------:R-:W-:Y:S02]  /*2c70*/  @!P0 FFMA.FTZ R0, R9, 0.93318945169448852539, R0 ;  /* 0x3f6ee58109008823 */ /* 0x000fe40000010000 */
.L_x_3758:
[----:B------:R-:W-:Y:S05]  /*2c80*/  BSYNC B2 ;  /* 0x0000000000027941 */ /* 0x000fea0003800000 */
.L_x_3756:
[----:B------:R-:W-:Y:S01]  /*2c90*/  FSETP.NEU.FTZ.AND P0, PT, R7, |R6|, PT ;  /* 0x400000060700720b */ /* 0x000fe20003f1d000 */
[----:B------:R-:W0:Y:S01]  /*2ca0*/  MUFU.LG2 R18, R18 ;  /* 0x0000001200127308 */ /* 0x000e220000000c00 */
[----:B------:R-:W-:Y:S01]  /*2cb0*/  FSETP.NEU.FTZ.AND P1, PT, R16, RZ, PT ;  /* 0x000000ff1000720b */ /* 0x000fe20003f3d000 */
[----:B------:R-:W-:Y:S01]  /*2cc0*/  FADD.FTZ R7, |R6|, R7 ;  /* 0x0000000706077221 */ /* 0x000fe20000010200 */
[----:B------:R-:W-:Y:S01]  /*2cd0*/  ISETP.GE.AND P2, PT, R5, RZ, PT ;  /* 0x000000ff0500720c */ /* 0x000fe20003f46270 */
[----:B------:R-:W-:-:S10]  /*2ce0*/  HFMA2.MMA R5, -RZ, RZ, 2.04296875, -15.78125 ;  /* 0x4016cbe4ff057435 */ /* 0x000fd400000001ff */
[----:B------:R-:W-:Y:S02]  /*2cf0*/  @!P0 FSEL R0, R5, 0.78539818525314331055, !P2 ;  /* 0x3f490fdb05008808 */ /* 0x000fe40005000000 */
[----:B------:R-:W-:Y:S01]  /*2d00*/  @!P1 FSEL R0, RZ, 3.1415927410125732422, P2 ;  /* 0x40490fdbff009808 */ /* 0x000fe20001000000 */
[----:B0-----:R-:W-:Y:S01]  /*2d10*/  FMUL.FTZ.D2 R17, R18, 0.69314718246459960938 ;  /* 0x3f31721812117820 */ /* 0x001fe20000310000 */
[----:B------:R-:W-:Y:S02]  /*2d20*/  FSETP.GTU.FTZ.AND P0, PT, |R7|, +INF , PT ;  /* 0x7f8000000700780b */ /* 0x000fe40003f1c200 */
[----:B------:R-:W-:-:S04]  /*2d30*/  LOP3.LUT R0, R0, 0x80000000, R6, 0xb8, !PT ;  /* 0x8000000000007812 */ /* 0x000fc800078eb806 */
[----:B------:R-:W-:Y:S01]  /*2d40*/  FSEL R0, R7, R0, P0 ;  /* 0x0000000007007208 */ /* 0x000fe20000000000 */
[----:B------:R-:W-:Y:S05]  /*2d50*/  BRA `(.L_x_3759) ;  /* 0x0000082000007947 */ /* 0x000fea0003800000 */
.L_x_3753:
        /* <DEDUP_REMOVED lines=9> */
[----:B------:R-:W-:Y:S02]  /*2df0*/  MOV R14, R16 ;  /* 0x00000010000e7202 */ /* 0x000fe40000000f00 */
[----:B------:R-:W-:Y:S02]  /*2e00*/  MOV R0, 0x2e20 ;  /* 0x00002e2000007802 */ /* 0x000fe40000000f00 */
[----:B------:R-:W-:Y:S05]  /*2e10*/  CALL.REL.NOINC `($__internal_2_$__cuda_sm3x_div_rn_ftz_f32_slowpath) ;  /* 0x00003ff000007944 */ /* 0x000fea0003c00000 */
.L_x_3761:
[----:B------:R-:W-:Y:S05]  /*2e20*/  BSYNC B5 ;  /* 0x0000000000057941 */ /* 0x000fea0003800000 */
.L_x_3760:
        /* <DEDUP_REMOVED lines=18> */
.L_x_3763:
[----:B------:R-:W-:Y:S02]  /*2f50*/  ISETP.GE.AND P0, PT, R5, RZ, PT ;  /* 0x000000ff0500720c */ /* 0x000fe40003f06270 */
[----:B------:R-:W-:-:S11]  /*2f60*/  MOV R9, 0x3fd774eb ;  /* 0x3fd774eb00097802 */ /* 0x000fd60000000f00 */
[----:B------:R-:W-:-:S04]  /*2f70*/  @P0 FFMA.FTZ R0, R9, 0.93318945169448852539, -R0 ;  /* 0x3f6ee58109000823 */ /* 0x000fc80000010800 */
[----:B------:R-:W-:Y:S02]  /*2f80*/  @!P0 FFMA.FTZ R0, R9, 0.93318945169448852539, R0 ;  /* 0x3f6ee58109008823 */ /* 0x000fe40000010000 */
.L_x_3764:
[----:B------:R-:W-:Y:S05]  /*2f90*/  BSYNC B2 ;  /* 0x0000000000027941 */ /* 0x000fea0003800000 */
.L_x_3762:
        /* <DEDUP_REMOVED lines=18> */
[----:B------:R-:W-:-:S03]  /*30c0*/  HFMA2.MMA R5, -RZ, RZ, 2.04296875, -15.78125 ;  /* 0x4016cbe4ff057435 */ /* 0x000fc600000001ff */
[----:B------:R-:W0:Y:S07]  /*30d0*/  MUFU.LG2 R9, R9 ;  /* 0x0000000900097308 */ /* 0x000e2e0000000c00 */
[----:B------:R-:W-:Y:S02]  /*30e0*/  @!P1 FSEL R0, R5, 0.78539818525314331055, !P0 ;  /* 0x3f490fdb05009808 */ /* 0x000fe40004000000 */
[----:B------:R-:W-:Y:S02]  /*30f0*/  @!P2 FSEL R0, RZ, 3.1415927410125732422, P0 ;  /* 0x40490fdbff00a808 */ /* 0x000fe40000000000 */
[----:B------:R-:W-:-:S02]  /*3100*/  FSETP.GTU.FTZ.AND P0, PT, |R7|, +INF , PT ;  /* 0x7f8000000700780b */ /* 0x000fc40003f1c200 */
[----:B------:R-:W-:Y:S01]  /*3110*/  LOP3.LUT R0, R0, 0x80000000, R6, 0xb8, !PT ;  /* 0x8000000000007812 */ /* 0x000fe200078eb806 */
[----:B0-----:R-:W-:-:S03]  /*3120*/  FMUL.FTZ R17, R9, 0.69314718246459960938 ;  /* 0x3f31721809117820 */ /* 0x001fc60000410000 */
[----:B------:R-:W-:Y:S01]  /*3130*/  FSEL R0, R7, R0, P0 ;  /* 0x0000000007007208 */ /* 0x000fe20000000000 */
[----:B------:R-:W-:Y:S05]  /*3140*/  BRA `(.L_x_3759) ;  /* 0x0000043000007947 */ /* 0x000fea0003800000 */
.L_x_3752:
[----:B------:R-:W-:Y:S01]  /*3150*/  FMUL.FTZ R0, R5, 0.36787945032119750977 ;  /* 0x3ebc5ab205007820 */ /* 0x000fe20000410000 */
[----:B------:R-:W-:Y:S01]  /*3160*/  MOV R17, 0x3f800000 ;  /* 0x3f80000000117802 */ /* 0x000fe20000000f00 */
[----:B------:R-:W-:Y:S01]  /*3170*/  FMUL.FTZ R9, R6, 0.36787945032119750977 ;  /* 0x3ebc5ab206097820 */ /* 0x000fe20000410000 */
[----:B------:R-:W-:Y:S01]  /*3180*/  BSSY B5, `(.L_x_3765) ;  /* 0x000001e000057945 */ /* 0x000fe20003800000 */
        /* <DEDUP_REMOVED lines=28> */
[----:B------:R-:W-:Y:S05]  /*3350*/  CALL.REL.NOINC `($__internal_2_$__cuda_sm3x_div_rn_ftz_f32_slowpath) ;  /* 0x00003ab000007944 */ /* 0x000fea0003c00000 */
.L_x_3766:
[----:B------:R-:W-:Y:S05]  /*3360*/  BSYNC B5 ;  /* 0x0000000000057941 */ /* 0x000fea0003800000 */
.L_x_3765:
        /* <DEDUP_REMOVED lines=18> */
.L_x_3768:
[----:B------:R-:W-:Y:S02]  /*3490*/  ISETP.GE.AND P0, PT, R5, RZ, PT ;  /* 0x000000ff0500720c */ /* 0x000fe40003f06270 */
[----:B------:R-:W-:-:S11]  /*34a0*/  MOV R9, 0x3fd774eb ;  /* 0x3fd774eb00097802 */ /* 0x000fd60000000f00 */
[----:B------:R-:W-:-:S04]  /*34b0*/  @P0 FFMA.FTZ R0, R9, 0.93318945169448852539, -R0 ;  /* 0x3f6ee58109000823 */ /* 0x000fc80000010800 */
[----:B------:R-:W-:Y:S02]  /*34c0*/  @!P0 FFMA.FTZ R0, R9, 0.93318945169448852539, R0 ;  /* 0x3f6ee58109008823 */ /* 0x000fe40000010000 */
.L_x_3769:
[----:B------:R-:W-:Y:S05]  /*34d0*/  BSYNC B2 ;  /* 0x0000000000027941 */ /* 0x000fea0003800000 */
.L_x_3767:
        /* <DEDUP_REMOVED lines=10> */
.L_x_3759:
[----:B------:R-:W-:Y:S05]  /*3580*/  BSYNC B4 ;  /* 0x0000000000047941 */ /* 0x000fea0003800000 */
.L_x_3751:
[----:B------:R-:W-:Y:S01]  /*3590*/  ISETP.NE.AND P0, PT, R8, RZ, PT ;  /* 0x000000ff0800720c */ /* 0x000fe20003f05270 */
[----:B------:R-:W-:Y:S02]  /*35a0*/  FADD.FTZ R16, R17, 0.69314718246459960938 ;  /* 0x3f31721811107421 */ /* 0x000fe40000010000 */
[----:B------:R-:W-:-:S10]  /*35b0*/  FADD.FTZ R7, |R0|, -RZ ;  /* 0x800000ff00077221 */ /* 0x000fd40000010200 */
[----:B------:R-:W-:Y:S01]  /*35c0*/  @!P0 FADD.FTZ R16, -R16, -RZ ;  /* 0x800000ff10108221 */ /* 0x000fe20000010100 */
[----:B------:R-:W-:Y:S05]  /*35d0*/  BRA `(.L_x_3750) ;  /* 0x000000f000007947 */ /* 0x000fea0003800000 */
.L_x_3710:
[----:B------:R-:W-:-:S13]  /*35e0*/  FSETP.NEU.FTZ.AND P0, PT, R7, +INF , PT ;  /* 0x7f8000000700780b */ /* 0x000fda0003f1d000 */
[----:B------:R-:W-:Y:S01]  /*35f0*/  @!P0 FADD.FTZ R7, R6, R6 ;  /* 0x0000000606078221 */ /* 0x000fe20000010000 */
[----:B------:R-:W-:Y:S01]  /*3600*/  @!P0 MOV R16, 0xff800000 ;  /* 0xff80000000108802 */ /* 0x000fe20000000f00 */
        /* <DEDUP_REMOVED lines=8> */
[----:B------:R-:W-:-:S05]  /*3690*/  @P0 FADD.FTZ R16, R5, R16 ;  /* 0x0000001005100221 */ /* 0x000fca0000010000 */
[----:B------:R-:W-:Y:S01]  /*36a0*/  @P0 MOV R7, R16 ;  /* 0x0000001000070202 */ /* 0x000fe20000000f00 */
[----:B------:R-:W-:Y:S01]  /*36b0*/  @!P0 FADD.FTZ R16, R6, R6 ;  /* 0x0000000606108221 */ /* 0x000fe20000010000 */
[----:B------:R-:W-:Y:S02]  /*36c0*/  @!P0 MOV R7, 0x3fc90fdb ;  /* 0x3fc90fdb00078802 */ /* 0x000fe40000000f00 */
.L_x_3750:
[----:B------:R-:W-:Y:S05]  /*36d0*/  BSYNC B0 ;  /* 0x0000000000007941 */ /* 0x000fea0003800000 */
.L_x_3709:
[----:B------:R-:W-:Y:S02]  /*36e0*/  IADD3 R4, P0, R4, c[0x0][0x360], RZ ;  /* 0x0000d80004047a10 */ /* 0x000fe40007f1e0ff */
[----:B------:R-:W-:Y:S02]  /*36f0*/  F2FP.PACK_AB R7, R16, R7 ;  /* 0x000000071007723e */ /* 0x000fe400000000ff */
[----:B------:R-:W-:Y:S02]  /*3700*/  IADD3.X R5, RZ, c[0x0][0x364], RZ, P0, !PT ;  /* 0x0000d900ff057a10 */ /* 0x000fe400007fe4ff */
[----:B------:R-:W-:-:S03]  /*3710*/  LEA R2, R2, R3, 0x8 ;  /* 0x0000000302027211 */ /* 0x000fc600078e40ff */
[----:B------:R1:W-:Y:S01]  /*3720*/  STG.E [R4.64], R7 ;  /* 0x0000000704007986 */ /* 0x0003e2000c101904 */
[----:B------:R-:W-:-:S03]  /*3730*/  IADD3 R9, R2, 0x80, RZ ;  /* 0x0000008002097810 */ /* 0x000fc60007ffe0ff */
.L_x_3707:
[----:B------:R-:W-:Y:S05]  /*3740*/  BSYNC B1 ;  /* 0x0000000000017941 */ /* 0x000fea0003800000 */
.L_x_3706:
        /* <DEDUP_REMOVED lines=8> */
[----:B-1----:R-:W-:Y:S01]  /*37d0*/  IMAD.HI.U32 R4, R9, c[0x0][0x170], R2 ;  /* 0x00005c0009047a27 */ /* 0x002fe200078e0002 */
        /* <DEDUP_REMOVED lines=221> */
.L_x_3770:
[----:B------:R-:W-:-:S04]  /*45b0*/  IADD3 R8, P0, R0, c[0x0][0x368], RZ ;  /* 0x0000da0000087a10 */ /* 0x000fc80007f1e0ff */
[----:B------:R-:W-:-:S05]  /*45c0*/  IADD3.X R9, RZ, c[0x0][0x36c], RZ, P0, !PT ;  /* 0x0000db00ff097a10 */ /* 0x000fca00007fe4ff */
[----:B------:R-:W4:Y:S01]  /*45d0*/  LDG.E R8, [R8.64] ;  /* 0x0000000408087981 */ /* 0x000f22000c1e1900 */
[----:B------:R-:W-:Y:S01]  /*45e0*/  IADD3 R2, P2, R2, c[0x0][0x360], RZ ;  /* 0x0000d80002027a10 */ /* 0x000fe20007f5e0ff */
[----:B------:R-:W-:Y:S03]  /*45f0*/  BSSY B0, `(.L_x_3771) ;  /* 0x000027e000007945 */ /* 0x000fe60003800000 */
[----:B------:R-:W-:Y:S01]  /*4600*/  IADD3.X R3, RZ, c[0x0][0x364], RZ, P2, !PT ;  /* 0x0000d900ff037a10 */ /* 0x000fe200017fe4ff */
[--C-:B-1--4-:R-:W-:Y:S02]  /*4610*/  HADD2.F32 R7, -RZ, R8.reuse.H0_H0 ;  /* 0x20000008ff077230 */ /* 0x112fe40000004100 */
        /* <DEDUP_REMOVED lines=20> */
[----:B------:R-:W-:Y:S02]  /*4760*/  FADD.FTZ R10, R5, -1 ;  /* 0xbf800000050a7421 */ /* 0x000fe40000010000 */
[----:B------:R-:W-:Y:S02]  /*4770*/  FADD.FTZ R14, |R16|, -RZ ;  /* 0x800000ff100e7221 */ /* 0x000fe40000010200 */
[----:B--2---:R-:W-:Y:S02]  /*4780*/  FADD.FTZ R11, |R9|, -RZ ;  /* 0x800000ff090b7221 */ /* 0x004fe40000010200 */
[----:B------:R-:W-:-:S03]  /*4790*/  FADD.FTZ R17, |R10|, -RZ ;  /* 0x800000ff0a117221 */ /* 0x000fc60000010200 */
[CC--:B------:R-:W-:Y:S02]  /*47a0*/  IMNMX R8, R11.reuse, R14.reuse, !PT ;  /* 0x0000000e0b087217 */ /* 0x0c0fe40007800200 */
[----:B------:R-:W-:Y:S02]  /*47b0*/  IMNMX R0, R14, R17, !PT ;  /* 0x000000110e007217 */ /* 0x000fe40007800200 */
[----:B------:R-:W-:Y:S02]  /*47c0*/  LOP3.LUT R13, R8, 0xfe000000, RZ, 0xc0, !PT ;  /* 0xfe000000080d7812 */ /* 0x000fe400078ec0ff */
[----:B------:R-:W-:Y:S02]  /*47d0*/  LOP3.LUT R12, R0, 0xfe000000, RZ, 0xc0, !PT ;  /* 0xfe000000000c7812 */ /* 0x000fe400078ec0ff */
[----:B------:R-:W-:Y:S02]  /*47e0*/  IMNMX R11, R11, R14, PT ;  /* 0x0000000e0b0b7217 */ /* 0x000fe40003800200 */
[----:B------:R-:W-:-:S02]  /*47f0*/  IADD3 R15, -R13, 0x7e800000, RZ ;  /* 0x7e8000000d0f7810 */ /* 0x000fc40007ffe1ff */
[----:B------:R-:W-:Y:S02]  /*4800*/  IMNMX R17, R14, R17, PT ;  /* 0x000000110e117217 */ /* 0x000fe40003800200 */
[----:B0-----:R-:W-:Y:S01]  /*4810*/  IADD3 R18, -R12, 0x7e800000, RZ ;  /* 0x7e8000000c127810 */ /* 0x001fe20007ffe1ff */
[CC--:B------:R-:W-:Y:S01]  /*4820*/  FMUL.FTZ R14, R11.reuse, R15.reuse ;  /* 0x0000000f0b0e7220 */ /* 0x0c0fe20000410000 */
[----:B------:R-:W-:Y:S01]  /*4830*/  FSETP.NEU.FTZ.AND P0, PT, R11, RZ, PT ;  /* 0x000000ff0b00720b */ /* 0x000fe20003f1d000 */
[----:B------:R-:W-:Y:S01]  /*4840*/  FMUL.FTZ R15, R8, R15 ;  /* 0x0000000f080f7220 */ /* 0x000fe20000410000 */
[C---:B------:R-:W-:Y:S01]  /*4850*/  FSETP.NEU.FTZ.AND P2, PT, R17.reuse, RZ, PT ;  /* 0x000000ff1100720b */ /* 0x040fe20003f5d000 */
[----:B------:R-:W-:Y:S01]  /*4860*/  FMUL.FTZ R19, R17, R18 ;  /* 0x0000001211137220 */ /* 0x000fe20000410000 */
[----:B------:R-:W-:Y:S01]  /*4870*/  LOP3.LUT R13, R13, 0x800000, RZ, 0xfc, !PT ;  /* 0x008000000d0d7812 */ /* 0x000fe200078efcff */
[----:B------:R-:W-:Y:S01]  /*4880*/  FMUL.FTZ R14, R14, R14 ;  /* 0x0000000e0e0e7220 */ /* 0x000fe20000410000 */
[----:B------:R-:W-:Y:S01]  /*4890*/  LOP3.LUT R12, R12, 0x800000, RZ, 0xfc, !PT ;  /* 0x008000000c0c7812 */ /* 0x000fe200078efcff */
[----:B------:R-:W-:Y:S01]  /*48a0*/  FMUL.FTZ R18, R0, R18 ;  /* 0x0000001200127220 */ /* 0x000fe20000410000 */
[----:B------:R-:W-:Y:S01]  /*48b0*/  FSETP.NEU.FTZ.AND P1, PT, R11, +INF , PT ;  /* 0x7f8000000b00780b */ /* 0x000fe20003f3d000 */
[----:B------:R-:W-:-:S02]  /*48c0*/  FMUL.FTZ R19, R19, R19 ;  /* 0x0000001313137220 */ /* 0x000fc40000410000 */
[----:B------:R-:W-:Y:S02]  /*48d0*/  FFMA.FTZ R14, R15, R15, R14 ;  /* 0x0000000f0f0e7223 */ /* 0x000fe4000001000e */
[----:B------:R-:W-:-:S04]  /*48e0*/  FFMA.FTZ R19, R18, R18, R19 ;  /* 0x0000001212137223 */ /* 0x000fc80000010013 */
[----:B------:R-:W0:Y:S08]  /*48f0*/  MUFU.SQRT R14, R14 ;  /* 0x0000000e000e7308 */ /* 0x000e300000002000 */
[----:B------:R-:W1:Y:S01]  /*4900*/  MUFU.SQRT R19, R19 ;  /* 0x0000001300137308 */ /* 0x000e620000002000 */
[----:B0-----:R-:W-:Y:S01]  /*4910*/  @P0 FMUL.FTZ R8, R14, R13 ;  /* 0x0000000d0e080220 */ /* 0x001fe20000410000 */
[----:B------:R-:W-:Y:S01]  /*4920*/  FSETP.NEU.FTZ.AND P0, PT, R17, +INF , PT ;  /* 0x7f8000001100780b */ /* 0x000fe20003f1d000 */
[----:B-1----:R-:W-:-:S03]  /*4930*/  @P2 FMUL.FTZ R0, R19, R12 ;  /* 0x0000000c13002220 */ /* 0x002fc60000410000 */
[----:B------:R-:W-:Y:S02]  /*4940*/  FSEL R12, R8, +INF , P1 ;  /* 0x7f800000080c7808 */ /* 0x000fe40000800000 */
        /* <DEDUP_REMOVED lines=25> */
[----:B---3--:R-:W-:Y:S01]  /*4ae0*/  MOV R20, 0x3e800000 ;  /* 0x3e80000000147802 */ /* 0x008fe20000000f00 */
        /* <DEDUP_REMOVED lines=31> */
.L_x_3779:
[----:B------:R-:W-:Y:S01]  /*4ce0*/  FSETP.GEU.FTZ.AND P0, PT, R9, RZ, PT ;  /* 0x000000ff0900720b */ /* 0x000fe20003f1e000 */
[----:B------:R-:W-:-:S12]  /*4cf0*/  BSSY B2, `(.L_x_3780) ;  /* 0x000000b000027945 */ /* 0x000fd80003800000 */
[----:B------:R-:W-:Y:S05]  /*4d00*/  @!P0 BRA `(.L_x_3781) ;  /* 0x0000007000008947 */ /* 0x000fea0003800000 */
[----:B------:R-:W-:-:S13]  /*4d10*/  FSETP.NEU.FTZ.AND P0, PT, R9, RZ, PT ;  /* 0x000000ff0900720b */ /* 0x000fda0003f1d000 */
[----:B------:R-:W-:Y:S02]  /*4d20*/  @P0 FADD.FTZ R8, R9, R12 ;  /* 0x0000000c09080221 */ /* 0x000fe40000010000 */
[----:B------:R-:W-:Y:S02]  /*4d30*/  @P0 FMUL.FTZ R0, R6, R6 ;  /* 0x0000000606000220 */ /* 0x000fe40000410000 */
[----:B------:R-:W0:Y:S02]  /*4d40*/  @P0 MUFU.RCP R13, R8 ;  /* 0x00000008000d0308 */ /* 0x000e240000001000 */
[----:B0-----:R-:W-:Y:S02]  /*4d50*/  @P0 FMUL.FTZ.D2 R0, R0, R13 ;  /* 0x0000000d00000220 */ /* 0x001fe40000310000 */
[----:B------:R-:W-:Y:S01]  /*4d60*/  @!P0 FMUL.FTZ R0, |R6|, 0.5 ;  /* 0x3f00000006008820 */ /* 0x000fe20000410200 */
[----:B------:R-:W-:Y:S05]  /*4d70*/  BRA `(.L_x_3782) ;  /* 0x0000002000007947 */ /* 0x000fea0003800000 */
.L_x_3781:
[----:B------:R-:W-:-:S04]  /*4d80*/  FADD.FTZ R0, -R9, R12 ;  /* 0x0000000c09007221 */ /* 0x000fc80000010100 */
[----:B------:R-:W-:Y:S02]  /*4d90*/  FMUL.FTZ R0, R0, 0.5 ;  /* 0x3f00000000007820 */ /* 0x000fe40000410000 */
.L_x_3782:
[----:B------:R-:W-:Y:S05]  /*4da0*/  BSYNC B2 ;  /* 0x0000000000027941 */ /* 0x000fea0003800000 */
.L_x_3780:
        /* <DEDUP_REMOVED lines=11> */
.L_x_3784:
[----:B------:R-:W-:-:S04]  /*4e60*/  FADD.FTZ R8, R11, -R8 ;  /* 0x800000080b087221 */ /* 0x000fc80000010000 */
[----:B------:R-:W-:Y:S02]  /*4e70*/  FMUL.FTZ R13, R8, 0.5 ;  /* 0x3f000000080d7820 */ /* 0x000fe40000410000 */
.L_x_3785:
[----:B------:R-:W-:Y:S05]  /*4e80*/  BSYNC B2 ;  /* 0x0000000000027941 */ /* 0x000fea0003800000 */
.L_x_3783:
[----:B------:R-:W-:Y:S01]  /*4e90*/  FADD.FTZ R13, R13, R0 ;  /* 0x000000000d0d7221 */ /* 0x000fe20000010000 */
[----:B---3--:R-:W-:Y:S01]  /*4ea0*/  MOV R20, 0x3e800000 ;  /* 0x3e80000000147802 */ /* 0x008fe20000000f00 */
        /* <DEDUP_REMOVED lines=33> */
.L_x_3778:
[----:B------:R0:W1:Y:S02]  /*50c0*/  MUFU.SQRT R8, R16 ;  /* 0x0000001000087308 */ /* 0x0000640000002000 */
.L_x_3777:
[----:B------:R-:W-:Y:S05]  /*50d0*/  BSYNC B1 ;  /* 0x0000000000017941 */ /* 0x000fea0003800000 */
.L_x_3776:
        /* <DEDUP_REMOVED lines=24> */
.L_x_3792:
[----:B------:R-:W-:-:S04]  /*5260*/  FADD.FTZ R9, -R9, R12 ;  /* 0x0000000c09097221 */ /* 0x000fc80000010100 */
[----:B------:R-:W-:Y:S02]  /*5270*/  FMUL.FTZ R9, R9, 0.5 ;  /* 0x3f00000009097820 */ /* 0x000fe40000410000 */
.L_x_3793:
[----:B------:R-:W-:Y:S05]  /*5280*/  BSYNC B2 ;  /* 0x0000000000027941 */ /* 0x000fea0003800000 */
.L_x_3791:
        /* <DEDUP_REMOVED lines=10> */
.L_x_3795:
[----:B------:R-:W-:-:S04]  /*5330*/  FADD.FTZ R10, -R10, R11 ;  /* 0x0000000b0a0a7221 */ /* 0x000fc80000010100 */
[----:B------:R-:W-:Y:S02]  /*5340*/  FMUL.FTZ R10, R10, 0.5 ;  /* 0x3f0000000a0a7820 */ /* 0x000fe40000410000 */
.L_x_3796:
[----:B------:R-:W-:Y:S05]  /*5350*/  BSYNC B2 ;  /* 0x0000000000027941 */ /* 0x000fea0003800000 */
.L_x_3794:
[----:B------:R-:W-:Y:S01]  /*5360*/  FADD.FTZ R9, R10, R9 ;  /* 0x000000090a097221 */ /* 0x000fe20000010000 */
[----:B------:R-:W-:Y:S01]  /*5370*/  PLOP3.LUT P0, PT, PT, PT, PT, 0x80, 0x0 ;  /* 0x000000000000781c */ /* 0x000fe20003f0f070 */
[----:B------:R-:W-:-:S04]  /*5380*/  FADD.FTZ R18, R5, R18 ;  /* 0x0000001205127221 */ /* 0x000fc80000010000 */
[----:B------:R-:W-:-:S06]  /*5390*/  FMUL.FTZ R18, R18, R9 ;  /* 0x0000000912127220 */ /* 0x000fcc0000410000 */
[----:B------:R-:W2:Y:S01]  /*53a0*/  MUFU.SQRT R18, R18 ;  /* 0x0000001200127308 */ /* 0x000ea20000002000 */
[----:B------:R-:W-:Y:S05]  /*53b0*/  BRA `(.L_x_3788) ;  /* 0x000001a000007947 */ /* 0x000fea0003800000 */
.L_x_3790:
[----:B------:R-:W-:-:S13]  /*53c0*/  FSETP.GT.FTZ.AND P1, PT, R5, 1, PT ;  /* 0x3f8000000500780b */ /* 0x000fda0003f34000 */
[----:B------:R-:W-:Y:S01]  /*53d0*/  @!P1 FADD.FTZ R12, -R5, 1 ;  /* 0x3f800000050c9421 */ /* 0x000fe20000010100 */
[----:B------:R-:W-:-:S03]  /*53e0*/  @!P1 PLOP3.LUT P0, PT, PT, PT, PT, 0x80, 0x0 ;  /* 0x000000000000981c */ /* 0x000fc60003f0f070 */
[----:B------:R-:W-:-:S04]  /*53f0*/  @!P1 FMUL.FTZ R12, R9, R12 ;  /* 0x0000000c090c9220 */ /* 0x000fc80000410000 */
[----:B------:R2:W4:Y:S01]  /*5400*/  @!P1 MUFU.SQRT R18, R12 ;  /* 0x0000000c00129308 */ /* 0x0005220000002000 */
[----:B------:R-:W-:Y:S05]  /*5410*/  @!P1 BRA `(.L_x_3788) ;  /* 0x0000014000009947 */ /* 0x000fea0003800000 */
[----:B------:R-:W-:Y:S01]  /*5420*/  FMUL.FTZ R10, R9, R10 ;  /* 0x0000000a090a7220 */ /* 0x000fe20000410000 */
[----:B------:R-:W-:Y:S01]  /*5430*/  PLOP3.LUT P0, PT, PT, PT, PT, 0x80, 0x0 ;  /* 0x000000000000781c */ /* 0x000fe20003f0f070 */
[----:B------:R-:W-:Y:S02]  /*5440*/  FMUL.FTZ R6, |R6|, 2.81474976710656000000e+14 ;  /* 0x5780000006067820 */ /* 0x000fe40000410200 */
[----:B------:R-:W5:Y:S02]  /*5450*/  MUFU.SQRT R9, R10 ;  /* 0x0000000a00097308 */ /* 0x000f640000002000 */
[C---:B------:R-:W-:Y:S02]  /*5460*/  FMUL.FTZ R6, R5.reuse, R6 ;  /* 0x0000000605067220 */ /* 0x040fe40000410000 */
[----:B------:R-:W-:-:S04]  /*5470*/  FMUL.FTZ R5, R5, 2.81474976710656000000e+14 ;  /* 0x5780000005057820 */ /* 0x000fc80000410000 */
[----:B-----5:R-:W5:Y:S02]  /*5480*/  MUFU.RCP R9, R9 ;  /* 0x0000000900097308 */ /* 0x020f640000001000 */
[----:B----45:R-:W-:Y:S01]  /*5490*/  FMUL.FTZ R18, R6, R9 ;  /* 0x0000000906127220 */ /* 0x030fe20000410000 */
[----:B------:R-:W-:Y:S05]  /*54a0*/  BRA `(.L_x_3788) ;  /* 0x000000b000007947 */ /* 0x000fea0003800000 */
.L_x_3789:
        /* <DEDUP_REMOVED lines=8> */
.L_x_3787:
[----:B------:R-:W-:Y:S01]  /*5530*/  PLOP3.LUT P0, PT, PT, PT, PT, 0x80, 0x0 ;  /* 0x000000000000781c */ /* 0x000fe20003f0f070 */
[----:B------:R-:W-:Y:S02]  /*5540*/  FMUL.FTZ R18, R18, 16777216 ;  /* 0x4b80000012127820 */ /* 0x000fe40000410000 */
[----:B------:R-:W-:-:S05]  /*5550*/  FMUL.FTZ R5, R5, 16777216 ;  /* 0x4b80000005057820 */ /* 0x000fca0000410000 */
.L_x_3788:
[----:B------:R-:W-:Y:S05]  /*5560*/  BSYNC B1 ;  /* 0x0000000000017941 */ /* 0x000fea0003800000 */
.L_x_3786:
        /* <DEDUP_REMOVED lines=10> */
[----:B------:R-:W5:Y:S02]  /*5610*/  MUFU.RSQ R10, R7 ;  /* 0x00000007000a7308 */ /* 0x000f640000001400 */
[----:B-----5:R-:W-:Y:S02]  /*5620*/  FMUL.FTZ R9, R7, R10 ;  /* 0x0000000a07097220 */ /* 0x020fe40000410000 */
[----:B------:R-:W-:-:S04]  /*5630*/  FMUL.FTZ R10, R10, 0.5 ;  /* 0x3f0000000a0a7820 */ /* 0x000fc80000410000 */
[----:B------:R-:W-:-:S04]  /*5640*/  FFMA.FTZ R10, -R9, R10, 0.5 ;  /* 0x3f000000090a7423 */ /* 0x000fc8000001010a */
[----:B------:R-:W-:Y:S01]  /*5650*/  FFMA.FTZ R10, R9, R10, R9 ;  /* 0x0000000a090a7223 */ /* 0x000fe20000010009 */
[----:B------:R-:W-:-:S04]  /*5660*/  MOV R9, 0x3d10ecef ;  /* 0x3d10ecef00097802 */ /* 0x000fc80000000f00 */
        /* <DEDUP_REMOVED lines=14> */
[----:B------:R-:W-:-:S04]  /*5750*/  @P1 FFMA.FTZ R5, R7, 0.93318945169448852539, R0 ;  /* 0x3f6ee58107051823 */ /* 0x000fc80000010000 */
[----:B------:R-:W-:Y:S01]  /*5760*/  @P0 FADD.FTZ R5, R5, R5 ;  /* 0x0000000505050221 */ /* 0x000fe20000010000 */
[----:B------:R-:W-:Y:S05]  /*5770*/  BRA `(.L_x_3800) ;  /* 0x0000086000007947 */ /* 0x000fea0003800000 */
.L_x_3799:
[----:B------:R-:W-:Y:S01]  /*5780*/  MOV R6, 0x3f000000 ;  /* 0x3f00000000067802 */ /* 0x000fe20000000f00 */
[C---:B------:R-:W-:Y:S01]  /*5790*/  FADD.FTZ R5, |R0|.reuse, -RZ ;  /* 0x800000ff00057221 */ /* 0x040fe20000010200 */
[C---:B------:R-:W-:Y:S02]  /*57a0*/  FSETP.GT.FTZ.AND P0, PT, |R0|.reuse, 0.56000000238418579102, PT ;  /* 0x3f0f5c290000780b */ /* 0x040fe40003f14200 */
[----:B------:R-:W-:Y:S01]  /*57b0*/  FSETP.NEU.FTZ.AND P1, PT, |R0|, 1, PT ;  /* 0x3f8000000000780b */ /* 0x000fe20003f3d200 */
[----:B------:R-:W-:-:S04]  /*57c0*/  FFMA.FTZ R6, -R5, R6, 0.5 ;  /* 0x3f00000005067423 */ /* 0x000fc80000010106 */
[----:B------:R-:W5:Y:S02]  /*57d0*/  MUFU.RSQ R7, R6 ;  /* 0x0000000600077308 */ /* 0x000f640000001400 */
[----:B-----5:R-:W-:Y:S02]  /*57e0*/  FMUL.FTZ R9, R6, R7 ;  /* 0x0000000706097220 */ /* 0x020fe40000410000 */
        /* <DEDUP_REMOVED lines=20> */
[----:B------:R-:W-:Y:S05]  /*5930*/  BRA `(.L_x_3800) ;  /* 0x000006a000007947 */ /* 0x000fea0003800000 */
.L_x_3798:
[----:B------:R-:W-:-:S13]  /*5940*/  ISETP.GT.AND P0, PT, R7, -0x1, PT ;  /* 0xffffffff0700780c */ /* 0x000fda0003f04270 */
[----:B------:R-:W-:Y:S05]  /*5950*/  @P0 BRA `(.L_x_3801) ;  /* 0x0000035000000947 */ /* 0x000fea0003800000 */
[----:B------:R-:W-:Y:S01]  /*5960*/  FADD.FTZ R5, -R5, -RZ ;  /* 0x800000ff05057221 */ /* 0x000fe20000010100 */
[----:B------:R-:W-:Y:S01]  /*5970*/  BSSY B4, `(.L_x_3802) ;  /* 0x0000011000047945 */ /* 0x000fe20003800000 */
[C---:B--2-4-:R-:W-:Y:S02]  /*5980*/  FADD.FTZ R7, |R18|.reuse, -RZ ;  /* 0x800000ff12077221 */ /* 0x054fe40000010200 */
[----:B------:R-:W-:Y:S01]  /*5990*/  FADD.FTZ R0, |R5|, -RZ ;  /* 0x800000ff05007221 */ /* 0x000fe20000010200 */
[----:B------:R-:W-:-:S04]  /*59a0*/  FSETP.GT.FTZ.AND P6, PT, |R18|, |R5|, PT ;  /* 0x400000051200720b */ /* 0x000fc80003fd4200 */
[----:B------:R-:W-:Y:S02]  /*59b0*/  FSEL R6, R7, R0, P6 ;  /* 0x0000000007067208 */ /* 0x000fe40003000000 */
[----:B------:R-:W-:Y:S02]  /*59c0*/  FSEL R11, R0, R7, P6 ;  /* 0x00000007000b7208 */ /* 0x000fe40003000000 */
[----:B------:R-:W2:Y:S08]  /*59d0*/  MUFU.RCP R9, R6 ;  /* 0x0000000600097308 */ /* 0x000eb00000001000 */
[----:B------:R-:W4:Y:S01]  /*59e0*/  FCHK P0, R11, R6 ;  /* 0x000000060b007302 */ /* 0x000f220000000000 */
[----:B--2---:R-:W-:-:S04]  /*59f0*/  FFMA R10, -R6, R9, 1 ;  /* 0x3f800000060a7423 */ /* 0x004fc80000000109 */
[----:B------:R-:W-:-:S04]  /*5a00*/  FFMA R10, R9, R10, R9 ;  /* 0x0000000a090a7223 */ /* 0x000fc80000000009 */
[----:B------:R-:W-:-:S04]  /*5a10*/  FFMA R7, R11, R10, RZ ;  /* 0x0000000a0b077223 */ /* 0x000fc800000000ff */
[----:B------:R-:W-:-:S04]  /*5a20*/  FFMA R0, -R6, R7, R11 ;  /* 0x0000000706007223 */ /* 0x000fc8000000010b */
[----:B------:R-:W-:Y:S01]  /*5a30*/  FFMA R9, R10, R0, R7 ;  /* 0x000000000a097223 */ /* 0x000fe20000000007 */
[----:B----4-:R-:W-:Y:S05]  /*5a40*/  @!P0 BRA `(.L_x_3803) ;  /* 0x0000003000008947 */ /* 0x010fea0003800000 */
[----:B------:R-:W-:Y:S02]  /*5a50*/  MOV R14, R6 ;  /* 0x00000006000e7202 */ /* 0x000fe40000000f00 */
[----:B------:R-:W-:Y:S02]  /*5a60*/  MOV R0, 0x5a80 ;  /* 0x00005a8000007802 */ /* 0x000fe40000000f00 */
[----:B01-3--:R-:W-:Y:S05]  /*5a70*/  CALL.REL.NOINC `($__internal_2_$__cuda_sm3x_div_rn_ftz_f32_slowpath) ;  /* 0x0000139000007944 */ /* 0x00bfea0003c00000 */
.L_x_3803:
[----:B------:R-:W-:Y:S05]  /*5a80*/  BSYNC B4 ;  /* 0x0000000000047941 */ /* 0x000fea0003800000 */
.L_x_3802:
        /* <DEDUP_REMOVED lines=18> */
.L_x_3805:
[----:B------:R-:W-:Y:S02]  /*5bb0*/  ISETP.GE.AND P0, PT, R5, RZ, PT ;  /* 0x000000ff0500720c */ /* 0x000fe40003f06270 */
[----:B------:R-:W-:-:S11]  /*5bc0*/  MOV R7, 0x3fd774eb ;  /* 0x3fd774eb00077802 */ /* 0x000fd60000000f00 */
[----:B------:R-:W-:-:S04]  /*5bd0*/  @P0 FFMA.FTZ R0, R7, 0.93318945169448852539, -R0 ;  /* 0x3f6ee58107000823 */ /* 0x000fc80000010800 */
[----:B------:R-:W-:Y:S02]  /*5be0*/  @!P0 FFMA.FTZ R0, R7, 0.93318945169448852539, R0 ;  /* 0x3f6ee58107008823 */ /* 0x000fe40000010000 */
.L_x_3806:
[----:B------:R-:W-:Y:S05]  /*5bf0*/  BSYNC B2 ;  /* 0x0000000000027941 */ /* 0x000fea0003800000 */
.L_x_3804:
[C---:B------:R-:W-:Y:S02]  /*5c00*/  FSETP.NEU.FTZ.AND P0, PT, |R5|.reuse, |R18|, PT ;  /* 0x400000120500720b */ /* 0x040fe40003f1d200 */
        /* <DEDUP_REMOVED lines=10> */
.L_x_3801:
[----:B------:R-:W-:Y:S01]  /*5cb0*/  FADD.FTZ R0, |R5|, -RZ ;  /* 0x800000ff05007221 */ /* 0x000fe20000010200 */
[C---:B--2-4-:R-:W-:Y:S01]  /*5cc0*/  FSETP.GT.FTZ.AND P6, PT, |R18|.reuse, |R5|, PT ;  /* 0x400000051200720b */ /* 0x054fe20003fd4200 */
[----:B------:R-:W-:Y:S01]  /*5cd0*/  FADD.FTZ R11, |R18|, -RZ ;  /* 0x800000ff120b7221 */ /* 0x000fe20000010200 */
[----:B------:R-:W-:Y:S04]  /*5ce0*/  BSSY B4, `(.L_x_3807) ;  /* 0x000000e000047945 */ /* 0x000fe80003800000 */
[----:B------:R-:W-:Y:S02]  /*5cf0*/  FSEL R6, R11, R0, P6 ;  /* 0x000000000b067208 */ /* 0x000fe40003000000 */
[----:B------:R-:W-:-:S02]  /*5d00*/  FSEL R11, R0, R11, P6 ;  /* 0x0000000b000b7208 */ /* 0x000fc40003000000 */
        /* <DEDUP_REMOVED lines=11> */
.L_x_3808:
[----:B------:R-:W-:Y:S05]  /*5dc0*/  BSYNC B4 ;  /* 0x0000000000047941 */ /* 0x000fea0003800000 */
.L_x_3807:
        /* <DEDUP_REMOVED lines=18> */
.L_x_3810:
[----:B------:R-:W-:Y:S02]  /*5ef0*/  ISETP.GE.AND P0, PT, R5, RZ, PT ;  /* 0x000000ff0500720c */ /* 0x000fe40003f06270 */
[----:B------:R-:W-:-:S11]  /*5f00*/  MOV R7, 0x3fd774eb ;  /* 0x3fd774eb00077802 */ /* 0x000fd60000000f00 */
[----:B------:R-:W-:-:S04]  /*5f10*/  @P0 FFMA.FTZ R0, R7, 0.93318945169448852539, -R0 ;  /* 0x3f6ee58107000823 */ /* 0x000fc80000010800 */
[----:B------:R-:W-:Y:S02]  /*5f20*/  @!P0 FFMA.FTZ R0, R7, 0.93318945169448852539, R0 ;  /* 0x3f6ee58107008823 */ /* 0x000fe40000010000 */
.L_x_3811:
[----:B------:R-:W-:Y:S05]  /*5f30*/  BSYNC B2 ;  /* 0x0000000000027941 */ /* 0x000fea0003800000 */
.L_x_3809:
[C---:B------:R-:W-:Y:S02]  /*5f40*/  FSETP.NEU.FTZ.AND P0, PT, |R5|.reuse, |R18|, PT ;  /* 0x400000120500720b */ /* 0x040fe40003f1d200 */
        /* <DEDUP_REMOVED lines=9> */
.L_x_3800:
[----:B------:R-:W-:Y:S05]  /*5fe0*/  BSYNC B1 ;  /* 0x0000000000017941 */ /* 0x000fea0003800000 */
.L_x_3797:
[----:B------:R-:W-:-:S13]  /*5ff0*/  ISETP.NE.AND P0, PT, R4, RZ, PT ;  /* 0x000000ff0400720c */ /* 0x000fda0003f05270 */
[----:B-1----:R-:W-:Y:S01]  /*6000*/  @!P0 FADD.FTZ R8, -R8, -RZ ;  /* 0x800000ff08088221 */ /* 0x002fe20000010100 */
[----:B------:R-:W-:Y:S05]  /*6010*/  BRA `(.L_x_3812) ;  /* 0x00000db000007947 */ /* 0x000fea0003800000 */
.L_x_3775:
[----:B------:R-:W-:Y:S02]  /*6020*/  FADD.FTZ R5, -R7, 6.1232342629258392722e-17 ;  /* 0x248d313207057421 */ /* 0x000fe40000010100 */
[----:B------:R-:W-:Y:S02]  /*6030*/  FADD.FTZ R8, -R6, -RZ ;  /* 0x800000ff06087221 */ /* 0x000fe40000010100 */
[----:B------:R-:W-:Y:S01]  /*6040*/  FADD.FTZ R5, R5, 1.5707963705062866211 ;  /* 0x3fc90fdb05057421 */ /* 0x000fe20000010000 */
[----:B------:R-:W-:Y:S05]  /*6050*/  BRA `(.L_x_3812) ;  /* 0x00000d7000007947 */ /* 0x000fea0003800000 */
.L_x_3774:
[----:B------:R-:W-:Y:S01]  /*6060*/  FADD.FTZ R8, -R6, -RZ ;  /* 0x800000ff06087221 */ /* 0x000fe20000010100 */
[----:B------:R-:W-:Y:S01]  /*6070*/  MOV R5, RZ ;  /* 0x000000ff00057202 */ /* 0x000fe20000000f00 */
[----:B------:R-:W-:Y:S05]  /*6080*/  BRA `(.L_x_3812) ;  /* 0x00000d4000007947 */ /* 0x000fea0003800000 */
.L_x_3773:
[----:B------:R-:W-:Y:S01]  /*6090*/  FSETP.GEU.FTZ.AND P6, PT, R5, |R6|, PT ;  /* 0x400000060500720b */ /* 0x000fe20003fde000 */
[----:B------:R-:W-:Y:S03]  /*60a0*/  BSSY B1, `(.L_x_3813) ;  /* 0x00000be000017945 */ /* 0x000fe60003800000 */
[----:B------:R-:W-:-:S02]  /*60b0*/  FSEL R8, R16, R5, !P6 ;  /* 0x0000000510087208 */ /* 0x000fc40007000000 */
[----:B--2---:R-:W-:Y:S02]  /*60c0*/  FSEL R11, R5, R16, !P6 ;  /* 0x00000010050b7208 */ /* 0x004fe40007000000 */
[----:B------:R-:W-:-:S13]  /*60d0*/  FSETP.GT.FTZ.AND P0, PT, R8, 1.70141173319264429906e+38, PT ;  /* 0x7effffff0800780b */ /* 0x000fda0003f14000 */
[----:B------:R-:W-:Y:S05]  /*60e0*/  @P0 BRA `(.L_x_3814) ;  /* 0x0000076000000947 */ /* 0x000fea0003800000 */
[----:B------:R-:W-:Y:S02]  /*60f0*/  FSETP.GT.FTZ.AND P0, PT, R8, 2.30584300921369395200e+18, PT ;  /* 0x5e0000000800780b */ /* 0x000fe40003f14000 */
[----:B------:R-:W-:-:S04]  /*6100*/  FSETP.GEU.FTZ.AND P1, PT, R11, 1.084202172485504434e-19, PT ;  /* 0x200000000b00780b */ /* 0x000fc80003f3e000 */
[----:B------:R-:W-:-:S13]  /*6110*/  PLOP3.LUT P0, PT, P0, P1, PT, 0xa2, 0x0 ;  /* 0x000000000000781c */ /* 0x000fda0000703472 */
[----:B------:R-:W-:Y:S05]  /*6120*/  @P0 BRA `(.L_x_3815) ;  /* 0x0000033000000947 */ /* 0x000fea0003800000 */
[----:B------:R-:W1:Y:S01]  /*6130*/  MUFU.RCP R9, R8 ;  /* 0x0000000800097308 */ /* 0x000e620000001000 */
[----:B------:R-:W-:Y:S07]  /*6140*/  BSSY B4, `(.L_x_3816) ;  /* 0x000000d000047945 */ /* 0x000fee0003800000 */
[----:B------:R-:W2:Y:S01]  /*6150*/  FCHK P0, R11, R8 ;  /* 0x000000080b007302 */ /* 0x000ea20000000000 */
[----:B-1----:R-:W-:-:S04]  /*6160*/  FFMA R0, -R8, R9, 1 ;  /* 0x3f80000008007423 */ /* 0x002fc80000000109 */
[----:B------:R-:W-:Y:S02]  /*6170*/  FFMA R0, R9, R0, R9 ;  /* 0x0000000009007223 */ /* 0x000fe40000000009 */
[C---:B------:R-:W-:Y:S02]  /*6180*/  FMUL.FTZ R9, R11.reuse, R11 ;  /* 0x0000000b0b097220 */ /* 0x040fe40000410000 */
[----:B------:R-:W-:Y:S02]  /*6190*/  FFMA R13, R11, R0, RZ ;  /* 0x000000000b0d7223 */ /* 0x000fe400000000ff */
[C---:B------:R-:W-:Y:S02]  /*61a0*/  FFMA.FTZ R16, R8.reuse, R8, R9 ;  /* 0x0000000808107223 */ /* 0x040fe40000010009 */
[----:B------:R-:W-:-:S04]  /*61b0*/  FFMA R10, -R8, R13, R11 ;  /* 0x0000000d080a7223 */ /* 0x000fc8000000010b */
[----:B------:R-:W-:Y:S01]  /*61c0*/  FFMA R9, R0, R10, R13 ;  /* 0x0000000a00097223 */ /* 0x000fe2000000000d */
[----:B--2---:R-:W-:Y:S05]  /*61d0*/  @!P0 BRA `(.L_x_3817) ;  /* 0x0000003000008947 */ /* 0x004fea0003800000 */
[----:B------:R-:W-:Y:S02]  /*61e0*/  MOV R14, R8 ;  /* 0x00000008000e7202 */ /* 0x000fe40000000f00 */
[----:B------:R-:W-:Y:S02]  /*61f0*/  MOV R0, 0x6210 ;  /* 0x0000621000007802 */ /* 0x000fe40000000f00 */
[----:B0--3--:R-:W-:Y:S05]  /*6200*/  CALL.REL.NOINC `($__internal_2_$__cuda_sm3x_div_rn_ftz_f32_slowpath) ;  /* 0x00000c0000007944 */ /* 0x009fea0003c00000 */
.L_x_3817:
[----:B------:R-:W-:Y:S05]  /*6210*/  BSYNC B4 ;  /* 0x0000000000047941 */ /* 0x000fea0003800000 */
.L_x_3816:
        /* <DEDUP_REMOVED lines=18> */
.L_x_3819:
[----:B------:R-:W-:Y:S02]  /*6340*/  ISETP.GE.AND P0, PT, R7, RZ, PT ;  /* 0x000000ff0700720c */ /* 0x000fe40003f06270 */
[----:B------:R-:W-:-:S11]  /*6350*/  MOV R9, 0x3fd774eb ;  /* 0x3fd774eb00097802 */ /* 0x000fd60000000f00 */
[----:B------:R-:W-:-:S04]  /*6360*/  @P0 FFMA.FTZ R0, R9, 0.93318945169448852539, -R0 ;  /* 0x3f6ee58109000823 */ /* 0x000fc80000010800 */
[----:B------:R-:W-:Y:S02]  /*6370*/  @!P0 FFMA.FTZ R0, R9, 0.93318945169448852539, R0 ;  /* 0x3f6ee58109008823 */ /* 0x000fe40000010000 */
.L_x_3820:
[----:B------:R-:W-:Y:S05]  /*6380*/  BSYNC B2 ;  /* 0x0000000000027941 */ /* 0x000fea0003800000 */
.L_x_3818:
        /* <DEDUP_REMOVED lines=13> */
.L_x_3815:
[----:B------:R-:W1:Y:S01]  /*6460*/  MUFU.RCP R9, R8 ;  /* 0x0000000800097308 */ /* 0x000e620000001000 */
[----:B------:R-:W-:Y:S07]  /*6470*/  BSSY B4, `(.L_x_3822) ;  /* 0x000000b000047945 */ /* 0x000fee0003800000 */
[----:B------:R-:W2:Y:S01]  /*6480*/  FCHK P0, R11, R8 ;  /* 0x000000080b007302 */ /* 0x000ea20000000000 */
[----:B-1----:R-:W-:-:S04]  /*6490*/  FFMA R0, -R8, R9, 1 ;  /* 0x3f80000008007423 */ /* 0x002fc80000000109 */
[----:B------:R-:W-:-:S04]  /*64a0*/  FFMA R0, R9, R0, R9 ;  /* 0x0000000009007223 */ /* 0x000fc80000000009 */
[----:B------:R-:W-:-:S04]  /*64b0*/  FFMA R9, R11, R0, RZ ;  /* 0x000000000b097223 */ /* 0x000fc800000000ff */
[----:B------:R-:W-:-:S04]  /*64c0*/  FFMA R10, -R8, R9, R11 ;  /* 0x00000009080a7223 */ /* 0x000fc8000000010b */
[----:B------:R-:W-:Y:S01]  /*64d0*/  FFMA R9, R0, R10, R9 ;  /* 0x0000000a00097223 */ /* 0x000fe20000000009 */
[----:B--2---:R-:W-:Y:S05]  /*64e0*/  @!P0 BRA `(.L_x_3823) ;  /* 0x0000003000008947 */ /* 0x004fea0003800000 */
[----:B------:R-:W-:Y:S02]  /*64f0*/  MOV R14, R8 ;  /* 0x00000008000e7202 */ /* 0x000fe40000000f00 */
[----:B------:R-:W-:Y:S02]  /*6500*/  MOV R0, 0x6520 ;  /* 0x0000652000007802 */ /* 0x000fe40000000f00 */
[----:B0--3--:R-:W-:Y:S05]  /*6510*/  CALL.REL.NOINC `($__internal_2_$__cuda_sm3x_div_rn_ftz_f32_slowpath) ;  /* 0x000008f000007944 */ /* 0x009fea0003c00000 */
.L_x_3823:
[----:B------:R-:W-:Y:S05]  /*6520*/  BSYNC B4 ;  /* 0x0000000000047941 */ /* 0x000fea0003800000 */
.L_x_3822:
        /* <DEDUP_REMOVED lines=18> */
.L_x_3825:
[----:B------:R-:W-:Y:S02]  /*6650*/  ISETP.GE.AND P0, PT, R7, RZ, PT ;  /* 0x000000ff0700720c */ /* 0x000fe40003f06270 */
[----:B------:R-:W-:-:S11]  /*6660*/  MOV R9, 0x3fd774eb ;  /* 0x3fd774eb00097802 */ /* 0x000fd60000000f00 */
[----:B------:R-:W-:-:S04]  /*6670*/  @P0 FFMA.FTZ R0, R9, 0.93318945169448852539, -R0 ;  /* 0x3f6ee58109000823 */ /* 0x000fc80000010800 */
[----:B------:R-:W-:Y:S02]  /*6680*/  @!P0 FFMA.FTZ R0, R9, 0.93318945169448852539, R0 ;  /* 0x3f6ee58109008823 */ /* 0x000fe40000010000 */
.L_x_3826:
[----:B------:R-:W-:Y:S05]  /*6690*/  BSYNC B2 ;  /* 0x0000000000027941 */ /* 0x000fea0003800000 */
.L_x_3824:
        /* <DEDUP_REMOVED lines=27> */
.L_x_3814:
        /* <DEDUP_REMOVED lines=17> */
[----:B------:R-:W1:Y:S02]  /*6960*/  MUFU.SQRT R14, R14 ;  /* 0x0000000e000e7308 */ /* 0x000e640000002000 */
[----:B-1----:R-:W-:Y:S01]  /*6970*/  @P0 FMUL.FTZ R10, R14, R9 ;  /* 0x000000090e0a0220 */ /* 0x002fe20000410000 */
[----:B------:R-:W-:Y:S01]  /*6980*/  FSETP.NEU.FTZ.AND P0, PT, R0, +INF , PT ;  /* 0x7f8000000000780b */ /* 0x000fe20003f1d000 */
[----:B------:R-:W-:-:S03]  /*6990*/  FFMA R0, -R8, R13, 1 ;  /* 0x3f80000008007423 */ /* 0x000fc6000000010d */
[----:B------:R-:W-:Y:S01]  /*69a0*/  FSEL R10, R10, +INF , P0 ;  /* 0x7f8000000a0a7808 */ /* 0x000fe20000000000 */
[----:B------:R-:W-:-:S04]  /*69b0*/  FFMA R0, R13, R0, R13 ;  /* 0x000000000d007223 */ /* 0x000fc8000000000d */
[----:B------:R-:W-:Y:S01]  /*69c0*/  FFMA R9, R11, R0, RZ ;  /* 0x000000000b097223 */ /* 0x000fe200000000ff */
[----:B------:R-:W1:Y:S03]  /*69d0*/  MUFU.LG2 R10, R10 ;  /* 0x0000000a000a7308 */ /* 0x000e660000000c00 */
[----:B------:R-:W-:-:S04]  /*69e0*/  FFMA R12, -R8, R9, R11 ;  /* 0x00000009080c7223 */ /* 0x000fc8000000010b */
[----:B------:R-:W-:Y:S01]  /*69f0*/  FFMA R9, R0, R12, R9 ;  /* 0x0000000c00097223 */ /* 0x000fe20000000009 */
[----:B------:R-:W2:Y:S01]  /*6a00*/  FCHK P0, R11, R8 ;  /* 0x000000080b007302 */ /* 0x000ea20000000000 */
[----:B-1----:R-:W-:Y:S01]  /*6a10*/  FFMA.FTZ R17, R10, 0.69314718246459960938, R17 ;  /* 0x3f3172180a117823 */ /* 0x002fe20000010011 */
[----:B--2---:R-:W-:Y:S06]  /*6a20*/  @!P0 BRA `(.L_x_3828) ;  /* 0x0000003000008947 */ /* 0x004fec0003800000 */
[----:B------:R-:W-:Y:S02]  /*6a30*/  MOV R14, R8 ;  /* 0x00000008000e7202 */ /* 0x000fe40000000f00 */
[----:B------:R-:W-:Y:S02]  /*6a40*/  MOV R0, 0x6a60 ;  /* 0x00006a6000007802 */ /* 0x000fe40000000f00 */
[----:B0--3--:R-:W-:Y:S05]  /*6a50*/  CALL.REL.NOINC `($__internal_2_$__cuda_sm3x_div_rn_ftz_f32_slowpath) ;  /* 0x000003b000007944 */ /* 0x009fea0003c00000 */
.L_x_3828:
[----:B------:R-:W-:Y:S05]  /*6a60*/  BSYNC B4 ;  /* 0x0000000000047941 */ /* 0x000fea0003800000 */
.L_x_3827:
        /* <DEDUP_REMOVED lines=18> */
.L_x_3830:
[----:B------:R-:W-:Y:S02]  /*6b90*/  ISETP.GE.AND P0, PT, R7, RZ, PT ;  /* 0x000000ff0700720c */ /* 0x000fe40003f06270 */
[----:B------:R-:W-:-:S11]  /*6ba0*/  MOV R9, 0x3fd774eb ;  /* 0x3fd774eb00097802 */ /* 0x000fd60000000f00 */
[----:B------:R-:W-:-:S04]  /*6bb0*/  @P0 FFMA.FTZ R0, R9, 0.93318945169448852539, -R0 ;  /* 0x3f6ee58109000823 */ /* 0x000fc80000010800 */
[----:B------:R-:W-:Y:S02]  /*6bc0*/  @!P0 FFMA.FTZ R0, R9, 0.93318945169448852539, R0 ;  /* 0x3f6ee58109008823 */ /* 0x000fe40000010000 */
.L_x_3831:
[----:B------:R-:W-:Y:S05]  /*6bd0*/  BSYNC B2 ;  /* 0x0000000000027941 */ /* 0x000fea0003800000 */
.L_x_3829:
        /* <DEDUP_REMOVED lines=10> */
.L_x_3821:
[----:B------:R-:W-:Y:S05]  /*6c80*/  BSYNC B1 ;  /* 0x0000000000017941 */ /* 0x000fea0003800000 */
.L_x_3813:
[----:B------:R-:W-:Y:S01]  /*6c90*/  ISETP.NE.AND P0, PT, R4, RZ, PT ;  /* 0x000000ff0400720c */ /* 0x000fe20003f05270 */
[----:B------:R-:W-:Y:S02]  /*6ca0*/  FADD.FTZ R8, R17, 0.69314718246459960938 ;  /* 0x3f31721811087421 */ /* 0x000fe40000010000 */
[----:B------:R-:W-:-:S10]  /*6cb0*/  FADD.FTZ R5, |R0|, -RZ ;  /* 0x800000ff00057221 */ /* 0x000fd40000010200 */
[----:B------:R-:W-:Y:S01]  /*6cc0*/  @!P0 FADD.FTZ R8, -R8, -RZ ;  /* 0x800000ff08088221 */ /* 0x000fe20000010100 */
[----:B------:R-:W-:Y:S05]  /*6cd0*/  BRA `(.L_x_3812) ;  /* 0x000000f000007947 */ /* 0x000fea0003800000 */
.L_x_3772:
        /* <DEDUP_REMOVED lines=15> */
.L_x_3812:
[----:B------:R-:W-:Y:S05]  /*6dd0*/  BSYNC B0 ;  /* 0x0000000000007941 */ /* 0x000fea0003800000 */
.L_x_3771:
[----:B------:R-:W-:-:S05]  /*6de0*/  F2FP.PACK_AB R5, R8, R5 ;  /* 0x000000050805723e */ /* 0x000fca00000000ff */
[----:B------:R-:W-:Y:S01]  /*6df0*/  STG.E [R2.64], R5 ;  /* 0x0000000502007986 */ /* 0x000fe2000c101904 */
[----:B------:R-:W-:Y:S05]  /*6e00*/  EXIT ;  /* 0x000000000000794d */ /* 0x000fea0003800000 */
        .weak           $__internal_2_$__cuda_sm3x_div_rn_ftz_f32_slowpath
        .type           $__internal_2_$__cuda_sm3x_div_rn_ftz_f32_slowpath,@function
        .size           $__internal_2_$__cuda_sm3x_div_rn_ftz_f32_slowpath,(.L_x_15791 - $__internal_2_$__cuda_sm3x_div_rn_ftz_f32_slowpath)
$__internal_2_$__cuda_sm3x_div_rn_ftz_f32_slowpath:
[----:B------:R-:W-:Y:S01]  /*6e10*/  SHF.R.U32.HI R9, RZ, 0x17, R14 ;  /* 0x00000017ff097819 */ /* 0x000fe2000001160e */
[----:B------:R-:W-:Y:S01]  /*6e20*/  BSSY B2, `(.L_x_3832) ;  /* 0x0000047000027945 */ /* 0x000fe20003800000 */
[----:B------:R-:W-:Y:S01]  /*6e30*/  SHF.R.U32.HI R12, RZ, 0x17, R11 ;  /* 0x00000017ff0c7819 */ /* 0x000fe2000001160b */
[----:B------:R-:W-:Y:S01]  /*6e40*/  BSSY B3, `(.L_x_3833) ;  /* 0x000001d000037945 */ /* 0x000fe20003800000 */
[----:B------:R-:W-:Y:S02]  /*6e50*/  LOP3.LUT R9, R9, 0xff, RZ, 0xc0, !PT ;  /* 0x000000ff09097812 */ /* 0x000fe400078ec0ff */
[----:B------:R-:W-:Y:S02]  /*6e60*/  LOP3.LUT R12, R12, 0xff, RZ, 0xc0, !PT ;  /* 0x000000ff0c0c7812 */ /* 0x000fe400078ec0ff */
[----:B------:R-:W-:Y:S02]  /*6e70*/  IADD3 R10, R9, -0x1, RZ ;  /* 0xffffffff090a7810 */ /* 0x000fe40007ffe0ff */
[----:B------:R-:W-:-:S02]  /*6e80*/  IADD3 R13, R12, -0x1, RZ ;  /* 0xffffffff0c0d7810 */ /* 0x000fc40007ffe0ff */
        /* <DEDUP_REMOVED lines=24> */
.L_x_3834:
[----:B------:R-:W-:Y:S05]  /*7010*/  BSYNC B3 ;  /* 0x0000000000037941 */ /* 0x000fea0003800000 */
.L_x_3833:
[----:B------:R-:W-:Y:S01]  /*7020*/  IADD3 R9, R9, -0x7f, RZ ;  /* 0xffffff8109097810 */ /* 0x000fe20007ffe0ff */
[----:B------:R-:W-:Y:S01]  /*7030*/  BSSY B3, `(.L_x_3839) ;  /* 0x000001b000037945 */ /* 0x000fe20003800000 */
[----:B------:R-:W-:-:S03]  /*7040*/  IADD3 R12, R12, -0x7f, RZ ;  /* 0xffffff810c0c7810 */ /* 0x000fc60007ffe0ff */
[----:B------:R-:W-:Y:S01]  /*7050*/  IMAD R19, R9, -0x800000, R14 ;  /* 0xff80000009137824 */ /* 0x000fe200078e020e */
[C---:B------:R-:W-:Y:S01]  /*7060*/  IADD3 R9, R12.reuse, -R9, RZ ;  /* 0x800000090c097210 */ /* 0x040fe20007ffe0ff */
[----:B------:R-:W-:Y:S02]  /*7070*/  IMAD R11, R12, -0x800000, R11 ;  /* 0xff8000000c0b7824 */ /* 0x000fe400078e020b */
[----:B------:R-:W0:Y:S01]  /*7080*/  MUFU.RCP R13, R19 ;  /* 0x00000013000d7308 */ /* 0x000e220000001000 */
[----:B------:R-:W-:-:S04]  /*7090*/  FADD.FTZ R10, -R19, -RZ ;  /* 0x800000ff130a7221 */ /* 0x000fc80000010100 */
        /* <DEDUP_REMOVED lines=8> */
[----:B------:R-:W-:-:S04]  /*7120*/  LOP3.LUT R12, R11, 0xff, RZ, 0xc0, !PT ;  /* 0x000000ff0b0c7812 */ /* 0x000fc800078ec0ff */
[----:B------:R-:W-:-:S04]  /*7130*/  IADD3 R11, R12, R9, RZ ;  /* 0x000000090c0b7210 */ /* 0x000fc80007ffe0ff */
        /* <DEDUP_REMOVED lines=9> */
.L_x_3840:
[----:B------:R-:W-:Y:S02]  /*71d0*/  LEA R10, R9, R10, 0x17 ;  /* 0x0000000a090a7211 */ /* 0x000fe400078eb8ff */
.L_x_3841:
[----:B------:R-:W-:Y:S05]  /*71e0*/  BSYNC B3 ;  /* 0x0000000000037941 */ /* 0x000fea0003800000 */
.L_x_3839:
[----:B------:R-:W-:Y:S01]  /*71f0*/  MOV R9, R10 ;  /* 0x0000000a00097202 */ /* 0x000fe20000000f00 */
[----:B------:R-:W-:Y:S05]  /*7200*/  BRA `(.L_x_3842) ;  /* 0x0000008000007947 */ /* 0x000fea0003800000 */
.L_x_3838:
[----:B------:R-:W-:-:S04]  /*7210*/  LOP3.LUT R11, R14, 0x80000000, R11, 0x48, !PT ;  /* 0x800000000e0b7812 */ /* 0x000fc800078e480b */
[----:B------:R-:W-:Y:S01]  /*7220*/  LOP3.LUT R9, R11, 0x7f800000, RZ, 0xfc, !PT ;  /* 0x7f8000000b097812 */ /* 0x000fe200078efcff */
[----:B------:R-:W-:Y:S05]  /*7230*/  BRA `(.L_x_3842) ;  /* 0x0000005000007947 */ /* 0x000fea0003800000 */
.L_x_3837:
[----:B------:R-:W-:Y:S01]  /*7240*/  LOP3.LUT R9, R14, 0x80000000, R11, 0x48, !PT ;  /* 0x800000000e097812 */ /* 0x000fe200078e480b */
[----:B------:R-:W-:Y:S05]  /*7250*/  BRA `(.L_x_3842) ;  /* 0x0000003000007947 */ /* 0x000fea0003800000 */
.L_x_3836:
[----:B------:R-:W0:Y:S01]  /*7260*/  MUFU.RSQ R9, -QNAN ;  /* 0xffc0000000097908 */ /* 0x000e220000001400 */
[----:B------:R-:W-:Y:S05]  /*7270*/  BRA `(.L_x_3842) ;  /* 0x0000001000007947 */ /* 0x000fea0003800000 */
.L_x_3835:
[----:B------:R-:W-:Y:S02]  /*7280*/  FADD.FTZ R9, R11, R14 ;  /* 0x0000000e0b097221 */ /* 0x000fe40000010000 */
.L_x_3842:
[----:B------:R-:W-:Y:S05]  /*7290*/  BSYNC B2 ;  /* 0x0000000000027941 */ /* 0x000fea0003800000 */
.L_x_3832:
[----:B------:R-:W-:Y:S01]  /*72a0*/  HFMA2.MMA R11, -RZ, RZ, 0, 0 ;  /* 0x00000000ff0b7435 */ /* 0x000fe200000001ff */
[----:B------:R-:W-:-:S05]  /*72b0*/  MOV R10, R0 ;  /* 0x00000000000a7202 */ /* 0x000fca0000000f00 */
[----:B------:R-:W-:Y:S05]  /*72c0*/  RET.REL.NODEC R10 `(_ZN2at6native18elementwise_kernelILi128ELi2EZNS0_22gpu_kernel_impl_nocastIZZZNS0_16acos_kernel_cudaERNS_18TensorIteratorBaseEENKUlvE_clEvENKUlvE1_clEvEUlN3c107complexINS7_4HalfEEEE_EEvS4_RKT_EUliE_EEviT1_) ;  /* 0xffff8d300a007950 */ /* 0x000fea0003c3ffff */
.L_x_3843:
        /* <DEDUP_REMOVED lines=11> */
.L_x_15791:


//--------------------- .text._ZN2at6native27unrolled_elementwise_kernelIZZZNS0_16acos_kernel_cudaERNS_18TensorIteratorBaseEENKUlvE_clEvENKUlvE1_clEvEUlN3c107complexINS6_4HalfEEEE_St5arrayIPcLm2EELi4E23TrivialOffsetCalculatorILi1EjESF_NS0_6memory15LoadWithoutCastENSG_16StoreWithoutCastEEEviT_T0_T2_T3_T4_T5_ --------------------------
	.section	.text._ZN2at6native27unrolled_elementwise_kernelIZZZNS0_16acos_kernel_cudaERNS_18TensorIteratorBaseEENKUlvE_clEvENKUlvE1_clEvEUlN3c107complexINS6_4HalfEEEE_St5arrayIPcLm2EELi4E23TrivialOffsetCalculatorILi1EjESF_NS0_6memory15LoadWithoutCastENSG_16StoreWithoutCastEEEviT_T0_T2_T3_T4_T5_,"ax",@progbits
	.sectioninfo	@"SHI_REGISTERS=29"
	.align	128
        .global         _ZN2at6native27unrolled_elementwise_kernelIZZZNS0_16acos_kernel_cudaERNS_18TensorIteratorBaseEENKUlvE_clEvENKUlvE1_clEvEUlN3c107complexINS6_4HalfEEEE_St5arrayIPcLm2EELi4E23TrivialOffsetCalculatorILi1EjESF_NS0_6memory15LoadWithoutCastENSG_16StoreWithoutCastEEEviT_T0_T2_T3_T4_T5_
        .type           _ZN2at6native27unrolled_elementwise_kernelIZZZNS0_16acos_kernel_cudaERNS_18TensorIteratorBaseEENKUlvE_clEvENKUlvE1_clEvEUlN3c107complexINS6_4HalfEEEE_St5arrayIPcLm2EELi4E23TrivialOffsetCalculatorILi1EjESF_NS0_6memory15LoadWithoutCastENSG_16StoreWithoutCastEEEviT_T0_T2_T3_T4_T5_,@function
        .size           _ZN2at6native27unrolled_elementwise_kernelIZZZNS0_16acos_kernel_cudaERNS_18TensorIteratorBaseEENKUlvE_clEvENKUlvE1_clEvEUlN3c107complexINS6_4HalfEEEE_St5arrayIPcLm2EELi4E23TrivialOffsetCalculatorILi1EjESF_NS0_6memory15LoadWithoutCastENSG_16StoreWithoutCastEEEviT_T0_T2_T3_T4_T5_,(.L_x_15792 - _ZN2at6native27unrolled_elementwise_kernelIZZZNS0_16acos_kernel_cudaERNS_18TensorIteratorBaseEENKUlvE_clEvENKUlvE1_clEvEUlN3c107complexINS6_4HalfEEEE_St5arrayIPcLm2EELi4E23TrivialOffsetCalculatorILi1EjESF_NS0_6memory15LoadWithoutCastENSG_16StoreWithoutCastEEEviT_T0_T2_T3_T4_T5_)
        .other          _ZN2at6native27unrolled_elementwise_kernelIZZZNS0_16acos_kernel_cudaERNS_18TensorIteratorBaseEENKUlvE_clEvENKUlvE1_clEvEUlN3c107complexINS6_4HalfEEEE_St5arrayIPcLm2EELi4E23TrivialOffsetCalculatorILi1EjESF_NS0_6memory15LoadWithoutCastENSG_16StoreWithoutCastEEEviT_T0_T2_T3_T4_T5_,@"STO_CUDA_ENTRY STV_DEFAULT"
_ZN2at6native27unrolled_elementwise_kernelIZZZNS0_16acos_kernel_cudaERNS_18TensorIteratorBaseEENKUlvE_clEvENKUlvE1_clEvEUlN3c107complexINS6_4HalfEEEE_St5arrayIPcLm2EELi4E23TrivialOffsetCalculatorILi1EjESF_NS0_6memory15LoadWithoutCastENSG_16StoreWithoutCastEEEviT_T0_T2_T3_T4_T5_:
.text._ZN2at6native27unrolled_elementwise_kernelIZZZNS0_16acos_kernel_cudaERNS_18TensorIteratorBaseEENKUlvE_clEvENKUlvE1_clEvEUlN3c107complexINS6_4HalfEEEE_St5arrayIPcLm2EELi4E23TrivialOffsetCalculatorILi1EjESF_NS0_6memory15LoadWithoutCastENSG_16StoreWithoutCastEEEviT_T0_T2_T3_T4_T5_:
[----:B------:R-:W-:Y:S02]  /*0000*/  MOV R1, c[0x0][0x28] ;  /* 0x00000a0000017a02 */ /* 0x000fe40000000f00 */
[----:B------:R-:W0:Y:S01]  /*0010*/  S2R R14, SR_CTAID.X ;  /* 0x00000000000e7919 */ /* 0x000e220000002500 */
[----:B------:R-:W-:Y:S01]  /*0020*/  MOV R3, 0xfffffe00 ;  /* 0xfffffe0000037802 */ /* 0x000fe20000000f00 */
[----:B------:R-:W-:Y:S02]  /*0030*/  ULDC.64 UR4, c[0x0][0x118] ;  /* 0x0000460000047ab9 */ /* 0x000fe40000000a00 */
[----:B------:R-:W1:Y:S02]  /*0040*/  S2R R5, SR_TID.X ;  /* 0x0000000000057919 */ /* 0x000e640000002100 */
[----:B0-----:R-:W-:-:S05]  /*0050*/  IMAD R12, R14, R3, c[0x0][0x160] ;  /* 0x000058000e0c7624 */ /* 0x001fca00078e0203 */
[----:B-1----:R-:W-:-:S13]  /*0060*/  ISETP.GE.AND P2, PT, R5, R12, PT ;  /* 0x0000000c0500720c */ /* 0x002fda0003f46270 */
[----:B------:R-:W-:Y:S02]  /*0070*/  @!P2 LEA R2, R14, R5, 0x9 ;  /* 0x000000050e02a211 */ /* 0x000fe400078e48ff */
[----:B------:R-:W-:Y:S02]  /*0080*/  @!P2 IADD3 R5, R5, 0x80, RZ ;  /* 0x000000800505a810 */ /* 0x000fe40007ffe0ff */
[----:B------:R-:W-:Y:S02]  /*0090*/  @!P2 MOV R3, 0x4 ;  /* 0x000000040003a802 */ /* 0x000fe40000000f00 */
[----:B------:R-:W-:-:S03]  /*00a0*/  ISETP.GE.AND P0, PT, R5, R12, PT ;  /* 0x0000000c0500720c */ /* 0x000fc60003f06270 */
[----:B------:R-:W-:-:S06]  /*00b0*/  @!P2 IMAD.WIDE.U32 R2, R2, R3, c[0x0][0x170] ;  /* 0x00005c000202a625 */ /* 0x000fcc00078e0003 */
[----:B------:R-:W2:Y:S04]  /*00c0*/  @!P2 LDG.E R2, [R2.64] ;  /* 0x000000040202a981 */ /* 0x000ea8000c1e1900 */
[----:B------:R-:W-:Y:S02]  /*00d0*/  @!P0 LEA R8, R14, R5, 0x9 ;  /* 0x000000050e088211 */ /* 0x000fe400078e48ff */
[----:B------:R-:W-:Y:S02]  /*00e0*/  @!P0 IADD3 R5, R5, 0x80, RZ ;  /* 0x0000008005058810 */ /* 0x000fe40007ffe0ff */
[----:B------:R-:W-:Y:S02]  /*00f0*/  @!P0 MOV R9, 0x4 ;  /* 0x0000000400098802 */ /* 0x000fe40000000f00 */
[----:B------:R-:W-:-:S13]  /*0100*/  ISETP.GE.AND P3, PT, R5, R12, PT ;  /* 0x0000000c0500720c */ /* 0x000fda0003f66270 */
[----:B------:R-:W-:Y:S02]  /*0110*/  @!P3 LEA R10, R14, R5, 0x9 ;  /* 0x000000050e0ab211 */ /* 0x000fe400078e48ff */
[----:B------:R-:W-:-:S04]  /*0120*/  @!P3 IADD3 R5, R5, 0x80, RZ ;  /* 0x000000800505b810 */ /* 0x000fc80007ffe0ff */
[----:B------:R-:W-:Y:S02]  /*0130*/  ISETP.GE.AND P1, PT, R5, R12, PT ;  /* 0x0000000c0500720c */ /* 0x000fe40003f26270 */
[----:B------:R-:W-:Y:S01]  /*0140*/  @!P3 MOV R11, 0x4 ;  /* 0x00000004000bb802 */ /* 0x000fe20000000f00 */
[----:B------:R-:W-:-:S04]  /*0150*/  @!P0 IMAD.WIDE.U32 R8, R8, R9, c[0x0][0x170] ;  /* 0x00005c0008088625 */ /* 0x000fc800078e0009 */
[----:B------:R-:W-:Y:S02]  /*0160*/  @!P3 IMAD.WIDE.U32 R10, R10, R11, c[0x0][0x170] ;  /* 0x00005c000a0ab625 */ /* 0x000fe400078e000b */
[----:B------:R-:W3:Y:S04]  /*0170*/  @!P0 LDG.E R8, [R8.64] ;  /* 0x0000000408088981 */ /* 0x000ee8000c1e1900 */
[----:B------:R-:W-:Y:S01]  /*0180*/  @!P1 LEA R5, R14, R5, 0x9 ;  /* 0x000000050e059211 */ /* 0x000fe200078e48ff */
[----:B------:R-:W4:Y:S01]  /*0190*/  @!P3 LDG.E R10, [R10.64] ;  /* 0x000000040a0ab981 */ /* 0x000f22000c1e1900 */
[----:B------:R-:W-:-:S05]  /*01a0*/  @!P1 MOV R4, 0x4 ;  /* 0x0000000400049802 */ /* 0x000fca0000000f00 */
[----:B------:R-:W-:-:S06]  /*01b0*/  @!P1 IMAD.WIDE.U32 R4, R5, R4, c[0x0][0x170] ;  /* 0x00005c0005049625 */ /* 0x000fcc00078e0004 */
[----:B------:R-:W5:Y:S01]  /*01c0*/  @!P1 LDG.E R4, [R4.64] ;  /* 0x0000000404049981 */ /* 0x000f62000c1e1900 */
[----:B------:R-:W-:Y:S02]  /*01d0*/  PRMT R0, RZ, 0x5410, RZ ;  /* 0x00005410ff007816 */ /* 0x000fe400000000ff */
[----:B------:R-:W-:Y:S02]  /*01e0*/  PRMT R7, RZ, 0x5410, RZ ;  /* 0x00005410ff077816 */ /* 0x000fe400000000ff */
[----:B------:R-:W-:Y:S02]  /*01f0*/  PRMT R19, RZ, 0x5410, RZ ;  /* 0x00005410ff137816 */ /* 0x000fe400000000ff */
[----:B------:R-:W-:Y:S01]  /*0200*/  PRMT R21, RZ, 0x5410, RZ ;  /* 0x00005410ff157816 */ /* 0x000fe200000000ff */
[----:B------:R-:W-:Y:S01]  /*0210*/  BSSY B0, `(.L_x_3844) ;  /* 0x0000287000007945 */ /* 0x000fe20003800000 */
[----:B--2---:R-:W-:-:S04]  /*0220*/  @!P2 PRMT R0, R0, 0x5410, R2 ;  /* 0x000054100000a816 */ /* 0x004fc80000000002 */
[----:B------:R-:W-:Y:S02]  /*0230*/  @!P2 PRMT R0, R2, 0x7632, R0 ;  /* 0x000076320200a816 */ /* 0x000fe40000000000 */
[----:B---3--:R-:W-:Y:S02]  /*0240*/  @!P0 PRMT R7, R7, 0x5410, R8 ;  /* 0x0000541007078816 */ /* 0x008fe40000000008 */
[----:B----4-:R-:W-:Y:S02]  /*0250*/  @!P3 PRMT R19, R19, 0x5410, R10 ;  /* 0x000054101313b816 */ /* 0x010fe4000000000a */
[----:B------:R-:W-:Y:S02]  /*0260*/  @!P0 PRMT R7, R8, 0x7632, R7 ;  /* 0x0000763208078816 */ /* 0x000fe40000000007 */
[----:B------:R-:W-:Y:S02]  /*0270*/  @!P3 PRMT R19, R10, 0x7632, R19 ;  /* 0x000076320a13b816 */ /* 0x000fe40000000013 */
[----:B-----5:R-:W-:-:S04]  /*0280*/  @!P1 PRMT R21, R21, 0x5410, R4 ;  /* 0x0000541015159816 */ /* 0x020fc80000000004 */
[----:B------:R-:W-:Y:S01]  /*0290*/  @!P1 PRMT R21, R4, 0x7632, R21 ;  /* 0x0000763204159816 */ /* 0x000fe20000000015 */
[----:B------:R-:W-:Y:S05]  /*02a0*/  @P2 BRA `(.L_x_3845) ;  /* 0x000027d000002947 */ /* 0x000fea0003800000 */
[--C-:B------:R-:W-:Y:S02]  /*02b0*/  HADD2.F32 R2, -RZ, R0.reuse.H1_H1 ;  /* 0x30000000ff027230 */ /* 0x100fe40000004100 */
        /* <DEDUP_REMOVED lines=22> */
[----:B------:R-:W-:Y:S02]  /*0420*/  FADD.FTZ R13, |R8|, -RZ ;  /* 0x800000ff080d7221 */ /* 0x000fe40000010200 */
[----:B------:R-:W-:-:S03]  /*0430*/  FADD.FTZ R23, |R9|, -RZ ;  /* 0x800000ff09177221 */ /* 0x000fc60000010200 */
[CC--:B------:R-:W-:Y:S02]  /*0440*/  IMNMX R10, R13.reuse, R16.reuse, !PT ;  /* 0x000000100d0a7217 */ /* 0x0c0fe40007800200 */
[-C--:B------:R-:W-:Y:S02]  /*0450*/  IMNMX R6, R16, R23.reuse, !PT ;  /* 0x0000001710067217 */ /* 0x080fe40007800200 */
[----:B------:R-:W-:Y:S02]  /*0460*/  LOP3.LUT R11, R10, 0xfe000000, RZ, 0xc0, !PT ;  /* 0xfe0000000a0b7812 */ /* 0x000fe400078ec0ff */
[----:B------:R-:W-:Y:S02]  /*0470*/  LOP3.LUT R15, R6, 0xfe000000, RZ, 0xc0, !PT ;  /* 0xfe000000060f7812 */ /* 0x000fe400078ec0ff */
[----:B------:R-:W-:Y:S02]  /*0480*/  IMNMX R13, R13, R16, PT ;  /* 0x000000100d0d7217 */ /* 0x000fe40003800200 */
[----:B------:R-:W-:-:S02]  /*0490*/  IMNMX R16, R16, R23, PT ;  /* 0x0000001710107217 */ /* 0x000fc40003800200 */
[----:B------:R-:W-:Y:S02]  /*04a0*/  IADD3 R17, -R11, 0x7e800000, RZ ;  /* 0x7e8000000b117810 */ /* 0x000fe40007ffe1ff */
[----:B------:R-:W-:Y:S02]  /*04b0*/  IADD3 R23, -R15, 0x7e800000, RZ ;  /* 0x7e8000000f177810 */ /* 0x000fe40007ffe1ff */
[C---:B------:R-:W-:Y:S01]  /*04c0*/  FSETP.NEU.FTZ.AND P0, PT, R13.reuse, RZ, PT ;  /* 0x000000ff0d00720b */ /* 0x040fe20003f1d000 */
        /* <DEDUP_REMOVED lines=9> */
[----:B------:R-:W-:Y:S02]  /*0560*/  FMUL.FTZ R20, R20, R20 ;  /* 0x0000001414147220 */ /* 0x000fe40000410000 */
[----:B------:R-:W-:Y:S02]  /*0570*/  FFMA.FTZ R18, R17, R17, R18 ;  /* 0x0000001111127223 */ /* 0x000fe40000010012 */
        /* <DEDUP_REMOVED lines=33> */
[----:B------:R-:W-:-:S02]  /*0790*/  MOV R20, 0x3d39bf78 ;  /* 0x3d39bf7800147802 */ /* 0x000fc40000000f00 */
        /* <DEDUP_REMOVED lines=30> */
.L_x_3853:
        /* <DEDUP_REMOVED lines=10> */
.L_x_3855:
[----:B------:R-:W-:-:S04]  /*0a20*/  FADD.FTZ R10, -R8, R11 ;  /* 0x0000000b080a7221 */ /* 0x000fc80000010100 */
[----:B------:R-:W-:Y:S02]  /*0a30*/  FMUL.FTZ R10, R10, 0.5 ;  /* 0x3f0000000a0a7820 */ /* 0x000fe40000410000 */
.L_x_3856:
[----:B------:R-:W-:Y:S05]  /*0a40*/  BSYNC B2 ;  /* 0x0000000000027941 */ /* 0x000fea0003800000 */
.L_x_3854:
        /* <DEDUP_REMOVED lines=11> */
.L_x_3858:
[----:B------:R-:W-:-:S04]  /*0b00*/  FADD.FTZ R13, R6, -R13 ;  /* 0x8000000d060d7221 */ /* 0x000fc80000010000 */
[----:B------:R-:W-:Y:S02]  /*0b10*/  FMUL.FTZ R13, R13, 0.5 ;  /* 0x3f0000000d0d7820 */ /* 0x000fe40000410000 */
.L_x_3859:
[----:B------:R-:W-:Y:S05]  /*0b20*/  BSYNC B2 ;  /* 0x0000000000027941 */ /* 0x000fea0003800000 */
.L_x_3857:
[----:B------:R-:W-:Y:S01]  /*0b30*/  FADD.FTZ R13, R13, R10 ;  /* 0x0000000a0d0d7221 */ /* 0x000fe20000010000 */
[----:B------:R-:W-:Y:S01]  /*0b40*/  HFMA2.MMA R23, -RZ, RZ, 1.625, 0 ;  /* 0x3e800000ff177435 */ /* 0x000fe200000001ff */
[----:B------:R-:W-:Y:S01]  /*0b50*/  FADD.FTZ R10, R16, 1 ;  /* 0x3f800000100a7421 */ /* 0x000fe20000010000 */
[----:B------:R-:W-:-:S03]  /*0b60*/  MOV R20, 0x3d39bf78 ;  /* 0x3d39bf7800147802 */ /* 0x000fc60000000f00 */
        /* <DEDUP_REMOVED lines=31> */
.L_x_3852:
[----:B------:R0:W1:Y:S02]  /*0d60*/  MUFU.SQRT R13, R4 ;  /* 0x00000004000d7308 */ /* 0x0000640000002000 */
.L_x_3851:
[----:B------:R-:W-:Y:S05]  /*0d70*/  BSYNC B1 ;  /* 0x0000000000017941 */ /* 0x000fea0003800000 */
.L_x_3850:
[----:B------:R-:W-:Y:S01]  /*0d80*/  FSETP.GEU.FTZ.AND P0, PT, R5, 4.336808689942017736e-19, PT ;  /* 0x210000000500780b */ /* 0x000fe20003f1e000 */
[----:B------:R-:W-:Y:S01]  /*0d90*/  BSSY B1, `(.L_x_3860) ;  /* 0x0000048000017945 */ /* 0x000fe20003800000 */
[----:B-1----:R-:W-:-:S11]  /*0da0*/  MOV R10, R13 ;  /* 0x0000000d000a7202 */ /* 0x002fd60000000f00 */
[----:B------:R-:W-:Y:S05]  /*0db0*/  @!P0 BRA `(.L_x_3861) ;  /* 0x0000042000008947 */ /* 0x000fea0003800000 */
[----:B------:R-:W1:Y:S01]  /*0dc0*/  MUFU.RCP R18, R16 ;  /* 0x0000001000127308 */ /* 0x000e620000001000 */
[----:B------:R-:W-:Y:S01]  /*0dd0*/  PLOP3.LUT P0, PT, PT, PT, PT, 0x8, 0x0 ;  /* 0x000000000000781c */ /* 0x000fe20003f0e170 */
[----:B-1----:R-:W-:-:S05]  /*0de0*/  FMUL.FTZ R13, R5, R18 ;  /* 0x00000012050d7220 */ /* 0x002fca0000410000 */
        /* <DEDUP_REMOVED lines=13> */
[----:B0-----:R-:W-:Y:S02]  /*0ec0*/  @P0 FMUL.FTZ R4, R0, R0 ;  /* 0x0000000000040220 */ /* 0x001fe40000410000 */
[----:B------:R-:W0:Y:S02]  /*0ed0*/  @P0 MUFU.RCP R11, R8 ;  /* 0x00000008000b0308 */ /* 0x000e240000001000 */
[----:B0-----:R-:W-:Y:S02]  /*0ee0*/  @P0 FMUL.FTZ.D2 R4, R4, R11 ;  /* 0x0000000b04040220 */ /* 0x001fe40000310000 */
[----:B------:R-:W-:Y:S01]  /*0ef0*/  @!P0 FMUL.FTZ R4, |R0|, 0.5 ;  /* 0x3f00000000048820 */ /* 0x000fe20000410200 */
[----:B------:R-:W-:Y:S05]  /*0f00*/  BRA `(.L_x_3867) ;  /* 0x0000002000007947 */ /* 0x000fea0003800000 */
.L_x_3866:
[----:B0-----:R-:W-:-:S04]  /*0f10*/  FADD.FTZ R4, -R8, R11 ;  /* 0x0000000b08047221 */ /* 0x001fc80000010100 */
[----:B------:R-:W-:Y:S02]  /*0f20*/  FMUL.FTZ R4, R4, 0.5 ;  /* 0x3f00000004047820 */ /* 0x000fe40000410000 */
.L_x_3867:
[----:B------:R-:W-:Y:S05]  /*0f30*/  BSYNC B2 ;  /* 0x0000000000027941 */ /* 0x000fea0003800000 */
.L_x_3865:
        /* <DEDUP_REMOVED lines=10> */
.L_x_3869:
[----:B------:R-:W-:-:S04]  /*0fe0*/  FADD.FTZ R6, -R9, R6 ;  /* 0x0000000609067221 */ /* 0x000fc80000010100 */
[----:B------:R-:W-:Y:S02]  /*0ff0*/  FMUL.FTZ R9, R6, 0.5 ;  /* 0x3f00000006097820 */ /* 0x000fe40000410000 */
.L_x_3870:
[----:B------:R-:W-:Y:S05]  /*1000*/  BSYNC B2 ;  /* 0x0000000000027941 */ /* 0x000fea0003800000 */
.L_x_3868:
[----:B------:R-:W-:Y:S01]  /*1010*/  FADD.FTZ R9, R9, R4 ;  /* 0x0000000409097221 */ /* 0x000fe20000010000 */
[----:B------:R-:W-:Y:S01]  /*1020*/  PLOP3.LUT P0, PT, PT, PT, PT, 0x80, 0x0 ;  /* 0x000000000000781c */ /* 0x000fe20003f0f070 */
[----:B------:R-:W-:-:S04]  /*1030*/  FADD.FTZ R16, R5, R16 ;  /* 0x0000001005107221 */ /* 0x000fc80000010000 */
[----:B------:R-:W-:-:S04]  /*1040*/  FMUL.FTZ R9, R16, R9 ;  /* 0x0000000910097220 */ /* 0x000fc80000410000 */
[----:B------:R0:W1:Y:S01]  /*1050*/  MUFU.SQRT R6, R9 ;  /* 0x0000000900067308 */ /* 0x0000620000002000 */
[----:B------:R-:W-:Y:S05]  /*1060*/  BRA `(.L_x_3862) ;  /* 0x000001a000007947 */ /* 0x000fea0003800000 */
.L_x_3864:
[----:B------:R-:W-:-:S13]  /*1070*/  FSETP.GT.FTZ.AND P1, PT, R5, 1, PT ;  /* 0x3f8000000500780b */ /* 0x000fda0003f34000 */
[----:B------:R-:W-:Y:S01]  /*1080*/  @!P1 FADD.FTZ R11, -R5, 1 ;  /* 0x3f800000050b9421 */ /* 0x000fe20000010100 */
[----:B------:R-:W-:-:S03]  /*1090*/  @!P1 PLOP3.LUT P0, PT, PT, PT, PT, 0x80, 0x0 ;  /* 0x000000000000981c */ /* 0x000fc60003f0f070 */
[----:B------:R-:W-:-:S04]  /*10a0*/  @!P1 FMUL.FTZ R11, R8, R11 ;  /* 0x0000000b080b9220 */ /* 0x000fc80000410000 */
[----:B------:R1:W2:Y:S01]  /*10b0*/  @!P1 MUFU.SQRT R6, R11 ;  /* 0x0000000b00069308 */ /* 0x0002a20000002000 */
[----:B------:R-:W-:Y:S05]  /*10c0*/  @!P1 BRA `(.L_x_3862) ;  /* 0x0000014000009947 */ /* 0x000fea0003800000 */
[----:B------:R-:W-:Y:S01]  /*10d0*/  FMUL.FTZ R8, R8, R9 ;  /* 0x0000000908087220 */ /* 0x000fe20000410000 */
[----:B------:R-:W-:Y:S01]  /*10e0*/  PLOP3.LUT P0, PT, PT, PT, PT, 0x80, 0x0 ;  /* 0x000000000000781c */ /* 0x000fe20003f0f070 */
[----:B------:R-:W-:-:S04]  /*10f0*/  FMUL.FTZ R0, |R0|, 2.81474976710656000000e+14 ;  /* 0x5780000000007820 */ /* 0x000fc80000410200 */
[----:B------:R-:W3:Y:S01]  /*1100*/  MUFU.SQRT R8, R8 ;  /* 0x0000000800087308 */ /* 0x000ee20000002000 */
[C---:B------:R-:W-:Y:S02]  /*1110*/  FMUL.FTZ R0, R5.reuse, R0 ;  /* 0x0000000005007220 */ /* 0x040fe40000410000 */
[----:B------:R-:W-:-:S05]  /*1120*/  FMUL.FTZ R5, R5, 2.81474976710656000000e+14 ;  /* 0x5780000005057820 */ /* 0x000fca0000410000 */
[----:B---3--:R-:W3:Y:S02]  /*1130*/  MUFU.RCP R9, R8 ;  /* 0x0000000800097308 */ /* 0x008ee40000001000 */
[----:B--23--:R-:W-:Y:S01]  /*1140*/  FMUL.FTZ R6, R0, R9 ;  /* 0x0000000900067220 */ /* 0x00cfe20000410000 */
[----:B------:R-:W-:Y:S05]  /*1150*/  BRA `(.L_x_3862) ;  /* 0x000000b000007947 */ /* 0x000fea0003800000 */
.L_x_3863:
[----:B------:R-:W-:Y:S01]  /*1160*/  FADD.FTZ R0, R16, 1 ;  /* 0x3f80000010007421 */ /* 0x000fe20000010000 */
[----:B------:R-:W-:Y:S01]  /*1170*/  MUFU.SQRT R9, R4 ;  /* 0x0000000400097308 */ /* 0x000fe20000002000 */
[----:B------:R-:W-:Y:S01]  /*1180*/  HFMA2.MMA R5, -RZ, RZ, 1.875, 0 ;  /* 0x3f800000ff057435 */ /* 0x000fe200000001ff */
[----:B------:R-:W-:Y:S01]  /*1190*/  PLOP3.LUT P0, PT, PT, PT, PT, 0x80, 0x0 ;  /* 0x000000000000781c */ /* 0x000fe20003f0f070 */
[----:B------:R-:W-:-:S06]  /*11a0*/  FMUL.FTZ R0, R0, 0.5 ;  /* 0x3f00000000007820 */ /* 0x000fcc0000410000 */
[----:B------:R-:W1:Y:S02]  /*11b0*/  MUFU.SQRT R0, R0 ;  /* 0x0000000000007308 */ /* 0x000e640000002000 */
[----:B-1----:R-:W-:Y:S01]  /*11c0*/  FMUL.FTZ R6, R9, R0 ;  /* 0x0000000009067220 */ /* 0x002fe20000410000 */
[----:B------:R-:W-:Y:S05]  /*11d0*/  BRA `(.L_x_3862) ;  /* 0x0000003000007947 */ /* 0x000fea0003800000 */
.L_x_3861:
[----:B------:R-:W-:Y:S01]  /*11e0*/  PLOP3.LUT P0, PT, PT, PT, PT, 0x80, 0x0 ;  /* 0x000000000000781c */ /* 0x000fe20003f0f070 */
[----:B------:R-:W-:Y:S02]  /*11f0*/  FMUL.FTZ R6, R16, 16777216 ;  /* 0x4b80000010067820 */ /* 0x000fe40000410000 */
[----:B------:R-:W-:-:S05]  /*1200*/  FMUL.FTZ R5, R5, 16777216 ;  /* 0x4b80000005057820 */ /* 0x000fca0000410000 */
.L_x_3862:
[----:B------:R-:W-:Y:S05]  /*1210*/  BSYNC B1 ;  /* 0x0000000000017941 */ /* 0x000fea0003800000 */
.L_x_3860:
        /* <DEDUP_REMOVED lines=10> */
[----:B0-----:R-:W0:Y:S02]  /*12c0*/  MUFU.RSQ R9, R2 ;  /* 0x0000000200097308 */ /* 0x001e240000001400 */
[----:B0-----:R-:W-:Y:S02]  /*12d0*/  FMUL.FTZ R4, R2, R9 ;  /* 0x0000000902047220 */ /* 0x001fe40000410000 */
[----:B------:R-:W-:-:S04]  /*12e0*/  FMUL.FTZ R9, R9, 0.5 ;  /* 0x3f00000009097820 */ /* 0x000fc80000410000 */
[----:B------:R-:W-:-:S04]  /*12f0*/  FFMA.FTZ R9, -R4, R9, 0.5 ;  /* 0x3f00000004097423 */ /* 0x000fc80000010109 */
[----:B------:R-:W-:-:S05]  /*1300*/  FFMA.FTZ R9, R4, R9, R4 ;  /* 0x0000000904097223 */ /* 0x000fca0000010004 */
[----:B------:R-:W-:Y:S02]  /*1310*/  @P0 FSEL R5, R9, RZ, P1 ;  /* 0x000000ff09050208 */ /* 0x000fe40000800000 */
[----:B------:R-:W-:Y:S02]  /*1320*/  FSETP.GEU.FTZ.AND P1, PT, R13, -0.56000000238418579102, PT ;  /* 0xbf0f5c290d00780b */ /* 0x000fe40003f3e000 */
        /* <DEDUP_REMOVED lines=9> */
[----:B-1----:R-:W-:Y:S01]  /*13c0*/  FFMA.FTZ R11, R0, R5, R0 ;  /* 0x00000005000b7223 */ /* 0x002fe20000010000 */
[----:B------:R-:W-:-:S03]  /*13d0*/  HFMA2.MMA R5, -RZ, RZ, 1.9599609375, 20144 ;  /* 0x3fd774ebff057435 */ /* 0x000fc600000001ff */
[----:B------:R-:W-:-:S05]  /*13e0*/  FADD.FTZ R0, -R11, -RZ ;  /* 0x800000ff0b007221 */ /* 0x000fca0000010100 */
[----:B------:R-:W-:-:S05]  /*13f0*/  FSEL R0, R11, R0, P0 ;  /* 0x000000000b007208 */ /* 0x000fca0000000000 */
[----:B------:R-:W-:-:S04]  /*1400*/  @P1 FFMA.FTZ R11, R5, 0.93318945169448852539, R0 ;  /* 0x3f6ee581050b1823 */ /* 0x000fc80000010000 */
[----:B------:R-:W-:Y:S01]  /*1410*/  @P0 FADD.FTZ R11, R11, R11 ;  /* 0x0000000b0b0b0221 */ /* 0x000fe20000010000 */
[----:B------:R-:W-:Y:S05]  /*1420*/  BRA `(.L_x_3874) ;  /* 0x0000086000007947 */ /* 0x000fea0003800000 */
.L_x_3873:
[----:B------:R-:W-:Y:S01]  /*1430*/  MOV R5, 0x3f000000 ;  /* 0x3f00000000057802 */ /* 0x000fe20000000f00 */
[C---:B------:R-:W-:Y:S01]  /*1440*/  FADD.FTZ R0, |R13|.reuse, -RZ ;  /* 0x800000ff0d007221 */ /* 0x040fe20000010200 */
[C---:B------:R-:W-:Y:S02]  /*1450*/  FSETP.GT.FTZ.AND P0, PT, |R13|.reuse, 0.56000000238418579102, PT ;  /* 0x3f0f5c290d00780b */ /* 0x040fe40003f14200 */
[----:B------:R-:W-:Y:S01]  /*1460*/  FSETP.NEU.FTZ.AND P1, PT, |R13|, 1, PT ;  /* 0x3f8000000d00780b */ /* 0x000fe20003f3d200 */
[----:B------:R-:W-:-:S04]  /*1470*/  FFMA.FTZ R2, -R0, R5, 0.5 ;  /* 0x3f00000000027423 */ /* 0x000fc80000010105 */
[----:B------:R-:W3:Y:S02]  /*1480*/  MUFU.RSQ R5, R2 ;  /* 0x0000000200057308 */ /* 0x000ee40000001400 */
[----:B0--3--:R-:W-:Y:S02]  /*1490*/  FMUL.FTZ R4, R2, R5 ;  /* 0x0000000502047220 */ /* 0x009fe40000410000 */
        /* <DEDUP_REMOVED lines=15> */
[----:B------:R-:W-:-:S03]  /*1590*/  MOV R5, 0x3fd774eb ;  /* 0x3fd774eb00057802 */ /* 0x000fc60000000f00 */
[----:B------:R-:W-:-:S05]  /*15a0*/  FADD.FTZ R0, -R11, -RZ ;  /* 0x800000ff0b007221 */ /* 0x000fca0000010100 */
[----:B------:R-:W-:-:S05]  /*15b0*/  FSEL R0, R11, R0, P0 ;  /* 0x000000000b007208 */ /* 0x000fca0000000000 */
[----:B------:R-:W-:-:S04]  /*15c0*/  @!P1 FFMA.FTZ R11, R5, 0.93318945169448852539, R0 ;  /* 0x3f6ee581050b9823 */ /* 0x000fc80000010000 */
[----:B------:R-:W-:Y:S01]  /*15d0*/  @P0 FADD.FTZ R11, R11, R11 ;  /* 0x0000000b0b0b0221 */ /* 0x000fe20000010000 */
[----:B------:R-:W-:Y:S05]  /*15e0*/  BRA `(.L_x_3874) ;  /* 0x000006a000007947 */ /* 0x000fea0003800000 */
.L_x_3872:
[----:B------:R-:W-:-:S13]  /*15f0*/  ISETP.GT.AND P0, PT, R2, -0x1, PT ;  /* 0xffffffff0200780c */ /* 0x000fda0003f04270 */
[----:B------:R-:W-:Y:S05]  /*1600*/  @P0 BRA `(.L_x_3875) ;  /* 0x0000035000000947 */ /* 0x000fea0003800000 */
[----:B------:R-:W-:Y:S01]  /*1610*/  FADD.FTZ R5, -R5, -RZ ;  /* 0x800000ff05057221 */ /* 0x000fe20000010100 */
[----:B------:R-:W-:Y:S01]  /*1620*/  BSSY B4, `(.L_x_3876) ;  /* 0x0000011000047945 */ /* 0x000fe20003800000 */
[C---:B012---:R-:W-:Y:S02]  /*1630*/  FADD.FTZ R9, |R6|.reuse, -RZ ;  /* 0x800000ff06097221 */ /* 0x047fe40000010200 */
[----:B------:R-:W-:Y:S01]  /*1640*/  FADD.FTZ R2, |R5|, -RZ ;  /* 0x800000ff05027221 */ /* 0x000fe20000010200 */
[----:B------:R-:W-:-:S04]  /*1650*/  FSETP.GT.FTZ.AND P6, PT, |R6|, |R5|, PT ;  /* 0x400000050600720b */ /* 0x000fc80003fd4200 */
[----:B------:R-:W-:Y:S02]  /*1660*/  FSEL R0, R9, R2, P6 ;  /* 0x0000000209007208 */ /* 0x000fe40003000000 */
[----:B------:R-:W-:Y:S02]  /*1670*/  FSEL R23, R2, R9, P6 ;  /* 0x0000000902177208 */ /* 0x000fe40003000000 */
[----:B------:R-:W0:Y:S08]  /*1680*/  MUFU.RCP R11, R0 ;  /* 0x00000000000b7308 */ /* 0x000e300000001000 */
        /* <DEDUP_REMOVED lines=9> */
[----:B------:R-:W-:Y:S05]  /*1720*/  CALL.REL.NOINC `($__internal_3_$__cuda_sm3x_div_rn_ftz_f32_slowpath) ;  /* 0x00008e4000007944 */ /* 0x000fea0003c00000 */
.L_x_3877:
[----:B------:R-:W-:Y:S05]  /*1730*/  BSYNC B4 ;  /* 0x0000000000047941 */ /* 0x000fea0003800000 */
.L_x_3876:
        /* <DEDUP_REMOVED lines=18> */
.L_x_3879:
[----:B------:R-:W-:Y:S02]  /*1860*/  ISETP.GE.AND P0, PT, R5, RZ, PT ;  /* 0x000000ff0500720c */ /* 0x000fe40003f06270 */
[----:B------:R-:W-:-:S11]  /*1870*/  MOV R9, 0x3fd774eb ;  /* 0x3fd774eb00097802 */ /* 0x000fd60000000f00 */
[----:B------:R-:W-:-:S04]  /*1880*/  @P0 FFMA.FTZ R2, R9, 0.93318945169448852539, -R2 ;  /* 0x3f6ee58109020823 */ /* 0x000fc80000010802 */
[----:B------:R-:W-:Y:S02]  /*1890*/  @!P0 FFMA.FTZ R2, R9, 0.93318945169448852539, R2 ;  /* 0x3f6ee58109028823 */ /* 0x000fe40000010002 */
.L_x_3880:
[----:B------:R-:W-:Y:S05]  /*18a0*/  BSYNC B1 ;  /* 0x0000000000017941 */ /* 0x000fea0003800000 */
.L_x_3878:
        /* <DEDUP_REMOVED lines=11> */
.L_x_3875:
[----:B------:R-:W-:Y:S01]  /*1960*/  FADD.FTZ R2, |R5|, -RZ ;  /* 0x800000ff05027221 */ /* 0x000fe20000010200 */
[C---:B-12---:R-:W-:Y:S01]  /*1970*/  FSETP.GT.FTZ.AND P6, PT, |R6|.reuse, |R5|, PT ;  /* 0x400000050600720b */ /* 0x046fe20003fd4200 */
[----:B------:R-:W-:Y:S01]  /*1980*/  FADD.FTZ R23, |R6|, -RZ ;  /* 0x800000ff06177221 */ /* 0x000fe20000010200 */
[----:B------:R-:W-:Y:S04]  /*1990*/  BSSY B4, `(.L_x_3881) ;  /* 0x000000e000047945 */ /* 0x000fe80003800000 */
[----:B------:R-:W-:Y:S02]  /*19a0*/  FSEL R0, R23, R2, P6 ;  /* 0x0000000217007208 */ /* 0x000fe40003000000 */
[----:B------:R-:W-:-:S02]  /*19b0*/  FSEL R23, R2, R23, P6 ;  /* 0x0000001702177208 */ /* 0x000fc40003000000 */
[----:B0-----:R-:W0:Y:S08]  /*19c0*/  MUFU.RCP R9, R0 ;  /* 0x0000000000097308 */ /* 0x001e300000001000 */
        /* <DEDUP_REMOVED lines=10> */
.L_x_3882:
[----:B------:R-:W-:Y:S05]  /*1a70*/  BSYNC B4 ;  /* 0x0000000000047941 */ /* 0x000fea0003800000 */
.L_x_3881:
        /* <DEDUP_REMOVED lines=18> */
.L_x_3884:
[----:B------:R-:W-:Y:S02]  /*1ba0*/  ISETP.GE.AND P0, PT, R5, RZ, PT ;  /* 0x000000ff0500720c */ /* 0x000fe40003f06270 */
[----:B------:R-:W-:-:S11]  /*1bb0*/  MOV R9, 0x3fd774eb ;  /* 0x3fd774eb00097802 */ /* 0x000fd60000000f00 */
[----:B------:R-:W-:-:S04]  /*1bc0*/  @P0 FFMA.FTZ R2, R9, 0.93318945169448852539, -R2 ;  /* 0x3f6ee58109020823 */ /* 0x000fc80000010802 */
[----:B------:R-:W-:Y:S02]  /*1bd0*/  @!P0 FFMA.FTZ R2, R9, 0.93318945169448852539, R2 ;  /* 0x3f6ee58109028823 */ /* 0x000fe40000010002 */
.L_x_3885:
[----:B------:R-:W-:Y:S05]  /*1be0*/  BSYNC B1 ;  /* 0x0000000000017941 */ /* 0x000fea0003800000 */
.L_x_3883:
        /* <DEDUP_REMOVED lines=10> */
.L_x_3874:
[----:B------:R-:W-:Y:S05]  /*1c90*/  BSYNC B3 ;  /* 0x0000000000037941 */ /* 0x000fea0003800000 */
.L_x_3871:
[----:B------:R-:W-:-:S13]  /*1ca0*/  ISETP.NE.AND P0, PT, R3, RZ, PT ;  /* 0x000000ff0300720c */ /* 0x000fda0003f05270 */
[----:B------:R-:W-:Y:S01]  /*1cb0*/  @!P0 FADD.FTZ R10, -R10, -RZ ;  /* 0x800000ff0a0a8221 */ /* 0x000fe20000010100 */
[----:B------:R-:W-:Y:S05]  /*1cc0*/  BRA `(.L_x_3845) ;  /* 0x00000db000007947 */ /* 0x000fea0003800000 */
.L_x_3849:
[----:B------:R-:W-:Y:S02]  /*1cd0*/  FADD.FTZ R2, -R2, 6.1232342629258392722e-17 ;  /* 0x248d313202027421 */ /* 0x000fe40000010100 */
[----:B------:R-:W-:Y:S02]  /*1ce0*/  FADD.FTZ R10, -R0, -RZ ;  /* 0x800000ff000a7221 */ /* 0x000fe40000010100 */
[----:B------:R-:W-:Y:S01]  /*1cf0*/  FADD.FTZ R11, R2, 1.5707963705062866211 ;  /* 0x3fc90fdb020b7421 */ /* 0x000fe20000010000 */
[----:B------:R-:W-:Y:S05]  /*1d00*/  BRA `(.L_x_3845) ;  /* 0x00000d7000007947 */ /* 0x000fea0003800000 */
.L_x_3848:
[----:B------:R-:W-:Y:S01]  /*1d10*/  FADD.FTZ R10, -R0, -RZ ;  /* 0x800000ff000a7221 */ /* 0x000fe20000010100 */
[----:B------:R-:W-:Y:S01]  /*1d20*/  MOV R11, RZ ;  /* 0x000000ff000b7202 */ /* 0x000fe20000000f00 */
[----:B------:R-:W-:Y:S05]  /*1d30*/  BRA `(.L_x_3845) ;  /* 0x00000d4000007947 */ /* 0x000fea0003800000 */
.L_x_3847:
        /* <DEDUP_REMOVED lines=23> */
[----:B------:R-:W-:Y:S05]  /*1eb0*/  CALL.REL.NOINC `($__internal_3_$__cuda_sm3x_div_rn_ftz_f32_slowpath) ;  /* 0x000086b000007944 */ /* 0x000fea0003c00000 */
.L_x_3890:
[----:B------:R-:W-:Y:S05]  /*1ec0*/  BSYNC B4 ;  /* 0x0000000000047941 */ /* 0x000fea0003800000 */
.L_x_3889:
        /* <DEDUP_REMOVED lines=18> */
.L_x_3892:
[----:B------:R-:W-:Y:S02]  /*1ff0*/  ISETP.GE.AND P0, PT, R2, RZ, PT ;  /* 0x000000ff0200720c */ /* 0x000fe40003f06270 */
[----:B------:R-:W-:-:S11]  /*2000*/  MOV R9, 0x3fd774eb ;  /* 0x3fd774eb00097802 */ /* 0x000fd60000000f00 */
[----:B------:R-:W-:-:S04]  /*2010*/  @P0 FFMA.FTZ R8, R9, 0.93318945169448852539, -R8 ;  /* 0x3f6ee58109080823 */ /* 0x000fc80000010808 */
[----:B------:R-:W-:Y:S02]  /*2020*/  @!P0 FFMA.FTZ R8, R9, 0.93318945169448852539, R8 ;  /* 0x3f6ee58109088823 */ /* 0x000fe40000010008 */
.L_x_3893:
[----:B------:R-:W-:Y:S05]  /*2030*/  BSYNC B1 ;  /* 0x0000000000017941 */ /* 0x000fea0003800000 */
.L_x_3891:
        /* <DEDUP_REMOVED lines=13> */
.L_x_3888:
        /* <DEDUP_REMOVED lines=12> */
.L_x_3896:
[----:B------:R-:W-:Y:S05]  /*21d0*/  BSYNC B4 ;  /* 0x0000000000047941 */ /* 0x000fea0003800000 */
.L_x_3895:
        /* <DEDUP_REMOVED lines=18> */
.L_x_3898:
[----:B------:R-:W-:Y:S02]  /*2300*/  ISETP.GE.AND P0, PT, R2, RZ, PT ;  /* 0x000000ff0200720c */ /* 0x000fe40003f06270 */
[----:B------:R-:W-:-:S11]  /*2310*/  MOV R9, 0x3fd774eb ;  /* 0x3fd774eb00097802 */ /* 0x000fd60000000f00 */
[----:B------:R-:W-:-:S04]  /*2320*/  @P0 FFMA.FTZ R8, R9, 0.93318945169448852539, -R8 ;  /* 0x3f6ee58109080823 */ /* 0x000fc80000010808 */
[----:B------:R-:W-:Y:S02]  /*2330*/  @!P0 FFMA.FTZ R8, R9, 0.93318945169448852539, R8 ;  /* 0x3f6ee58109088823 */ /* 0x000fe40000010008 */
.L_x_3899:
[----:B------:R-:W-:Y:S05]  /*2340*/  BSYNC B1 ;  /* 0x0000000000017941 */ /* 0x000fea0003800000 */
.L_x_3897:
        /* <DEDUP_REMOVED lines=27> */
.L_x_3887:
        /* <DEDUP_REMOVED lines=19> */
[----:B------:R-:W-:Y:S01]  /*2630*/  FFMA R4, -R6, R11, 1 ;  /* 0x3f80000006047423 */ /* 0x000fe2000000010b */
[----:B------:R-:W-:Y:S02]  /*2640*/  MOV R9, 0x3f800000 ;  /* 0x3f80000000097802 */ /* 0x000fe40000000f00 */
        /* <DEDUP_REMOVED lines=11> */
[----:B------:R-:W-:Y:S05]  /*2700*/  CALL.REL.NOINC `($__internal_3_$__cuda_sm3x_div_rn_ftz_f32_slowpath) ;  /* 0x00007e6000007944 */ /* 0x000fea0003c00000 */
.L_x_3901:
[----:B------:R-:W-:Y:S05]  /*2710*/  BSYNC B4 ;  /* 0x0000000000047941 */ /* 0x000fea0003800000 */
.L_x_3900:
        /* <DEDUP_REMOVED lines=18> */
.L_x_3903:
[----:B------:R-:W-:Y:S02]  /*2840*/  ISETP.GE.AND P0, PT, R2, RZ, PT ;  /* 0x000000ff0200720c */ /* 0x000fe40003f06270 */
[----:B------:R-:W-:-:S11]  /*2850*/  MOV R9, 0x3fd774eb ;  /* 0x3fd774eb00097802 */ /* 0x000fd60000000f00 */
[----:B------:R-:W-:-:S04]  /*2860*/  @P0 FFMA.FTZ R4, R9, 0.93318945169448852539, -R4 ;  /* 0x3f6ee58109040823 */ /* 0x000fc80000010804 */
[----:B------:R-:W-:Y:S02]  /*2870*/  @!P0 FFMA.FTZ R4, R9, 0.93318945169448852539, R4 ;  /* 0x3f6ee58109048823 */ /* 0x000fe40000010004 */
.L_x_3904:
[----:B------:R-:W-:Y:S05]  /*2880*/  BSYNC B1 ;  /* 0x0000000000017941 */ /* 0x000fea0003800000 */
.L_x_3902:
        /* <DEDUP_REMOVED lines=10> */
.L_x_3894:
[----:B------:R-:W-:Y:S05]  /*2930*/  BSYNC B3 ;  /* 0x0000000000037941 */ /* 0x000fea0003800000 */
.L_x_3886:
[----:B------:R-:W-:Y:S01]  /*2940*/  ISETP.NE.AND P0, PT, R3, RZ, PT ;  /* 0x000000ff0300720c */ /* 0x000fe20003f05270 */
[----:B------:R-:W-:Y:S02]  /*2950*/  FADD.FTZ R10, R10, 0.69314718246459960938 ;  /* 0x3f3172180a0a7421 */ /* 0x000fe40000010000 */
[----:B------:R-:W-:-:S10]  /*2960*/  FADD.FTZ R11, |R11|, -RZ ;  /* 0x800000ff0b0b7221 */ /* 0x000fd40000010200 */
[----:B------:R-:W-:Y:S01]  /*2970*/  @!P0 FADD.FTZ R10, -R10, -RZ ;  /* 0x800000ff0a0a8221 */ /* 0x000fe20000010100 */
[----:B------:R-:W-:Y:S05]  /*2980*/  BRA `(.L_x_3845) ;  /* 0x000000f000007947 */ /* 0x000fea0003800000 */
.L_x_3846:
        /* <DEDUP_REMOVED lines=15> */
.L_x_3845:
[----:B------:R-:W-:Y:S05]  /*2a80*/  BSYNC B0 ;  /* 0x0000000000007941 */ /* 0x000fea0003800000 */
.L_x_3844:
[----:B------:R-:W0:Y:S01]  /*2a90*/  S2R R9, SR_TID.X ;  /* 0x0000000000097919 */ /* 0x000e220000002100 */
[----:B------:R-:W-:Y:S01]  /*2aa0*/  BSSY B0, `(.L_x_3905) ;  /* 0x0000283000007945 */ /* 0x000fe20003800000 */
[----:B0-----:R-:W-:-:S04]  /*2ab0*/  IADD3 R3, R9, 0x80, RZ ;  /* 0x0000008009037810 */ /* 0x001fc80007ffe0ff */
[----:B------:R-:W-:-:S13]  /*2ac0*/  ISETP.GE.AND P0, PT, R3, R12, PT ;  /* 0x0000000c0300720c */ /* 0x000fda0003f06270 */
        /* <DEDUP_REMOVED lines=29> */
[----:B--2---:R-:W-:Y:S02]  /*2ca0*/  IMNMX R6, R18, R23, !PT ;  /* 0x0000001712067217 */ /* 0x004fe40007800200 */
        /* <DEDUP_REMOVED lines=80> */
.L_x_3914:
        /* <DEDUP_REMOVED lines=10> */
.L_x_3916:
[----:B------:R-:W-:-:S04]  /*3250*/  FADD.FTZ R7, -R13, R18 ;  /* 0x000000120d077221 */ /* 0x000fc80000010100 */
[----:B------:R-:W-:Y:S02]  /*3260*/  FMUL.FTZ R7, R7, 0.5 ;  /* 0x3f00000007077820 */ /* 0x000fe40000410000 */
.L_x_3917:
[----:B------:R-:W-:Y:S05]  /*3270*/  BSYNC B2 ;  /* 0x0000000000027941 */ /* 0x000fea0003800000 */
.L_x_3915:
        /* <DEDUP_REMOVED lines=11> */
.L_x_3919:
[----:B------:R-:W-:-:S04]  /*3330*/  FADD.FTZ R8, R15, -R8 ;  /* 0x800000080f087221 */ /* 0x000fc80000010000 */
[----:B------:R-:W-:Y:S02]  /*3340*/  FMUL.FTZ R8, R8, 0.5 ;  /* 0x3f00000008087820 */ /* 0x000fe40000410000 */
.L_x_3920:
[----:B------:R-:W-:Y:S05]  /*3350*/  BSYNC B2 ;  /* 0x0000000000027941 */ /* 0x000fea0003800000 */
.L_x_3918:
        /* <DEDUP_REMOVED lines=35> */
.L_x_3913:
[----:B------:R0:W1:Y:S02]  /*3590*/  MUFU.SQRT R17, R4 ;  /* 0x0000000400117308 */ /* 0x0000640000002000 */
.L_x_3912:
[----:B------:R-:W-:Y:S05]  /*35a0*/  BSYNC B1 ;  /* 0x0000000000017941 */ /* 0x000fea0003800000 */
.L_x_3911:
        /* <DEDUP_REMOVED lines=20> */
[----:B0-----:R-:W-:-:S04]  /*36f0*/  @P0 FMUL.FTZ R4, R0, R0 ;  /* 0x0000000000040220 */ /* 0x001fc80000410000 */
[----:B------:R-:W0:Y:S02]  /*3700*/  @P0 MUFU.RCP R13, R13 ;  /* 0x0000000d000d0308 */ /* 0x000e240000001000 */
[----:B0-----:R-:W-:Y:S02]  /*3710*/  @P0 FMUL.FTZ.D2 R4, R4, R13 ;  /* 0x0000000d04040220 */ /* 0x001fe40000310000 */
[----:B------:R-:W-:Y:S01]  /*3720*/  @!P0 FMUL.FTZ R4, |R0|, 0.5 ;  /* 0x3f00000000048820 */ /* 0x000fe20000410200 */
[----:B------:R-:W-:Y:S05]  /*3730*/  BRA `(.L_x_3928) ;  /* 0x0000002000007947 */ /* 0x000fea0003800000 */
.L_x_3927:
[----:B0-----:R-:W-:-:S04]  /*3740*/  FADD.FTZ R4, -R13, R18 ;  /* 0x000000120d047221 */ /* 0x001fc80000010100 */
[----:B------:R-:W-:Y:S02]  /*3750*/  FMUL.FTZ R4, R4, 0.5 ;  /* 0x3f00000004047820 */ /* 0x000fe40000410000 */
.L_x_3928:
[----:B------:R-:W-:Y:S05]  /*3760*/  BSYNC B2 ;  /* 0x0000000000027941 */ /* 0x000fea0003800000 */
.L_x_3926:
        /* <DEDUP_REMOVED lines=10> */
.L_x_3930:
[----:B------:R-:W-:-:S04]  /*3810*/  FADD.FTZ R15, -R16, R15 ;  /* 0x0000000f100f7221 */ /* 0x000fc80000010100 */
[----:B------:R-:W-:Y:S02]  /*3820*/  FMUL.FTZ R15, R15, 0.5 ;  /* 0x3f0000000f0f7820 */ /* 0x000fe40000410000 */
.L_x_3931:
[----:B------:R-:W-:Y:S05]  /*3830*/  BSYNC B2 ;  /* 0x0000000000027941 */ /* 0x000fea0003800000 */
.L_x_3929:
[----:B------:R-:W-:Y:S01]  /*3840*/  FADD.FTZ R15, R15, R4 ;  /* 0x000000040f0f7221 */ /* 0x000fe20000010000 */
[----:B------:R-:W-:Y:S01]  /*3850*/  PLOP3.LUT P0, PT, PT, PT, PT, 0x80, 0x0 ;  /* 0x000000000000781c */ /* 0x000fe20003f0f070 */
[----:B------:R-:W-:-:S04]  /*3860*/  FADD.FTZ R6, R5, R6 ;  /* 0x0000000605067221 */ /* 0x000fc80000010000 */
[----:B------:R-:W-:-:S06]  /*3870*/  FMUL.FTZ R6, R6, R15 ;  /* 0x0000000f06067220 */ /* 0x000fcc0000410000 */
[----:B------:R-:W0:Y:S01]  /*3880*/  MUFU.SQRT R6, R6 ;  /* 0x0000000600067308 */ /* 0x000e220000002000 */
[----:B------:R-:W-:Y:S05]  /*3890*/  BRA `(.L_x_3923) ;  /* 0x000001a000007947 */ /* 0x000fea0003800000 */
.L_x_3925:
[----:B------:R-:W-:-:S13]  /*38a0*/  FSETP.GT.FTZ.AND P1, PT, R5, 1, PT ;  /* 0x3f8000000500780b */ /* 0x000fda0003f34000 */
[----:B0-----:R-:W-:Y:S01]  /*38b0*/  @!P1 FADD.FTZ R4, -R5, 1 ;  /* 0x3f80000005049421 */ /* 0x001fe20000010100 */
[----:B------:R-:W-:-:S03]  /*38c0*/  @!P1 PLOP3.LUT P0, PT, PT, PT, PT, 0x80, 0x0 ;  /* 0x000000000000981c */ /* 0x000fc60003f0f070 */
[----:B------:R-:W-:-:S04]  /*38d0*/  @!P1 FMUL.FTZ R4, R13, R4 ;  /* 0x000000040d049220 */ /* 0x000fc80000410000 */
[----:B------:R0:W1:Y:S01]  /*38e0*/  @!P1 MUFU.SQRT R6, R4 ;  /* 0x0000000400069308 */ /* 0x0000620000002000 */
[----:B------:R-:W-:Y:S05]  /*38f0*/  @!P1 BRA `(.L_x_3923) ;  /* 0x0000014000009947 */ /* 0x000fea0003800000 */
[----:B------:R-:W-:Y:S01]  /*3900*/  FMUL.FTZ R16, R13, R16 ;  /* 0x000000100d107220 */ /* 0x000fe20000410000 */
[----:B------:R-:W-:Y:S01]  /*3910*/  PLOP3.LUT P0, PT, PT, PT, PT, 0x80, 0x0 ;  /* 0x000000000000781c */ /* 0x000fe20003f0f070 */
[----:B------:R-:W-:Y:S02]  /*3920*/  FMUL.FTZ R0, |R0|, 2.81474976710656000000e+14 ;  /* 0x5780000000007820 */ /* 0x000fe40000410200 */
[----:B------:R-:W2:Y:S02]  /*3930*/  MUFU.SQRT R13, R16 ;  /* 0x00000010000d7308 */ /* 0x000ea40000002000 */
[C---:B------:R-:W-:Y:S02]  /*3940*/  FMUL.FTZ R0, R5.reuse, R0 ;  /* 0x0000000005007220 */ /* 0x040fe40000410000 */
[----:B------:R-:W-:-:S04]  /*3950*/  FMUL.FTZ R5, R5, 2.81474976710656000000e+14 ;  /* 0x5780000005057820 */ /* 0x000fc80000410000 */
[----:B--2---:R-:W2:Y:S02]  /*3960*/  MUFU.RCP R13, R13 ;  /* 0x0000000d000d7308 */ /* 0x004ea40000001000 */
[----:B-12---:R-:W-:Y:S01]  /*3970*/  FMUL.FTZ R6, R0, R13 ;  /* 0x0000000d00067220 */ /* 0x006fe20000410000 */
[----:B------:R-:W-:Y:S05]  /*3980*/  BRA `(.L_x_3923) ;  /* 0x000000b000007947 */ /* 0x000fea0003800000 */
.L_x_3924:
        /* <DEDUP_REMOVED lines=8> */
.L_x_3922:
[----:B------:R-:W-:Y:S01]  /*3a10*/  PLOP3.LUT P0, PT, PT, PT, PT, 0x80, 0x0 ;  /* 0x000000000000781c */ /* 0x000fe20003f0f070 */
[----:B------:R-:W-:Y:S02]  /*3a20*/  FMUL.FTZ R6, R6, 16777216 ;  /* 0x4b80000006067820 */ /* 0x000fe40000410000 */
[----:B------:R-:W-:-:S05]  /*3a30*/  FMUL.FTZ R5, R5, 16777216 ;  /* 0x4b80000005057820 */ /* 0x000fca0000410000 */
.L_x_3923:
[----:B------:R-:W-:Y:S05]  /*3a40*/  BSYNC B1 ;  /* 0x0000000000017941 */ /* 0x000fea0003800000 */
.L_x_3921:
        /* <DEDUP_REMOVED lines=10> */
[----:B------:R-:W2:Y:S02]  /*3af0*/  MUFU.RSQ R13, R2 ;  /* 0x00000002000d7308 */ /* 0x000ea40000001400 */
[----:B0-2---:R-:W-:Y:S01]  /*3b00*/  FMUL.FTZ R4, R2, R13 ;  /* 0x0000000d02047220 */ /* 0x005fe20000410000 */
[----:B------:R-:W-:Y:S01]  /*3b10*/  HFMA2.MMA R2, -RZ, RZ, 1.9599609375, 20144 ;  /* 0x3fd774ebff027435 */ /* 0x000fe200000001ff */
        /* <DEDUP_REMOVED lines=17> */
[----:B------:R-:W-:-:S04]  /*3c30*/  @P1 FFMA.FTZ R0, R2, 0.93318945169448852539, R5 ;  /* 0x3f6ee58102001823 */ /* 0x000fc80000010005 */
[----:B------:R-:W-:-:S05]  /*3c40*/  @P0 FADD.FTZ R0, R0, R0 ;  /* 0x0000000000000221 */ /* 0x000fca0000010000 */
[----:B------:R-:W-:Y:S01]  /*3c50*/  MOV R8, R0 ;  /* 0x0000000000087202 */ /* 0x000fe20000000f00 */
[----:B------:R-:W-:Y:S05]  /*3c60*/  BRA `(.L_x_3935) ;  /* 0x0000087000007947 */ /* 0x000fea0003800000 */
.L_x_3934:
[----:B------:R-:W-:Y:S01]  /*3c70*/  HFMA2.MMA R0, -RZ, RZ, 1.75, 0 ;  /* 0x3f000000ff007435 */ /* 0x000fe200000001ff */
[C---:B------:R-:W-:Y:S01]  /*3c80*/  FADD.FTZ R5, |R8|.reuse, -RZ ;  /* 0x800000ff08057221 */ /* 0x040fe20000010200 */
[C---:B------:R-:W-:Y:S02]  /*3c90*/  FSETP.GT.FTZ.AND P0, PT, |R8|.reuse, 0.56000000238418579102, PT ;  /* 0x3f0f5c290800780b */ /* 0x040fe40003f14200 */
[----:B------:R-:W-:-:S06]  /*3ca0*/  FSETP.NEU.FTZ.AND P1, PT, |R8|, 1, PT ;  /* 0x3f8000000800780b */ /* 0x000fcc0003f3d200 */
[----:B------:R-:W-:-:S04]  /*3cb0*/  FFMA.FTZ R0, -R5, R0, 0.5 ;  /* 0x3f00000005007423 */ /* 0x000fc80000010100 */
[----:B------:R-:W2:Y:S02]  /*3cc0*/  MUFU.RSQ R13, R0 ;  /* 0x00000000000d7308 */ /* 0x000ea40000001400 */
[----:B--2---:R-:W-:Y:S01]  /*3cd0*/  FMUL.FTZ R2, R0, R13 ;  /* 0x0000000d00027220 */ /* 0x004fe20000410000 */
        /* <DEDUP_REMOVED lines=20> */
[----:B------:R-:W-:Y:S01]  /*3e20*/  MOV R8, R2 ;  /* 0x0000000200087202 */ /* 0x000fe20000000f00 */
[----:B------:R-:W-:Y:S05]  /*3e30*/  BRA `(.L_x_3935) ;  /* 0x000006a000007947 */ /* 0x000fea0003800000 */
.L_x_3933:
[----:B------:R-:W-:-:S13]  /*3e40*/  ISETP.GT.AND P0, PT, R2, -0x1, PT ;  /* 0xffffffff0200780c */ /* 0x000fda0003f04270 */
[----:B------:R-:W-:Y:S05]  /*3e50*/  @P0 BRA `(.L_x_3936) ;  /* 0x0000035000000947 */ /* 0x000fea0003800000 */
[----:B------:R-:W-:Y:S01]  /*3e60*/  FADD.FTZ R5, -R5, -RZ ;  /* 0x800000ff05057221 */ /* 0x000fe20000010100 */
[----:B------:R-:W-:Y:S01]  /*3e70*/  BSSY B4, `(.L_x_3937) ;  /* 0x0000011000047945 */ /* 0x000fe20003800000 */
[C---:B01----:R-:W-:Y:S02]  /*3e80*/  FADD.FTZ R13, |R6|.reuse, -RZ ;  /* 0x800000ff060d7221 */ /* 0x043fe40000010200 */
        /* <DEDUP_REMOVED lines=15> */
.L_x_3938:
[----:B------:R-:W-:Y:S05]  /*3f80*/  BSYNC B4 ;  /* 0x0000000000047941 */ /* 0x000fea0003800000 */
.L_x_3937:
        /* <DEDUP_REMOVED lines=18> */
.L_x_3940:
[----:B------:R-:W-:Y:S02]  /*40b0*/  ISETP.GE.AND P0, PT, R5, RZ, PT ;  /* 0x000000ff0500720c */ /* 0x000fe40003f06270 */
[----:B------:R-:W-:-:S11]  /*40c0*/  MOV R13, 0x3fd774eb ;  /* 0x3fd774eb000d7802 */ /* 0x000fd60000000f00 */
[----:B------:R-:W-:-:S04]  /*40d0*/  @P0 FFMA.FTZ R2, R13, 0.93318945169448852539, -R2 ;  /* 0x3f6ee5810d020823 */ /* 0x000fc80000010802 */
[----:B------:R-:W-:Y:S02]  /*40e0*/  @!P0 FFMA.FTZ R2, R13, 0.93318945169448852539, R2 ;  /* 0x3f6ee5810d028823 */ /* 0x000fe40000010002 */
.L_x_3941:
[----:B------:R-:W-:Y:S05]  /*40f0*/  BSYNC B1 ;  /* 0x0000000000017941 */ /* 0x000fea0003800000 */
.L_x_3939:
        /* <DEDUP_REMOVED lines=11> */
.L_x_3936:
[----:B------:R-:W-:Y:S01]  /*41b0*/  FADD.FTZ R2, |R5|, -RZ ;  /* 0x800000ff05027221 */ /* 0x000fe20000010200 */
[C---:B01----:R-:W-:Y:S01]  /*41c0*/  FSETP.GT.FTZ.AND P6, PT, |R6|.reuse, |R5|, PT ;  /* 0x400000050600720b */ /* 0x043fe20003fd4200 */
[----:B------:R-:W-:Y:S01]  /*41d0*/  FADD.FTZ R23, |R6|, -RZ ;  /* 0x800000ff06177221 */ /* 0x000fe20000010200 */
[----:B------:R-:W-:Y:S04]  /*41e0*/  BSSY B4, `(.L_x_3942) ;  /* 0x000000e000047945 */ /* 0x000fe80003800000 */
[----:B------:R-:W-:Y:S02]  /*41f0*/  FSEL R0, R23, R2, P6 ;  /* 0x0000000217007208 */ /* 0x000fe40003000000 */
[----:B------:R-:W-:-:S02]  /*4200*/  FSEL R23, R2, R23, P6 ;  /* 0x0000001702177208 */ /* 0x000fc40003000000 */
        /* <DEDUP_REMOVED lines=11> */
.L_x_3943:
[----:B------:R-:W-:Y:S05]  /*42c0*/  BSYNC B4 ;  /* 0x0000000000047941 */ /* 0x000fea0003800000 */
.L_x_3942:
        /* <DEDUP_REMOVED lines=18> */
.L_x_3945:
[----:B------:R-:W-:Y:S02]  /*43f0*/  ISETP.GE.AND P0, PT, R5, RZ, PT ;  /* 0x000000ff0500720c */ /* 0x000fe40003f06270 */
[----:B------:R-:W-:-:S11]  /*4400*/  MOV R13, 0x3fd774eb ;  /* 0x3fd774eb000d7802 */ /* 0x000fd60000000f00 */
[----:B------:R-:W-:-:S04]  /*4410*/  @P0 FFMA.FTZ R2, R13, 0.93318945169448852539, -R2 ;  /* 0x3f6ee5810d020823 */ /* 0x000fc80000010802 */
[----:B------:R-:W-:Y:S02]  /*4420*/  @!P0 FFMA.FTZ R2, R13, 0.93318945169448852539, R2 ;  /* 0x3f6ee5810d028823 */ /* 0x000fe40000010002 */
.L_x_3946:
[----:B------:R-:W-:Y:S05]  /*4430*/  BSYNC B1 ;  /* 0x0000000000017941 */ /* 0x000fea0003800000 */
.L_x_3944:
        /* <DEDUP_REMOVED lines=10> */
.L_x_3935:
[----:B------:R-:W-:Y:S05]  /*44e0*/  BSYNC B3 ;  /* 0x0000000000037941 */ /* 0x000fea0003800000 */
.L_x_3932:
[----:B------:R-:W-:-:S13]  /*44f0*/  ISETP.NE.AND P0, PT, R3, RZ, PT ;  /* 0x000000ff0300720c */ /* 0x000fda0003f05270 */
[----:B------:R-:W-:Y:S01]  /*4500*/  @!P0 FADD.FTZ R7, -R7, -RZ ;  /* 0x800000ff07078221 */ /* 0x000fe20000010100 */
[----:B------:R-:W-:Y:S05]  /*4510*/  BRA `(.L_x_3906) ;  /* 0x00000db000007947 */ /* 0x000fea0003800000 */
.L_x_3910:
[----:B------:R-:W-:Y:S02]  /*4520*/  FADD.FTZ R2, -R2, 6.1232342629258392722e-17 ;  /* 0x248d313202027421 */ /* 0x000fe40000010100 */
[----:B------:R-:W-:Y:S02]  /*4530*/  FADD.FTZ R7, -R0, -RZ ;  /* 0x800000ff00077221 */ /* 0x000fe40000010100 */
[----:B------:R-:W-:Y:S01]  /*4540*/  FADD.FTZ R8, R2, 1.5707963705062866211 ;  /* 0x3fc90fdb02087421 */ /* 0x000fe20000010000 */
[----:B------:R-:W-:Y:S05]  /*4550*/  BRA `(.L_x_3906) ;  /* 0x00000d7000007947 */ /* 0x000fea0003800000 */
.L_x_3909:
[----:B------:R-:W-:Y:S01]  /*4560*/  FADD.FTZ R7, -R0, -RZ ;  /* 0x800000ff00077221 */ /* 0x000fe20000010100 */
[----:B------:R-:W-:Y:S01]  /*4570*/  MOV R8, RZ ;  /* 0x000000ff00087202 */ /* 0x000fe20000000f00 */
[----:B------:R-:W-:Y:S05]  /*4580*/  BRA `(.L_x_3906) ;  /* 0x00000d4000007947 */ /* 0x000fea0003800000 */
.L_x_3908:
[----:B------:R-:W-:Y:S01]  /*4590*/  FSETP.GEU.FTZ.AND P6, PT, R5, |R0|, PT ;  /* 0x400000000500720b */ /* 0x000fe20003fde000 */
[----:B------:R-:W-:Y:S03]  /*45a0*/  BSSY B3, `(.L_x_3947) ;  /* 0x00000be000037945 */ /* 0x000fe60003800000 */
[----:B--2---:R-:W-:-:S02]  /*45b0*/  FSEL R6, R4, R5, !P6 ;  /* 0x0000000504067208 */ /* 0x004fc40007000000 */
        /* <DEDUP_REMOVED lines=21> */
.L_x_3951:
[----:B------:R-:W-:Y:S05]  /*4710*/  BSYNC B4 ;  /* 0x0000000000047941 */ /* 0x000fea0003800000 */
.L_x_3950:
        /* <DEDUP_REMOVED lines=18> */
.L_x_3953:
[----:B------:R-:W-:Y:S02]  /*4840*/  ISETP.GE.AND P0, PT, R2, RZ, PT ;  /* 0x000000ff0200720c */ /* 0x000fe40003f06270 */
[----:B------:R-:W-:-:S11]  /*4850*/  MOV R7, 0x3fd774eb ;  /* 0x3fd774eb00077802 */ /* 0x000fd60000000f00 */
[----:B------:R-:W-:-:S04]  /*4860*/  @P0 FFMA.FTZ R8, R7, 0.93318945169448852539, -R8 ;  /* 0x3f6ee58107080823 */ /* 0x000fc80000010808 */
[----:B------:R-:W-:Y:S02]  /*4870*/  @!P0 FFMA.FTZ R8, R7, 0.93318945169448852539, R8 ;  /* 0x3f6ee58107088823 */ /* 0x000fe40000010008 */
.L_x_3954:
[----:B------:R-:W-:Y:S05]  /*4880*/  BSYNC B1 ;  /* 0x0000000000017941 */ /* 0x000fea0003800000 */
.L_x_3952:
        /* <DEDUP_REMOVED lines=13> */
.L_x_3949:
        /* <DEDUP_REMOVED lines=12> */
.L_x_3957:
[----:B------:R-:W-:Y:S05]  /*4a20*/  BSYNC B4 ;  /* 0x0000000000047941 */ /* 0x000fea0003800000 */
.L_x_3956:
        /* <DEDUP_REMOVED lines=18> */
.L_x_3959:
[----:B------:R-:W-:Y:S02]  /*4b50*/  ISETP.GE.AND P0, PT, R2, RZ, PT ;  /* 0x000000ff0200720c */ /* 0x000fe40003f06270 */
[----:B------:R-:W-:-:S11]  /*4b60*/  MOV R7, 0x3fd774eb ;  /* 0x3fd774eb00077802 */ /* 0x000fd60000000f00 */
[----:B------:R-:W-:-:S04]  /*4b70*/  @P0 FFMA.FTZ R8, R7, 0.93318945169448852539, -R8 ;  /* 0x3f6ee58107080823 */ /* 0x000fc80000010808 */
[----:B------:R-:W-:Y:S02]  /*4b80*/  @!P0 FFMA.FTZ R8, R7, 0.93318945169448852539, R8 ;  /* 0x3f6ee58107088823 */ /* 0x000fe40000010008 */
.L_x_3960:
[----:B------:R-:W-:Y:S05]  /*4b90*/  BSYNC B1 ;  /* 0x0000000000017941 */ /* 0x000fea0003800000 */
.L_x_3958:
        /* <DEDUP_REMOVED lines=27> */
.L_x_3948:
        /* <DEDUP_REMOVED lines=33> */
.L_x_3962:
[----:B------:R-:W-:Y:S05]  /*4f60*/  BSYNC B4 ;  /* 0x0000000000047941 */ /* 0x000fea0003800000 */
.L_x_3961:
        /* <DEDUP_REMOVED lines=18> */
.L_x_3964:
[----:B------:R-:W-:Y:S02]  /*5090*/  ISETP.GE.AND P0, PT, R2, RZ, PT ;  /* 0x000000ff0200720c */ /* 0x000fe40003f06270 */
[----:B------:R-:W-:-:S11]  /*50a0*/  MOV R13, 0x3fd774eb ;  /* 0x3fd774eb000d7802 */ /* 0x000fd60000000f00 */
[----:B------:R-:W-:-:S04]  /*50b0*/  @P0 FFMA.FTZ R4, R13, 0.93318945169448852539, -R4 ;  /* 0x3f6ee5810d040823 */ /* 0x000fc80000010804 */
[----:B------:R-:W-:Y:S02]  /*50c0*/  @!P0 FFMA.FTZ R4, R13, 0.93318945169448852539, R4 ;  /* 0x3f6ee5810d048823 */ /* 0x000fe40000010004 */
.L_x_3965:
[----:B------:R-:W-:Y:S05]  /*50d0*/  BSYNC B1 ;  /* 0x0000000000017941 */ /* 0x000fea0003800000 */
.L_x_3963:
        /* <DEDUP_REMOVED lines=10> */
.L_x_3955:
[----:B------:R-:W-:Y:S05]  /*5180*/  BSYNC B3 ;  /* 0x0000000000037941 */ /* 0x000fea0003800000 */
.L_x_3947:
[----:B------:R-:W-:Y:S01]  /*5190*/  ISETP.NE.AND P0, PT, R3, RZ, PT ;  /* 0x000000ff0300720c */ /* 0x000fe20003f05270 */
[----:B------:R-:W-:Y:S02]  /*51a0*/  FADD.FTZ R7, R7, 0.69314718246459960938 ;  /* 0x3f31721807077421 */ /* 0x000fe40000010000 */
[----:B------:R-:W-:-:S10]  /*51b0*/  FADD.FTZ R8, |R8|, -RZ ;  /* 0x800000ff08087221 */ /* 0x000fd40000010200 */
[----:B------:R-:W-:Y:S01]  /*51c0*/  @!P0 FADD.FTZ R7, -R7, -RZ ;  /* 0x800000ff07078221 */ /* 0x000fe20000010100 */
[----:B------:R-:W-:Y:S05]  /*51d0*/  BRA `(.L_x_3906) ;  /* 0x000000f000007947 */ /* 0x000fea0003800000 */
.L_x_3907:
        /* <DEDUP_REMOVED lines=15> */
.L_x_3906:
[----:B------:R-:W-:Y:S05]  /*52d0*/  BSYNC B0 ;  /* 0x0000000000007941 */ /* 0x000fea0003800000 */
.L_x_3905:
[----:B------:R-:W-:Y:S01]  /*52e0*/  IADD3 R3, R9, 0x100, RZ ;  /* 0x0000010009037810 */ /* 0x000fe20007ffe0ff */
[----:B------:R-:W-:Y:S03]  /*52f0*/  BSSY B0, `(.L_x_3966) ;  /* 0x0000280000007945 */ /* 0x000fe60003800000 */
        /* <DEDUP_REMOVED lines=27> */
[-C--:B-12---:R-:W-:Y:S02]  /*54b0*/  IMNMX R6, R17, R20.reuse, !PT ;  /* 0x0000001411067217 */ /* 0x086fe40007800200 */
[----:B------:R-:W-:Y:S02]  /*54c0*/  IMNMX R5, R20, R23, !PT ;  /* 0x0000001714057217 */ /* 0x000fe40007800200 */
[----:B------:R-:W-:Y:S02]  /*54d0*/  LOP3.LUT R15, R6, 0xfe000000, RZ, 0xc0, !PT ;  /* 0xfe000000060f7812 */ /* 0x000fe400078ec0ff */
[----:B------:R-:W-:Y:S02]  /*54e0*/  LOP3.LUT R18, R5, 0xfe000000, RZ, 0xc0, !PT ;  /* 0xfe00000005127812 */ /* 0x000fe400078ec0ff */
[----:B------:R-:W-:Y:S02]  /*54f0*/  IMNMX R17, R17, R20, PT ;  /* 0x0000001411117217 */ /* 0x000fe40003800200 */
[----:B------:R-:W-:-:S02]  /*5500*/  IADD3 R22, -R15, 0x7e800000, RZ ;  /* 0x7e8000000f167810 */ /* 0x000fc40007ffe1ff */
[----:B------:R-:W-:Y:S02]  /*5510*/  IMNMX R20, R20, R23, PT ;  /* 0x0000001714147217 */ /* 0x000fe40003800200 */
[----:B------:R-:W-:Y:S01]  /*5520*/  IADD3 R24, -R18, 0x7e800000, RZ ;  /* 0x7e80000012187810 */ /* 0x000fe20007ffe1ff */
[CC--:B------:R-:W-:Y:S01]  /*5530*/  FMUL.FTZ R23, R17.reuse, R22.reuse ;  /* 0x0000001611177220 */ /* 0x0c0fe20000410000 */
        /* <DEDUP_REMOVED lines=8> */
[----:B------:R-:W-:Y:S02]  /*55c0*/  FMUL.FTZ R25, R25, R25 ;  /* 0x0000001919197220 */ /* 0x000fe40000410000 */
        /* <DEDUP_REMOVED lines=66> */
.L_x_3975:
        /* <DEDUP_REMOVED lines=10> */
.L_x_3977:
[----:B------:R-:W-:-:S04]  /*5a90*/  FADD.FTZ R5, -R13, R6 ;  /* 0x000000060d057221 */ /* 0x000fc80000010100 */
[----:B------:R-:W-:Y:S02]  /*5aa0*/  FMUL.FTZ R5, R5, 0.5 ;  /* 0x3f00000005057820 */ /* 0x000fe40000410000 */
.L_x_3978:
[----:B------:R-:W-:Y:S05]  /*5ab0*/  BSYNC B2 ;  /* 0x0000000000027941 */ /* 0x000fea0003800000 */
.L_x_3976:
        /* <DEDUP_REMOVED lines=11> */
.L_x_3980:
[----:B------:R-:W-:-:S04]  /*5b70*/  FADD.FTZ R17, R15, -R18 ;  /* 0x800000120f117221 */ /* 0x000fc80000010000 */
[----:B------:R-:W-:Y:S02]  /*5b80*/  FMUL.FTZ R18, R17, 0.5 ;  /* 0x3f00000011127820 */ /* 0x000fe40000410000 */
.L_x_3981:
[----:B------:R-:W-:Y:S05]  /*5b90*/  BSYNC B2 ;  /* 0x0000000000027941 */ /* 0x000fea0003800000 */
.L_x_3979:
        /* <DEDUP_REMOVED lines=35> */
.L_x_3974:
[----:B------:R0:W1:Y:S02]  /*5dd0*/  MUFU.SQRT R17, R4 ;  /* 0x0000000400117308 */ /* 0x0000640000002000 */
.L_x_3973:
[----:B------:R-:W-:Y:S05]  /*5de0*/  BSYNC B1 ;  /* 0x0000000000017941 */ /* 0x000fea0003800000 */
.L_x_3972:
        /* <DEDUP_REMOVED lines=25> */
.L_x_3988:
[----:B0-----:R-:W-:-:S04]  /*5f80*/  FADD.FTZ R4, -R13, R6 ;  /* 0x000000060d047221 */ /* 0x001fc80000010100 */
[----:B------:R-:W-:Y:S02]  /*5f90*/  FMUL.FTZ R4, R4, 0.5 ;  /* 0x3f00000004047820 */ /* 0x000fe40000410000 */
.L_x_3989:
[----:B------:R-:W-:Y:S05]  /*5fa0*/  BSYNC B2 ;  /* 0x0000000000027941 */ /* 0x000fea0003800000 */
.L_x_3987:
        /* <DEDUP_REMOVED lines=10> */
.L_x_3991:
[----:B------:R-:W-:-:S04]  /*6050*/  FADD.FTZ R15, -R16, R15 ;  /* 0x0000000f100f7221 */ /* 0x000fc80000010100 */
[----:B------:R-:W-:Y:S02]  /*6060*/  FMUL.FTZ R15, R15, 0.5 ;  /* 0x3f0000000f0f7820 */ /* 0x000fe40000410000 */
.L_x_3992:
[----:B------:R-:W-:Y:S05]  /*6070*/  BSYNC B2 ;  /* 0x0000000000027941 */ /* 0x000fea0003800000 */
.L_x_3990:
[----:B------:R-:W-:Y:S01]  /*6080*/  FADD.FTZ R15, R15, R4 ;  /* 0x000000040f0f7221 */ /* 0x000fe20000010000 */
[----:B------:R-:W-:Y:S01]  /*6090*/  PLOP3.LUT P0, PT, PT, PT, PT, 0x80, 0x0 ;  /* 0x000000000000781c */ /* 0x000fe20003f0f070 */
[----:B------:R-:W-:-:S04]  /*60a0*/  FADD.FTZ R20, R19, R20 ;  /* 0x0000001413147221 */ /* 0x000fc80000010000 */
[----:B------:R-:W-:-:S04]  /*60b0*/  FMUL.FTZ R15, R20, R15 ;  /* 0x0000000f140f7220 */ /* 0x000fc80000410000 */
[----:B------:R0:W1:Y:S01]  /*60c0*/  MUFU.SQRT R6, R15 ;  /* 0x0000000f00067308 */ /* 0x0000620000002000 */
[----:B------:R-:W-:Y:S05]  /*60d0*/  BRA `(.L_x_3984) ;  /* 0x000001a000007947 */ /* 0x000fea0003800000 */
.L_x_3986:
        /* <DEDUP_REMOVED lines=15> */
.L_x_3985:
        /* <DEDUP_REMOVED lines=8> */
.L_x_3983:
[----:B------:R-:W-:Y:S01]  /*6250*/  PLOP3.LUT P0, PT, PT, PT, PT, 0x80, 0x0 ;  /* 0x000000000000781c */ /* 0x000fe20003f0f070 */
[----:B------:R-:W-:Y:S02]  /*6260*/  FMUL.FTZ R6, R20, 16777216 ;  /* 0x4b80000014067820 */ /* 0x000fe40000410000 */
[----:B------:R-:W-:-:S05]  /*6270*/  FMUL.FTZ R19, R19, 16777216 ;  /* 0x4b80000013137820 */ /* 0x000fca0000410000 */
.L_x_3984:
[----:B------:R-:W-:Y:S05]  /*6280*/  BSYNC B1 ;  /* 0x0000000000017941 */ /* 0x000fea0003800000 */
.L_x_3982:
        /* <DEDUP_REMOVED lines=33> */
.L_x_3995:
[----:B------:R-:W-:Y:S01]  /*64a0*/  MOV R0, 0x3f000000 ;  /* 0x3f00000000007802 */ /* 0x000fe20000000f00 */
[C---:B------:R-:W-:Y:S01]  /*64b0*/  FADD.FTZ R13, |R18|.reuse, -RZ ;  /* 0x800000ff120d7221 */ /* 0x040fe20000010200 */
[C---:B------:R-:W-:Y:S02]  /*64c0*/  FSETP.GT.FTZ.AND P0, PT, |R18|.reuse, 0.56000000238418579102, PT ;  /* 0x3f0f5c291200780b */ /* 0x040fe40003f14200 */
[----:B------:R-:W-:Y:S01]  /*64d0*/  FSETP.NEU.FTZ.AND P1, PT, |R18|, 1, PT ;  /* 0x3f8000001200780b */ /* 0x000fe20003f3d200 */
[----:B------:R-:W-:-:S04]  /*64e0*/  FFMA.FTZ R0, -R13, R0, 0.5 ;  /* 0x3f0000000d007423 */ /* 0x000fc80000010100 */
[----:B0-----:R-:W0:Y:S02]  /*64f0*/  MUFU.RSQ R15, R0 ;  /* 0x00000000000f7308 */ /* 0x001e240000001400 */
[----:B0-----:R-:W-:Y:S01]  /*6500*/  FMUL.FTZ R2, R0, R15 ;  /* 0x0000000f00027220 */ /* 0x001fe20000410000 */
[----:B------:R-:W-:Y:S01]  /*6510*/  MOV R0, 0x3fd774eb ;  /* 0x3fd774eb00007802 */ /* 0x000fe20000000f00 */
        /* <DEDUP_REMOVED lines=14> */
[----:B-1----:R-:W-:-:S04]  /*6600*/  FFMA.FTZ R6, R13, R2, R13 ;  /* 0x000000020d067223 */ /* 0x002fc8000001000d */
[----:B------:R-:W-:-:S05]  /*6610*/  FADD.FTZ R13, -R6, -RZ ;  /* 0x800000ff060d7221 */ /* 0x000fca0000010100 */
[----:B------:R-:W-:-:S05]  /*6620*/  FSEL R13, R6, R13, P0 ;  /* 0x0000000d060d7208 */ /* 0x000fca0000000000 */
[----:B------:R-:W-:-:S04]  /*6630*/  @!P1 FFMA.FTZ R6, R0, 0.93318945169448852539, R13 ;  /* 0x3f6ee58100069823 */ /* 0x000fc8000001000d */
[----:B------:R-:W-:Y:S01]  /*6640*/  @P0 FADD.FTZ R6, R6, R6 ;  /* 0x0000000606060221 */ /* 0x000fe20000010000 */
[----:B------:R-:W-:Y:S05]  /*6650*/  BRA `(.L_x_3996) ;  /* 0x000006a000007947 */ /* 0x000fea0003800000 */
.L_x_3994:
[----:B------:R-:W-:-:S13]  /*6660*/  ISETP.GT.AND P0, PT, R2, -0x1, PT ;  /* 0xffffffff0200780c */ /* 0x000fda0003f04270 */
[----:B------:R-:W-:Y:S05]  /*6670*/  @P0 BRA `(.L_x_3997) ;  /* 0x0000035000000947 */ /* 0x000fea0003800000 */
[----:B------:R-:W-:Y:S01]  /*6680*/  FADD.FTZ R19, -R19, -RZ ;  /* 0x800000ff13137221 */ /* 0x000fe20000010100 */
[----:B------:R-:W-:Y:S01]  /*6690*/  BSSY B4, `(.L_x_3998) ;  /* 0x0000011000047945 */ /* 0x000fe20003800000 */
[C---:B-1----:R-:W-:Y:S02]  /*66a0*/  FADD.FTZ R13, |R6|.reuse, -RZ ;  /* 0x800000ff060d7221 */ /* 0x042fe40000010200 */
[----:B------:R-:W-:Y:S01]  /*66b0*/  FADD.FTZ R2, |R19|, -RZ ;  /* 0x800000ff13027221 */ /* 0x000fe20000010200 */
[----:B------:R-:W-:-:S04]  /*66c0*/  FSETP.GT.FTZ.AND P6, PT, |R6|, |R19|, PT ;  /* 0x400000130600720b */ /* 0x000fc80003fd4200 */
[----:B------:R-:W-:Y:S02]  /*66d0*/  FSEL R0, R13, R2, P6 ;  /* 0x000000020d007208 */ /* 0x000fe40003000000 */
[----:B------:R-:W-:Y:S02]  /*66e0*/  FSEL R23, R2, R13, P6 ;  /* 0x0000000d02177208 */ /* 0x000fe40003000000 */
        /* <DEDUP_REMOVED lines=11> */
.L_x_3999:
[----:B------:R-:W-:Y:S05]  /*67a0*/  BSYNC B4 ;  /* 0x0000000000047941 */ /* 0x000fea0003800000 */
.L_x_3998:
        /* <DEDUP_REMOVED lines=18> */
.L_x_4001:
[----:B------:R-:W-:Y:S02]  /*68d0*/  ISETP.GE.AND P0, PT, R19, RZ, PT ;  /* 0x000000ff1300720c */ /* 0x000fe40003f06270 */
[----:B------:R-:W-:-:S11]  /*68e0*/  MOV R13, 0x3fd774eb ;  /* 0x3fd774eb000d7802 */ /* 0x000fd60000000f00 */
[----:B------:R-:W-:-:S04]  /*68f0*/  @P0 FFMA.FTZ R2, R13, 0.93318945169448852539, -R2 ;  /* 0x3f6ee5810d020823 */ /* 0x000fc80000010802 */
[----:B------:R-:W-:Y:S02]  /*6900*/  @!P0 FFMA.FTZ R2, R13, 0.93318945169448852539, R2 ;  /* 0x3f6ee5810d028823 */ /* 0x000fe40000010002 */
.L_x_4002:
[----:B------:R-:W-:Y:S05]  /*6910*/  BSYNC B1 ;  /* 0x0000000000017941 */ /* 0x000fea0003800000 */
.L_x_4000:
        /* <DEDUP_REMOVED lines=11> */
.L_x_3997:
[----:B------:R-:W-:Y:S01]  /*69d0*/  FADD.FTZ R2, |R19|, -RZ ;  /* 0x800000ff13027221 */ /* 0x000fe20000010200 */
[C---:B-1----:R-:W-:Y:S01]  /*69e0*/  FSETP.GT.FTZ.AND P6, PT, |R6|.reuse, |R19|, PT ;  /* 0x400000130600720b */ /* 0x042fe20003fd4200 */
[----:B------:R-:W-:Y:S01]  /*69f0*/  FADD.FTZ R23, |R6|, -RZ ;  /* 0x800000ff06177221 */ /* 0x000fe20000010200 */
[----:B------:R-:W-:Y:S04]  /*6a00*/  BSSY B4, `(.L_x_4003) ;  /* 0x000000e000047945 */ /* 0x000fe80003800000 */
[----:B------:R-:W-:Y:S02]  /*6a10*/  FSEL R0, R23, R2, P6 ;  /* 0x0000000217007208 */ /* 0x000fe40003000000 */
[----:B------:R-:W-:-:S02]  /*6a20*/  FSEL R23, R2, R23, P6 ;  /* 0x0000001702177208 */ /* 0x000fc40003000000 */
[----:B------:R-:W1:Y:S08]  /*6a30*/  MUFU.RCP R13, R0 ;  /* 0x00000000000d7308 */ /* 0x000e700000001000 */
[----:B------:R-:W2:Y:S01]  /*6a40*/  FCHK P0, R23, R0 ;  /* 0x0000000017007302 */ /* 0x000ea20000000000 */
[----:B01----:R-:W-:-:S04]  /*6a50*/  FFMA R4, -R0, R13, 1 ;  /* 0x3f80000000047423 */ /* 0x003fc8000000010d */
[----:B------:R-:W-:-:S04]  /*6a60*/  FFMA R4, R13, R4, R13 ;  /* 0x000000040d047223 */ /* 0x000fc8000000000d */
[----:B------:R-:W-:-:S04]  /*6a70*/  FFMA R13, R23, R4, RZ ;  /* 0x00000004170d7223 */ /* 0x000fc800000000ff */
[----:B------:R-:W-:-:S04]  /*6a80*/  FFMA R2, -R0, R13, R23 ;  /* 0x0000000d00027223 */ /* 0x000fc80000000117 */
[----:B------:R-:W-:Y:S01]  /*6a90*/  FFMA R13, R4, R2, R13 ;  /* 0x00000002040d7223 */ /* 0x000fe2000000000d */
[----:B--2---:R-:W-:Y:S05]  /*6aa0*/  @!P0 BRA `(.L_x_4004) ;  /* 0x0000003000008947 */ /* 0x004fea0003800000 */
[----:B------:R-:W-:Y:S02]  /*6ab0*/  MOV R20, R0 ;  /* 0x0000000000147202 */ /* 0x000fe40000000f00 */
[----:B------:R-:W-:Y:S02]  /*6ac0*/  MOV R18, 0x6ae0 ;  /* 0x00006ae000127802 */ /* 0x000fe40000000f00 */
[----:B------:R-:W-:Y:S05]  /*6ad0*/  CALL.REL.NOINC `($__internal_3_$__cuda_sm3x_div_rn_ftz_f32_slowpath) ;  /* 0x00003a9000007944 */ /* 0x000fea0003c00000 */
.L_x_4004:
[----:B------:R-:W-:Y:S05]  /*6ae0*/  BSYNC B4 ;  /* 0x0000000000047941 */ /* 0x000fea0003800000 */
.L_x_4003:
        /* <DEDUP_REMOVED lines=18> */
.L_x_4006:
[----:B------:R-:W-:Y:S02]  /*6c10*/  ISETP.GE.AND P0, PT, R19, RZ, PT ;  /* 0x000000ff1300720c */ /* 0x000fe40003f06270 */
[----:B------:R-:W-:-:S11]  /*6c20*/  MOV R13, 0x3fd774eb ;  /* 0x3fd774eb000d7802 */ /* 0x000fd60000000f00 */
[----:B------:R-:W-:-:S04]  /*6c30*/  @P0 FFMA.FTZ R2, R13, 0.93318945169448852539, -R2 ;  /* 0x3f6ee5810d020823 */ /* 0x000fc80000010802 */
[----:B------:R-:W-:Y:S02]  /*6c40*/  @!P0 FFMA.FTZ R2, R13, 0.93318945169448852539, R2 ;  /* 0x3f6ee5810d028823 */ /* 0x000fe40000010002 */
.L_x_4007:
[----:B------:R-:W-:Y:S05]  /*6c50*/  BSYNC B1 ;  /* 0x0000000000017941 */ /* 0x000fea0003800000 */
.L_x_4005:
        /* <DEDUP_REMOVED lines=10> */
.L_x_3996:
[----:B------:R-:W-:Y:S05]  /*6d00*/  BSYNC B3 ;  /* 0x0000000000037941 */ /* 0x000fea0003800000 */
.L_x_3993:
[----:B------:R-:W-:-:S13]  /*6d10*/  ISETP.NE.AND P0, PT, R3, RZ, PT ;  /* 0x000000ff0300720c */ /* 0x000fda0003f05270 */
[----:B------:R-:W-:Y:S01]  /*6d20*/  @!P0 FADD.FTZ R5, -R5, -RZ ;  /* 0x800000ff05058221 */ /* 0x000fe20000010100 */
[----:B------:R-:W-:Y:S05]  /*6d30*/  BRA `(.L_x_3967) ;  /* 0x00000db000007947 */ /* 0x000fea0003800000 */
.L_x_3971:
[----:B------:R-:W-:Y:S02]  /*6d40*/  FADD.FTZ R2, -R2, 6.1232342629258392722e-17 ;  /* 0x248d313202027421 */ /* 0x000fe40000010100 */
[----:B------:R-:W-:Y:S02]  /*6d50*/  FADD.FTZ R5, -R0, -RZ ;  /* 0x800000ff00057221 */ /* 0x000fe40000010100 */
[----:B-12---:R-:W-:Y:S01]  /*6d60*/  FADD.FTZ R6, R2, 1.5707963705062866211 ;  /* 0x3fc90fdb02067421 */ /* 0x006fe20000010000 */
[----:B------:R-:W-:Y:S05]  /*6d70*/  BRA `(.L_x_3967) ;  /* 0x00000d7000007947 */ /* 0x000fea0003800000 */
.L_x_3970:
[----:B------:R-:W-:Y:S01]  /*6d80*/  FADD.FTZ R5, -R0, -RZ ;  /* 0x800000ff00057221 */ /* 0x000fe20000010100 */
[----:B-12---:R-:W-:Y:S01]  /*6d90*/  MOV R6, RZ ;  /* 0x000000ff00067202 */ /* 0x006fe20000000f00 */
[----:B------:R-:W-:Y:S05]  /*6da0*/  BRA `(.L_x_3967) ;  /* 0x00000d4000007947 */ /* 0x000fea0003800000 */
.L_x_3969:
        /* <DEDUP_REMOVED lines=12> */
[----:B------:R-:W3:Y:S01]  /*6e70*/  FCHK P0, R23, R5 ;  /* 0x0000000517007302 */ /* 0x000ee20000000000 */
[----:B0-----:R-:W-:-:S04]  /*6e80*/  FFMA R13, -R5, R4, 1 ;  /* 0x3f800000050d7423 */ /* 0x001fc80000000104 */
[----:B-12---:R-:W-:Y:S02]  /*6e90*/  FFMA R6, R4, R13, R4 ;  /* 0x0000000d04067223 */ /* 0x006fe40000000004 */
[C---:B------:R-:W-:Y:S02]  /*6ea0*/  FMUL.FTZ R4, R23.reuse, R23 ;  /* 0x0000001717047220 */ /* 0x040fe40000410000 */
[----:B------:R-:W-:Y:S02]  /*6eb0*/  FFMA R16, R23, R6, RZ ;  /* 0x0000000617107223 */ /* 0x000fe400000000ff */
[C---:B------:R-:W-:Y:S02]  /*6ec0*/  FFMA.FTZ R4, R5.reuse, R5, R4 ;  /* 0x0000000505047223 */ /* 0x040fe40000010004 */
[----:B------:R-:W-:-:S04]  /*6ed0*/  FFMA R13, -R5, R16, R23 ;  /* 0x00000010050d7223 */ /* 0x000fc80000000117 */
[----:B------:R-:W-:Y:S01]  /*6ee0*/  FFMA R13, R6, R13, R16 ;  /* 0x0000000d060d7223 */ /* 0x000fe20000000010 */
[----:B---3--:R-:W-:Y:S05]  /*6ef0*/  @!P0 BRA `(.L_x_4012) ;  /* 0x0000003000008947 */ /* 0x008fea0003800000 */
[----:B------:R-:W-:Y:S02]  /*6f00*/  MOV R20, R5 ;  /* 0x0000000500147202 */ /* 0x000fe40000000f00 */
[----:B------:R-:W-:Y:S02]  /*6f10*/  MOV R18, 0x6f30 ;  /* 0x00006f3000127802 */ /* 0x000fe40000000f00 */
[----:B------:R-:W-:Y:S05]  /*6f20*/  CALL.REL.NOINC `($__internal_3_$__cuda_sm3x_div_rn_ftz_f32_slowpath) ;  /* 0x0000364000007944 */ /* 0x000fea0003c00000 */
.L_x_4012:
[----:B------:R-:W-:Y:S05]  /*6f30*/  BSYNC B4 ;  /* 0x0000000000047941 */ /* 0x000fea0003800000 */
.L_x_4011:
        /* <DEDUP_REMOVED lines=18> */
.L_x_4014:
[----:B------:R-:W-:Y:S02]  /*7060*/  ISETP.GE.AND P0, PT, R2, RZ, PT ;  /* 0x000000ff0200720c */ /* 0x000fe40003f06270 */
[----:B------:R-:W-:-:S11]  /*7070*/  MOV R13, 0x3fd774eb ;  /* 0x3fd774eb000d7802 */ /* 0x000fd60000000f00 */
[----:B------:R-:W-:-:S04]  /*7080*/  @P0 FFMA.FTZ R6, R13, 0.93318945169448852539, -R6 ;  /* 0x3f6ee5810d060823 */ /* 0x000fc80000010806 */
[----:B------:R-:W-:Y:S02]  /*7090*/  @!P0 FFMA.FTZ R6, R13, 0.93318945169448852539, R6 ;  /* 0x3f6ee5810d068823 */ /* 0x000fe40000010006 */
.L_x_4015:
[----:B------:R-:W-:Y:S05]  /*70a0*/  BSYNC B1 ;  /* 0x0000000000017941 */ /* 0x000fea0003800000 */
.L_x_4013:
[----:B------:R-:W-:Y:S01]  /*70b0*/  FSETP.NEU.FTZ.AND P0, PT, R19, |R0|, PT ;  /* 0x400000001300720b */ /* 0x000fe20003f1d000 */
[----:B------:R-:W0:Y:S01]  /*70c0*/  MUFU.LG2 R4, R4 ;  /* 0x0000000400047308 */ /* 0x000e220000000c00 */
[----:B------:R-:W-:Y:S01]  /*70d0*/  FSETP.NEU.FTZ.AND P1, PT, R5, RZ, PT ;  /* 0x000000ff0500720b */ /* 0x000fe20003f3d000 */
[----:B------:R-:W-:Y:S01]  /*70e0*/  FADD.FTZ R19, |R0|, R19 ;  /* 0x0000001300137221 */ /* 0x000fe20000010200 */
[----:B------:R-:W-:Y:S01]  /*70f0*/  ISETP.GE.AND P2, PT, R2, RZ, PT ;  /* 0x000000ff0200720c */ /* 0x000fe20003f46270 */
[----:B------:R-:W-:-:S10]  /*7100*/  HFMA2.MMA R2, -RZ, RZ, 2.04296875, -15.78125 ;  /* 0x4016cbe4ff027435 */ /* 0x000fd400000001ff */
[----:B------:R-:W-:Y:S02]  /*7110*/  @!P0 FSEL R6, R2, 0.78539818525314331055, !P2 ;  /* 0x3f490fdb02068808 */ /* 0x000fe40005000000 */
[----:B------:R-:W-:Y:S02]  /*7120*/  @!P1 FSEL R6, RZ, 3.1415927410125732422, P2 ;  /* 0x40490fdbff069808 */ /* 0x000fe40001000000 */
[----:B------:R-:W-:Y:S02]  /*7130*/  FSETP.GTU.FTZ.AND P0, PT, |R19|, +INF , PT ;  /* 0x7f8000001300780b */ /* 0x000fe40003f1c200 */
[----:B------:R-:W-:Y:S01]  /*7140*/  LOP3.LUT R0, R6, 0x80000000, R0, 0xb8, !PT ;  /* 0x8000000006007812 */ /* 0x000fe200078eb800 */
[----:B0-----:R-:W-:-:S03]  /*7150*/  FMUL.FTZ.D2 R6, R4, 0.69314718246459960938 ;  /* 0x3f31721804067820 */ /* 0x001fc60000310000 */
[----:B------:R-:W-:Y:S01]  /*7160*/  FSEL R0, R19, R0, P0 ;  /* 0x0000000013007208 */ /* 0x000fe20000000000 */
[----:B------:R-:W-:Y:S05]  /*7170*/  BRA `(.L_x_4016) ;  /* 0x0000082000007947 */ /* 0x000fea0003800000 */
.L_x_4010:
[----:B-12---:R-:W0:Y:S01]  /*7180*/  MUFU.RCP R6, R5 ;  /* 0x0000000500067308 */ /* 0x006e220000001000 */
        /* <DEDUP_REMOVED lines=11> */
.L_x_4018:
[----:B------:R-:W-:Y:S05]  /*7240*/  BSYNC B4 ;  /* 0x0000000000047941 */ /* 0x000fea0003800000 */
.L_x_4017:
        /* <DEDUP_REMOVED lines=18> */
.L_x_4020:
[----:B------:R-:W-:Y:S02]  /*7370*/  ISETP.GE.AND P0, PT, R2, RZ, PT ;  /* 0x000000ff0200720c */ /* 0x000fe40003f06270 */
[----:B------:R-:W-:-:S11]  /*7380*/  MOV R13, 0x3fd774eb ;  /* 0x3fd774eb000d7802 */ /* 0x000fd60000000f00 */
[----:B------:R-:W-:-:S04]  /*7390*/  @P0 FFMA.FTZ R6, R13, 0.93318945169448852539, -R6 ;  /* 0x3f6ee5810d060823 */ /* 0x000fc80000010806 */
[----:B------:R-:W-:Y:S02]  /*73a0*/  @!P0 FFMA.FTZ R6, R13, 0.93318945169448852539, R6 ;  /* 0x3f6ee5810d068823 */ /* 0x000fe40000010006 */
.L_x_4021:
[----:B------:R-:W-:Y:S05]  /*73b0*/  BSYNC B1 ;  /* 0x0000000000017941 */ /* 0x000fea0003800000 */
.L_x_4019:
        /* <DEDUP_REMOVED lines=27> */
.L_x_4009:
[----:B------:R-:W-:Y:S01]  /*7570*/  FMUL.FTZ R4, R2, 0.36787945032119750977 ;  /* 0x3ebc5ab202047820 */ /* 0x000fe20000410000 */
[----:B------:R-:W0:Y:S01]  /*7580*/  MUFU.RCP R18, R5 ;  /* 0x0000000500127308 */ /* 0x000e220000001000 */
[----:B-12---:R-:W-:Y:S01]  /*7590*/  FMUL.FTZ R6, R0, 0.36787945032119750977 ;  /* 0x3ebc5ab200067820 */ /* 0x006fe20000410000 */
[----:B------:R-:W-:Y:S01]  /*75a0*/  BSSY B4, `(.L_x_4022) ;  /* 0x000001e000047945 */ /* 0x000fe20003800000 */
        /* <DEDUP_REMOVED lines=12> */
[----:B0-----:R-:W-:-:S04]  /*7670*/  FFMA R13, -R5, R18, 1 ;  /* 0x3f800000050d7423 */ /* 0x001fc80000000112 */
[----:B------:R-:W0:Y:S01]  /*7680*/  MUFU.SQRT R16, R16 ;  /* 0x0000001000107308 */ /* 0x000e220000002000 */
[----:B------:R-:W-:Y:S02]  /*7690*/  FFMA R18, R18, R13, R18 ;  /* 0x0000000d12127223 */ /* 0x000fe40000000012 */
[----:B0-----:R-:W-:Y:S01]  /*76a0*/  @P0 FMUL.FTZ R6, R16, R15 ;  /* 0x0000000f10060220 */ /* 0x001fe20000410000 */
[----:B------:R-:W-:Y:S02]  /*76b0*/  FSETP.NEU.FTZ.AND P0, PT, R4, +INF , PT ;  /* 0x7f8000000400780b */ /* 0x000fe40003f1d000 */
[----:B------:R-:W-:Y:S02]  /*76c0*/  MOV R15, 0x3f800000 ;  /* 0x3f800000000f7802 */ /* 0x000fe40000000f00 */
[----:B------:R-:W-:Y:S01]  /*76d0*/  FSEL R4, R6, +INF , P0 ;  /* 0x7f80000006047808 */ /* 0x000fe20000000000 */
[----:B------:R-:W-:-:S04]  /*76e0*/  FFMA R6, R23, R18, RZ ;  /* 0x0000001217067223 */ /* 0x000fc800000000ff */
[----:B------:R-:W-:Y:S01]  /*76f0*/  FFMA R13, -R5, R6, R23 ;  /* 0x00000006050d7223 */ /* 0x000fe20000000117 */
[----:B------:R-:W0:Y:S03]  /*7700*/  MUFU.LG2 R4, R4 ;  /* 0x0000000400047308 */ /* 0x000e260000000c00 */
[----:B------:R-:W-:-:S05]  /*7710*/  FFMA R13, R18, R13, R6 ;  /* 0x0000000d120d7223 */ /* 0x000fca0000000006 */
[----:B------:R-:W1:Y:S01]  /*7720*/  FCHK P0, R23, R5 ;  /* 0x0000000517007302 */ /* 0x000e620000000000 */
[----:B0-----:R-:W-:Y:S01]  /*7730*/  FFMA.FTZ R6, R4, 0.69314718246459960938, R15 ;  /* 0x3f31721804067823 */ /* 0x001fe2000001000f */
[----:B-1----:R-:W-:Y:S06]  /*7740*/  @!P0 BRA `(.L_x_4023) ;  /* 0x0000003000008947 */ /* 0x002fec0003800000 */
[----:B------:R-:W-:Y:S02]  /*7750*/  MOV R20, R5 ;  /* 0x0000000500147202 */ /* 0x000fe40000000f00 */
[----:B------:R-:W-:Y:S02]  /*7760*/  MOV R18, 0x7780 ;  /* 0x0000778000127802 */ /* 0x000fe40000000f00 */
[----:B------:R-:W-:Y:S05]  /*7770*/  CALL.REL.NOINC `($__internal_3_$__cuda_sm3x_div_rn_ftz_f32_slowpath) ;  /* 0x00002df000007944 */ /* 0x000fea0003c00000 */
.L_x_4023:
[----:B------:R-:W-:Y:S05]  /*7780*/  BSYNC B4 ;  /* 0x0000000000047941 */ /* 0x000fea0003800000 */
.L_x_4022:
        /* <DEDUP_REMOVED lines=18> */
.L_x_4025:
[----:B------:R-:W-:Y:S02]  /*78b0*/  ISETP.GE.AND P0, PT, R2, RZ, PT ;  /* 0x000000ff0200720c */ /* 0x000fe40003f06270 */
[----:B------:R-:W-:-:S11]  /*78c0*/  MOV R13, 0x3fd774eb ;  /* 0x3fd774eb000d7802 */ /* 0x000fd60000000f00 */
[----:B------:R-:W-:-:S04]  /*78d0*/  @P0 FFMA.FTZ R4, R13, 0.93318945169448852539, -R4 ;  /* 0x3f6ee5810d040823 */ /* 0x000fc80000010804 */
[----:B------:R-:W-:Y:S02]  /*78e0*/  @!P0 FFMA.FTZ R4, R13, 0.93318945169448852539, R4 ;  /* 0x3f6ee5810d048823 */ /* 0x000fe40000010004 */
.L_x_4026:
[----:B------:R-:W-:Y:S05]  /*78f0*/  BSYNC B1 ;  /* 0x0000000000017941 */ /* 0x000fea0003800000 */
.L_x_4024:
        /* <DEDUP_REMOVED lines=10> */
.L_x_4016:
[----:B------:R-:W-:Y:S05]  /*79a0*/  BSYNC B3 ;  /* 0x0000000000037941 */ /* 0x000fea0003800000 */
.L_x_4008:
[----:B------:R-:W-:Y:S01]  /*79b0*/  ISETP.NE.AND P0, PT, R3, RZ, PT ;  /* 0x000000ff0300720c */ /* 0x000fe20003f05270 */
[----:B------:R-:W-:Y:S02]  /*79c0*/  FADD.FTZ R5, R6, 0.69314718246459960938 ;  /* 0x3f31721806057421 */ /* 0x000fe40000010000 */
[----:B------:R-:W-:-:S10]  /*79d0*/  FADD.FTZ R6, |R0|, -RZ ;  /* 0x800000ff00067221 */ /* 0x000fd40000010200 */
[----:B------:R-:W-:Y:S01]  /*79e0*/  @!P0 FADD.FTZ R5, -R5, -RZ ;  /* 0x800000ff05058221 */ /* 0x000fe20000010100 */
[----:B------:R-:W-:Y:S05]  /*79f0*/  BRA `(.L_x_3967) ;  /* 0x000000f000007947 */ /* 0x000fea0003800000 */
.L_x_3968:
[----:B------:R-:W-:-:S13]  /*7a00*/  FSETP.NEU.FTZ.AND P0, PT, R19, +INF , PT ;  /* 0x7f8000001300780b */ /* 0x000fda0003f1d000 */
[----:B012---:R-:W-:Y:S01]  /*7a10*/  @!P0 FADD.FTZ R6, R0, R0 ;  /* 0x0000000000068221 */ /* 0x007fe20000010000 */
        /* <DEDUP_REMOVED lines=13> */
.L_x_3967:
[----:B------:R-:W-:Y:S05]  /*7af0*/  BSYNC B0 ;  /* 0x0000000000007941 */ /* 0x000fea0003800000 */
.L_x_3966:
[----:B------:R-:W-:Y:S01]  /*7b00*/  IADD3 R3, R9, 0x180, RZ ;  /* 0x0000018009037810 */ /* 0x000fe20007ffe0ff */
[----:B------:R-:W-:Y:S03]  /*7b10*/  BSSY B0, `(.L_x_4027) ;  /* 0x000027f000007945 */ /* 0x000fe60003800000 */
[----:B------:R-:W-:-:S13]  /*7b20*/  ISETP.GE.AND P0, PT, R3, R12, PT ;  /* 0x0000000c0300720c */ /* 0x000fda0003f06270 */
[----:B------:R-:W-:Y:S05]  /*7b30*/  @P0 BRA `(.L_x_4028) ;  /* 0x000027c000000947 */ /* 0x000fea0003800000 */
[--C-:B0-----:R-:W-:Y:S02]  /*7b40*/  HADD2.F32 R4, -RZ, R21.reuse.H1_H1 ;  /* 0x30000015ff047230 */ /* 0x101fe40000004100 */
        /* <DEDUP_REMOVED lines=27> */
[-C--:B------:R-:W-:Y:S02]  /*7d00*/  IMNMX R15, R20, R23.reuse, !PT ;  /* 0x00000017140f7217 */ /* 0x080fe40007800200 */
[----:B------:R-:W-:Y:S02]  /*7d10*/  IADD3 R24, -R18, 0x7e800000, RZ ;  /* 0x7e80000012187810 */ /* 0x000fe40007ffe1ff */
[----:B------:R-:W-:-:S02]  /*7d20*/  IMNMX R20, R20, R23, PT ;  /* 0x0000001714147217 */ /* 0x000fc40003800200 */
[----:B------:R-:W-:Y:S01]  /*7d30*/  LOP3.LUT R22, R15, 0xfe000000, RZ, 0xc0, !PT ;  /* 0xfe0000000f167812 */ /* 0x000fe200078ec0ff */
[CC--:B------:R-:W-:Y:S01]  /*7d40*/  FMUL.FTZ R23, R19.reuse, R24.reuse ;  /* 0x0000001813177220 */ /* 0x0c0fe20000410000 */
[----:B------:R-:W-:Y:S01]  /*7d50*/  FSETP.NEU.FTZ.AND P0, PT, R19, RZ, PT ;  /* 0x000000ff1300720b */ /* 0x000fe20003f1d000 */
[----:B------:R-:W-:Y:S01]  /*7d60*/  FMUL.FTZ R24, R17, R24 ;  /* 0x0000001811187220 */ /* 0x000fe20000410000 */
[----:B------:R-:W-:Y:S01]  /*7d70*/  IADD3 R25, -R22, 0x7e800000, RZ ;  /* 0x7e80000016197810 */ /* 0x000fe20007ffe1ff */
[----:B------:R-:W-:Y:S01]  /*7d80*/  FMUL.FTZ R23, R23, R23 ;  /* 0x0000001717177220 */ /* 0x000fe20000410000 */
[----:B------:R-:W-:Y:S02]  /*7d90*/  FSETP.NEU.FTZ.AND P2, PT, R20, RZ, PT ;  /* 0x000000ff1400720b */ /* 0x000fe40003f5d000 */
[----:B------:R-:W-:Y:S01]  /*7da0*/  LOP3.LUT R18, R18, 0x800000, RZ, 0xfc, !PT ;  /* 0x0080000012127812 */ /* 0x000fe200078efcff */
[----:B------:R-:W-:Y:S01]  /*7db0*/  FFMA.FTZ R23, R24, R24, R23 ;  /* 0x0000001818177223 */ /* 0x000fe20000010017 */
[----:B------:R-:W-:Y:S01]  /*7dc0*/  FSETP.NEU.FTZ.AND P1, PT, R19, +INF , PT ;  /* 0x7f8000001300780b */ /* 0x000fe20003f3d000 */
[----:B------:R-:W-:-:S02]  /*7dd0*/  FMUL.FTZ R24, R20, R25 ;  /* 0x0000001914187220 */ /* 0x000fc40000410000 */
[----:B------:R-:W-:Y:S02]  /*7de0*/  FMUL.FTZ R25, R15, R25 ;  /* 0x000000190f197220 */ /* 0x000fe40000410000 */
[----:B------:R-:W-:Y:S01]  /*7df0*/  FMUL.FTZ R24, R24, R24 ;  /* 0x0000001818187220 */ /* 0x000fe20000410000 */
[----:B------:R-:W0:Y:S03]  /*7e00*/  MUFU.SQRT R23, R23 ;  /* 0x0000001700177308 */ /* 0x000e260000002000 */
[----:B------:R-:W-:Y:S01]  /*7e10*/  FFMA.FTZ R24, R25, R25, R24 ;  /* 0x0000001919187223 */ /* 0x000fe20000010018 */
[----:B------:R-:W-:-:S05]  /*7e20*/  LOP3.LUT R25, R22, 0x800000, RZ, 0xfc, !PT ;  /* 0x0080000016197812 */ /* 0x000fca00078efcff */
[----:B------:R-:W3:Y:S01]  /*7e30*/  MUFU.SQRT R24, R24 ;  /* 0x0000001800187308 */ /* 0x000ee20000002000 */
[----:B0-----:R-:W-:Y:S01]  /*7e40*/  @P0 FMUL.FTZ R17, R23, R18 ;  /* 0x0000001217110220 */ /* 0x001fe20000410000 */
[----:B------:R-:W-:-:S04]  /*7e50*/  FSETP.NEU.FTZ.AND P0, PT, R20, +INF , PT ;  /* 0x7f8000001400780b */ /* 0x000fc80003f1d000 */
[----:B------:R-:W-:Y:S01]  /*7e60*/  FSEL R20, R17, +INF , P1 ;  /* 0x7f80000011147808 */ /* 0x000fe20000800000 */
[----:B---3--:R-:W-:-:S05]  /*7e70*/  @P2 FMUL.FTZ R15, R24, R25 ;  /* 0x00000019180f2220 */ /* 0x008fca0000410000 */
        /* <DEDUP_REMOVED lines=57> */
.L_x_4036:
        /* <DEDUP_REMOVED lines=10> */
.L_x_4038:
[----:B------:R-:W-:-:S04]  /*82b0*/  FADD.FTZ R17, -R13, R20 ;  /* 0x000000140d117221 */ /* 0x000fc80000010100 */
[----:B------:R-:W-:Y:S02]  /*82c0*/  FMUL.FTZ R17, R17, 0.5 ;  /* 0x3f00000011117820 */ /* 0x000fe40000410000 */
.L_x_4039:
[----:B------:R-:W-:Y:S05]  /*82d0*/  BSYNC B2 ;  /* 0x0000000000027941 */ /* 0x000fea0003800000 */
.L_x_4037:
        /* <DEDUP_REMOVED lines=11> */
.L_x_4041:
[----:B------:R-:W-:-:S04]  /*8390*/  FADD.FTZ R18, R15, -R18 ;  /* 0x800000120f127221 */ /* 0x000fc80000010000 */
[----:B------:R-:W-:Y:S02]  /*83a0*/  FMUL.FTZ R18, R18, 0.5 ;  /* 0x3f00000012127820 */ /* 0x000fe40000410000 */
.L_x_4042:
[----:B------:R-:W-:Y:S05]  /*83b0*/  BSYNC B2 ;  /* 0x0000000000027941 */ /* 0x000fea0003800000 */
.L_x_4040:
        /* <DEDUP_REMOVED lines=35> */
.L_x_4035:
[----:B------:R0:W3:Y:S02]  /*85f0*/  MUFU.SQRT R19, R21 ;  /* 0x0000001500137308 */ /* 0x0000e40000002000 */
.L_x_4034:
[----:B------:R-:W-:Y:S05]  /*8600*/  BSYNC B1 ;  /* 0x0000000000017941 */ /* 0x000fea0003800000 */
.L_x_4033:
[----:B------:R-:W-:Y:S01]  /*8610*/  FSETP.GEU.FTZ.AND P0, PT, R2, 4.336808689942017736e-19, PT ;  /* 0x210000000200780b */ /* 0x000fe20003f1e000 */
[----:B------:R-:W-:-:S12]  /*8620*/  BSSY B1, `(.L_x_4043) ;  /* 0x0000047000017945 */ /* 0x000fd80003800000 */
[----:B------:R-:W-:Y:S05]  /*8630*/  @!P0 BRA `(.L_x_4044) ;  /* 0x0000042000008947 */ /* 0x000fea0003800000 */
[----:B------:R-:W4:Y:S01]  /*8640*/  MUFU.RCP R17, R25 ;  /* 0x0000001900117308 */ /* 0x000f220000001000 */
[----:B------:R-:W-:Y:S01]  /*8650*/  PLOP3.LUT P0, PT, PT, PT, PT, 0x8, 0x0 ;  /* 0x000000000000781c */ /* 0x000fe20003f0e170 */
[----:B----4-:R-:W-:-:S05]  /*8660*/  FMUL.FTZ R18, R2, R17 ;  /* 0x0000001102127220 */ /* 0x010fca0000410000 */
        /* <DEDUP_REMOVED lines=14> */
[----:B------:R-:W4:Y:S02]  /*8750*/  @P0 MUFU.RCP R20, R20 ;  /* 0x0000001400140308 */ /* 0x000f240000001000 */
[----:B----4-:R-:W-:Y:S02]  /*8760*/  @P0 FMUL.FTZ.D2 R13, R13, R20 ;  /* 0x000000140d0d0220 */ /* 0x010fe40000310000 */
[----:B------:R-:W-:Y:S01]  /*8770*/  @!P0 FMUL.FTZ R13, |R3|, 0.5 ;  /* 0x3f000000030d8820 */ /* 0x000fe20000410200 */
[----:B------:R-:W-:Y:S05]  /*8780*/  BRA `(.L_x_4050) ;  /* 0x0000002000007947 */ /* 0x000fea0003800000 */
.L_x_4049:
[----:B------:R-:W-:-:S04]  /*8790*/  FADD.FTZ R13, -R13, R20 ;  /* 0x000000140d0d7221 */ /* 0x000fc80000010100 */
[----:B------:R-:W-:Y:S02]  /*87a0*/  FMUL.FTZ R13, R13, 0.5 ;  /* 0x3f0000000d0d7820 */ /* 0x000fe40000410000 */
.L_x_4050:
[----:B------:R-:W-:Y:S05]  /*87b0*/  BSYNC B2 ;  /* 0x0000000000027941 */ /* 0x000fea0003800000 */
.L_x_4048:
        /* <DEDUP_REMOVED lines=10> */
.L_x_4052:
[----:B------:R-:W-:-:S04]  /*8860*/  FADD.FTZ R15, -R16, R15 ;  /* 0x0000000f100f7221 */ /* 0x000fc80000010100 */
[----:B------:R-:W-:Y:S02]  /*8870*/  FMUL.FTZ R16, R15, 0.5 ;  /* 0x3f0000000f107820 */ /* 0x000fe40000410000 */
.L_x_4053:
[----:B------:R-:W-:Y:S05]  /*8880*/  BSYNC B2 ;  /* 0x0000000000027941 */ /* 0x000fea0003800000 */
.L_x_4051:
[----:B------:R-:W-:Y:S01]  /*8890*/  FADD.FTZ R16, R16, R13 ;  /* 0x0000000d10107221 */ /* 0x000fe20000010000 */
[----:B------:R-:W-:Y:S01]  /*88a0*/  PLOP3.LUT P0, PT, PT, PT, PT, 0x80, 0x0 ;  /* 0x000000000000781c */ /* 0x000fe20003f0f070 */
[----:B------:R-:W-:-:S04]  /*88b0*/  FADD.FTZ R25, R2, R25 ;  /* 0x0000001902197221 */ /* 0x000fc80000010000 */
[----:B------:R-:W-:-:S06]  /*88c0*/  FMUL.FTZ R25, R25, R16 ;  /* 0x0000001019197220 */ /* 0x000fcc0000410000 */
[----:B------:R-:W4:Y:S01]  /*88d0*/  MUFU.SQRT R25, R25 ;  /* 0x0000001900197308 */ /* 0x000f220000002000 */
[----:B------:R-:W-:Y:S05]  /*88e0*/  BRA `(.L_x_4045) ;  /* 0x000001a000007947 */ /* 0x000fea0003800000 */
.L_x_4047:
[----:B------:R-:W-:-:S13]  /*88f0*/  FSETP.GT.FTZ.AND P1, PT, R2, 1, PT ;  /* 0x3f8000000200780b */ /* 0x000fda0003f34000 */
[----:B------:R-:W-:Y:S01]  /*8900*/  @!P1 FADD.FTZ R20, -R2, 1 ;  /* 0x3f80000002149421 */ /* 0x000fe20000010100 */
[----:B------:R-:W-:-:S03]  /*8910*/  @!P1 PLOP3.LUT P0, PT, PT, PT, PT, 0x80, 0x0 ;  /* 0x000000000000981c */ /* 0x000fc60003f0f070 */
[----:B------:R-:W-:-:S04]  /*8920*/  @!P1 FMUL.FTZ R20, R13, R20 ;  /* 0x000000140d149220 */ /* 0x000fc80000410000 */
[----:B------:R4:W0:Y:S01]  /*8930*/  @!P1 MUFU.SQRT R25, R20 ;  /* 0x0000001400199308 */ /* 0x0008220000002000 */
[----:B------:R-:W-:Y:S05]  /*8940*/  @!P1 BRA `(.L_x_4045) ;  /* 0x0000014000009947 */ /* 0x000fea0003800000 */
[----:B------:R-:W-:Y:S01]  /*8950*/  FMUL.FTZ R13, R13, R16 ;  /* 0x000000100d0d7220 */ /* 0x000fe20000410000 */
[----:B------:R-:W-:Y:S01]  /*8960*/  PLOP3.LUT P0, PT, PT, PT, PT, 0x80, 0x0 ;  /* 0x000000000000781c */ /* 0x000fe20003f0f070 */
[----:B------:R-:W-:-:S04]  /*8970*/  FMUL.FTZ R3, |R3|, 2.81474976710656000000e+14 ;  /* 0x5780000003037820 */ /* 0x000fc80000410200 */
[----:B------:R-:W5:Y:S01]  /*8980*/  MUFU.SQRT R13, R13 ;  /* 0x0000000d000d7308 */ /* 0x000f620000002000 */
[C---:B------:R-:W-:Y:S02]  /*8990*/  FMUL.FTZ R3, R2.reuse, R3 ;  /* 0x0000000302037220 */ /* 0x040fe40000410000 */
[----:B------:R-:W-:-:S05]  /*89a0*/  FMUL.FTZ R2, R2, 2.81474976710656000000e+14 ;  /* 0x5780000002027820 */ /* 0x000fca0000410000 */
[----:B-----5:R-:W5:Y:S02]  /*89b0*/  MUFU.RCP R16, R13 ;  /* 0x0000000d00107308 */ /* 0x020f640000001000 */
[----:B0----5:R-:W-:Y:S01]  /*89c0*/  FMUL.FTZ R25, R3, R16 ;  /* 0x0000001003197220 */ /* 0x021fe20000410000 */
[----:B------:R-:W-:Y:S05]  /*89d0*/  BRA `(.L_x_4045) ;  /* 0x000000b000007947 */ /* 0x000fea0003800000 */
.L_x_4046:
[----:B------:R-:W-:Y:S01]  /*89e0*/  FADD.FTZ R3, R25, 1 ;  /* 0x3f80000019037421 */ /* 0x000fe20000010000 */
[----:B------:R-:W-:Y:S01]  /*89f0*/  MUFU.SQRT R16, R21 ;  /* 0x0000001500107308 */ /* 0x000fe20000002000 */
[----:B------:R-:W-:Y:S01]  /*8a00*/  HFMA2.MMA R2, -RZ, RZ, 1.875, 0 ;  /* 0x3f800000ff027435 */ /* 0x000fe200000001ff */
[----:B------:R-:W-:Y:S01]  /*8a10*/  PLOP3.LUT P0, PT, PT, PT, PT, 0x80, 0x0 ;  /* 0x000000000000781c */ /* 0x000fe20003f0f070 */
[----:B------:R-:W-:-:S06]  /*8a20*/  FMUL.FTZ R3, R3, 0.5 ;  /* 0x3f00000003037820 */ /* 0x000fcc0000410000 */
[----:B------:R-:W4:Y:S02]  /*8a30*/  MUFU.SQRT R3, R3 ;  /* 0x0000000300037308 */ /* 0x000f240000002000 */
[----:B----4-:R-:W-:Y:S01]  /*8a40*/  FMUL.FTZ R25, R16, R3 ;  /* 0x0000000310197220 */ /* 0x010fe20000410000 */
[----:B------:R-:W-:Y:S05]  /*8a50*/  BRA `(.L_x_4045) ;  /* 0x0000003000007947 */ /* 0x000fea0003800000 */
.L_x_4044:
[----:B------:R-:W-:Y:S01]  /*8a60*/  PLOP3.LUT P0, PT, PT, PT, PT, 0x80, 0x0 ;  /* 0x000000000000781c */ /* 0x000fe20003f0f070 */
[----:B------:R-:W-:Y:S02]  /*8a70*/  FMUL.FTZ R25, R25, 16777216 ;  /* 0x4b80000019197820 */ /* 0x000fe40000410000 */
[----:B------:R-:W-:-:S05]  /*8a80*/  FMUL.FTZ R2, R2, 16777216 ;  /* 0x4b80000002027820 */ /* 0x000fca0000410000 */
.L_x_4045:
[----:B------:R-:W-:Y:S05]  /*8a90*/  BSYNC B1 ;  /* 0x0000000000017941 */ /* 0x000fea0003800000 */
.L_x_4043:
        /* <DEDUP_REMOVED lines=33> */
.L_x_4056:
        /* <DEDUP_REMOVED lines=28> */
.L_x_4055:
[----:B------:R-:W-:-:S13]  /*8e70*/  ISETP.GT.AND P0, PT, R4, -0x1, PT ;  /* 0xffffffff0400780c */ /* 0x000fda0003f04270 */
[----:B------:R-:W-:Y:S05]  /*8e80*/  @P0 BRA `(.L_x_4058) ;  /* 0x0000035000000947 */ /* 0x000fea0003800000 */
[----:B------:R-:W-:Y:S01]  /*8e90*/  FADD.FTZ R4, -R2, -RZ ;  /* 0x800000ff02047221 */ /* 0x000fe20000010100 */
[----:B------:R-:W-:Y:S01]  /*8ea0*/  BSSY B4, `(.L_x_4059) ;  /* 0x0000011000047945 */ /* 0x000fe20003800000 */
[C---:B0---4-:R-:W-:Y:S02]  /*8eb0*/  FADD.FTZ R16, |R25|.reuse, -RZ ;  /* 0x800000ff19107221 */ /* 0x051fe40000010200 */
[----:B------:R-:W-:Y:S01]  /*8ec0*/  FADD.FTZ R3, |R4|, -RZ ;  /* 0x800000ff04037221 */ /* 0x000fe20000010200 */
[----:B------:R-:W-:-:S04]  /*8ed0*/  FSETP.GT.FTZ.AND P6, PT, |R25|, |R4|, PT ;  /* 0x400000041900720b */ /* 0x000fc80003fd4200 */
[----:B------:R-:W-:Y:S02]  /*8ee0*/  FSEL R2, R16, R3, P6 ;  /* 0x0000000310027208 */ /* 0x000fe40003000000 */
[----:B------:R-:W-:Y:S02]  /*8ef0*/  FSEL R23, R3, R16, P6 ;  /* 0x0000001003177208 */ /* 0x000fe40003000000 */
[----:B------:R-:W0:Y:S08]  /*8f00*/  MUFU.RCP R13, R2 ;  /* 0x00000002000d7308 */ /* 0x000e300000001000 */
[----:B------:R-:W4:Y:S01]  /*8f10*/  FCHK P0, R23, R2 ;  /* 0x0000000217007302 */ /* 0x000f220000000000 */
[----:B0-----:R-:W-:-:S04]  /*8f20*/  FFMA R18, -R2, R13, 1 ;  /* 0x3f80000002127423 */ /* 0x001fc8000000010d */
[----:B------:R-:W-:-:S04]  /*8f30*/  FFMA R18, R13, R18, R13 ;  /* 0x000000120d127223 */ /* 0x000fc8000000000d */
[----:B------:R-:W-:-:S04]  /*8f40*/  FFMA R3, R23, R18, RZ ;  /* 0x0000001217037223 */ /* 0x000fc800000000ff */
[----:B------:R-:W-:-:S04]  /*8f50*/  FFMA R13, -R2, R3, R23 ;  /* 0x00000003020d7223 */ /* 0x000fc80000000117 */
[----:B------:R-:W-:Y:S01]  /*8f60*/  FFMA R13, R18, R13, R3 ;  /* 0x0000000d120d7223 */ /* 0x000fe20000000003 */
[----:B----4-:R-:W-:Y:S05]  /*8f70*/  @!P0 BRA `(.L_x_4060) ;  /* 0x0000003000008947 */ /* 0x010fea0003800000 */
[----:B------:R-:W-:Y:S02]  /*8f80*/  MOV R20, R2 ;  /* 0x0000000200147202 */ /* 0x000fe40000000f00 */
[----:B------:R-:W-:Y:S02]  /*8f90*/  MOV R18, 0x8fb0 ;  /* 0x00008fb000127802 */ /* 0x000fe40000000f00 */
[----:B-123--:R-:W-:Y:S05]  /*8fa0*/  CALL.REL.NOINC `($__internal_3_$__cuda_sm3x_div_rn_ftz_f32_slowpath) ;  /* 0x000015c000007944 */ /* 0x00efea0003c00000 */
.L_x_4060:
[----:B------:R-:W-:Y:S05]  /*8fb0*/  BSYNC B4 ;  /* 0x0000000000047941 */ /* 0x000fea0003800000 */
.L_x_4059:
        /* <DEDUP_REMOVED lines=18> */
.L_x_4062:
[----:B------:R-:W-:Y:S02]  /*90e0*/  ISETP.GE.AND P0, PT, R4, RZ, PT ;  /* 0x000000ff0400720c */ /* 0x000fe40003f06270 */
[----:B------:R-:W-:-:S11]  /*90f0*/  MOV R16, 0x3fd774eb ;  /* 0x3fd774eb00107802 */ /* 0x000fd60000000f00 */
[----:B------:R-:W-:-:S04]  /*9100*/  @P0 FFMA.FTZ R13, R16, 0.93318945169448852539, -R13 ;  /* 0x3f6ee581100d0823 */ /* 0x000fc8000001080d */
[----:B------:R-:W-:Y:S02]  /*9110*/  @!P0 FFMA.FTZ R13, R16, 0.93318945169448852539, R13 ;  /* 0x3f6ee581100d8823 */ /* 0x000fe4000001000d */
.L_x_4063:
[----:B------:R-:W-:Y:S05]  /*9120*/  BSYNC B1 ;  /* 0x0000000000017941 */ /* 0x000fea0003800000 */
.L_x_4061:
[----:B------:R-:W-:Y:S02]  /*9130*/  FSETP.NEU.FTZ.AND P0, PT, |R4|, |R25|, PT ;  /* 0x400000190400720b */ /* 0x000fe40003f1d200 */
[----:B------:R-:W-:Y:S01]  /*9140*/  FSETP.NEU.FTZ.AND P1, PT, R2, RZ, PT ;  /* 0x000000ff0200720b */ /* 0x000fe20003f3d000 */
[----:B------:R-:W-:Y:S01]  /*9150*/  HFMA2.MMA R2, -RZ, RZ, 2.04296875, -15.78125 ;  /* 0x4016cbe4ff027435 */ /* 0x000fe200000001ff */
        /* <DEDUP_REMOVED lines=8> */
.L_x_4058:
[----:B------:R-:W-:Y:S01]  /*91e0*/  FADD.FTZ R4, |R2|, -RZ ;  /* 0x800000ff02047221 */ /* 0x000fe20000010200 */
[C---:B0---4-:R-:W-:Y:S01]  /*91f0*/  FSETP.GT.FTZ.AND P6, PT, |R25|.reuse, |R2|, PT ;  /* 0x400000021900720b */ /* 0x051fe20003fd4200 */
[----:B------:R-:W-:Y:S01]  /*9200*/  FADD.FTZ R23, |R25|, -RZ ;  /* 0x800000ff19177221 */ /* 0x000fe20000010200 */
[----:B------:R-:W-:Y:S04]  /*9210*/  BSSY B4, `(.L_x_4064) ;  /* 0x000000e000047945 */ /* 0x000fe80003800000 */
[----:B------:R-:W-:Y:S02]  /*9220*/  FSEL R3, R23, R4, P6 ;  /* 0x0000000417037208 */ /* 0x000fe40003000000 */
[----:B------:R-:W-:-:S02]  /*9230*/  FSEL R23, R4, R23, P6 ;  /* 0x0000001704177208 */ /* 0x000fc40003000000 */
        /* <DEDUP_REMOVED lines=11> */
.L_x_4065:
[----:B------:R-:W-:Y:S05]  /*92f0*/  BSYNC B4 ;  /* 0x0000000000047941 */ /* 0x000fea0003800000 */
.L_x_4064:
        /* <DEDUP_REMOVED lines=18> */
.L_x_4067:
[----:B------:R-:W-:Y:S02]  /*9420*/  ISETP.GE.AND P0, PT, R2, RZ, PT ;  /* 0x000000ff0200720c */ /* 0x000fe40003f06270 */
[----:B------:R-:W-:-:S11]  /*9430*/  MOV R13, 0x3fd774eb ;  /* 0x3fd774eb000d7802 */ /* 0x000fd60000000f00 */
[----:B------:R-:W-:-:S04]  /*9440*/  @P0 FFMA.FTZ R4, R13, 0.93318945169448852539, -R4 ;  /* 0x3f6ee5810d040823 */ /* 0x000fc80000010804 */
[----:B------:R-:W-:Y:S02]  /*9450*/  @!P0 FFMA.FTZ R4, R13, 0.93318945169448852539, R4 ;  /* 0x3f6ee5810d048823 */ /* 0x000fe40000010004 */
.L_x_4068:
[----:B------:R-:W-:Y:S05]  /*9460*/  BSYNC B1 ;  /* 0x0000000000017941 */ /* 0x000fea0003800000 */
.L_x_4066:
        /* <DEDUP_REMOVED lines=10> */
.L_x_4057:
[----:B------:R-:W-:Y:S05]  /*9510*/  BSYNC B3 ;  /* 0x0000000000037941 */ /* 0x000fea0003800000 */
.L_x_4054:
[----:B------:R-:W-:-:S13]  /*9520*/  ISETP.NE.AND P0, PT, R0, RZ, PT ;  /* 0x000000ff0000720c */ /* 0x000fda0003f05270 */
[----:B---3--:R-:W-:Y:S01]  /*9530*/  @!P0 FADD.FTZ R19, -R19, -RZ ;  /* 0x800000ff13138221 */ /* 0x008fe20000010100 */
[----:B------:R-:W-:Y:S05]  /*9540*/  BRA `(.L_x_4028) ;  /* 0x00000db000007947 */ /* 0x000fea0003800000 */
.L_x_4032:
[----:B------:R-:W-:Y:S02]  /*9550*/  FADD.FTZ R2, -R4, 6.1232342629258392722e-17 ;  /* 0x248d313204027421 */ /* 0x000fe40000010100 */
[----:B------:R-:W-:Y:S02]  /*9560*/  FADD.FTZ R19, -R3, -RZ ;  /* 0x800000ff03137221 */ /* 0x000fe40000010100 */
[----:B------:R-:W-:Y:S01]  /*9570*/  FADD.FTZ R2, R2, 1.5707963705062866211 ;  /* 0x3fc90fdb02027421 */ /* 0x000fe20000010000 */
[----:B------:R-:W-:Y:S05]  /*9580*/  BRA `(.L_x_4028) ;  /* 0x00000d7000007947 */ /* 0x000fea0003800000 */
.L_x_4031:
[----:B------:R-:W-:Y:S01]  /*9590*/  FADD.FTZ R19, -R3, -RZ ;  /* 0x800000ff03137221 */ /* 0x000fe20000010100 */
[----:B------:R-:W-:Y:S01]  /*95a0*/  MOV R2, RZ ;  /* 0x000000ff00027202 */ /* 0x000fe20000000f00 */
[----:B------:R-:W-:Y:S05]  /*95b0*/  BRA `(.L_x_4028) ;  /* 0x00000d4000007947 */ /* 0x000fea0003800000 */
.L_x_4030:
        /* <DEDUP_REMOVED lines=14> */
[----:B------:R-:W-:Y:S02]  /*96a0*/  FFMA R18, R16, R13, R16 ;  /* 0x0000000d10127223 */ /* 0x000fe40000000010 */
        /* <DEDUP_REMOVED lines=8> */
[----:B-12---:R-:W-:Y:S05]  /*9730*/  CALL.REL.NOINC `($__internal_3_$__cuda_sm3x_div_rn_ftz_f32_slowpath) ;  /* 0x00000e3000007944 */ /* 0x006fea0003c00000 */
.L_x_4073:
[----:B------:R-:W-:Y:S05]  /*9740*/  BSYNC B4 ;  /* 0x0000000000047941 */ /* 0x000fea0003800000 */
.L_x_4072:
        /* <DEDUP_REMOVED lines=18> */
.L_x_4075:
[----:B------:R-:W-:Y:S02]  /*9870*/  ISETP.GE.AND P0, PT, R4, RZ, PT ;  /* 0x000000ff0400720c */ /* 0x000fe40003f06270 */
[----:B------:R-:W-:-:S11]  /*9880*/  MOV R16, 0x3fd774eb ;  /* 0x3fd774eb00107802 */ /* 0x000fd60000000f00 */
[----:B------:R-:W-:-:S04]  /*9890*/  @P0 FFMA.FTZ R13, R16, 0.93318945169448852539, -R13 ;  /* 0x3f6ee581100d0823 */ /* 0x000fc8000001080d */
[----:B------:R-:W-:Y:S02]  /*98a0*/  @!P0 FFMA.FTZ R13, R16, 0.93318945169448852539, R13 ;  /* 0x3f6ee581100d8823 */ /* 0x000fe4000001000d */
.L_x_4076:
[----:B------:R-:W-:Y:S05]  /*98b0*/  BSYNC B1 ;  /* 0x0000000000017941 */ /* 0x000fea0003800000 */
.L_x_4074:
        /* <DEDUP_REMOVED lines=13> */
.L_x_4071:
[----:B------:R-:W0:Y:S01]  /*9990*/  MUFU.RCP R16, R19 ;  /* 0x0000001300107308 */ /* 0x000e220000001000 */
[----:B------:R-:W-:Y:S07]  /*99a0*/  BSSY B4, `(.L_x_4078) ;  /* 0x000000b000047945 */ /* 0x000fee0003800000 */
[----:B------:R-:W3:Y:S01]  /*99b0*/  FCHK P0, R23, R19 ;  /* 0x0000001317007302 */ /* 0x000ee20000000000 */
[----:B0-----:R-:W-:-:S04]  /*99c0*/  FFMA R13, -R19, R16, 1 ;  /* 0x3f800000130d7423 */ /* 0x001fc80000000110 */
[----:B------:R-:W-:-:S04]  /*99d0*/  FFMA R16, R16, R13, R16 ;  /* 0x0000000d10107223 */ /* 0x000fc80000000010 */
[----:B------:R-:W-:-:S04]  /*99e0*/  FFMA R18, R23, R16, RZ ;  /* 0x0000001017127223 */ /* 0x000fc800000000ff */
[----:B------:R-:W-:-:S04]  /*99f0*/  FFMA R13, -R19, R18, R23 ;  /* 0x00000012130d7223 */ /* 0x000fc80000000117 */
[----:B------:R-:W-:Y:S01]  /*9a00*/  FFMA R13, R16, R13, R18 ;  /* 0x0000000d100d7223 */ /* 0x000fe20000000012 */
[----:B---3--:R-:W-:Y:S05]  /*9a10*/  @!P0 BRA `(.L_x_4079) ;  /* 0x0000003000008947 */ /* 0x008fea0003800000 */
[----:B------:R-:W-:Y:S02]  /*9a20*/  MOV R20, R19 ;  /* 0x0000001300147202 */ /* 0x000fe40000000f00 */
[----:B------:R-:W-:Y:S02]  /*9a30*/  MOV R18, 0x9a50 ;  /* 0x00009a5000127802 */ /* 0x000fe40000000f00 */
[----:B-12---:R-:W-:Y:S05]  /*9a40*/  CALL.REL.NOINC `($__internal_3_$__cuda_sm3x_div_rn_ftz_f32_slowpath) ;  /* 0x00000b2000007944 */ /* 0x006fea0003c00000 */
.L_x_4079:
[----:B------:R-:W-:Y:S05]  /*9a50*/  BSYNC B4 ;  /* 0x0000000000047941 */ /* 0x000fea0003800000 */
.L_x_4078:
        /* <DEDUP_REMOVED lines=18> */
.L_x_4081:
[----:B------:R-:W-:Y:S02]  /*9b80*/  ISETP.GE.AND P0, PT, R4, RZ, PT ;  /* 0x000000ff0400720c */ /* 0x000fe40003f06270 */
[----:B------:R-:W-:-:S11]  /*9b90*/  MOV R16, 0x3fd774eb ;  /* 0x3fd774eb00107802 */ /* 0x000fd60000000f00 */
[----:B------:R-:W-:-:S04]  /*9ba0*/  @P0 FFMA.FTZ R13, R16, 0.93318945169448852539, -R13 ;  /* 0x3f6ee581100d0823 */ /* 0x000fc8000001080d */
[----:B------:R-:W-:Y:S02]  /*9bb0*/  @!P0 FFMA.FTZ R13, R16, 0.93318945169448852539, R13 ;  /* 0x3f6ee581100d8823 */ /* 0x000fe4000001000d */
.L_x_4082:
[----:B------:R-:W-:Y:S05]  /*9bc0*/  BSYNC B1 ;  /* 0x0000000000017941 */ /* 0x000fea0003800000 */
.L_x_4080:
        /* <DEDUP_REMOVED lines=27> */
.L_x_4070:
        /* <DEDUP_REMOVED lines=27> */
[----:B------:R-:W3:Y:S01]  /*9f30*/  FCHK P0, R23, R19 ;  /* 0x0000001317007302 */ /* 0x000ee20000000000 */
[----:B0-----:R-:W-:Y:S01]  /*9f40*/  FFMA.FTZ R24, R15, 0.69314718246459960938, R24 ;  /* 0x3f3172180f187823 */ /* 0x001fe20000010018 */
[----:B---3--:R-:W-:Y:S06]  /*9f50*/  @!P0 BRA `(.L_x_4084) ;  /* 0x0000003000008947 */ /* 0x008fec0003800000 */
[----:B------:R-:W-:Y:S02]  /*9f60*/  MOV R20, R19 ;  /* 0x0000001300147202 */ /* 0x000fe40000000f00 */
[----:B------:R-:W-:Y:S02]  /*9f70*/  MOV R18, 0x9f90 ;  /* 0x00009f9000127802 */ /* 0x000fe40000000f00 */
[----:B-12---:R-:W-:Y:S05]  /*9f80*/  CALL.REL.NOINC `($__internal_3_$__cuda_sm3x_div_rn_ftz_f32_slowpath) ;  /* 0x000005e000007944 */ /* 0x006fea0003c00000 */
.L_x_4084:
[----:B------:R-:W-:Y:S05]  /*9f90*/  BSYNC B4 ;  /* 0x0000000000047941 */ /* 0x000fea0003800000 */
.L_x_4083:
        /* <DEDUP_REMOVED lines=18> */
.L_x_4086:
[----:B------:R-:W-:Y:S02]  /*a0c0*/  ISETP.GE.AND P0, PT, R4, RZ, PT ;  /* 0x000000ff0400720c */ /* 0x000fe40003f06270 */
[----:B------:R-:W-:-:S11]  /*a0d0*/  MOV R16, 0x3fd774eb ;  /* 0x3fd774eb00107802 */ /* 0x000fd60000000f00 */
[----:B------:R-:W-:-:S04]  /*a0e0*/  @P0 FFMA.FTZ R13, R16, 0.93318945169448852539, -R13 ;  /* 0x3f6ee581100d0823 */ /* 0x000fc8000001080d */
[----:B------:R-:W-:Y:S02]  /*a0f0*/  @!P0 FFMA.FTZ R13, R16, 0.93318945169448852539, R13 ;  /* 0x3f6ee581100d8823 */ /* 0x000fe4000001000d */
.L_x_4087:
[----:B------:R-:W-:Y:S05]  /*a100*/  BSYNC B1 ;  /* 0x0000000000017941 */ /* 0x000fea0003800000 */
.L_x_4085:
        /* <DEDUP_REMOVED lines=10> */
.L_x_4077:
[----:B------:R-:W-:Y:S05]  /*a1b0*/  BSYNC B3 ;  /* 0x0000000000037941 */ /* 0x000fea0003800000 */
.L_x_4069:
[----:B------:R-:W-:Y:S01]  /*a1c0*/  ISETP.NE.AND P0, PT, R0, RZ, PT ;  /* 0x000000ff0000720c */ /* 0x000fe20003f05270 */
[----:B------:R-:W-:Y:S02]  /*a1d0*/  FADD.FTZ R19, R24, 0.69314718246459960938 ;  /* 0x3f31721818137421 */ /* 0x000fe40000010000 */
[----:B------:R-:W-:-:S10]  /*a1e0*/  FADD.FTZ R2, |R2|, -RZ ;  /* 0x800000ff02027221 */ /* 0x000fd40000010200 */
[----:B------:R-:W-:Y:S01]  /*a1f0*/  @!P0 FADD.FTZ R19, -R19, -RZ ;  /* 0x800000ff13138221 */ /* 0x000fe20000010100 */
[----:B------:R-:W-:Y:S05]  /*a200*/  BRA `(.L_x_4028) ;  /* 0x000000f000007947 */ /* 0x000fea0003800000 */
.L_x_4029:
        /* <DEDUP_REMOVED lines=15> */
.L_x_4028:
[----:B------:R-:W-:Y:S05]  /*a300*/  BSYNC B0 ;  /* 0x0000000000007941 */ /* 0x000fea0003800000 */
.L_x_4027:
[----:B------:R-:W-:Y:S01]  /*a310*/  ISETP.GE.AND P0, PT, R9, R12, PT ;  /* 0x0000000c0900720c */ /* 0x000fe20003f06270 */
[----:B------:R-:W-:Y:S01]  /*a320*/  BSSY B0, `(.L_x_4088) ;  /* 0x000001b000007945 */ /* 0x000fe20003800000 */
[----:B------:R-:W-:Y:S11]  /*a330*/  BSSY B1, `(.L_x_4089) ;  /* 0x0000012000017945 */ /* 0x000ff60003800000 */
[----:B------:R-:W-:Y:S05]  /*a340*/  @P0 BRA `(.L_x_4090) ;  /* 0x0000010000000947 */ /* 0x000fea0003800000 */
[----:B------:R-:W3:Y:S01]  /*a350*/  S2R R9, SR_TID.X ;  /* 0x0000000000097919 */ /* 0x000ee20000002100 */
[----:B------:R-:W-:Y:S01]  /*a360*/  HFMA2.MMA R13, -RZ, RZ, 0, 2.384185791015625e-07 ;  /* 0x00000004ff0d7435 */ /* 0x000fe200000001ff */
[----:B------:R-:W-:-:S02]  /*a370*/  F2FP.PACK_AB R3, R10, R11 ;  /* 0x0000000b0a03723e */ /* 0x000fc400000000ff */
[----:B---3--:R-:W-:Y:S02]  /*a380*/  LEA R0, R14, R9, 0x9 ;  /* 0x000000090e007211 */ /* 0x008fe400078e48ff */
[----:B------:R-:W-:-:S05]  /*a390*/  IADD3 R9, R9, 0x80, RZ ;  /* 0x0000008009097810 */ /* 0x000fca0007ffe0ff */
[----:B------:R-:W-:Y:S01]  /*a3a0*/  IMAD.WIDE.U32 R10, R0, R13, c[0x0][0x168] ;  /* 0x00005a00000a7625 */ /* 0x000fe200078e000d */
[----:B------:R-:W-:-:S04]  /*a3b0*/  ISETP.GE.AND P0, PT, R9, R12, PT ;  /* 0x0000000c0900720c */ /* 0x000fc80003f06270 */
[----:B------:R3:W-:Y:S09]  /*a3c0*/  STG.E [R10.64], R3 ;  /* 0x000000030a007986 */ /* 0x0007f2000c101904 */
[----:B------:R-:W-:Y:S01]  /*a3d0*/  @P0 BREAK B1 ;  /* 0x0000000000010942 */ /* 0x000fe20003800000 */
[----:B------:R-:W-:Y:S05]  /*a3e0*/  @P0 BRA `(.L_x_4091) ;  /* 0x000000e000000947 */ /* 0x000fea0003800000 */
[----:B---3--:R-:W-:Y:S02]  /*a3f0*/  LEA R10, R14, R9, 0x9 ;  /* 0x000000090e0a7211 */ /* 0x008fe400078e48ff */
[----:B------:R-:W-:-:S02]  /*a400*/  MOV R11, 0x4 ;  /* 0x00000004000b7802 */ /* 0x000fc40000000f00 */
[----:B------:R-:W-:Y:S02]  /*a410*/  F2FP.PACK_AB R3, R7, R8 ;  /* 0x000000080703723e */ /* 0x000fe400000000ff */
[----:B------:R-:W-:Y:S01]  /*a420*/  IADD3 R9, R9, 0x80, RZ ;  /* 0x0000008009097810 */ /* 0x000fe20007ffe0ff */
[----:B------:R-:W-:-:S05]  /*a430*/  IMAD.WIDE.U32 R10, R10, R11, c[0x0][0x168] ;  /* 0x00005a000a0a7625 */ /* 0x000fca00078e000b */
[----:B------:R3:W-:Y:S02]  /*a440*/  STG.E [R10.64], R3 ;  /* 0x000000030a007986 */ /* 0x0007e4000c101904 */
.L_x_4090:
[----:B------:R-:W-:Y:S05]  /*a450*/  BSYNC B1 ;  /* 0x0000000000017941 */ /* 0x000fea0003800000 */
.L_x_4089:
[----:B------:R-:W-:-:S13]  /*a460*/  ISETP.GE.AND P0, PT, R9, R12, PT ;  /* 0x0000000c0900720c */ /* 0x000fda0003f06270 */
[----:B0-----:R-:W-:Y:S02]  /*a470*/  @!P0 LEA R4, R14, R9, 0x9 ;  /* 0x000000090e048211 */ /* 0x001fe400078e48ff */
[----:B------:R-:W-:Y:S02]  /*a480*/  @!P0 MOV R7, 0x4 ;  /* 0x0000000400078802 */ /* 0x000fe40000000f00 */
[----:B-123--:R-:W-:Y:S02]  /*a490*/  @!P0 F2FP.PACK_AB R3, R5, R6 ;  /* 0x000000060503823e */ /* 0x00efe400000000ff */
[----:B------:R-:W-:Y:S01]  /*a4a0*/  @!P0 IADD3 R9, R9, 0x80, RZ ;  /* 0x0000008009098810 */ /* 0x000fe20007ffe0ff */
[----:B------:R-:W-:-:S05]  /*a4b0*/  @!P0 IMAD.WIDE.U32 R4, R4, R7, c[0x0][0x168] ;  /* 0x00005a0004048625 */ /* 0x000fca00078e0007 */
[----:B------:R0:W-:Y:S02]  /*a4c0*/  @!P0 STG.E [R4.64], R3 ;  /* 0x0000000304008986 */ /* 0x0001e4000c101904 */
.L_x_4091:
[----:B------:R-:W-:Y:S05]  /*a4d0*/  BSYNC B0 ;  /* 0x0000000000007941 */ /* 0x000fea0003800000 */
.L_x_4088:
[----:B------:R-:W-:Y:S01]  /*a4e0*/  WARPSYNC 0xffffffff ;  /* 0xffffffff00007948 */ /* 0x000fe20003800000 */
[----:B------:R-:W-:-:S13]  /*a4f0*/  ISETP.GE.AND P0, PT, R9, R12, PT ;  /* 0x0000000c0900720c */ /* 0x000fda0003f06270 */
[----:B------:R-:W-:Y:S05]  /*a500*/  @P0 EXIT ;  /* 0x000000000000094d */ /* 0x000fea0003800000 */
[----:B------:R-:W-:Y:S01]  /*a510*/  HFMA2.MMA R0, -RZ, RZ, 0, 2.384185791015625e-07 ;  /* 0x00000004ff007435 */ /* 0x000fe200000001ff */
[----:B0--3--:R-:W-:Y:S02]  /*a520*/  LEA R3, R14, R9, 0x9 ;  /* 0x000000090e037211 */ /* 0x009fe400078e48ff */
[----:B------:R-:W-:-:S07]  /*a530*/  F2FP.PACK_AB R5, R19, R2 ;  /* 0x000000021305723e */ /* 0x000fce00000000ff */
[----:B------:R-:W-:-:S05]  /*a540*/  IMAD.WIDE.U32 R2, R3, R0, c[0x0][0x168] ;  /* 0x00005a0003027625 */ /* 0x000fca00078e0000 */
[----:B------:R-:W-:Y:S01]  /*a550*/  STG.E [R2.64], R5 ;  /* 0x0000000502007986 */ /* 0x000fe2000c101904 */
[----:B------:R-:W-:Y:S05]  /*a560*/  EXIT ;  /* 0x000000000000794d */ /* 0x000fea0003800000 */
        .weak           $__internal_3_$__cuda_sm3x_div_rn_ftz_f32_slowpath
        .type           $__internal_3_$__cuda_sm3x_div_rn_ftz_f32_slowpath,@function
        .size           $__internal_3_$__cuda_sm3x_div_rn_ftz_f32_slowpath,(.L_x_15792 - $__internal_3_$__cuda_sm3x_div_rn_ftz_f32_slowpath)
$__internal_3_$__cuda_sm3x_div_rn_ftz_f32_slowpath:
        /* <DEDUP_REMOVED lines=32> */
.L_x_4094:
[----:B------:R-:W-:Y:S05]  /*a770*/  BSYNC B2 ;  /* 0x0000000000027941 */ /* 0x000fea0003800000 */
.L_x_4093:
[----:B------:R-:W-:Y:S01]  /*a780*/  IADD3 R13, R13, -0x7f, RZ ;  /* 0xffffff810d0d7810 */ /* 0x000fe20007ffe0ff */
[----:B------:R-:W-:Y:S01]  /*a790*/  BSSY B2, `(.L_x_4099) ;  /* 0x000001b000027945 */ /* 0x000fe20003800000 */
[----:B------:R-:W-:-:S03]  /*a7a0*/  IADD3 R16, R16, -0x7f, RZ ;  /* 0xffffff8110107810 */ /* 0x000fc60007ffe0ff */
[----:B------:R-:W-:-:S04]  /*a7b0*/  IMAD R26, R13, -0x800000, R20 ;  /* 0xff8000000d1a7824 */ /* 0x000fc800078e0214 */
[----:B------:R-:W0:Y:S01]  /*a7c0*/  MUFU.RCP R20, R26 ;  /* 0x0000001a00147308 */ /* 0x000e220000001000 */
[----:B------:R-:W-:-:S04]  /*a7d0*/  FADD.FTZ R15, -R26, -RZ ;  /* 0x800000ff1a0f7221 */ /* 0x000fc80000010100 */
[----:B0-----:R-:W-:-:S04]  /*a7e0*/  FFMA R17, R20, R15, 1 ;  /* 0x3f80000014117423 */ /* 0x001fc8000000000f */
[----:B------:R-:W-:Y:S02]  /*a7f0*/  FFMA R17, R20, R17, R20 ;  /* 0x0000001114117223 */ /* 0x000fe40000000014 */
[C---:B------:R-:W-:Y:S01]  /*a800*/  IMAD R20, R16.reuse, -0x800000, R23 ;  /* 0xff80000010147824 */ /* 0x040fe200078e0217 */
[----:B------:R-:W-:-:S03]  /*a810*/  IADD3 R16, R16, -R13, RZ ;  /* 0x8000000d10107210 */ /* 0x000fc60007ffe0ff */
        /* <DEDUP_REMOVED lines=17> */
.L_x_4100:
[----:B------:R-:W-:Y:S02]  /*a930*/  LEA R15, R16, R15, 0x17 ;  /* 0x0000000f100f7211 */ /* 0x000fe400078eb8ff */
.L_x_4101:
[----:B------:R-:W-:Y:S05]  /*a940*/  BSYNC B2 ;  /* 0x0000000000027941 */ /* 0x000fea0003800000 */
.L_x_4099:
[----:B------:R-:W-:Y:S01]  /*a950*/  MOV R13, R15 ;  /* 0x0000000f000d7202 */ /* 0x000fe20000000f00 */
[----:B------:R-:W-:Y:S05]  /*a960*/  BRA `(.L_x_4102) ;  /* 0x0000008000007947 */ /* 0x000fea0003800000 */
.L_x_4098:
[----:B------:R-:W-:-:S04]  /*a970*/  LOP3.LUT R23, R20, 0x80000000, R23, 0x48, !PT ;  /* 0x8000000014177812 */ /* 0x000fc800078e4817 */
[----:B------:R-:W-:Y:S01]  /*a980*/  LOP3.LUT R13, R23, 0x7f800000, RZ, 0xfc, !PT ;  /* 0x7f800000170d7812 */ /* 0x000fe200078efcff */
[----:B------:R-:W-:Y:S05]  /*a990*/  BRA `(.L_x_4102) ;  /* 0x0000005000007947 */ /* 0x000fea0003800000 */
.L_x_4097:
[----:B------:R-:W-:Y:S01]  /*a9a0*/  LOP3.LUT R13, R20, 0x80000000, R23, 0x48, !PT ;  /* 0x80000000140d7812 */ /* 0x000fe200078e4817 */
[----:B------:R-:W-:Y:S05]  /*a9b0*/  BRA `(.L_x_4102) ;  /* 0x0000003000007947 */ /* 0x000fea0003800000 */
.L_x_4096:
[----:B------:R-:W0:Y:S01]  /*a9c0*/  MUFU.RSQ R13, -QNAN ;  /* 0xffc00000000d7908 */ /* 0x000e220000001400 */
[----:B------:R-:W-:Y:S05]  /*a9d0*/  BRA `(.L_x_4102) ;  /* 0x0000001000007947 */ /* 0x000fea0003800000 */
.L_x_4095:
[----:B------:R-:W-:Y:S02]  /*a9e0*/  FADD.FTZ R13, R23, R20 ;  /* 0x00000014170d7221 */ /* 0x000fe40000010000 */
.L_x_4102:
[----:B------:R-:W-:Y:S05]  /*a9f0*/  BSYNC B1 ;  /* 0x0000000000017941 */ /* 0x000fea0003800000 */
.L_x_4092:
[----:B------:R-:W-:Y:S01]  /*aa00*/  HFMA2.MMA R17, -RZ, RZ, 0, 0 ;  /* 0x00000000ff117435 */ /* 0x000fe200000001ff */
[----:B------:R-:W-:-:S05]  /*aa10*/  MOV R16, R18 ;  /* 0x0000001200107202 */ /* 0x000fca0000000f00 */
[----:B------:R-:W-:Y:S05]  /*aa20*/  RET.REL.NODEC R16 `(_ZN2at6native27unrolled_elementwise_kernelIZZZNS0_16acos_kernel_cudaERNS_18TensorIteratorBaseEENKUlvE_clEvENKUlvE1_clEvEUlN3c107complexINS6_4HalfEEEE_St5arrayIPcLm2EELi4E23TrivialOffsetCalculatorILi1EjESF_NS0_6memory15LoadWithoutCastENSG_16StoreWithoutCastEEEviT_T0_T2_T3_T4_T5_) ;  /* 0xffff55d010007950 */ /* 0x000fea0003c3ffff */
.L_x_4103:
        /* <DEDUP_REMOVED lines=13> */
.L_x_15792:


//--------------------- .text._ZN2at6native29vectorized_elementwise_kernelILi2EZZZNS0_16acos_kernel_cudaERNS_18TensorIteratorBaseEENKUlvE_clEvENKUlvE1_clEvEUlN3c107complexINS6_4HalfEEEE_St5arrayIPcLm2EEEEviT0_T1_ --------------------------
	.section	.text._ZN2at6native29vectorized_elementwise_kernelILi2EZZZNS0_16acos_kernel_cudaERNS_18TensorIteratorBaseEENKUlvE_clEvENKUlvE1_clEvEUlN3c107complexINS6_4HalfEEEE_St5arrayIPcLm2EEEEviT0_T1_,"ax",@progbits
	.sectioninfo	@"SHI_REGISTERS=39"
	.align	128
        .global         _ZN2at6native29vectorized_elementwise_kernelILi2EZZZNS0_16acos_kernel_cudaERNS_18TensorIteratorBaseEENKUlvE_clEvENKUlvE1_clEvEUlN3c107complexINS6_4HalfEEEE_St5arrayIPcLm2EEEEviT0_T1_
        .type           _ZN2at6native29vectorized_elementwise_kernelILi2EZZZNS0_16acos_kernel_cudaERNS_18TensorIteratorBaseEENKUlvE_clEvENKUlvE1_clEvEUlN3c107complexINS6_4HalfEEEE_St5arrayIPcLm2EEEEviT0_T1_,@function
        .size           _ZN2at6native29vectorized_elementwise_kernelILi2EZZZNS0_16acos_kernel_cudaERNS_18TensorIteratorBaseEENKUlvE_clEvENKUlvE1_clEvEUlN3c107complexINS6_4HalfEEEE_St5arrayIPcLm2EEEEviT0_T1_,(.L_x_15793 - _ZN2at6native29vectorized_elementwise_kernelILi2EZZZNS0_16acos_kernel_cudaERNS_18TensorIteratorBaseEENKUlvE_clEvENKUlvE1_clEvEUlN3c107complexINS6_4HalfEEEE_St5arrayIPcLm2EEEEviT0_T1_)
        .other          _ZN2at6native29vectorized_elementwise_kernelILi2EZZZNS0_16acos_kernel_cudaERNS_18TensorIteratorBaseEENKUlvE_clEvENKUlvE1_clEvEUlN3c107complexINS6_4HalfEEEE_St5arrayIPcLm2EEEEviT0_T1_,@"STO_CUDA_ENTRY STV_DEFAULT"
_ZN2at6native29vectorized_elementwise_kernelILi2EZZZNS0_16acos_kernel_cudaERNS_18TensorIteratorBaseEENKUlvE_clEvENKUlvE1_clEvEUlN3c107complexINS6_4HalfEEEE_St5arrayIPcLm2EEEEviT0_T1_:
.text._ZN2at6native29vectorized_elementwise_kernelILi2EZZZNS0_16acos_kernel_cudaERNS_18TensorIteratorBaseEENKUlvE_clEvENKUlvE1_clEvEUlN3c107complexINS6_4HalfEEEE_St5arrayIPcLm2EEEEviT0_T1_:
        /* <DEDUP_REMOVED lines=12> */
[----:B------:R0:W5:Y:S04]  /*00c0*/  LDG.E.64 R4, [R16.64+0x400] ;  /* 0x0004000410047981 */ /* 0x000168000c1e1b00 */
[----:B------:R0:W5:Y:S04]  /*00d0*/  LDG.E.64 R6, [R16.64+0x800] ;  /* 0x0008000410067981 */ /* 0x000168000c1e1b00 */
[----:B------:R0:W5:Y:S01]  /*00e0*/  LDG.E.64 R8, [R16.64+0xc00] ;  /* 0x000c000410087981 */ /* 0x000162000c1e1b00 */
[----:B------:R-:W-:Y:S01]  /*00f0*/  BSSY B2, `(.L_x_4105) ;  /* 0x000027e000027945 */ /* 0x000fe20003800000 */
[----:B--2---:R-:W-:-:S02]  /*0100*/  HADD2.F32 R13, -RZ, R2.H0_H0 ;  /* 0x20000002ff0d7230 */ /* 0x004fc40000004100 */
[----:B------:R-:W-:-:S03]  /*0110*/  HADD2.F32 R14, -RZ, R2.H1_H1 ;  /* 0x30000002ff0e7230 */ /* 0x000fc60000004100 */
[C---:B------:R-:W-:Y:S01]  /*0120*/  FSETP.GTU.FTZ.AND P0, PT, |R13|.reuse, +INF , PT ;  /* 0x7f8000000d00780b */ /* 0x040fe20003f1c200 */
[----:B------:R-:W-:Y:S01]  /*0130*/  FADD.FTZ R11, |R13|, -RZ ;  /* 0x800000ff0d0b7221 */ /* 0x000fe20000010200 */
[----:B------:R-:W-:-:S04]  /*0140*/  FSETP.GTU.FTZ.AND P1, PT, |R14|, +INF , PT ;  /* 0x7f8000000e00780b */ /* 0x000fc80003f3c200 */
[----:B------:R-:W-:-:S13]  /*0150*/  PLOP3.LUT P0, PT, P0, P1, PT, 0xa8, 0x0 ;  /* 0x000000000000781c */ /* 0x000fda0000703570 */
[----:B------:R-:W-:Y:S05]  /*0160*/  @P0 BRA `(.L_x_4106) ;  /* 0x0000267000000947 */ /* 0x000fea0003800000 */
[----:B0-----:R-:W-:Y:S01]  /*0170*/  FSETP.GT.FTZ.AND P0, PT, R11, 8388608, PT ;  /* 0x4b0000000b00780b */ /* 0x001fe20003f14000 */
        /* <DEDUP_REMOVED lines=90> */
[----:B------:R-:W-:Y:S02]  /*0720*/  FMUL.FTZ R23, R22, R15 ;  /* 0x0000000f16177220 */ /* 0x000fe40000410000 */
        /* <DEDUP_REMOVED lines=10> */
.L_x_4113:
        /* <DEDUP_REMOVED lines=10> */
.L_x_4115:
[----:B------:R-:W-:-:S04]  /*0870*/  FADD.FTZ R15, -R2, R21 ;  /* 0x00000015020f7221 */ /* 0x000fc80000010100 */
[----:B------:R-:W-:Y:S02]  /*0880*/  FMUL.FTZ R15, R15, 0.5 ;  /* 0x3f0000000f0f7820 */ /* 0x000fe40000410000 */
.L_x_4116:
[----:B------:R-:W-:Y:S05]  /*0890*/  BSYNC B1 ;  /* 0x0000000000017941 */ /* 0x000fea0003800000 */
.L_x_4114:
        /* <DEDUP_REMOVED lines=11> */
.L_x_4118:
[----:B------:R-:W-:-:S04]  /*0950*/  FADD.FTZ R20, R16, -R23 ;  /* 0x8000001710147221 */ /* 0x000fc80000010000 */
[----:B------:R-:W-:Y:S02]  /*0960*/  FMUL.FTZ R20, R20, 0.5 ;  /* 0x3f00000014147820 */ /* 0x000fe40000410000 */
.L_x_4119:
[----:B------:R-:W-:Y:S05]  /*0970*/  BSYNC B1 ;  /* 0x0000000000017941 */ /* 0x000fea0003800000 */
.L_x_4117:
[----:B------:R-:W-:Y:S01]  /*0980*/  FADD.FTZ R20, R20, R15 ;  /* 0x0000000f14147221 */ /* 0x000fe20000010000 */
[----:B------:R-:W-:Y:S01]  /*0990*/  MOV R24, 0x3e800000 ;  /* 0x3e80000000187802 */ /* 0x000fe20000000f00 */
[----:B------:R-:W-:Y:S01]  /*09a0*/  FADD.FTZ R15, R18, 1 ;  /* 0x3f800000120f7421 */ /* 0x000fe20000010000 */
[----:B------:R-:W-:-:S03]  /*09b0*/  HFMA2.MMA R27, -RZ, RZ, 1.3056640625, -1.8671875 ;  /* 0x3d39bf78ff1b7435 */ /* 0x000fc600000001ff */
[----:B------:R-:W-:-:S06]  /*09c0*/  FMUL.FTZ R15, R15, R20 ;  /* 0x000000140f0f7220 */ /* 0x000fcc0000410000 */
        /* <DEDUP_REMOVED lines=30> */
.L_x_4112:
[----:B------:R0:W1:Y:S02]  /*0bb0*/  MUFU.SQRT R15, R12 ;  /* 0x0000000c000f7308 */ /* 0x0000640000002000 */
.L_x_4111:
[----:B------:R-:W-:Y:S05]  /*0bc0*/  BSYNC B0 ;  /* 0x0000000000007941 */ /* 0x000fea0003800000 */
.L_x_4110:
        /* <DEDUP_REMOVED lines=24> */
.L_x_4126:
[----:B------:R-:W-:-:S04]  /*0d50*/  FADD.FTZ R2, -R2, R21 ;  /* 0x0000001502027221 */ /* 0x000fc80000010100 */
[----:B------:R-:W-:Y:S02]  /*0d60*/  FMUL.FTZ R2, R2, 0.5 ;  /* 0x3f00000002027820 */ /* 0x000fe40000410000 */
.L_x_4127:
[----:B------:R-:W-:Y:S05]  /*0d70*/  BSYNC B1 ;  /* 0x0000000000017941 */ /* 0x000fea0003800000 */
.L_x_4125:
        /* <DEDUP_REMOVED lines=10> */
.L_x_4129:
[----:B------:R-:W-:-:S04]  /*0e20*/  FADD.FTZ R16, -R19, R16 ;  /* 0x0000001013107221 */ /* 0x000fc80000010100 */
[----:B------:R-:W-:Y:S02]  /*0e30*/  FMUL.FTZ R19, R16, 0.5 ;  /* 0x3f00000010137820 */ /* 0x000fe40000410000 */
.L_x_4130:
[----:B------:R-:W-:Y:S05]  /*0e40*/  BSYNC B1 ;  /* 0x0000000000017941 */ /* 0x000fea0003800000 */
.L_x_4128:
[----:B------:R-:W-:Y:S01]  /*0e50*/  FADD.FTZ R19, R19, R2 ;  /* 0x0000000213137221 */ /* 0x000fe20000010000 */
[----:B------:R-:W-:Y:S01]  /*0e60*/  PLOP3.LUT P0, PT, PT, PT, PT, 0x80, 0x0 ;  /* 0x000000000000781c */ /* 0x000fe20003f0f070 */
[----:B------:R-:W-:-:S04]  /*0e70*/  FADD.FTZ R18, R11, R18 ;  /* 0x000000120b127221 */ /* 0x000fc80000010000 */
[----:B------:R-:W-:-:S04]  /*0e80*/  FMUL.FTZ R18, R18, R19 ;  /* 0x0000001312127220 */ /* 0x000fc80000410000 */
[----:B------:R2:W3:Y:S01]  /*0e90*/  MUFU.SQRT R16, R18 ;  /* 0x0000001200107308 */ /* 0x0004e20000002000 */
[----:B------:R-:W-:Y:S05]  /*0ea0*/  BRA `(.L_x_4122) ;  /* 0x000001a000007947 */ /* 0x000fea0003800000 */
.L_x_4124:
        /* <DEDUP_REMOVED lines=15> */
.L_x_4123:
        /* <DEDUP_REMOVED lines=8> */
.L_x_4121:
[----:B------:R-:W-:Y:S01]  /*1020*/  PLOP3.LUT P0, PT, PT, PT, PT, 0x80, 0x0 ;  /* 0x000000000000781c */ /* 0x000fe20003f0f070 */
[----:B------:R-:W-:Y:S02]  /*1030*/  FMUL.FTZ R16, R18, 16777216 ;  /* 0x4b80000012107820 */ /* 0x000fe40000410000 */
[----:B------:R-:W-:-:S05]  /*1040*/  FMUL.FTZ R11, R11, 16777216 ;  /* 0x4b8000000b0b7820 */ /* 0x000fca0000410000 */
.L_x_4122:
[----:B------:R-:W-:Y:S05]  /*1050*/  BSYNC B0 ;  /* 0x0000000000007941 */ /* 0x000fea0003800000 */
.L_x_4120:
[----:B------:R-:W-:Y:S01]  /*1060*/  BSSY B3, `(.L_x_4131) ;  /* 0x00000a7000037945 */ /* 0x000fe20003800000 */
[----:B------:R-:W-:Y:S05]  /*1070*/  @P0 BRA `(.L_x_4132) ;  /* 0x000003b000000947 */ /* 0x000fea0003800000 */
[----:B------:R-:W-:-:S13]  /*1080*/  ISETP.GT.AND P0, PT, R13, -0x1, PT ;  /* 0xffffffff0d00780c */ /* 0x000fda0003f04270 */
[----:B------:R-:W-:Y:S05]  /*1090*/  @P0 BRA `(.L_x_4133) ;  /* 0x000001d000000947 */ /* 0x000fea0003800000 */
[----:B0-----:R-:W-:Y:S01]  /*10a0*/  HFMA2.MMA R12, -RZ, RZ, 1.75, 0 ;  /* 0x3f000000ff0c7435 */ /* 0x001fe200000001ff */
[----:B------:R-:W-:-:S04]  /*10b0*/  FADD.FTZ R2, -R20, -RZ ;  /* 0x800000ff14027221 */ /* 0x000fc80000010100 */
[C---:B------:R-:W-:Y:S01]  /*10c0*/  FADD.FTZ R11, |R2|.reuse, -RZ ;  /* 0x800000ff020b7221 */ /* 0x040fe20000010200 */
[C---:B------:R-:W-:Y:S02]  /*10d0*/  FSETP.GT.FTZ.AND P0, PT, |R2|.reuse, 0.56000000238418579102, PT ;  /* 0x3f0f5c290200780b */ /* 0x040fe40003f14200 */
[----:B------:R-:W-:Y:S02]  /*10e0*/  FSETP.NEU.FTZ.AND P1, PT, |R2|, 1, PT ;  /* 0x3f8000000200780b */ /* 0x000fe40003f3d200 */
        /* <DEDUP_REMOVED lines=24> */
.L_x_4133:
[----:B------:R-:W-:Y:S01]  /*1270*/  MOV R2, 0x3f000000 ;  /* 0x3f00000000027802 */ /* 0x000fe20000000f00 */
[C---:B------:R-:W-:Y:S01]  /*1280*/  FADD.FTZ R11, |R20|.reuse, -RZ ;  /* 0x800000ff140b7221 */ /* 0x040fe20000010200 */
[C---:B------:R-:W-:Y:S02]  /*1290*/  FSETP.GT.FTZ.AND P0, PT, |R20|.reuse, 0.56000000238418579102, PT ;  /* 0x3f0f5c291400780b */ /* 0x040fe40003f14200 */
[----:B------:R-:W-:Y:S01]  /*12a0*/  FSETP.NEU.FTZ.AND P1, PT, |R20|, 1, PT ;  /* 0x3f8000001400780b */ /* 0x000fe20003f3d200 */
[----:B------:R-:W-:-:S04]  /*12b0*/  FFMA.FTZ R2, -R11, R2, 0.5 ;  /* 0x3f0000000b027423 */ /* 0x000fc80000010102 */
[----:B------:R-:W4:Y:S02]  /*12c0*/  MUFU.RSQ R13, R2 ;  /* 0x00000002000d7308 */ /* 0x000f240000001400 */
[----:B0---4-:R-:W-:Y:S01]  /*12d0*/  FMUL.FTZ R12, R2, R13 ;  /* 0x0000000d020c7220 */ /* 0x011fe20000410000 */
        /* <DEDUP_REMOVED lines=20> */
[----:B------:R-:W-:Y:S05]  /*1420*/  BRA `(.L_x_4134) ;  /* 0x000006a000007947 */ /* 0x000fea0003800000 */
.L_x_4132:
[----:B------:R-:W-:-:S13]  /*1430*/  ISETP.GT.AND P0, PT, R13, -0x1, PT ;  /* 0xffffffff0d00780c */ /* 0x000fda0003f04270 */
[----:B------:R-:W-:Y:S05]  /*1440*/  @P0 BRA `(.L_x_4135) ;  /* 0x0000035000000947 */ /* 0x000fea0003800000 */
[----:B------:R-:W-:Y:S01]  /*1450*/  FADD.FTZ R11, -R11, -RZ ;  /* 0x800000ff0b0b7221 */ /* 0x000fe20000010100 */
[----:B------:R-:W-:Y:S01]  /*1460*/  BSSY B4, `(.L_x_4136) ;  /* 0x0000011000047945 */ /* 0x000fe20003800000 */
[C---:B---3--:R-:W-:Y:S02]  /*1470*/  FADD.FTZ R13, |R16|.reuse, -RZ ;  /* 0x800000ff100d7221 */ /* 0x048fe40000010200 */
[----:B------:R-:W-:Y:S01]  /*1480*/  FADD.FTZ R2, |R11|, -RZ ;  /* 0x800000ff0b027221 */ /* 0x000fe20000010200 */
[----:B------:R-:W-:-:S04]  /*1490*/  FSETP.GT.FTZ.AND P6, PT, |R16|, |R11|, PT ;  /* 0x4000000b1000720b */ /* 0x000fc80003fd4200 */
[----:B0-----:R-:W-:Y:S02]  /*14a0*/  FSEL R12, R13, R2, P6 ;  /* 0x000000020d0c7208 */ /* 0x001fe40003000000 */
[----:B------:R-:W-:Y:S02]  /*14b0*/  FSEL R29, R2, R13, P6 ;  /* 0x0000000d021d7208 */ /* 0x000fe40003000000 */
[----:B------:R-:W0:Y:S08]  /*14c0*/  MUFU.RCP R19, R12 ;  /* 0x0000000c00137308 */ /* 0x000e300000001000 */
        /* <DEDUP_REMOVED lines=9> */
[----:B-12--5:R-:W-:Y:S05]  /*1560*/  CALL.REL.NOINC `($__internal_4_$__cuda_sm3x_div_rn_ftz_f32_slowpath) ;  /* 0x0002757000007944 */ /* 0x026fea0003c00000 */
.L_x_4137:
[----:B------:R-:W-:Y:S05]  /*1570*/  BSYNC B4 ;  /* 0x0000000000047941 */ /* 0x000fea0003800000 */
.L_x_4136:
        /* <DEDUP_REMOVED lines=18> */
.L_x_4139:
[----:B------:R-:W-:Y:S02]  /*16a0*/  ISETP.GE.AND P0, PT, R11, RZ, PT ;  /* 0x000000ff0b00720c */ /* 0x000fe40003f06270 */
[----:B------:R-:W-:-:S11]  /*16b0*/  MOV R13, 0x3fd774eb ;  /* 0x3fd774eb000d7802 */ /* 0x000fd60000000f00 */
[----:B------:R-:W-:-:S04]  /*16c0*/  @P0 FFMA.FTZ R2, R13, 0.93318945169448852539, -R2 ;  /* 0x3f6ee5810d020823 */ /* 0x000fc80000010802 */
[----:B------:R-:W-:Y:S02]  /*16d0*/  @!P0 FFMA.FTZ R2, R13, 0.93318945169448852539, R2 ;  /* 0x3f6ee5810d028823 */ /* 0x000fe40000010002 */
.L_x_4140:
[----:B------:R-:W-:Y:S05]  /*16e0*/  BSYNC B0 ;  /* 0x0000000000007941 */ /* 0x000fea0003800000 */
.L_x_4138:
        /* <DEDUP_REMOVED lines=11> */
.L_x_4135:
[----:B------:R-:W-:Y:S01]  /*17a0*/  FADD.FTZ R2, |R11|, -RZ ;  /* 0x800000ff0b027221 */ /* 0x000fe20000010200 */
[C---:B---3--:R-:W-:Y:S01]  /*17b0*/  FSETP.GT.FTZ.AND P6, PT, |R16|.reuse, |R11|, PT ;  /* 0x4000000b1000720b */ /* 0x048fe20003fd4200 */
[----:B------:R-:W-:Y:S01]  /*17c0*/  FADD.FTZ R29, |R16|, -RZ ;  /* 0x800000ff101d7221 */ /* 0x000fe20000010200 */
[----:B------:R-:W-:Y:S04]  /*17d0*/  BSSY B4, `(.L_x_4141) ;  /* 0x000000e000047945 */ /* 0x000fe80003800000 */
[----:B0-----:R-:W-:Y:S02]  /*17e0*/  FSEL R12, R29, R2, P6 ;  /* 0x000000021d0c7208 */ /* 0x001fe40003000000 */
[----:B------:R-:W-:-:S02]  /*17f0*/  FSEL R29, R2, R29, P6 ;  /* 0x0000001d021d7208 */ /* 0x000fc40003000000 */
        /* <DEDUP_REMOVED lines=11> */
.L_x_4142:
[----:B------:R-:W-:Y:S05]  /*18b0*/  BSYNC B4 ;  /* 0x0000000000047941 */ /* 0x000fea0003800000 */
.L_x_4141:
        /* <DEDUP_REMOVED lines=18> */
.L_x_4144:
[----:B------:R-:W-:Y:S02]  /*19e0*/  ISETP.GE.AND P0, PT, R11, RZ, PT ;  /* 0x000000ff0b00720c */ /* 0x000fe40003f06270 */
[----:B------:R-:W-:-:S11]  /*19f0*/  MOV R13, 0x3fd774eb ;  /* 0x3fd774eb000d7802 */ /* 0x000fd60000000f00 */
[----:B------:R-:W-:-:S04]  /*1a00*/  @P0 FFMA.FTZ R2, R13, 0.93318945169448852539, -R2 ;  /* 0x3f6ee5810d020823 */ /* 0x000fc80000010802 */
[----:B------:R-:W-:Y:S02]  /*1a10*/  @!P0 FFMA.FTZ R2, R13, 0.93318945169448852539, R2 ;  /* 0x3f6ee5810d028823 */ /* 0x000fe40000010002 */
.L_x_4145:
[----:B------:R-:W-:Y:S05]  /*1a20*/  BSYNC B0 ;  /* 0x0000000000007941 */ /* 0x000fea0003800000 */
.L_x_4143:
        /* <DEDUP_REMOVED lines=10> */
.L_x_4134:
[----:B------:R-:W-:Y:S05]  /*1ad0*/  BSYNC B3 ;  /* 0x0000000000037941 */ /* 0x000fea0003800000 */
.L_x_4131:
[----:B------:R-:W-:-:S13]  /*1ae0*/  ISETP.NE.AND P0, PT, R17, RZ, PT ;  /* 0x000000ff1100720c */ /* 0x000fda0003f05270 */
[----:B-1----:R-:W-:-:S05]  /*1af0*/  @!P0 FADD.FTZ R15, -R15, -RZ ;  /* 0x800000ff0f0f8221 */ /* 0x002fca0000010100 */
[----:B------:R-:W-:Y:S01]  /*1b00*/  MOV R11, R15 ;  /* 0x0000000f000b7202 */ /* 0x000fe20000000f00 */
[----:B------:R-:W-:Y:S05]  /*1b10*/  BRA `(.L_x_4146) ;  /* 0x00000db000007947 */ /* 0x000fea0003800000 */
.L_x_4109:
[----:B------:R-:W-:Y:S02]  /*1b20*/  FADD.FTZ R12, -R13, 6.1232342629258392722e-17 ;  /* 0x248d31320d0c7421 */ /* 0x000fe40000010100 */
[----:B------:R-:W-:Y:S02]  /*1b30*/  FADD.FTZ R11, -R14, -RZ ;  /* 0x800000ff0e0b7221 */ /* 0x000fe40000010100 */
[----:B------:R-:W-:Y:S01]  /*1b40*/  FADD.FTZ R12, R12, 1.5707963705062866211 ;  /* 0x3fc90fdb0c0c7421 */ /* 0x000fe20000010000 */
[----:B------:R-:W-:Y:S05]  /*1b50*/  BRA `(.L_x_4146) ;  /* 0x00000d7000007947 */ /* 0x000fea0003800000 */
.L_x_4108:
[----:B------:R-:W-:Y:S01]  /*1b60*/  HFMA2.MMA R12, -RZ, RZ, 0, 0 ;  /* 0x00000000ff0c7435 */ /* 0x000fe200000001ff */
[----:B------:R-:W-:Y:S01]  /*1b70*/  FADD.FTZ R11, -R14, -RZ ;  /* 0x800000ff0e0b7221 */ /* 0x000fe20000010100 */
[----:B------:R-:W-:Y:S05]  /*1b80*/  BRA `(.L_x_4146) ;  /* 0x00000d4000007947 */ /* 0x000fea0003800000 */
.L_x_4107:
        /* <DEDUP_REMOVED lines=23> */
[----:B-----5:R-:W-:Y:S05]  /*1d00*/  CALL.REL.NOINC `($__internal_4_$__cuda_sm3x_div_rn_ftz_f32_slowpath) ;  /* 0x00026dd000007944 */ /* 0x020fea0003c00000 */
.L_x_4151:
[----:B------:R-:W-:Y:S05]  /*1d10*/  BSYNC B4 ;  /* 0x0000000000047941 */ /* 0x000fea0003800000 */
.L_x_4150:
        /* <DEDUP_REMOVED lines=18> */
.L_x_4153:
[----:B------:R-:W-:Y:S02]  /*1e40*/  ISETP.GE.AND P0, PT, R13, RZ, PT ;  /* 0x000000ff0d00720c */ /* 0x000fe40003f06270 */
[----:B------:R-:W-:-:S11]  /*1e50*/  MOV R19, 0x3fd774eb ;  /* 0x3fd774eb00137802 */ /* 0x000fd60000000f00 */
[----:B------:R-:W-:-:S04]  /*1e60*/  @P0 FFMA.FTZ R2, R19, 0.93318945169448852539, -R2 ;  /* 0x3f6ee58113020823 */ /* 0x000fc80000010802 */
[----:B------:R-:W-:Y:S02]  /*1e70*/  @!P0 FFMA.FTZ R2, R19, 0.93318945169448852539, R2 ;  /* 0x3f6ee58113028823 */ /* 0x000fe40000010002 */
.L_x_4154:
[----:B------:R-:W-:Y:S05]  /*1e80*/  BSYNC B0 ;  /* 0x0000000000007941 */ /* 0x000fea0003800000 */
.L_x_4152:
[----:B------:R-:W-:Y:S01]  /*1e90*/  FSETP.NEU.FTZ.AND P0, PT, R11, |R14|, PT ;  /* 0x4000000e0b00720b */ /* 0x000fe20003f1d000 */
[----:B------:R-:W-:Y:S01]  /*1ea0*/  HFMA2.MMA R12, -RZ, RZ, 2.04296875, -15.78125 ;  /* 0x4016cbe4ff0c7435 */ /* 0x000fe200000001ff */
[----:B------:R-:W-:Y:S01]  /*1eb0*/  FSETP.NEU.FTZ.AND P1, PT, R15, RZ, PT ;  /* 0x000000ff0f00720b */ /* 0x000fe20003f3d000 */
[----:B------:R-:W0:Y:S01]  /*1ec0*/  MUFU.LG2 R16, R16 ;  /* 0x0000001000107308 */ /* 0x000e220000000c00 */
[----:B------:R-:W-:Y:S01]  /*1ed0*/  ISETP.GE.AND P2, PT, R13, RZ, PT ;  /* 0x000000ff0d00720c */ /* 0x000fe20003f46270 */
[----:B------:R-:W-:-:S08]  /*1ee0*/  FADD.FTZ R11, |R14|, R11 ;  /* 0x0000000b0e0b7221 */ /* 0x000fd00000010200 */
[----:B------:R-:W-:Y:S02]  /*1ef0*/  @!P0 FSEL R2, R12, 0.78539818525314331055, !P2 ;  /* 0x3f490fdb0c028808 */ /* 0x000fe40005000000 */
[----:B------:R-:W-:Y:S02]  /*1f00*/  @!P1 FSEL R2, RZ, 3.1415927410125732422, P2 ;  /* 0x40490fdbff029808 */ /* 0x000fe40001000000 */
[----:B------:R-:W-:Y:S02]  /*1f10*/  FSETP.GTU.FTZ.AND P0, PT, |R11|, +INF , PT ;  /* 0x7f8000000b00780b */ /* 0x000fe40003f1c200 */
[----:B------:R-:W-:Y:S01]  /*1f20*/  LOP3.LUT R2, R2, 0x80000000, R14, 0xb8, !PT ;  /* 0x8000000002027812 */ /* 0x000fe200078eb80e */
[----:B0-----:R-:W-:-:S03]  /*1f30*/  FMUL.FTZ.D2 R12, R16, 0.69314718246459960938 ;  /* 0x3f317218100c7820 */ /* 0x001fc60000310000 */
[----:B------:R-:W-:Y:S01]  /*1f40*/  FSEL R2, R11, R2, P0 ;  /* 0x000000020b027208 */ /* 0x000fe20000000000 */
[----:B------:R-:W-:Y:S05]  /*1f50*/  BRA `(.L_x_4155) ;  /* 0x0000082000007947 */ /* 0x000fea0003800000 */
.L_x_4149:
        /* <DEDUP_REMOVED lines=12> */
.L_x_4157:
[----:B------:R-:W-:Y:S05]  /*2020*/  BSYNC B4 ;  /* 0x0000000000047941 */ /* 0x000fea0003800000 */
.L_x_4156:
        /* <DEDUP_REMOVED lines=18> */
.L_x_4159:
[----:B------:R-:W-:Y:S02]  /*2150*/  ISETP.GE.AND P0, PT, R13, RZ, PT ;  /* 0x000000ff0d00720c */ /* 0x000fe40003f06270 */
[----:B------:R-:W-:-:S11]  /*2160*/  MOV R19, 0x3fd774eb ;  /* 0x3fd774eb00137802 */ /* 0x000fd60000000f00 */
[----:B------:R-:W-:-:S04]  /*2170*/  @P0 FFMA.FTZ R2, R19, 0.93318945169448852539, -R2 ;  /* 0x3f6ee58113020823 */ /* 0x000fc80000010802 */
[----:B------:R-:W-:Y:S02]  /*2180*/  @!P0 FFMA.FTZ R2, R19, 0.93318945169448852539, R2 ;  /* 0x3f6ee58113028823 */ /* 0x000fe40000010002 */
.L_x_4160:
[----:B------:R-:W-:Y:S05]  /*2190*/  BSYNC B0 ;  /* 0x0000000000007941 */ /* 0x000fea0003800000 */
.L_x_4158:
        /* <DEDUP_REMOVED lines=16> */
[----:B------:R-:W-:-:S03]  /*22a0*/  HFMA2.MMA R12, -RZ, RZ, 2.04296875, -15.78125 ;  /* 0x4016cbe4ff0c7435 */ /* 0x000fc600000001ff */
        /* <DEDUP_REMOVED lines=10> */
.L_x_4148:
[----:B------:R-:W-:Y:S01]  /*2350*/  FMUL.FTZ R2, R13, 0.36787945032119750977 ;  /* 0x3ebc5ab20d027820 */ /* 0x000fe20000410000 */
[----:B------:R-:W-:Y:S01]  /*2360*/  MUFU.RCP R20, R15 ;  /* 0x0000000f00147308 */ /* 0x000fe20000001000 */
        /* <DEDUP_REMOVED lines=11> */
[----:B------:R-:W-:-:S04]  /*2420*/  FMUL.FTZ R18, R18, R18 ;  /* 0x0000001212127220 */ /* 0x000fc80000410000 */
        /* <DEDUP_REMOVED lines=18> */
[----:B-----5:R-:W-:Y:S05]  /*2550*/  CALL.REL.NOINC `($__internal_4_$__cuda_sm3x_div_rn_ftz_f32_slowpath) ;  /* 0x0002658000007944 */ /* 0x020fea0003c00000 */
.L_x_4162:
[----:B------:R-:W-:Y:S05]  /*2560*/  BSYNC B4 ;  /* 0x0000000000047941 */ /* 0x000fea0003800000 */
.L_x_4161:
        /* <DEDUP_REMOVED lines=18> */
.L_x_4164:
[----:B------:R-:W-:Y:S02]  /*2690*/  ISETP.GE.AND P0, PT, R13, RZ, PT ;  /* 0x000000ff0d00720c */ /* 0x000fe40003f06270 */
[----:B------:R-:W-:-:S11]  /*26a0*/  MOV R19, 0x3fd774eb ;  /* 0x3fd774eb00137802 */ /* 0x000fd60000000f00 */
[----:B------:R-:W-:-:S04]  /*26b0*/  @P0 FFMA.FTZ R2, R19, 0.93318945169448852539, -R2 ;  /* 0x3f6ee58113020823 */ /* 0x000fc80000010802 */
[----:B------:R-:W-:Y:S02]  /*26c0*/  @!P0 FFMA.FTZ R2, R19, 0.93318945169448852539, R2 ;  /* 0x3f6ee58113028823 */ /* 0x000fe40000010002 */
.L_x_4165:
[----:B------:R-:W-:Y:S05]  /*26d0*/  BSYNC B0 ;  /* 0x0000000000007941 */ /* 0x000fea0003800000 */
.L_x_4163:
        /* <DEDUP_REMOVED lines=10> */
.L_x_4155:
[----:B------:R-:W-:Y:S05]  /*2780*/  BSYNC B3 ;  /* 0x0000000000037941 */ /* 0x000fea0003800000 */
.L_x_4147:
[----:B------:R-:W-:Y:S01]  /*2790*/  ISETP.NE.AND P0, PT, R17, RZ, PT ;  /* 0x000000ff1100720c */ /* 0x000fe20003f05270 */
[----:B------:R-:W-:Y:S02]  /*27a0*/  FADD.FTZ R11, R12, 0.69314718246459960938 ;  /* 0x3f3172180c0b7421 */ /* 0x000fe40000010000 */
[----:B------:R-:W-:-:S10]  /*27b0*/  FADD.FTZ R12, |R2|, -RZ ;  /* 0x800000ff020c7221 */ /* 0x000fd40000010200 */
[----:B------:R-:W-:Y:S01]  /*27c0*/  @!P0 FADD.FTZ R11, -R11, -RZ ;  /* 0x800000ff0b0b8221 */ /* 0x000fe20000010100 */
[----:B------:R-:W-:Y:S05]  /*27d0*/  BRA `(.L_x_4146) ;  /* 0x000000f000007947 */ /* 0x000fea0003800000 */
.L_x_4106:
[----:B0-----:R-:W-:-:S13]  /*27e0*/  FSETP.NEU.FTZ.AND P0, PT, R11, +INF , PT ;  /* 0x7f8000000b00780b */ /* 0x001fda0003f1d000 */
        /* <DEDUP_REMOVED lines=14> */
.L_x_4146:
[----:B------:R-:W-:Y:S05]  /*28d0*/  BSYNC B2 ;  /* 0x0000000000027941 */ /* 0x000fea0003800000 */
.L_x_4105:
[--C-:B------:R-:W-:Y:S01]  /*28e0*/  HADD2.F32 R13, -RZ, R3.reuse.H0_H0 ;  /* 0x20000003ff0d7230 */ /* 0x100fe20000004100 */
[----:B------:R-:W-:Y:S01]  /*28f0*/  BSSY B2, `(.L_x_4166) ;  /* 0x000027c000027945 */ /* 0x000fe20003800000 */
        /* <DEDUP_REMOVED lines=18> */
[C---:B--2---:R-:W-:Y:S01]  /*2a20*/  FADD.FTZ R18, R14.reuse, 1 ;  /* 0x3f8000000e127421 */ /* 0x044fe20000010000 */
[----:B------:R-:W-:Y:S01]  /*2a30*/  BSSY B0, `(.L_x_4171) ;  /* 0x0000098000007945 */ /* 0x000fe20003800000 */
[----:B------:R-:W-:Y:S02]  /*2a40*/  FADD.FTZ R21, R14, -1 ;  /* 0xbf8000000e157421 */ /* 0x000fe40000010000 */
[----:B------:R-:W-:Y:S02]  /*2a50*/  FADD.FTZ R3, |R17|, -RZ ;  /* 0x800000ff11037221 */ /* 0x000fe40000010200 */
[----:B------:R-:W-:Y:S02]  /*2a60*/  FADD.FTZ R2, |R18|, -RZ ;  /* 0x800000ff12027221 */ /* 0x000fe40000010200 */
        /* <DEDUP_REMOVED lines=54> */
[----:B------:R-:W-:-:S04]  /*2dd0*/  MOV R26, 0x3d39bf78 ;  /* 0x3d39bf78001a7802 */ /* 0x000fc80000000f00 */
        /* <DEDUP_REMOVED lines=30> */
.L_x_4174:
        /* <DEDUP_REMOVED lines=10> */
.L_x_4176:
[----:B------:R-:W-:-:S04]  /*3060*/  FADD.FTZ R2, -R18, R19 ;  /* 0x0000001312027221 */ /* 0x000fc80000010100 */
[----:B------:R-:W-:Y:S02]  /*3070*/  FMUL.FTZ R2, R2, 0.5 ;  /* 0x3f00000002027820 */ /* 0x000fe40000410000 */
.L_x_4177:
[----:B------:R-:W-:Y:S05]  /*3080*/  BSYNC B1 ;  /* 0x0000000000017941 */ /* 0x000fea0003800000 */
.L_x_4175:
        /* <DEDUP_REMOVED lines=11> */
.L_x_4179:
[----:B------:R-:W-:-:S04]  /*3140*/  FADD.FTZ R3, R20, -R3 ;  /* 0x8000000314037221 */ /* 0x000fc80000010000 */
[----:B------:R-:W-:Y:S02]  /*3150*/  FMUL.FTZ R3, R3, 0.5 ;  /* 0x3f00000003037820 */ /* 0x000fe40000410000 */
.L_x_4180:
[----:B------:R-:W-:Y:S05]  /*3160*/  BSYNC B1 ;  /* 0x0000000000017941 */ /* 0x000fea0003800000 */
.L_x_4178:
[----:B------:R-:W-:Y:S01]  /*3170*/  FADD.FTZ R3, R3, R2 ;  /* 0x0000000203037221 */ /* 0x000fe20000010000 */
[----:B------:R-:W-:Y:S01]  /*3180*/  HFMA2.MMA R27, -RZ, RZ, 1.625, 0 ;  /* 0x3e800000ff1b7435 */ /* 0x000fe200000001ff */
[----:B------:R-:W-:Y:S01]  /*3190*/  FADD.FTZ R2, R23, 1 ;  /* 0x3f80000017027421 */ /* 0x000fe20000010000 */
[----:B------:R-:W-:-:S03]  /*31a0*/  MOV R26, 0x3d39bf78 ;  /* 0x3d39bf78001a7802 */ /* 0x000fc60000000f00 */
        /* <DEDUP_REMOVED lines=31> */
.L_x_4173:
[----:B------:R0:W1:Y:S02]  /*33a0*/  MUFU.SQRT R3, R17 ;  /* 0x0000001100037308 */ /* 0x0000640000002000 */
.L_x_4172:
[----:B------:R-:W-:Y:S05]  /*33b0*/  BSYNC B0 ;  /* 0x0000000000007941 */ /* 0x000fea0003800000 */
.L_x_4171:
        /* <DEDUP_REMOVED lines=24> */
.L_x_4187:
[----:B0-----:R-:W-:-:S04]  /*3540*/  FADD.FTZ R17, -R18, R19 ;  /* 0x0000001312117221 */ /* 0x001fc80000010100 */
[----:B------:R-:W-:Y:S02]  /*3550*/  FMUL.FTZ R17, R17, 0.5 ;  /* 0x3f00000011117820 */ /* 0x000fe40000410000 */
.L_x_4188:
[----:B------:R-:W-:Y:S05]  /*3560*/  BSYNC B1 ;  /* 0x0000000000017941 */ /* 0x000fea0003800000 */
.L_x_4186:
        /* <DEDUP_REMOVED lines=10> */
.L_x_4190:
[----:B------:R-:W-:-:S04]  /*3610*/  FADD.FTZ R20, -R21, R20 ;  /* 0x0000001415147221 */ /* 0x000fc80000010100 */
[----:B------:R-:W-:Y:S02]  /*3620*/  FMUL.FTZ R20, R20, 0.5 ;  /* 0x3f00000014147820 */ /* 0x000fe40000410000 */
.L_x_4191:
[----:B------:R-:W-:Y:S05]  /*3630*/  BSYNC B1 ;  /* 0x0000000000017941 */ /* 0x000fea0003800000 */
.L_x_4189:
[----:B------:R-:W-:Y:S01]  /*3640*/  FADD.FTZ R20, R20, R17 ;  /* 0x0000001114147221 */ /* 0x000fe20000010000 */
[----:B------:R-:W-:Y:S01]  /*3650*/  PLOP3.LUT P0, PT, PT, PT, PT, 0x80, 0x0 ;  /* 0x000000000000781c */ /* 0x000fe20003f0f070 */
[----:B------:R-:W-:-:S04]  /*3660*/  FADD.FTZ R23, R14, R23 ;  /* 0x000000170e177221 */ /* 0x000fc80000010000 */
[----:B------:R-:W-:-:S04]  /*3670*/  FMUL.FTZ R20, R23, R20 ;  /* 0x0000001417147220 */ /* 0x000fc80000410000 */
[----:B------:R0:W2:Y:S01]  /*3680*/  MUFU.SQRT R19, R20 ;  /* 0x0000001400137308 */ /* 0x0000a20000002000 */
[----:B------:R-:W-:Y:S05]  /*3690*/  BRA `(.L_x_4183) ;  /* 0x000001a000007947 */ /* 0x000fea0003800000 */
.L_x_4185:
[----:B------:R-:W-:-:S13]  /*36a0*/  FSETP.GT.FTZ.AND P1, PT, R14, 1, PT ;  /* 0x3f8000000e00780b */ /* 0x000fda0003f34000 */
[----:B0-----:R-:W-:Y:S01]  /*36b0*/  @!P1 FADD.FTZ R17, -R14, 1 ;  /* 0x3f8000000e119421 */ /* 0x001fe20000010100 */
[----:B------:R-:W-:-:S03]  /*36c0*/  @!P1 PLOP3.LUT P0, PT, PT, PT, PT, 0x80, 0x0 ;  /* 0x000000000000981c */ /* 0x000fc60003f0f070 */
[----:B------:R-:W-:-:S04]  /*36d0*/  @!P1 FMUL.FTZ R17, R18, R17 ;  /* 0x0000001112119220 */ /* 0x000fc80000410000 */
[----:B------:R0:W2:Y:S01]  /*36e0*/  @!P1 MUFU.SQRT R19, R17 ;  /* 0x0000001100139308 */ /* 0x0000a20000002000 */
[----:B------:R-:W-:Y:S05]  /*36f0*/  @!P1 BRA `(.L_x_4183) ;  /* 0x0000014000009947 */ /* 0x000fea0003800000 */
[----:B------:R-:W-:Y:S01]  /*3700*/  FMUL.FTZ R21, R18, R21 ;  /* 0x0000001512157220 */ /* 0x000fe20000410000 */
[----:B------:R-:W-:Y:S01]  /*3710*/  PLOP3.LUT P0, PT, PT, PT, PT, 0x80, 0x0 ;  /* 0x000000000000781c */ /* 0x000fe20003f0f070 */
[----:B------:R-:W-:Y:S02]  /*3720*/  FMUL.FTZ R15, |R15|, 2.81474976710656000000e+14 ;  /* 0x578000000f0f7820 */ /* 0x000fe40000410200 */
[----:B------:R-:W3:Y:S02]  /*3730*/  MUFU.SQRT R18, R21 ;  /* 0x0000001500127308 */ /* 0x000ee40000002000 */
[C---:B------:R-:W-:Y:S02]  /*3740*/  FMUL.FTZ R15, R14.reuse, R15 ;  /* 0x0000000f0e0f7220 */ /* 0x040fe40000410000 */
[----:B------:R-:W-:-:S04]  /*3750*/  FMUL.FTZ R14, R14, 2.81474976710656000000e+14 ;  /* 0x578000000e0e7820 */ /* 0x000fc80000410000 */
[----:B---3--:R-:W3:Y:S02]  /*3760*/  MUFU.RCP R18, R18 ;  /* 0x0000001200127308 */ /* 0x008ee40000001000 */
[----:B--23--:R-:W-:Y:S01]  /*3770*/  FMUL.FTZ R19, R15, R18 ;  /* 0x000000120f137220 */ /* 0x00cfe20000410000 */
[----:B------:R-:W-:Y:S05]  /*3780*/  BRA `(.L_x_4183) ;  /* 0x000000b000007947 */ /* 0x000fea0003800000 */
.L_x_4184:
        /* <DEDUP_REMOVED lines=8> */
.L_x_4182:
[----:B------:R-:W-:Y:S01]  /*3810*/  PLOP3.LUT P0, PT, PT, PT, PT, 0x80, 0x0 ;  /* 0x000000000000781c */ /* 0x000fe20003f0f070 */
[----:B------:R-:W-:Y:S02]  /*3820*/  FMUL.FTZ R19, R23, 16777216 ;  /* 0x4b80000017137820 */ /* 0x000fe40000410000 */
[----:B------:R-:W-:-:S05]  /*3830*/  FMUL.FTZ R14, R14, 16777216 ;  /* 0x4b8000000e0e7820 */ /* 0x000fca0000410000 */
.L_x_4183:
[----:B------:R-:W-:Y:S05]  /*3840*/  BSYNC B0 ;  /* 0x0000000000007941 */ /* 0x000fea0003800000 */
.L_x_4181:
        /* <DEDUP_REMOVED lines=10> */
[----:B------:R-:W3:Y:S02]  /*38f0*/  MUFU.RSQ R18, R15 ;  /* 0x0000000f00127308 */ /* 0x000ee40000001400 */
[----:B0--3--:R-:W-:Y:S02]  /*3900*/  FMUL.FTZ R17, R15, R18 ;  /* 0x000000120f117220 */ /* 0x009fe40000410000 */
[----:B------:R-:W-:-:S04]  /*3910*/  FMUL.FTZ R18, R18, 0.5 ;  /* 0x3f00000012127820 */ /* 0x000fc80000410000 */
[----:B------:R-:W-:-:S04]  /*3920*/  FFMA.FTZ R18, -R17, R18, 0.5 ;  /* 0x3f00000011127423 */ /* 0x000fc80000010112 */
[----:B------:R-:W-:Y:S01]  /*3930*/  FFMA.FTZ R18, R17, R18, R17 ;  /* 0x0000001211127223 */ /* 0x000fe20000010011 */
[----:B------:R-:W-:-:S04]  /*3940*/  MOV R17, 0x3d10ecef ;  /* 0x3d10ecef00117802 */ /* 0x000fc80000000f00 */
[----:B------:R-:W-:Y:S02]  /*3950*/  @P0 FSEL R14, R18, RZ, P1 ;  /* 0x000000ff120e0208 */ /* 0x000fe40000800000 */
[----:B------:R-:W-:Y:S01]  /*3960*/  FSETP.GEU.FTZ.AND P1, PT, R2, -0.56000000238418579102, PT ;  /* 0xbf0f5c290200780b */ /* 0x000fe20003f3e000 */
[----:B------:R-:W-:Y:S01]  /*3970*/  HFMA2.MMA R2, -RZ, RZ, 1.9599609375, 20144 ;  /* 0x3fd774ebff027435 */ /* 0x000fe200000001ff */
        /* <DEDUP_REMOVED lines=12> */
[----:B------:R-:W-:Y:S01]  /*3a40*/  @P0 FADD.FTZ R14, R14, R14 ;  /* 0x0000000e0e0e0221 */ /* 0x000fe20000010000 */
[----:B------:R-:W-:Y:S05]  /*3a50*/  BRA `(.L_x_4195) ;  /* 0x0000086000007947 */ /* 0x000fea0003800000 */
.L_x_4194:
        /* <DEDUP_REMOVED lines=28> */
.L_x_4193:
[----:B------:R-:W-:-:S13]  /*3c20*/  ISETP.GT.AND P0, PT, R13, -0x1, PT ;  /* 0xffffffff0d00780c */ /* 0x000fda0003f04270 */
[----:B------:R-:W-:Y:S05]  /*3c30*/  @P0 BRA `(.L_x_4196) ;  /* 0x0000035000000947 */ /* 0x000fea0003800000 */
[----:B------:R-:W-:Y:S01]  /*3c40*/  FADD.FTZ R14, -R14, -RZ ;  /* 0x800000ff0e0e7221 */ /* 0x000fe20000010100 */
[----:B------:R-:W-:Y:S01]  /*3c50*/  BSSY B4, `(.L_x_4197) ;  /* 0x0000011000047945 */ /* 0x000fe20003800000 */
[C---:B--2---:R-:W-:Y:S02]  /*3c60*/  FADD.FTZ R15, |R19|.reuse, -RZ ;  /* 0x800000ff130f7221 */ /* 0x044fe40000010200 */
[----:B------:R-:W-:Y:S01]  /*3c70*/  FADD.FTZ R2, |R14|, -RZ ;  /* 0x800000ff0e027221 */ /* 0x000fe20000010200 */
[----:B------:R-:W-:-:S04]  /*3c80*/  FSETP.GT.FTZ.AND P6, PT, |R19|, |R14|, PT ;  /* 0x4000000e1300720b */ /* 0x000fc80003fd4200 */
[----:B------:R-:W-:Y:S02]  /*3c90*/  FSEL R13, R15, R2, P6 ;  /* 0x000000020f0d7208 */ /* 0x000fe40003000000 */
[----:B------:R-:W-:Y:S02]  /*3ca0*/  FSEL R29, R2, R15, P6 ;  /* 0x0000000f021d7208 */ /* 0x000fe40003000000 */
[----:B------:R-:W2:Y:S08]  /*3cb0*/  MUFU.RCP R18, R13 ;  /* 0x0000000d00127308 */ /* 0x000eb00000001000 */
[----:B------:R-:W3:Y:S01]  /*3cc0*/  FCHK P0, R29, R13 ;  /* 0x0000000d1d007302 */ /* 0x000ee20000000000 */
[----:B0-2---:R-:W-:-:S04]  /*3cd0*/  FFMA R17, -R13, R18, 1 ;  /* 0x3f8000000d117423 */ /* 0x005fc80000000112 */
[----:B------:R-:W-:-:S04]  /*3ce0*/  FFMA R17, R18, R17, R18 ;  /* 0x0000001112117223 */ /* 0x000fc80000000012 */
[----:B------:R-:W-:-:S04]  /*3cf0*/  FFMA R2, R29, R17, RZ ;  /* 0x000000111d027223 */ /* 0x000fc800000000ff */
[----:B------:R-:W-:-:S04]  /*3d00*/  FFMA R15, -R13, R2, R29 ;  /* 0x000000020d0f7223 */ /* 0x000fc8000000011d */
[----:B------:R-:W-:Y:S01]  /*3d10*/  FFMA R23, R17, R15, R2 ;  /* 0x0000000f11177223 */ /* 0x000fe20000000002 */
[----:B---3--:R-:W-:Y:S05]  /*3d20*/  @!P0 BRA `(.L_x_4198) ;  /* 0x0000003000008947 */ /* 0x008fea0003800000 */
[----:B------:R-:W-:Y:S02]  /*3d30*/  MOV R30, R13 ;  /* 0x0000000d001e7202 */ /* 0x000fe40000000f00 */
[----:B------:R-:W-:Y:S02]  /*3d40*/  MOV R2, 0x3d60 ;  /* 0x00003d6000027802 */ /* 0x000fe40000000f00 */
[----:B-1---5:R-:W-:Y:S05]  /*3d50*/  CALL.REL.NOINC `($__internal_4_$__cuda_sm3x_div_rn_ftz_f32_slowpath) ;  /* 0x00024d8000007944 */ /* 0x022fea0003c00000 */
.L_x_4198:
[----:B------:R-:W-:Y:S05]  /*3d60*/  BSYNC B4 ;  /* 0x0000000000047941 */ /* 0x000fea0003800000 */
.L_x_4197:
        /* <DEDUP_REMOVED lines=18> */
.L_x_4200:
[----:B------:R-:W-:Y:S02]  /*3e90*/  ISETP.GE.AND P0, PT, R14, RZ, PT ;  /* 0x000000ff0e00720c */ /* 0x000fe40003f06270 */
[----:B------:R-:W-:-:S11]  /*3ea0*/  MOV R15, 0x3fd774eb ;  /* 0x3fd774eb000f7802 */ /* 0x000fd60000000f00 */
[----:B------:R-:W-:-:S04]  /*3eb0*/  @P0 FFMA.FTZ R2, R15, 0.93318945169448852539, -R2 ;  /* 0x3f6ee5810f020823 */ /* 0x000fc80000010802 */
[----:B------:R-:W-:Y:S02]  /*3ec0*/  @!P0 FFMA.FTZ R2, R15, 0.93318945169448852539, R2 ;  /* 0x3f6ee5810f028823 */ /* 0x000fe40000010002 */
.L_x_4201:
[----:B------:R-:W-:Y:S05]  /*3ed0*/  BSYNC B0 ;  /* 0x0000000000007941 */ /* 0x000fea0003800000 */
.L_x_4199:
        /* <DEDUP_REMOVED lines=11> */
.L_x_4196:
[----:B------:R-:W-:Y:S01]  /*3f90*/  FADD.FTZ R2, |R14|, -RZ ;  /* 0x800000ff0e027221 */ /* 0x000fe20000010200 */
[C---:B--2---:R-:W-:Y:S01]  /*3fa0*/  FSETP.GT.FTZ.AND P6, PT, |R19|.reuse, |R14|, PT ;  /* 0x4000000e1300720b */ /* 0x044fe20003fd4200 */
        /* <DEDUP_REMOVED lines=9> */
[----:B0-----:R-:W-:-:S04]  /*4040*/  FFMA R17, -R13, R2, R29 ;  /* 0x000000020d117223 */ /* 0x001fc8000000011d */
[----:B------:R-:W-:Y:S01]  /*4050*/  FFMA R23, R15, R17, R2 ;  /* 0x000000110f177223 */ /* 0x000fe20000000002 */
[----:B---3--:R-:W-:Y:S05]  /*4060*/  @!P0 BRA `(.L_x_4203) ;  /* 0x0000003000008947 */ /* 0x008fea0003800000 */
[----:B------:R-:W-:Y:S02]  /*4070*/  MOV R30, R13 ;  /* 0x0000000d001e7202 */ /* 0x000fe40000000f00 */
[----:B------:R-:W-:Y:S02]  /*4080*/  MOV R2, 0x40a0 ;  /* 0x000040a000027802 */ /* 0x000fe40000000f00 */
[----:B-1---5:R-:W-:Y:S05]  /*4090*/  CALL.REL.NOINC `($__internal_4_$__cuda_sm3x_div_rn_ftz_f32_slowpath) ;  /* 0x00024a4000007944 */ /* 0x022fea0003c00000 */
.L_x_4203:
[----:B------:R-:W-:Y:S05]  /*40a0*/  BSYNC B4 ;  /* 0x0000000000047941 */ /* 0x000fea0003800000 */
.L_x_4202:
        /* <DEDUP_REMOVED lines=18> */
.L_x_4205:
[----:B------:R-:W-:Y:S02]  /*41d0*/  ISETP.GE.AND P0, PT, R14, RZ, PT ;  /* 0x000000ff0e00720c */ /* 0x000fe40003f06270 */
[----:B------:R-:W-:-:S11]  /*41e0*/  MOV R15, 0x3fd774eb ;  /* 0x3fd774eb000f7802 */ /* 0x000fd60000000f00 */
[----:B------:R-:W-:-:S04]  /*41f0*/  @P0 FFMA.FTZ R2, R15, 0.93318945169448852539, -R2 ;  /* 0x3f6ee5810f020823 */ /* 0x000fc80000010802 */
[----:B------:R-:W-:Y:S02]  /*4200*/  @!P0 FFMA.FTZ R2, R15, 0.93318945169448852539, R2 ;  /* 0x3f6ee5810f028823 */ /* 0x000fe40000010002 */
.L_x_4206:
[----:B------:R-:W-:Y:S05]  /*4210*/  BSYNC B0 ;  /* 0x0000000000007941 */ /* 0x000fea0003800000 */
.L_x_4204:
        /* <DEDUP_REMOVED lines=10> */
.L_x_4195:
[----:B------:R-:W-:Y:S05]  /*42c0*/  BSYNC B3 ;  /* 0x0000000000037941 */ /* 0x000fea0003800000 */
.L_x_4192:
[----:B------:R-:W-:-:S13]  /*42d0*/  ISETP.NE.AND P0, PT, R16, RZ, PT ;  /* 0x000000ff1000720c */ /* 0x000fda0003f05270 */
[----:B-1----:R-:W-:Y:S01]  /*42e0*/  @!P0 FADD.FTZ R3, -R3, -RZ ;  /* 0x800000ff03038221 */ /* 0x002fe20000010100 */
[----:B------:R-:W-:Y:S05]  /*42f0*/  BRA `(.L_x_4207) ;  /* 0x00000db000007947 */ /* 0x000fea0003800000 */
.L_x_4170:
[----:B------:R-:W-:Y:S02]  /*4300*/  FADD.FTZ R13, -R13, 6.1232342629258392722e-17 ;  /* 0x248d31320d0d7421 */ /* 0x000fe40000010100 */
[----:B------:R-:W-:Y:S02]  /*4310*/  FADD.FTZ R3, -R15, -RZ ;  /* 0x800000ff0f037221 */ /* 0x000fe40000010100 */
[----:B------:R-:W-:Y:S01]  /*4320*/  FADD.FTZ R14, R13, 1.5707963705062866211 ;  /* 0x3fc90fdb0d0e7421 */ /* 0x000fe20000010000 */
[----:B------:R-:W-:Y:S05]  /*4330*/  BRA `(.L_x_4207) ;  /* 0x00000d7000007947 */ /* 0x000fea0003800000 */
.L_x_4169:
[----:B------:R-:W-:Y:S01]  /*4340*/  FADD.FTZ R3, -R15, -RZ ;  /* 0x800000ff0f037221 */ /* 0x000fe20000010100 */
[----:B------:R-:W-:Y:S01]  /*4350*/  MOV R14, RZ ;  /* 0x000000ff000e7202 */ /* 0x000fe20000000f00 */
[----:B------:R-:W-:Y:S05]  /*4360*/  BRA `(.L_x_4207) ;  /* 0x00000d4000007947 */ /* 0x000fea0003800000 */
.L_x_4168:
        /* <DEDUP_REMOVED lines=11> */
[----:B--2---:R-:W-:Y:S01]  /*4420*/  FMUL.FTZ R18, R29, R29 ;  /* 0x0000001d1d127220 */ /* 0x004fe20000410000 */
        /* <DEDUP_REMOVED lines=12> */
.L_x_4212:
[----:B------:R-:W-:Y:S05]  /*44f0*/  BSYNC B4 ;  /* 0x0000000000047941 */ /* 0x000fea0003800000 */
.L_x_4211:
        /* <DEDUP_REMOVED lines=18> */
.L_x_4214:
[----:B------:R-:W-:Y:S02]  /*4620*/  ISETP.GE.AND P0, PT, R13, RZ, PT ;  /* 0x000000ff0d00720c */ /* 0x000fe40003f06270 */
[----:B------:R-:W-:-:S11]  /*4630*/  MOV R17, 0x3fd774eb ;  /* 0x3fd774eb00117802 */ /* 0x000fd60000000f00 */
[----:B------:R-:W-:-:S04]  /*4640*/  @P0 FFMA.FTZ R2, R17, 0.93318945169448852539, -R2 ;  /* 0x3f6ee58111020823 */ /* 0x000fc80000010802 */
[----:B------:R-:W-:Y:S02]  /*4650*/  @!P0 FFMA.FTZ R2, R17, 0.93318945169448852539, R2 ;  /* 0x3f6ee58111028823 */ /* 0x000fe40000010002 */
.L_x_4215:
[----:B------:R-:W-:Y:S05]  /*4660*/  BSYNC B0 ;  /* 0x0000000000007941 */ /* 0x000fea0003800000 */
.L_x_4213:
[----:B------:R-:W-:Y:S01]  /*4670*/  FSETP.NEU.FTZ.AND P0, PT, R14, |R15|, PT ;  /* 0x4000000f0e00720b */ /* 0x000fe20003f1d000 */
[----:B------:R-:W0:Y:S01]  /*4680*/  MUFU.LG2 R18, R18 ;  /* 0x0000001200127308 */ /* 0x000e220000000c00 */
[----:B------:R-:W-:Y:S01]  /*4690*/  FSETP.NEU.FTZ.AND P1, PT, R3, RZ, PT ;  /* 0x000000ff0300720b */ /* 0x000fe20003f3d000 */
[----:B------:R-:W-:Y:S01]  /*46a0*/  HFMA2.MMA R3, -RZ, RZ, 2.04296875, -15.78125 ;  /* 0x4016cbe4ff037435 */ /* 0x000fe200000001ff */
        /* <DEDUP_REMOVED lines=9> */
.L_x_4210:
[----:B------:R-:W0:Y:S01]  /*4740*/  MUFU.RCP R2, R3 ;  /* 0x0000000300027308 */ /* 0x000e220000001000 */
[----:B------:R-:W-:Y:S07]  /*4750*/  BSSY B4, `(.L_x_4217) ;  /* 0x000000b000047945 */ /* 0x000fee0003800000 */
[----:B------:R-:W1:Y:S01]  /*4760*/  FCHK P0, R29, R3 ;  /* 0x000000031d007302 */ /* 0x000e620000000000 */
[----:B0-----:R-:W-:-:S04]  /*4770*/  FFMA R19, -R3, R2, 1 ;  /* 0x3f80000003137423 */ /* 0x001fc80000000102 */
[----:B------:R-:W-:-:S04]  /*4780*/  FFMA R2, R2, R19, R2 ;  /* 0x0000001302027223 */ /* 0x000fc80000000002 */
[----:B--2---:R-:W-:-:S04]  /*4790*/  FFMA R18, R29, R2, RZ ;  /* 0x000000021d127223 */ /* 0x004fc800000000ff */
[----:B------:R-:W-:-:S04]  /*47a0*/  FFMA R23, -R3, R18, R29 ;  /* 0x0000001203177223 */ /* 0x000fc8000000011d */
[----:B------:R-:W-:Y:S01]  /*47b0*/  FFMA R23, R2, R23, R18 ;  /* 0x0000001702177223 */ /* 0x000fe20000000012 */
[----:B-1----:R-:W-:Y:S05]  /*47c0*/  @!P0 BRA `(.L_x_4218) ;  /* 0x0000003000008947 */ /* 0x002fea0003800000 */
[----:B------:R-:W-:Y:S02]  /*47d0*/  MOV R30, R3 ;  /* 0x00000003001e7202 */ /* 0x000fe40000000f00 */
[----:B------:R-:W-:Y:S02]  /*47e0*/  MOV R2, 0x4800 ;  /* 0x0000480000027802 */ /* 0x000fe40000000f00 */
[----:B-----5:R-:W-:Y:S05]  /*47f0*/  CALL.REL.NOINC `($__internal_4_$__cuda_sm3x_div_rn_ftz_f32_slowpath) ;  /* 0x000242e000007944 */ /* 0x020fea0003c00000 */
.L_x_4218:
[----:B------:R-:W-:Y:S05]  /*4800*/  BSYNC B4 ;  /* 0x0000000000047941 */ /* 0x000fea0003800000 */
.L_x_4217:
        /* <DEDUP_REMOVED lines=18> */
.L_x_4220:
[----:B------:R-:W-:Y:S02]  /*4930*/  ISETP.GE.AND P0, PT, R13, RZ, PT ;  /* 0x000000ff0d00720c */ /* 0x000fe40003f06270 */
[----:B------:R-:W-:-:S11]  /*4940*/  MOV R19, 0x3fd774eb ;  /* 0x3fd774eb00137802 */ /* 0x000fd60000000f00 */
[----:B------:R-:W-:-:S04]  /*4950*/  @P0 FFMA.FTZ R2, R19, 0.93318945169448852539, -R2 ;  /* 0x3f6ee58113020823 */ /* 0x000fc80000010802 */
[----:B------:R-:W-:Y:S02]  /*4960*/  @!P0 FFMA.FTZ R2, R19, 0.93318945169448852539, R2 ;  /* 0x3f6ee58113028823 */ /* 0x000fe40000010002 */
.L_x_4221:
[----:B------:R-:W-:Y:S05]  /*4970*/  BSYNC B0 ;  /* 0x0000000000007941 */ /* 0x000fea0003800000 */
.L_x_4219:
        /* <DEDUP_REMOVED lines=9> */
[----:B------:R-:W-:Y:S01]  /*4a10*/  FMUL.FTZ R20, R18, R20 ;  /* 0x0000001412147220 */ /* 0x000fe20000410000 */
[----:B------:R-:W-:Y:S01]  /*4a20*/  HFMA2.MMA R3, -RZ, RZ, 2.04296875, -15.78125 ;  /* 0x4016cbe4ff037435 */ /* 0x000fe200000001ff */
[----:B------:R-:W-:-:S04]  /*4a30*/  FMUL.FTZ R21, R21, R21 ;  /* 0x0000001515157220 */ /* 0x000fc80000410000 */
[----:B------:R-:W-:-:S04]  /*4a40*/  FFMA.FTZ R21, R20, R20, R21 ;  /* 0x0000001414157223 */ /* 0x000fc80000010015 */
[----:B------:R-:W0:Y:S02]  /*4a50*/  MUFU.SQRT R20, R21 ;  /* 0x0000001500147308 */ /* 0x000e240000002000 */
[----:B0-----:R-:W-:Y:S01]  /*4a60*/  @P0 FMUL.FTZ R18, R19, R20 ;  /* 0x0000001413120220 */ /* 0x001fe20000410000 */
[----:B------:R-:W-:-:S04]  /*4a70*/  FSETP.NEU.FTZ.AND P0, PT, R17, +INF , PT ;  /* 0x7f8000001100780b */ /* 0x000fc80003f1d000 */
[----:B------:R-:W-:Y:S02]  /*4a80*/  FSEL R18, R18, +INF , P0 ;  /* 0x7f80000012127808 */ /* 0x000fe40000000000 */
[----:B------:R-:W-:-:S04]  /*4a90*/  ISETP.GE.AND P0, PT, R13, RZ, PT ;  /* 0x000000ff0d00720c */ /* 0x000fc80003f06270 */
[----:B------:R-:W0:Y:S01]  /*4aa0*/  MUFU.LG2 R18, R18 ;  /* 0x0000001200127308 */ /* 0x000e220000000c00 */
[----:B------:R-:W-:Y:S01]  /*4ab0*/  @!P1 FSEL R2, R3, 0.78539818525314331055, !P0 ;  /* 0x3f490fdb03029808 */ /* 0x000fe20004000000 */
[----:B------:R-:W-:Y:S01]  /*4ac0*/  FADD.FTZ R3, |R15|, R14 ;  /* 0x0000000e0f037221 */ /* 0x000fe20000010200 */
[----:B------:R-:W-:-:S04]  /*4ad0*/  @!P2 FSEL R2, RZ, 3.1415927410125732422, P0 ;  /* 0x40490fdbff02a808 */ /* 0x000fc80000000000 */
[----:B------:R-:W-:Y:S02]  /*4ae0*/  FSETP.GTU.FTZ.AND P0, PT, |R3|, +INF , PT ;  /* 0x7f8000000300780b */ /* 0x000fe40003f1c200 */
[----:B------:R-:W-:-:S04]  /*4af0*/  LOP3.LUT R2, R2, 0x80000000, R15, 0xb8, !PT ;  /* 0x8000000002027812 */ /* 0x000fc800078eb80f */
[----:B------:R-:W-:Y:S01]  /*4b00*/  FSEL R2, R3, R2, P0 ;  /* 0x0000000203027208 */ /* 0x000fe20000000000 */
[----:B0-----:R-:W-:Y:S01]  /*4b10*/  FMUL.FTZ R17, R18, 0.69314718246459960938 ;  /* 0x3f31721812117820 */ /* 0x001fe20000410000 */
[----:B------:R-:W-:Y:S05]  /*4b20*/  BRA `(.L_x_4216) ;  /* 0x0000043000007947 */ /* 0x000fea0003800000 */
.L_x_4209:
[----:B------:R-:W-:Y:S01]  /*4b30*/  FMUL.FTZ R2, R13, 0.36787945032119750977 ;  /* 0x3ebc5ab20d027820 */ /* 0x000fe20000410000 */
[----:B------:R-:W0:Y:S01]  /*4b40*/  MUFU.RCP R22, R3 ;  /* 0x0000000300167308 */ /* 0x000e220000001000 */
[----:B------:R-:W-:Y:S01]  /*4b50*/  FMUL.FTZ R17, R15, 0.36787945032119750977 ;  /* 0x3ebc5ab20f117820 */ /* 0x000fe20000410000 */
[----:B------:R-:W-:Y:S01]  /*4b60*/  BSSY B4, `(.L_x_4222) ;  /* 0x000001e000047945 */ /* 0x000fe20003800000 */
[----:B------:R-:W-:Y:S02]  /*4b70*/  FADD.FTZ R2, |R2|, -RZ ;  /* 0x800000ff02027221 */ /* 0x000fe40000010200 */
[----:B------:R-:W-:-:S05]  /*4b80*/  FADD.FTZ R17, |R17|, -RZ ;  /* 0x800000ff11117221 */ /* 0x000fca0000010200 */
[CC--:B--2---:R-:W-:Y:S02]  /*4b90*/  IMNMX R18, R2.reuse, R17.reuse, !PT ;  /* 0x0000001102127217 */ /* 0x0c4fe40007800200 */
        /* <DEDUP_REMOVED lines=11> */
[----:B------:R-:W-:Y:S01]  /*4c50*/  FFMA R22, R22, R17, R22 ;  /* 0x0000001116167223 */ /* 0x000fe20000000016 */
[----:B------:R-:W-:Y:S01]  /*4c60*/  MOV R17, 0x3f800000 ;  /* 0x3f80000000117802 */ /* 0x000fe20000000f00 */
[----:B0-----:R-:W-:Y:S01]  /*4c70*/  @P0 FMUL.FTZ R18, R20, R19 ;  /* 0x0000001314120220 */ /* 0x001fe20000410000 */
[----:B------:R-:W-:Y:S01]  /*4c80*/  FSETP.NEU.FTZ.AND P0, PT, R2, +INF , PT ;  /* 0x7f8000000200780b */ /* 0x000fe20003f1d000 */
[----:B------:R-:W-:-:S03]  /*4c90*/  FFMA R2, R29, R22, RZ ;  /* 0x000000161d027223 */ /* 0x000fc600000000ff */
[----:B------:R-:W-:Y:S01]  /*4ca0*/  FSEL R18, R18, +INF , P0 ;  /* 0x7f80000012127808 */ /* 0x000fe20000000000 */
[----:B------:R-:W-:-:S04]  /*4cb0*/  FFMA R23, -R3, R2, R29 ;  /* 0x0000000203177223 */ /* 0x000fc8000000011d */
[----:B------:R-:W-:Y:S01]  /*4cc0*/  FFMA R23, R22, R23, R2 ;  /* 0x0000001716177223 */ /* 0x000fe20000000002 */
[----:B------:R-:W0:Y:S08]  /*4cd0*/  MUFU.LG2 R18, R18 ;  /* 0x0000001200127308 */ /* 0x000e300000000c00 */
[----:B------:R-:W1:Y:S01]  /*4ce0*/  FCHK P0, R29, R3 ;  /* 0x000000031d007302 */ /* 0x000e620000000000 */
[----:B0-----:R-:W-:Y:S01]  /*4cf0*/  FFMA.FTZ R17, R18, 0.69314718246459960938, R17 ;  /* 0x3f31721812117823 */ /* 0x001fe20000010011 */
[----:B-1----:R-:W-:Y:S06]  /*4d00*/  @!P0 BRA `(.L_x_4223) ;  /* 0x0000003000008947 */ /* 0x002fec0003800000 */
[----:B------:R-:W-:Y:S02]  /*4d10*/  MOV R30, R3 ;  /* 0x00000003001e7202 */ /* 0x000fe40000000f00 */
[----:B------:R-:W-:-:S02]  /*4d20*/  MOV R2, 0x4d40 ;  /* 0x00004d4000027802 */ /* 0x000fc40000000f00 */
[----:B-----5:R-:W-:Y:S05]  /*4d30*/  CALL.REL.NOINC `($__internal_4_$__cuda_sm3x_div_rn_ftz_f32_slowpath) ;  /* 0x00023da000007944 */ /* 0x020fea0003c00000 */
.L_x_4223:
[----:B------:R-:W-:Y:S05]  /*4d40*/  BSYNC B4 ;  /* 0x0000000000047941 */ /* 0x000fea0003800000 */
.L_x_4222:
        /* <DEDUP_REMOVED lines=18> */
.L_x_4225:
[----:B------:R-:W-:Y:S02]  /*4e70*/  ISETP.GE.AND P0, PT, R13, RZ, PT ;  /* 0x000000ff0d00720c */ /* 0x000fe40003f06270 */
[----:B------:R-:W-:-:S11]  /*4e80*/  MOV R19, 0x3fd774eb ;  /* 0x3fd774eb00137802 */ /* 0x000fd60000000f00 */
[----:B------:R-:W-:-:S04]  /*4e90*/  @P0 FFMA.FTZ R2, R19, 0.93318945169448852539, -R2 ;  /* 0x3f6ee58113020823 */ /* 0x000fc80000010802 */
[----:B------:R-:W-:Y:S02]  /*4ea0*/  @!P0 FFMA.FTZ R2, R19, 0.93318945169448852539, R2 ;  /* 0x3f6ee58113028823 */ /* 0x000fe40000010002 */
.L_x_4226:
[----:B------:R-:W-:Y:S05]  /*4eb0*/  BSYNC B0 ;  /* 0x0000000000007941 */ /* 0x000fea0003800000 */
.L_x_4224:
[----:B------:R-:W-:Y:S02]  /*4ec0*/  FSETP.NEU.FTZ.AND P1, PT, R14, |R15|, PT ;  /* 0x4000000f0e00720b */ /* 0x000fe40003f3d000 */
[----:B------:R-:W-:Y:S01]  /*4ed0*/  FSETP.NEU.FTZ.AND P2, PT, R3, RZ, PT ;  /* 0x000000ff0300720b */ /* 0x000fe20003f5d000 */
[----:B------:R-:W-:Y:S01]  /*4ee0*/  HFMA2.MMA R3, -RZ, RZ, 2.04296875, -15.78125 ;  /* 0x4016cbe4ff037435 */ /* 0x000fe200000001ff */
[----:B------:R-:W-:-:S09]  /*4ef0*/  ISETP.GE.AND P0, PT, R13, RZ, PT ;  /* 0x000000ff0d00720c */ /* 0x000fd20003f06270 */
[----:B------:R-:W-:Y:S01]  /*4f00*/  @!P1 FSEL R2, R3, 0.78539818525314331055, !P0 ;  /* 0x3f490fdb03029808 */ /* 0x000fe20004000000 */
[----:B------:R-:W-:Y:S01]  /*4f10*/  FADD.FTZ R3, |R15|, R14 ;  /* 0x0000000e0f037221 */ /* 0x000fe20000010200 */
[----:B------:R-:W-:-:S04]  /*4f20*/  @!P2 FSEL R2, RZ, 3.1415927410125732422, P0 ;  /* 0x40490fdbff02a808 */ /* 0x000fc80000000000 */
[----:B------:R-:W-:Y:S02]  /*4f30*/  FSETP.GTU.FTZ.AND P0, PT, |R3|, +INF , PT ;  /* 0x7f8000000300780b */ /* 0x000fe40003f1c200 */
[----:B------:R-:W-:-:S04]  /*4f40*/  LOP3.LUT R2, R2, 0x80000000, R15, 0xb8, !PT ;  /* 0x8000000002027812 */ /* 0x000fc800078eb80f */
[----:B------:R-:W-:Y:S02]  /*4f50*/  FSEL R2, R3, R2, P0 ;  /* 0x0000000203027208 */ /* 0x000fe40000000000 */
.L_x_4216:
[----:B------:R-:W-:Y:S05]  /*4f60*/  BSYNC B3 ;  /* 0x0000000000037941 */ /* 0x000fea0003800000 */
.L_x_4208:
[----:B------:R-:W-:Y:S01]  /*4f70*/  ISETP.NE.AND P0, PT, R16, RZ, PT ;  /* 0x000000ff1000720c */ /* 0x000fe20003f05270 */
[----:B------:R-:W-:Y:S02]  /*4f80*/  FADD.FTZ R3, R17, 0.69314718246459960938 ;  /* 0x3f31721811037421 */ /* 0x000fe40000010000 */
[----:B------:R-:W-:-:S10]  /*4f90*/  FADD.FTZ R14, |R2|, -RZ ;  /* 0x800000ff020e7221 */ /* 0x000fd40000010200 */
[----:B------:R-:W-:Y:S01]  /*4fa0*/  @!P0 FADD.FTZ R3, -R3, -RZ ;  /* 0x800000ff03038221 */ /* 0x000fe20000010100 */
[----:B------:R-:W-:Y:S05]  /*4fb0*/  BRA `(.L_x_4207) ;  /* 0x000000f000007947 */ /* 0x000fea0003800000 */
.L_x_4167:
        /* <DEDUP_REMOVED lines=15> */
.L_x_4207:
[----:B------:R-:W-:Y:S05]  /*50b0*/  BSYNC B2 ;  /* 0x0000000000027941 */ /* 0x000fea0003800000 */
.L_x_4166:
[--C-:B-----5:R-:W-:Y:S01]  /*50c0*/  HADD2.F32 R15, -RZ, R4.reuse.H0_H0 ;  /* 0x20000004ff0f7230 */ /* 0x120fe20000004100 */
[----:B------:R-:W-:Y:S01]  /*50d0*/  BSSY B2, `(.L_x_4227) ;  /* 0x000027c000027945 */ /* 0x000fe20003800000 */
[----:B---3--:R-:W-:-:S03]  /*50e0*/  HADD2.F32 R16, -RZ, R4.H1_H1 ;  /* 0x30000004ff107230 */ /* 0x008fc60000004100 */
[C---:B------:R-:W-:Y:S01]  /*50f0*/  FSETP.GTU.FTZ.AND P0, PT, |R15|.reuse, +INF , PT ;  /* 0x7f8000000f00780b */ /* 0x040fe20003f1c200 */
[----:B------:R-:W-:Y:S01]  /*5100*/  FADD.FTZ R13, |R15|, -RZ ;  /* 0x800000ff0f0d7221 */ /* 0x000fe20000010200 */
[----:B------:R-:W-:-:S04]  /*5110*/  FSETP.GTU.FTZ.AND P1, PT, |R16|, +INF , PT ;  /* 0x7f8000001000780b */ /* 0x000fc80003f3c200 */
[----:B------:R-:W-:-:S13]  /*5120*/  PLOP3.LUT P0, PT, P0, P1, PT, 0xa8, 0x0 ;  /* 0x000000000000781c */ /* 0x000fda0000703570 */
[----:B------:R-:W-:Y:S05]  /*5130*/  @P0 BRA `(.L_x_4228) ;  /* 0x0000266000000947 */ /* 0x000fea0003800000 */
[----:B------:R-:W-:Y:S01]  /*5140*/  FSETP.GT.FTZ.AND P0, PT, R13, 8388608, PT ;  /* 0x4b0000000d00780b */ /* 0x000fe20003f14000 */
[C---:B--2---:R-:W-:Y:S01]  /*5150*/  FADD.FTZ R18, |R16|.reuse, -RZ ;  /* 0x800000ff10127221 */ /* 0x044fe20000010200 */
        /* <DEDUP_REMOVED lines=100> */
.L_x_4235:
        /* <DEDUP_REMOVED lines=10> */
.L_x_4237:
[----:B------:R-:W-:-:S04]  /*5840*/  FADD.FTZ R2, -R19, R20 ;  /* 0x0000001413027221 */ /* 0x000fc80000010100 */
[----:B------:R-:W-:Y:S02]  /*5850*/  FMUL.FTZ R2, R2, 0.5 ;  /* 0x3f00000002027820 */ /* 0x000fe40000410000 */
.L_x_4238:
[----:B------:R-:W-:Y:S05]  /*5860*/  BSYNC B1 ;  /* 0x0000000000017941 */ /* 0x000fea0003800000 */
.L_x_4236:
        /* <DEDUP_REMOVED lines=11> */
.L_x_4240:
[----:B------:R-:W-:-:S04]  /*5920*/  FADD.FTZ R4, R21, -R4 ;  /* 0x8000000415047221 */ /* 0x000fc80000010000 */
[----:B------:R-:W-:Y:S02]  /*5930*/  FMUL.FTZ R23, R4, 0.5 ;  /* 0x3f00000004177820 */ /* 0x000fe40000410000 */
.L_x_4241:
[----:B------:R-:W-:Y:S05]  /*5940*/  BSYNC B1 ;  /* 0x0000000000017941 */ /* 0x000fea0003800000 */
.L_x_4239:
        /* <DEDUP_REMOVED lines=35> */
.L_x_4234:
[----:B------:R0:W1:Y:S02]  /*5b80*/  MUFU.SQRT R4, R18 ;  /* 0x0000001200047308 */ /* 0x0000640000002000 */
.L_x_4233:
[----:B------:R-:W-:Y:S05]  /*5b90*/  BSYNC B0 ;  /* 0x0000000000007941 */ /* 0x000fea0003800000 */
.L_x_4232:
        /* <DEDUP_REMOVED lines=24> */
.L_x_4248:
[----:B0-----:R-:W-:-:S04]  /*5d20*/  FADD.FTZ R18, -R19, R20 ;  /* 0x0000001413127221 */ /* 0x001fc80000010100 */
[----:B------:R-:W-:Y:S02]  /*5d30*/  FMUL.FTZ R18, R18, 0.5 ;  /* 0x3f00000012127820 */ /* 0x000fe40000410000 */
.L_x_4249:
[----:B------:R-:W-:Y:S05]  /*5d40*/  BSYNC B1 ;  /* 0x0000000000017941 */ /* 0x000fea0003800000 */
.L_x_4247:
        /* <DEDUP_REMOVED lines=10> */
.L_x_4251:
[----:B------:R-:W-:-:S04]  /*5df0*/  FADD.FTZ R21, -R22, R21 ;  /* 0x0000001516157221 */ /* 0x000fc80000010100 */
[----:B------:R-:W-:Y:S02]  /*5e00*/  FMUL.FTZ R21, R21, 0.5 ;  /* 0x3f00000015157820 */ /* 0x000fe40000410000 */
.L_x_4252:
[----:B------:R-:W-:Y:S05]  /*5e10*/  BSYNC B1 ;  /* 0x0000000000017941 */ /* 0x000fea0003800000 */
.L_x_4250:
[----:B------:R-:W-:Y:S01]  /*5e20*/  FADD.FTZ R21, R21, R18 ;  /* 0x0000001215157221 */ /* 0x000fe20000010000 */
[----:B------:R-:W-:Y:S01]  /*5e30*/  PLOP3.LUT P0, PT, PT, PT, PT, 0x80, 0x0 ;  /* 0x000000000000781c */ /* 0x000fe20003f0f070 */
[----:B------:R-:W-:-:S04]  /*5e40*/  FADD.FTZ R24, R13, R24 ;  /* 0x000000180d187221 */ /* 0x000fc80000010000 */
[----:B------:R-:W-:-:S04]  /*5e50*/  FMUL.FTZ R21, R24, R21 ;  /* 0x0000001518157220 */ /* 0x000fc80000410000 */
[----:B------:R0:W2:Y:S01]  /*5e60*/  MUFU.SQRT R20, R21 ;  /* 0x0000001500147308 */ /* 0x0000a20000002000 */
[----:B------:R-:W-:Y:S05]  /*5e70*/  BRA `(.L_x_4244) ;  /* 0x000001a000007947 */ /* 0x000fea0003800000 */
.L_x_4246:
        /* <DEDUP_REMOVED lines=15> */
.L_x_4245:
        /* <DEDUP_REMOVED lines=8> */
.L_x_4243:
[----:B------:R-:W-:Y:S01]  /*5ff0*/  PLOP3.LUT P0, PT, PT, PT, PT, 0x80, 0x0 ;  /* 0x000000000000781c */ /* 0x000fe20003f0f070 */
[----:B------:R-:W-:Y:S02]  /*6000*/  FMUL.FTZ R20, R24, 16777216 ;  /* 0x4b80000018147820 */ /* 0x000fe40000410000 */
[----:B------:R-:W-:-:S05]  /*6010*/  FMUL.FTZ R13, R13, 16777216 ;  /* 0x4b8000000d0d7820 */ /* 0x000fca0000410000 */
.L_x_4244:
[----:B------:R-:W-:Y:S05]  /*6020*/  BSYNC B0 ;  /* 0x0000000000007941 */ /* 0x000fea0003800000 */
.L_x_4242:
        /* <DEDUP_REMOVED lines=33> */
.L_x_4255:
        /* <DEDUP_REMOVED lines=28> */
.L_x_4254:
        /* <DEDUP_REMOVED lines=19> */
[----:B-1----:R-:W-:Y:S05]  /*6530*/  CALL.REL.NOINC `($__internal_4_$__cuda_sm3x_div_rn_ftz_f32_slowpath) ;  /* 0x000225a000007944 */ /* 0x002fea0003c00000 */
.L_x_4259:
[----:B------:R-:W-:Y:S05]  /*6540*/  BSYNC B4 ;  /* 0x0000000000047941 */ /* 0x000fea0003800000 */
.L_x_4258:
        /* <DEDUP_REMOVED lines=18> */
.L_x_4261:
[----:B------:R-:W-:Y:S02]  /*6670*/  ISETP.GE.AND P0, PT, R13, RZ, PT ;  /* 0x000000ff0d00720c */ /* 0x000fe40003f06270 */
[----:B------:R-:W-:-:S11]  /*6680*/  MOV R19, 0x3fd774eb ;  /* 0x3fd774eb00137802 */ /* 0x000fd60000000f00 */
[----:B------:R-:W-:-:S04]  /*6690*/  @P0 FFMA.FTZ R2, R19, 0.93318945169448852539, -R2 ;  /* 0x3f6ee58113020823 */ /* 0x000fc80000010802 */
[----:B------:R-:W-:Y:S02]  /*66a0*/  @!P0 FFMA.FTZ R2, R19, 0.93318945169448852539, R2 ;  /* 0x3f6ee58113028823 */ /* 0x000fe40000010002 */
.L_x_4262:
[----:B------:R-:W-:Y:S05]  /*66b0*/  BSYNC B0 ;  /* 0x0000000000007941 */ /* 0x000fea0003800000 */
.L_x_4260:
        /* <DEDUP_REMOVED lines=11> */
.L_x_4257:
        /* <DEDUP_REMOVED lines=16> */
[----:B01----:R-:W-:Y:S05]  /*6870*/  CALL.REL.NOINC `($__internal_4_$__cuda_sm3x_div_rn_ftz_f32_slowpath) ;  /* 0x0002226000007944 */ /* 0x003fea0003c00000 */
.L_x_4264:
[----:B------:R-:W-:Y:S05]  /*6880*/  BSYNC B4 ;  /* 0x0000000000047941 */ /* 0x000fea0003800000 */
.L_x_4263:
        /* <DEDUP_REMOVED lines=18> */
.L_x_4266:
[----:B------:R-:W-:Y:S02]  /*69b0*/  ISETP.GE.AND P0, PT, R13, RZ, PT ;  /* 0x000000ff0d00720c */ /* 0x000fe40003f06270 */
[----:B------:R-:W-:-:S11]  /*69c0*/  MOV R19, 0x3fd774eb ;  /* 0x3fd774eb00137802 */ /* 0x000fd60000000f00 */
[----:B------:R-:W-:-:S04]  /*69d0*/  @P0 FFMA.FTZ R2, R19, 0.93318945169448852539, -R2 ;  /* 0x3f6ee58113020823 */ /* 0x000fc80000010802 */
[----:B------:R-:W-:Y:S02]  /*69e0*/  @!P0 FFMA.FTZ R2, R19, 0.93318945169448852539, R2 ;  /* 0x3f6ee58113028823 */ /* 0x000fe40000010002 */
.L_x_4267:
[----:B------:R-:W-:Y:S05]  /*69f0*/  BSYNC B0 ;  /* 0x0000000000007941 */ /* 0x000fea0003800000 */
.L_x_4265:
        /* <DEDUP_REMOVED lines=10> */
.L_x_4256:
[----:B------:R-:W-:Y:S05]  /*6aa0*/  BSYNC B3 ;  /* 0x0000000000037941 */ /* 0x000fea0003800000 */
.L_x_4253:
[----:B------:R-:W-:-:S13]  /*6ab0*/  ISETP.NE.AND P0, PT, R17, RZ, PT ;  /* 0x000000ff1100720c */ /* 0x000fda0003f05270 */
[----:B-1----:R-:W-:Y:S01]  /*6ac0*/  @!P0 FADD.FTZ R4, -R4, -RZ ;  /* 0x800000ff04048221 */ /* 0x002fe20000010100 */
[----:B------:R-:W-:Y:S05]  /*6ad0*/  BRA `(.L_x_4268) ;  /* 0x00000db000007947 */ /* 0x000fea0003800000 */
.L_x_4231:
[----:B------:R-:W-:Y:S02]  /*6ae0*/  FADD.FTZ R13, -R15, 6.1232342629258392722e-17 ;  /* 0x248d31320f0d7421 */ /* 0x000fe40000010100 */
[----:B------:R-:W-:Y:S02]  /*6af0*/  FADD.FTZ R4, -R16, -RZ ;  /* 0x800000ff10047221 */ /* 0x000fe40000010100 */
[----:B------:R-:W-:Y:S01]  /*6b00*/  FADD.FTZ R13, R13, 1.5707963705062866211 ;  /* 0x3fc90fdb0d0d7421 */ /* 0x000fe20000010000 */
[----:B------:R-:W-:Y:S05]  /*6b10*/  BRA `(.L_x_4268) ;  /* 0x00000d7000007947 */ /* 0x000fea0003800000 */
.L_x_4230:
[----:B------:R-:W-:Y:S01]  /*6b20*/  FADD.FTZ R4, -R16, -RZ ;  /* 0x800000ff10047221 */ /* 0x000fe20000010100 */
[----:B------:R-:W-:Y:S01]  /*6b30*/  MOV R13, RZ ;  /* 0x000000ff000d7202 */ /* 0x000fe20000000f00 */
[----:B------:R-:W-:Y:S05]  /*6b40*/  BRA `(.L_x_4268) ;  /* 0x00000d4000007947 */ /* 0x000fea0003800000 */
.L_x_4229:
        /* <DEDUP_REMOVED lines=23> */
[----:B------:R-:W-:Y:S05]  /*6cc0*/  CALL.REL.NOINC `($__internal_4_$__cuda_sm3x_div_rn_ftz_f32_slowpath) ;  /* 0x00021e1000007944 */ /* 0x000fea0003c00000 */
.L_x_4273:
[----:B------:R-:W-:Y:S05]  /*6cd0*/  BSYNC B4 ;  /* 0x0000000000047941 */ /* 0x000fea0003800000 */
.L_x_4272:
        /* <DEDUP_REMOVED lines=18> */
.L_x_4275:
[----:B------:R-:W-:Y:S02]  /*6e00*/  ISETP.GE.AND P0, PT, R15, RZ, PT ;  /* 0x000000ff0f00720c */ /* 0x000fe40003f06270 */
[----:B------:R-:W-:-:S11]  /*6e10*/  MOV R19, 0x3fd774eb ;  /* 0x3fd774eb00137802 */ /* 0x000fd60000000f00 */
[----:B------:R-:W-:-:S04]  /*6e20*/  @P0 FFMA.FTZ R2, R19, 0.93318945169448852539, -R2 ;  /* 0x3f6ee58113020823 */ /* 0x000fc80000010802 */
[----:B------:R-:W-:Y:S02]  /*6e30*/  @!P0 FFMA.FTZ R2, R19, 0.93318945169448852539, R2 ;  /* 0x3f6ee58113028823 */ /* 0x000fe40000010002 */
.L_x_4276:
[----:B------:R-:W-:Y:S05]  /*6e40*/  BSYNC B0 ;  /* 0x0000000000007941 */ /* 0x000fea0003800000 */
.L_x_4274:
        /* <DEDUP_REMOVED lines=13> */
.L_x_4271:
        /* <DEDUP_REMOVED lines=11> */
[----:B------:R-:W-:Y:S05]  /*6fd0*/  CALL.REL.NOINC `($__internal_4_$__cuda_sm3x_div_rn_ftz_f32_slowpath) ;  /* 0x00021b0000007944 */ /* 0x000fea0003c00000 */
.L_x_4279:
[----:B------:R-:W-:Y:S05]  /*6fe0*/  BSYNC B4 ;  /* 0x0000000000047941 */ /* 0x000fea0003800000 */
.L_x_4278:
        /* <DEDUP_REMOVED lines=18> */
.L_x_4281:
[----:B------:R-:W-:Y:S02]  /*7110*/  ISETP.GE.AND P0, PT, R15, RZ, PT ;  /* 0x000000ff0f00720c */ /* 0x000fe40003f06270 */
[----:B------:R-:W-:-:S11]  /*7120*/  MOV R19, 0x3fd774eb ;  /* 0x3fd774eb00137802 */ /* 0x000fd60000000f00 */
[----:B------:R-:W-:-:S04]  /*7130*/  @P0 FFMA.FTZ R2, R19, 0.93318945169448852539, -R2 ;  /* 0x3f6ee58113020823 */ /* 0x000fc80000010802 */
[----:B------:R-:W-:Y:S02]  /*7140*/  @!P0 FFMA.FTZ R2, R19, 0.93318945169448852539, R2 ;  /* 0x3f6ee58113028823 */ /* 0x000fe40000010002 */
.L_x_4282:
[----:B------:R-:W-:Y:S05]  /*7150*/  BSYNC B0 ;  /* 0x0000000000007941 */ /* 0x000fea0003800000 */
.L_x_4280:
[CC--:B------:R-:W-:Y:S02]  /*7160*/  IMNMX R19, R18.reuse, R13.reuse, !PT ;  /* 0x0000000d12137217 */ /* 0x0c0fe40007800200 */
[----:B------:R-:W-:Y:S02]  /*7170*/  IMNMX R18, R18, R13, PT ;  /* 0x0000000d12127217 */ /* 0x000fe40003800200 */
[----:B------:R-:W-:Y:S02]  /*7180*/  LOP3.LUT R20, R19, 0xfe000000, RZ, 0xc0, !PT ;  /* 0xfe00000013147812 */ /* 0x000fe400078ec0ff */
[----:B------:R-:W-:Y:S02]  /*7190*/  FSETP.NEU.FTZ.AND P0, PT, R18, RZ, PT ;  /* 0x000000ff1200720b */ /* 0x000fe40003f1d000 */
[C---:B------:R-:W-:Y:S02]  /*71a0*/  IADD3 R21, -R20.reuse, 0x7e800000, RZ ;  /* 0x7e80000014157810 */ /* 0x040fe40007ffe1ff */
[----:B------:R-:W-:-:S02]  /*71b0*/  LOP3.LUT R20, R20, 0x800000, RZ, 0xfc, !PT ;  /* 0x0080000014147812 */ /* 0x000fc400078efcff */
[----:B------:R-:W-:Y:S01]  /*71c0*/  FSETP.NEU.FTZ.AND P2, PT, R4, RZ, PT ;  /* 0x000000ff0400720b */ /* 0x000fe20003f5d000 */
[-C--:B------:R-:W-:Y:S01]  /*71d0*/  FMUL.FTZ R22, R18, R21.reuse ;  /* 0x0000001512167220 */ /* 0x080fe20000410000 */
[----:B------:R-:W-:Y:S01]  /*71e0*/  FSETP.NEU.FTZ.AND P1, PT, R13, |R16|, PT ;  /* 0x400000100d00720b */ /* 0x000fe20003f3d000 */
        /* <DEDUP_REMOVED lines=18> */
.L_x_4270:
        /* <DEDUP_REMOVED lines=32> */
[----:B------:R-:W-:Y:S05]  /*7510*/  CALL.REL.NOINC `($__internal_4_$__cuda_sm3x_div_rn_ftz_f32_slowpath) ;  /* 0x000215c000007944 */ /* 0x000fea0003c00000 */
.L_x_4284:
[----:B------:R-:W-:Y:S05]  /*7520*/  BSYNC B4 ;  /* 0x0000000000047941 */ /* 0x000fea0003800000 */
.L_x_4283:
        /* <DEDUP_REMOVED lines=18> */
.L_x_4286:
[----:B------:R-:W-:Y:S02]  /*7650*/  ISETP.GE.AND P0, PT, R15, RZ, PT ;  /* 0x000000ff0f00720c */ /* 0x000fe40003f06270 */
[----:B------:R-:W-:-:S11]  /*7660*/  MOV R21, 0x3fd774eb ;  /* 0x3fd774eb00157802 */ /* 0x000fd60000000f00 */
[----:B------:R-:W-:-:S04]  /*7670*/  @P0 FFMA.FTZ R2, R21, 0.93318945169448852539, -R2 ;  /* 0x3f6ee58115020823 */ /* 0x000fc80000010802 */
[----:B------:R-:W-:Y:S02]  /*7680*/  @!P0 FFMA.FTZ R2, R21, 0.93318945169448852539, R2 ;  /* 0x3f6ee58115028823 */ /* 0x000fe40000010002 */
.L_x_4287:
[----:B------:R-:W-:Y:S05]  /*7690*/  BSYNC B0 ;  /* 0x0000000000007941 */ /* 0x000fea0003800000 */
.L_x_4285:
[----:B------:R-:W-:Y:S01]  /*76a0*/  FSETP.NEU.FTZ.AND P1, PT, R13, |R16|, PT ;  /* 0x400000100d00720b */ /* 0x000fe20003f3d000 */
[----:B------:R-:W-:Y:S01]  /*76b0*/  FADD.FTZ R13, |R16|, R13 ;  /* 0x0000000d100d7221 */ /* 0x000fe20000010200 */
[----:B------:R-:W-:Y:S01]  /*76c0*/  FSETP.NEU.FTZ.AND P2, PT, R4, RZ, PT ;  /* 0x000000ff0400720b */ /* 0x000fe20003f5d000 */
[----:B------:R-:W-:Y:S01]  /*76d0*/  HFMA2.MMA R4, -RZ, RZ, 2.04296875, -15.78125 ;  /* 0x4016cbe4ff047435 */ /* 0x000fe200000001ff */
[----:B------:R-:W-:-:S09]  /*76e0*/  ISETP.GE.AND P0, PT, R15, RZ, PT ;  /* 0x000000ff0f00720c */ /* 0x000fd20003f06270 */
[----:B------:R-:W-:Y:S02]  /*76f0*/  @!P1 FSEL R2, R4, 0.78539818525314331055, !P0 ;  /* 0x3f490fdb04029808 */ /* 0x000fe40004000000 */
[----:B------:R-:W-:Y:S02]  /*7700*/  @!P2 FSEL R2, RZ, 3.1415927410125732422, P0 ;  /* 0x40490fdbff02a808 */ /* 0x000fe40000000000 */
[----:B------:R-:W-:Y:S02]  /*7710*/  FSETP.GTU.FTZ.AND P0, PT, |R13|, +INF , PT ;  /* 0x7f8000000d00780b */ /* 0x000fe40003f1c200 */
[----:B------:R-:W-:-:S04]  /*7720*/  LOP3.LUT R2, R2, 0x80000000, R16, 0xb8, !PT ;  /* 0x8000000002027812 */ /* 0x000fc800078eb810 */
[----:B------:R-:W-:Y:S02]  /*7730*/  FSEL R2, R13, R2, P0 ;  /* 0x000000020d027208 */ /* 0x000fe40000000000 */
.L_x_4277:
[----:B------:R-:W-:Y:S05]  /*7740*/  BSYNC B3 ;  /* 0x0000000000037941 */ /* 0x000fea0003800000 */
.L_x_4269:
[----:B------:R-:W-:Y:S01]  /*7750*/  ISETP.NE.AND P0, PT, R17, RZ, PT ;  /* 0x000000ff1100720c */ /* 0x000fe20003f05270 */
[----:B------:R-:W-:Y:S02]  /*7760*/  FADD.FTZ R4, R19, 0.69314718246459960938 ;  /* 0x3f31721813047421 */ /* 0x000fe40000010000 */
[----:B------:R-:W-:-:S10]  /*7770*/  FADD.FTZ R13, |R2|, -RZ ;  /* 0x800000ff020d7221 */ /* 0x000fd40000010200 */
[----:B------:R-:W-:Y:S01]  /*7780*/  @!P0 FADD.FTZ R4, -R4, -RZ ;  /* 0x800000ff04048221 */ /* 0x000fe20000010100 */
[----:B------:R-:W-:Y:S05]  /*7790*/  BRA `(.L_x_4268) ;  /* 0x000000f000007947 */ /* 0x000fea0003800000 */
.L_x_4228:
        /* <DEDUP_REMOVED lines=15> */
.L_x_4268:
[----:B------:R-:W-:Y:S05]  /*7890*/  BSYNC B2 ;  /* 0x0000000000027941 */ /* 0x000fea0003800000 */
.L_x_4227:
        /* <DEDUP_REMOVED lines=110> */
.L_x_4296:
        /* <DEDUP_REMOVED lines=10> */
.L_x_4298:
[----:B------:R-:W-:-:S04]  /*8020*/  FADD.FTZ R2, -R20, R21 ;  /* 0x0000001514027221 */ /* 0x000fc80000010100 */
[----:B------:R-:W-:Y:S02]  /*8030*/  FMUL.FTZ R2, R2, 0.5 ;  /* 0x3f00000002027820 */ /* 0x000fe40000410000 */
.L_x_4299:
[----:B------:R-:W-:Y:S05]  /*8040*/  BSYNC B1 ;  /* 0x0000000000017941 */ /* 0x000fea0003800000 */
.L_x_4297:
        /* <DEDUP_REMOVED lines=11> */
.L_x_4301:
[----:B------:R-:W-:-:S04]  /*8100*/  FADD.FTZ R18, R22, -R27 ;  /* 0x8000001b16127221 */ /* 0x000fc80000010000 */
[----:B------:R-:W-:Y:S02]  /*8110*/  FMUL.FTZ R27, R18, 0.5 ;  /* 0x3f000000121b7820 */ /* 0x000fe40000410000 */
.L_x_4302:
[----:B------:R-:W-:Y:S05]  /*8120*/  BSYNC B1 ;  /* 0x0000000000017941 */ /* 0x000fea0003800000 */
.L_x_4300:
[----:B------:R-:W-:Y:S01]  /*8130*/  FADD.FTZ R27, R27, R2 ;  /* 0x000000021b1b7221 */ /* 0x000fe20000010000 */
[----:B------:R-:W-:Y:S01]  /*8140*/  MOV R31, 0x3d39bf78 ;  /* 0x3d39bf78001f7802 */ /* 0x000fe20000000f00 */
[----:B------:R-:W-:-:S04]  /*8150*/  FADD.FTZ R2, R25, 1 ;  /* 0x3f80000019027421 */ /* 0x000fc80000010000 */
[----:B------:R-:W-:-:S06]  /*8160*/  FMUL.FTZ R2, R2, R27 ;  /* 0x0000001b02027220 */ /* 0x000fcc0000410000 */
[----:B------:R-:W0:Y:S02]  /*8170*/  MUFU.SQRT R2, R2 ;  /* 0x0000000200027308 */ /* 0x000e240000002000 */
[----:B0-----:R-:W-:Y:S01]  /*8180*/  FADD.FTZ R29, R27, R2 ;  /* 0x000000021b1d7221 */ /* 0x001fe20000010000 */
[----:B------:R-:W-:-:S03]  /*8190*/  HFMA2.MMA R27, -RZ, RZ, 1.625, 0 ;  /* 0x3e800000ff1b7435 */ /* 0x000fc600000001ff */
        /* <DEDUP_REMOVED lines=28> */
.L_x_4295:
[----:B------:R0:W1:Y:S02]  /*8360*/  MUFU.SQRT R18, R19 ;  /* 0x0000001300127308 */ /* 0x0000640000002000 */
.L_x_4294:
[----:B------:R-:W-:Y:S05]  /*8370*/  BSYNC B0 ;  /* 0x0000000000007941 */ /* 0x000fea0003800000 */
.L_x_4293:
        /* <DEDUP_REMOVED lines=24> */
.L_x_4309:
[----:B0-----:R-:W-:-:S04]  /*8500*/  FADD.FTZ R19, -R20, R21 ;  /* 0x0000001514137221 */ /* 0x001fc80000010100 */
[----:B------:R-:W-:Y:S02]  /*8510*/  FMUL.FTZ R19, R19, 0.5 ;  /* 0x3f00000013137820 */ /* 0x000fe40000410000 */
.L_x_4310:
[----:B------:R-:W-:Y:S05]  /*8520*/  BSYNC B1 ;  /* 0x0000000000017941 */ /* 0x000fea0003800000 */
.L_x_4308:
        /* <DEDUP_REMOVED lines=10> */
.L_x_4312:
[----:B------:R-:W-:-:S04]  /*85d0*/  FADD.FTZ R22, -R23, R22 ;  /* 0x0000001617167221 */ /* 0x000fc80000010100 */
[----:B------:R-:W-:Y:S02]  /*85e0*/  FMUL.FTZ R22, R22, 0.5 ;  /* 0x3f00000016167820 */ /* 0x000fe40000410000 */
.L_x_4313:
[----:B------:R-:W-:Y:S05]  /*85f0*/  BSYNC B1 ;  /* 0x0000000000017941 */ /* 0x000fea0003800000 */
.L_x_4311:
[----:B------:R-:W-:Y:S01]  /*8600*/  FADD.FTZ R22, R22, R19 ;  /* 0x0000001316167221 */ /* 0x000fe20000010000 */
[----:B------:R-:W-:Y:S01]  /*8610*/  PLOP3.LUT P0, PT, PT, PT, PT, 0x80, 0x0 ;  /* 0x000000000000781c */ /* 0x000fe20003f0f070 */
[----:B------:R-:W-:-:S04]  /*8620*/  FADD.FTZ R25, R16, R25 ;  /* 0x0000001910197221 */ /* 0x000fc80000010000 */
[----:B------:R-:W-:-:S04]  /*8630*/  FMUL.FTZ R22, R25, R22 ;  /* 0x0000001619167220 */ /* 0x000fc80000410000 */
[----:B------:R0:W2:Y:S01]  /*8640*/  MUFU.SQRT R21, R22 ;  /* 0x0000001600157308 */ /* 0x0000a20000002000 */
[----:B------:R-:W-:Y:S05]  /*8650*/  BRA `(.L_x_4305) ;  /* 0x000001a000007947 */ /* 0x000fea0003800000 */
.L_x_4307:
        /* <DEDUP_REMOVED lines=15> */
.L_x_4306:
        /* <DEDUP_REMOVED lines=8> */
.L_x_4304:
[----:B------:R-:W-:Y:S01]  /*87d0*/  PLOP3.LUT P0, PT, PT, PT, PT, 0x80, 0x0 ;  /* 0x000000000000781c */ /* 0x000fe20003f0f070 */
[----:B------:R-:W-:Y:S02]  /*87e0*/  FMUL.FTZ R21, R25, 16777216 ;  /* 0x4b80000019157820 */ /* 0x000fe40000410000 */
[----:B------:R-:W-:-:S05]  /*87f0*/  FMUL.FTZ R16, R16, 16777216 ;  /* 0x4b80000010107820 */ /* 0x000fca0000410000 */
.L_x_4305:
[----:B------:R-:W-:Y:S05]  /*8800*/  BSYNC B0 ;  /* 0x0000000000007941 */ /* 0x000fea0003800000 */
.L_x_4303:
        /* <DEDUP_REMOVED lines=33> */
.L_x_4316:
        /* <DEDUP_REMOVED lines=28> */
.L_x_4315:
        /* <DEDUP_REMOVED lines=20> */
.L_x_4320:
[----:B------:R-:W-:Y:S05]  /*8d20*/  BSYNC B4 ;  /* 0x0000000000047941 */ /* 0x000fea0003800000 */
.L_x_4319:
        /* <DEDUP_REMOVED lines=18> */
.L_x_4322:
[----:B------:R-:W-:Y:S02]  /*8e50*/  ISETP.GE.AND P0, PT, R16, RZ, PT ;  /* 0x000000ff1000720c */ /* 0x000fe40003f06270 */
[----:B------:R-:W-:-:S11]  /*8e60*/  MOV R17, 0x3fd774eb ;  /* 0x3fd774eb00117802 */ /* 0x000fd60000000f00 */
[----:B------:R-:W-:-:S04]  /*8e70*/  @P0 FFMA.FTZ R2, R17, 0.93318945169448852539, -R2 ;  /* 0x3f6ee58111020823 */ /* 0x000fc80000010802 */
[----:B------:R-:W-:Y:S02]  /*8e80*/  @!P0 FFMA.FTZ R2, R17, 0.93318945169448852539, R2 ;  /* 0x3f6ee58111028823 */ /* 0x000fe40000010002 */
.L_x_4323:
[----:B------:R-:W-:Y:S05]  /*8e90*/  BSYNC B0 ;  /* 0x0000000000007941 */ /* 0x000fea0003800000 */
.L_x_4321:
        /* <DEDUP_REMOVED lines=11> */
.L_x_4318:
        /* <DEDUP_REMOVED lines=16> */
[----:B-1----:R-:W-:Y:S05]  /*9050*/  CALL.REL.NOINC `($__internal_4_$__cuda_sm3x_div_rn_ftz_f32_slowpath) ;  /* 0x0001fa8000007944 */ /* 0x002fea0003c00000 */
.L_x_4325:
[----:B------:R-:W-:Y:S05]  /*9060*/  BSYNC B4 ;  /* 0x0000000000047941 */ /* 0x000fea0003800000 */
.L_x_4324:
        /* <DEDUP_REMOVED lines=18> */
.L_x_4327:
[----:B------:R-:W-:Y:S02]  /*9190*/  ISETP.GE.AND P0, PT, R16, RZ, PT ;  /* 0x000000ff1000720c */ /* 0x000fe40003f06270 */
[----:B------:R-:W-:-:S11]  /*91a0*/  MOV R17, 0x3fd774eb ;  /* 0x3fd774eb00117802 */ /* 0x000fd60000000f00 */
[----:B------:R-:W-:-:S04]  /*91b0*/  @P0 FFMA.FTZ R2, R17, 0.93318945169448852539, -R2 ;  /* 0x3f6ee58111020823 */ /* 0x000fc80000010802 */
[----:B------:R-:W-:Y:S02]  /*91c0*/  @!P0 FFMA.FTZ R2, R17, 0.93318945169448852539, R2 ;  /* 0x3f6ee58111028823 */ /* 0x000fe40000010002 */
.L_x_4328:
[----:B------:R-:W-:Y:S05]  /*91d0*/  BSYNC B0 ;  /* 0x0000000000007941 */ /* 0x000fea0003800000 */
.L_x_4326:
        /* <DEDUP_REMOVED lines=10> */
.L_x_4317:
[----:B------:R-:W-:Y:S05]  /*9280*/  BSYNC B3 ;  /* 0x0000000000037941 */ /* 0x000fea0003800000 */
.L_x_4314:
[----:B------:R-:W-:-:S13]  /*9290*/  ISETP.NE.AND P0, PT, R5, RZ, PT ;  /* 0x000000ff0500720c */ /* 0x000fda0003f05270 */
[----:B-1----:R-:W-:-:S05]  /*92a0*/  @!P0 FADD.FTZ R18, -R18, -RZ ;  /* 0x800000ff12128221 */ /* 0x002fca0000010100 */
[----:B------:R-:W-:Y:S01]  /*92b0*/  MOV R5, R18 ;  /* 0x0000001200057202 */ /* 0x000fe20000000f00 */
[----:B------:R-:W-:Y:S05]  /*92c0*/  BRA `(.L_x_4329) ;  /* 0x00000db000007947 */ /* 0x000fea0003800000 */
.L_x_4292:
[----:B------:R-:W-:Y:S02]  /*92d0*/  FADD.FTZ R15, -R15, 6.1232342629258392722e-17 ;  /* 0x248d31320f0f7421 */ /* 0x000fe40000010100 */
[----:B------:R-:W-:Y:S02]  /*92e0*/  FADD.FTZ R5, -R17, -RZ ;  /* 0x800000ff11057221 */ /* 0x000fe40000010100 */
[----:B------:R-:W-:Y:S01]  /*92f0*/  FADD.FTZ R16, R15, 1.5707963705062866211 ;  /* 0x3fc90fdb0f107421 */ /* 0x000fe20000010000 */
[----:B------:R-:W-:Y:S05]  /*9300*/  BRA `(.L_x_4329) ;  /* 0x00000d7000007947 */ /* 0x000fea0003800000 */
.L_x_4291:
[----:B------:R-:W-:Y:S01]  /*9310*/  HFMA2.MMA R16, -RZ, RZ, 0, 0 ;  /* 0x00000000ff107435 */ /* 0x000fe200000001ff */
[----:B------:R-:W-:Y:S01]  /*9320*/  FADD.FTZ R5, -R17, -RZ ;  /* 0x800000ff11057221 */ /* 0x000fe20000010100 */
[----:B------:R-:W-:Y:S05]  /*9330*/  BRA `(.L_x_4329) ;  /* 0x00000d4000007947 */ /* 0x000fea0003800000 */
.L_x_4290:
        /* <DEDUP_REMOVED lines=24> */
.L_x_4334:
[----:B------:R-:W-:Y:S05]  /*94c0*/  BSYNC B4 ;  /* 0x0000000000047941 */ /* 0x000fea0003800000 */
.L_x_4333:
        /* <DEDUP_REMOVED lines=18> */
.L_x_4336:
[----:B------:R-:W-:Y:S02]  /*95f0*/  ISETP.GE.AND P0, PT, R15, RZ, PT ;  /* 0x000000ff0f00720c */ /* 0x000fe40003f06270 */
[----:B------:R-:W-:-:S11]  /*9600*/  MOV R19, 0x3fd774eb ;  /* 0x3fd774eb00137802 */ /* 0x000fd60000000f00 */
[----:B------:R-:W-:-:S04]  /*9610*/  @P0 FFMA.FTZ R2, R19, 0.93318945169448852539, -R2 ;  /* 0x3f6ee58113020823 */ /* 0x000fc80000010802 */
[----:B------:R-:W-:Y:S02]  /*9620*/  @!P0 FFMA.FTZ R2, R19, 0.93318945169448852539, R2 ;  /* 0x3f6ee58113028823 */ /* 0x000fe40000010002 */
.L_x_4337:
[----:B------:R-:W-:Y:S05]  /*9630*/  BSYNC B0 ;  /* 0x0000000000007941 */ /* 0x000fea0003800000 */
.L_x_4335:
        /* <DEDUP_REMOVED lines=13> */
.L_x_4332:
        /* <DEDUP_REMOVED lines=12> */
.L_x_4340:
[----:B------:R-:W-:Y:S05]  /*97d0*/  BSYNC B4 ;  /* 0x0000000000047941 */ /* 0x000fea0003800000 */
.L_x_4339:
        /* <DEDUP_REMOVED lines=18> */
.L_x_4342:
[----:B------:R-:W-:Y:S02]  /*9900*/  ISETP.GE.AND P0, PT, R15, RZ, PT ;  /* 0x000000ff0f00720c */ /* 0x000fe40003f06270 */
[----:B------:R-:W-:-:S11]  /*9910*/  MOV R21, 0x3fd774eb ;  /* 0x3fd774eb00157802 */ /* 0x000fd60000000f00 */
[----:B------:R-:W-:-:S04]  /*9920*/  @P0 FFMA.FTZ R2, R21, 0.93318945169448852539, -R2 ;  /* 0x3f6ee58115020823 */ /* 0x000fc80000010802 */
[----:B------:R-:W-:Y:S02]  /*9930*/  @!P0 FFMA.FTZ R2, R21, 0.93318945169448852539, R2 ;  /* 0x3f6ee58115028823 */ /* 0x000fe40000010002 */
.L_x_4343:
[----:B------:R-:W-:Y:S05]  /*9940*/  BSYNC B0 ;  /* 0x0000000000007941 */ /* 0x000fea0003800000 */
.L_x_4341:
        /* <DEDUP_REMOVED lines=10> */
[----:B------:R-:W-:-:S04]  /*99f0*/  FMUL.FTZ R23, R23, R23 ;  /* 0x0000001717177220 */ /* 0x000fc80000410000 */
        /* <DEDUP_REMOVED lines=8> */
[----:B------:R-:W-:Y:S01]  /*9a80*/  @!P1 FSEL R2, R15, 0.78539818525314331055, !P0 ;  /* 0x3f490fdb0f029808 */ /* 0x000fe20004000000 */
[----:B------:R-:W-:Y:S01]  /*9a90*/  FADD.FTZ R15, |R17|, R16 ;  /* 0x00000010110f7221 */ /* 0x000fe20000010200 */
[----:B------:R-:W-:-:S04]  /*9aa0*/  @!P2 FSEL R2, RZ, 3.1415927410125732422, P0 ;  /* 0x40490fdbff02a808 */ /* 0x000fc80000000000 */
[----:B------:R-:W-:Y:S02]  /*9ab0*/  FSETP.GTU.FTZ.AND P0, PT, |R15|, +INF , PT ;  /* 0x7f8000000f00780b */ /* 0x000fe40003f1c200 */
[----:B------:R-:W-:Y:S01]  /*9ac0*/  LOP3.LUT R2, R2, 0x80000000, R17, 0xb8, !PT ;  /* 0x8000000002027812 */ /* 0x000fe200078eb811 */
[----:B0-----:R-:W-:-:S03]  /*9ad0*/  FMUL.FTZ R19, R18, 0.69314718246459960938 ;  /* 0x3f31721812137820 */ /* 0x001fc60000410000 */
[----:B------:R-:W-:Y:S01]  /*9ae0*/  FSEL R2, R15, R2, P0 ;  /* 0x000000020f027208 */ /* 0x000fe20000000000 */
[----:B------:R-:W-:Y:S05]  /*9af0*/  BRA `(.L_x_4338) ;  /* 0x0000043000007947 */ /* 0x000fea0003800000 */
.L_x_4331:
        /* <DEDUP_REMOVED lines=33> */
.L_x_4345:
[----:B------:R-:W-:Y:S05]  /*9d10*/  BSYNC B4 ;  /* 0x0000000000047941 */ /* 0x000fea0003800000 */
.L_x_4344:
        /* <DEDUP_REMOVED lines=18> */
.L_x_4347:
[----:B------:R-:W-:Y:S02]  /*9e40*/  ISETP.GE.AND P0, PT, R15, RZ, PT ;  /* 0x000000ff0f00720c */ /* 0x000fe40003f06270 */
[----:B------:R-:W-:-:S11]  /*9e50*/  MOV R21, 0x3fd774eb ;  /* 0x3fd774eb00157802 */ /* 0x000fd60000000f00 */
[----:B------:R-:W-:-:S04]  /*9e60*/  @P0 FFMA.FTZ R2, R21, 0.93318945169448852539, -R2 ;  /* 0x3f6ee58115020823 */ /* 0x000fc80000010802 */
[----:B------:R-:W-:Y:S02]  /*9e70*/  @!P0 FFMA.FTZ R2, R21, 0.93318945169448852539, R2 ;  /* 0x3f6ee58115028823 */ /* 0x000fe40000010002 */
.L_x_4348:
[----:B------:R-:W-:Y:S05]  /*9e80*/  BSYNC B0 ;  /* 0x0000000000007941 */ /* 0x000fea0003800000 */
.L_x_4346:
[----:B------:R-:W-:Y:S02]  /*9e90*/  FSETP.NEU.FTZ.AND P1, PT, R16, |R17|, PT ;  /* 0x400000111000720b */ /* 0x000fe40003f3d000 */
[----:B------:R-:W-:Y:S02]  /*9ea0*/  FSETP.NEU.FTZ.AND P2, PT, R20, RZ, PT ;  /* 0x000000ff1400720b */ /* 0x000fe40003f5d000 */
[----:B------:R-:W-:Y:S01]  /*9eb0*/  ISETP.GE.AND P0, PT, R15, RZ, PT ;  /* 0x000000ff0f00720c */ /* 0x000fe20003f06270 */
[----:B------:R-:W-:-:S10]  /*9ec0*/  HFMA2.MMA R15, -RZ, RZ, 2.04296875, -15.78125 ;  /* 0x4016cbe4ff0f7435 */ /* 0x000fd400000001ff */
[----:B------:R-:W-:Y:S01]  /*9ed0*/  @!P1 FSEL R2, R15, 0.78539818525314331055, !P0 ;  /* 0x3f490fdb0f029808 */ /* 0x000fe20004000000 */
[----:B------:R-:W-:Y:S01]  /*9ee0*/  FADD.FTZ R15, |R17|, R16 ;  /* 0x00000010110f7221 */ /* 0x000fe20000010200 */
[----:B------:R-:W-:-:S04]  /*9ef0*/  @!P2 FSEL R2, RZ, 3.1415927410125732422, P0 ;  /* 0x40490fdbff02a808 */ /* 0x000fc80000000000 */
[----:B------:R-:W-:Y:S02]  /*9f00*/  FSETP.GTU.FTZ.AND P0, PT, |R15|, +INF , PT ;  /* 0x7f8000000f00780b */ /* 0x000fe40003f1c200 */
[----:B------:R-:W-:-:S04]  /*9f10*/  LOP3.LUT R2, R2, 0x80000000, R17, 0xb8, !PT ;  /* 0x8000000002027812 */ /* 0x000fc800078eb811 */
[----:B------:R-:W-:Y:S02]  /*9f20*/  FSEL R2, R15, R2, P0 ;  /* 0x000000020f027208 */ /* 0x000fe40000000000 */
.L_x_4338:
[----:B------:R-:W-:Y:S05]  /*9f30*/  BSYNC B3 ;  /* 0x0000000000037941 */ /* 0x000fea0003800000 */
.L_x_4330:
[----:B------:R-:W-:Y:S01]  /*9f40*/  ISETP.NE.AND P0, PT, R5, RZ, PT ;  /* 0x000000ff0500720c */ /* 0x000fe20003f05270 */
[----:B------:R-:W-:Y:S02]  /*9f50*/  FADD.FTZ R5, R19, 0.69314718246459960938 ;  /* 0x3f31721813057421 */ /* 0x000fe40000010000 */
[----:B------:R-:W-:-:S10]  /*9f60*/  FADD.FTZ R16, |R2|, -RZ ;  /* 0x800000ff02107221 */ /* 0x000fd40000010200 */
[----:B------:R-:W-:Y:S01]  /*9f70*/  @!P0 FADD.FTZ R5, -R5, -RZ ;  /* 0x800000ff05058221 */ /* 0x000fe20000010100 */
[----:B------:R-:W-:Y:S05]  /*9f80*/  BRA `(.L_x_4329) ;  /* 0x000000f000007947 */ /* 0x000fea0003800000 */
.L_x_4289:
        /* <DEDUP_REMOVED lines=15> */
.L_x_4329:
[----:B------:R-:W-:Y:S05]  /*a080*/  BSYNC B2 ;  /* 0x0000000000027941 */ /* 0x000fea0003800000 */
.L_x_4288:
[--C-:B------:R-:W-:Y:S01]  /*a090*/  HADD2.F32 R17, -RZ, R6.reuse.H0_H0 ;  /* 0x20000006ff117230 */ /* 0x100fe20000004100 */
[----:B------:R-:W-:Y:S01]  /*a0a0*/  BSSY B2, `(.L_x_4349) ;  /* 0x000027d000027945 */ /* 0x000fe20003800000 */
[----:B--2---:R-:W-:-:S03]  /*a0b0*/  HADD2.F32 R18, -RZ, R6.H1_H1 ;  /* 0x30000006ff127230 */ /* 0x004fc60000004100 */
        /* <DEDUP_REMOVED lines=107> */
.L_x_4357:
        /* <DEDUP_REMOVED lines=10> */
.L_x_4359:
[----:B------:R-:W-:-:S04]  /*a810*/  FADD.FTZ R2, -R21, R22 ;  /* 0x0000001615027221 */ /* 0x000fc80000010100 */
[----:B------:R-:W-:Y:S02]  /*a820*/  FMUL.FTZ R2, R2, 0.5 ;  /* 0x3f00000002027820 */ /* 0x000fe40000410000 */
.L_x_4360:
[----:B------:R-:W-:Y:S05]  /*a830*/  BSYNC B1 ;  /* 0x0000000000017941 */ /* 0x000fea0003800000 */
.L_x_4358:
        /* <DEDUP_REMOVED lines=11> */
.L_x_4362:
[----:B------:R-:W-:-:S04]  /*a8f0*/  FADD.FTZ R19, R23, -R28 ;  /* 0x8000001c17137221 */ /* 0x000fc80000010000 */
[----:B------:R-:W-:Y:S02]  /*a900*/  FMUL.FTZ R19, R19, 0.5 ;  /* 0x3f00000013137820 */ /* 0x000fe40000410000 */
.L_x_4363:
[----:B------:R-:W-:Y:S05]  /*a910*/  BSYNC B1 ;  /* 0x0000000000017941 */ /* 0x000fea0003800000 */
.L_x_4361:
        /* <DEDUP_REMOVED lines=35> */
.L_x_4356:
[----:B------:R0:W1:Y:S02]  /*ab50*/  MUFU.SQRT R19, R20 ;  /* 0x0000001400137308 */ /* 0x0000640000002000 */
.L_x_4355:
[----:B------:R-:W-:Y:S05]  /*ab60*/  BSYNC B0 ;  /* 0x0000000000007941 */ /* 0x000fea0003800000 */
.L_x_4354:
        /* <DEDUP_REMOVED lines=24> */
.L_x_4370:
[----:B0-----:R-:W-:-:S04]  /*acf0*/  FADD.FTZ R20, -R21, R22 ;  /* 0x0000001615147221 */ /* 0x001fc80000010100 */
[----:B------:R-:W-:Y:S02]  /*ad00*/  FMUL.FTZ R20, R20, 0.5 ;  /* 0x3f00000014147820 */ /* 0x000fe40000410000 */
.L_x_4371:
[----:B------:R-:W-:Y:S05]  /*ad10*/  BSYNC B1 ;  /* 0x0000000000017941 */ /* 0x000fea0003800000 */
.L_x_4369:
        /* <DEDUP_REMOVED lines=10> */
.L_x_4373:
[----:B------:R-:W-:-:S04]  /*adc0*/  FADD.FTZ R23, -R24, R23 ;  /* 0x0000001718177221 */ /* 0x000fc80000010100 */
[----:B------:R-:W-:Y:S02]  /*add0*/  FMUL.FTZ R23, R23, 0.5 ;  /* 0x3f00000017177820 */ /* 0x000fe40000410000 */
.L_x_4374:
[----:B------:R-:W-:Y:S05]  /*ade0*/  BSYNC B1 ;  /* 0x0000000000017941 */ /* 0x000fea0003800000 */
.L_x_4372:
[----:B------:R-:W-:Y:S01]  /*adf0*/  FADD.FTZ R23, R23, R20 ;  /* 0x0000001417177221 */ /* 0x000fe20000010000 */
[----:B------:R-:W-:Y:S01]  /*ae00*/  PLOP3.LUT P0, PT, PT, PT, PT, 0x80, 0x0 ;  /* 0x000000000000781c */ /* 0x000fe20003f0f070 */
[----:B------:R-:W-:-:S04]  /*ae10*/  FADD.FTZ R26, R15, R26 ;  /* 0x0000001a0f1a7221 */ /* 0x000fc80000010000 */
[----:B------:R-:W-:-:S04]  /*ae20*/  FMUL.FTZ R23, R26, R23 ;  /* 0x000000171a177220 */ /* 0x000fc80000410000 */
[----:B------:R0:W2:Y:S01]  /*ae30*/  MUFU.SQRT R22, R23 ;  /* 0x0000001700167308 */ /* 0x0000a20000002000 */
[----:B------:R-:W-:Y:S05]  /*ae40*/  BRA `(.L_x_4366) ;  /* 0x000001a000007947 */ /* 0x000fea0003800000 */
.L_x_4368:
        /* <DEDUP_REMOVED lines=15> */
.L_x_4367:
        /* <DEDUP_REMOVED lines=8> */
.L_x_4365:
[----:B------:R-:W-:Y:S01]  /*afc0*/  PLOP3.LUT P0, PT, PT, PT, PT, 0x80, 0x0 ;  /* 0x000000000000781c */ /* 0x000fe20003f0f070 */
[----:B------:R-:W-:Y:S02]  /*afd0*/  FMUL.FTZ R22, R26, 16777216 ;  /* 0x4b8000001a167820 */ /* 0x000fe40000410000 */
[----:B------:R-:W-:-:S05]  /*afe0*/  FMUL.FTZ R15, R15, 16777216 ;  /* 0x4b8000000f0f7820 */ /* 0x000fca0000410000 */
.L_x_4366:
[----:B------:R-:W-:Y:S05]  /*aff0*/  BSYNC B0 ;  /* 0x0000000000007941 */ /* 0x000fea0003800000 */
.L_x_4364:
        /* <DEDUP_REMOVED lines=33> */
.L_x_4377:
        /* <DEDUP_REMOVED lines=28> */
.L_x_4376:
        /* <DEDUP_REMOVED lines=20> */
.L_x_4381:
[----:B------:R-:W-:Y:S05]  /*b510*/  BSYNC B4 ;  /* 0x0000000000047941 */ /* 0x000fea0003800000 */
.L_x_4380:
        /* <DEDUP_REMOVED lines=18> */
.L_x_4383:
[----:B------:R-:W-:Y:S02]  /*b640*/  ISETP.GE.AND P0, PT, R15, RZ, PT ;  /* 0x000000ff0f00720c */ /* 0x000fe40003f06270 */
[----:B------:R-:W-:-:S11]  /*b650*/  MOV R21, 0x3fd774eb ;  /* 0x3fd774eb00157802 */ /* 0x000fd60000000f00 */
[----:B------:R-:W-:-:S04]  /*b660*/  @P0 FFMA.FTZ R2, R21, 0.93318945169448852539, -R2 ;  /* 0x3f6ee58115020823 */ /* 0x000fc80000010802 */
[----:B------:R-:W-:Y:S02]  /*b670*/  @!P0 FFMA.FTZ R2, R21, 0.93318945169448852539, R2 ;  /* 0x3f6ee58115028823 */ /* 0x000fe40000010002 */
.L_x_4384:
[----:B------:R-:W-:Y:S05]  /*b680*/  BSYNC B0 ;  /* 0x0000000000007941 */ /* 0x000fea0003800000 */
.L_x_4382:
        /* <DEDUP_REMOVED lines=11> */
.L_x_4379:
        /* <DEDUP_REMOVED lines=12> */
[----:B0-----:R-:W-:Y:S01]  /*b800*/  FFMA R23, R21, R18, R2 ;  /* 0x0000001215177223 */ /* 0x001fe20000000002 */
[----:B---3--:R-:W-:Y:S05]  /*b810*/  @!P0 BRA `(.L_x_4386) ;  /* 0x0000003000008947 */ /* 0x008fea0003800000 */
[----:B------:R-:W-:Y:S02]  /*b820*/  MOV R30, R17 ;  /* 0x00000011001e7202 */ /* 0x000fe40000000f00 */
[----:B------:R-:W-:Y:S02]  /*b830*/  MOV R2, 0xb850 ;  /* 0x0000b85000027802 */ /* 0x000fe40000000f00 */
[----:B-1----:R-:W-:Y:S05]  /*b840*/  CALL.REL.NOINC `($__internal_4_$__cuda_sm3x_div_rn_ftz_f32_slowpath) ;  /* 0x0001d29000007944 */ /* 0x002fea0003c00000 */
.L_x_4386:
[----:B------:R-:W-:Y:S05]  /*b850*/  BSYNC B4 ;  /* 0x0000000000047941 */ /* 0x000fea0003800000 */
.L_x_4385:
        /* <DEDUP_REMOVED lines=18> */
.L_x_4388:
[----:B------:R-:W-:Y:S02]  /*b980*/  ISETP.GE.AND P0, PT, R15, RZ, PT ;  /* 0x000000ff0f00720c */ /* 0x000fe40003f06270 */
[----:B------:R-:W-:-:S11]  /*b990*/  MOV R21, 0x3fd774eb ;  /* 0x3fd774eb00157802 */ /* 0x000fd60000000f00 */
[----:B------:R-:W-:-:S04]  /*b9a0*/  @P0 FFMA.FTZ R2, R21, 0.93318945169448852539, -R2 ;  /* 0x3f6ee58115020823 */ /* 0x000fc80000010802 */
[----:B------:R-:W-:Y:S02]  /*b9b0*/  @!P0 FFMA.FTZ R2, R21, 0.93318945169448852539, R2 ;  /* 0x3f6ee58115028823 */ /* 0x000fe40000010002 */
.L_x_4389:
[----:B------:R-:W-:Y:S05]  /*b9c0*/  BSYNC B0 ;  /* 0x0000000000007941 */ /* 0x000fea0003800000 */
.L_x_4387:
        /* <DEDUP_REMOVED lines=10> */
.L_x_4378:
[----:B------:R-:W-:Y:S05]  /*ba70*/  BSYNC B3 ;  /* 0x0000000000037941 */ /* 0x000fea0003800000 */
.L_x_4375:
[----:B------:R-:W-:-:S13]  /*ba80*/  ISETP.NE.AND P0, PT, R6, RZ, PT ;  /* 0x000000ff0600720c */ /* 0x000fda0003f05270 */
[----:B-1----:R-:W-:-:S05]  /*ba90*/  @!P0 FADD.FTZ R19, -R19, -RZ ;  /* 0x800000ff13138221 */ /* 0x002fca0000010100 */
[----:B------:R-:W-:Y:S01]  /*baa0*/  MOV R6, R19 ;  /* 0x0000001300067202 */ /* 0x000fe20000000f00 */
[----:B------:R-:W-:Y:S05]  /*bab0*/  BRA `(.L_x_4390) ;  /* 0x00000db000007947 */ /* 0x000fea0003800000 */
.L_x_4353:
[----:B------:R-:W-:Y:S02]  /*bac0*/  FADD.FTZ R15, -R17, 6.1232342629258392722e-17 ;  /* 0x248d3132110f7421 */ /* 0x000fe40000010100 */
[----:B------:R-:W-:Y:S02]  /*bad0*/  FADD.FTZ R6, -R18, -RZ ;  /* 0x800000ff12067221 */ /* 0x000fe40000010100 */
[----:B------:R-:W-:Y:S01]  /*bae0*/  FADD.FTZ R15, R15, 1.5707963705062866211 ;  /* 0x3fc90fdb0f0f7421 */ /* 0x000fe20000010000 */
[----:B------:R-:W-:Y:S05]  /*baf0*/  BRA `(.L_x_4390) ;  /* 0x00000d7000007947 */ /* 0x000fea0003800000 */
.L_x_4352:
[----:B------:R-:W-:Y:S01]  /*bb00*/  HFMA2.MMA R15, -RZ, RZ, 0, 0 ;  /* 0x00000000ff0f7435 */ /* 0x000fe200000001ff */
[----:B------:R-:W-:Y:S01]  /*bb10*/  FADD.FTZ R6, -R18, -RZ ;  /* 0x800000ff12067221 */ /* 0x000fe20000010100 */
[----:B------:R-:W-:Y:S05]  /*bb20*/  BRA `(.L_x_4390) ;  /* 0x00000d4000007947 */ /* 0x000fea0003800000 */
.L_x_4351:
        /* <DEDUP_REMOVED lines=24> */
.L_x_4395:
[----:B------:R-:W-:Y:S05]  /*bcb0*/  BSYNC B4 ;  /* 0x0000000000047941 */ /* 0x000fea0003800000 */
.L_x_4394:
        /* <DEDUP_REMOVED lines=18> */
.L_x_4397:
[----:B------:R-:W-:Y:S02]  /*bde0*/  ISETP.GE.AND P0, PT, R17, RZ, PT ;  /* 0x000000ff1100720c */ /* 0x000fe40003f06270 */
[----:B------:R-:W-:-:S11]  /*bdf0*/  MOV R23, 0x3fd774eb ;  /* 0x3fd774eb00177802 */ /* 0x000fd60000000f00 */
[----:B------:R-:W-:-:S04]  /*be00*/  @P0 FFMA.FTZ R2, R23, 0.93318945169448852539, -R2 ;  /* 0x3f6ee58117020823 */ /* 0x000fc80000010802 */
[----:B------:R-:W-:Y:S02]  /*be10*/  @!P0 FFMA.FTZ R2, R23, 0.93318945169448852539, R2 ;  /* 0x3f6ee58117028823 */ /* 0x000fe40000010002 */
.L_x_4398:
[----:B------:R-:W-:Y:S05]  /*be20*/  BSYNC B0 ;  /* 0x0000000000007941 */ /* 0x000fea0003800000 */
.L_x_4396:
        /* <DEDUP_REMOVED lines=13> */
.L_x_4393:
        /* <DEDUP_REMOVED lines=12> */
.L_x_4401:
[----:B------:R-:W-:Y:S05]  /*bfc0*/  BSYNC B4 ;  /* 0x0000000000047941 */ /* 0x000fea0003800000 */
.L_x_4400:
        /* <DEDUP_REMOVED lines=18> */
.L_x_4403:
[----:B------:R-:W-:Y:S02]  /*c0f0*/  ISETP.GE.AND P0, PT, R17, RZ, PT ;  /* 0x000000ff1100720c */ /* 0x000fe40003f06270 */
[----:B------:R-:W-:-:S11]  /*c100*/  MOV R19, 0x3fd774eb ;  /* 0x3fd774eb00137802 */ /* 0x000fd60000000f00 */
[----:B------:R-:W-:-:S04]  /*c110*/  @P0 FFMA.FTZ R2, R19, 0.93318945169448852539, -R2 ;  /* 0x3f6ee58113020823 */ /* 0x000fc80000010802 */
[----:B------:R-:W-:Y:S02]  /*c120*/  @!P0 FFMA.FTZ R2, R19, 0.93318945169448852539, R2 ;  /* 0x3f6ee58113028823 */ /* 0x000fe40000010002 */
.L_x_4404:
[----:B------:R-:W-:Y:S05]  /*c130*/  BSYNC B0 ;  /* 0x0000000000007941 */ /* 0x000fea0003800000 */
.L_x_4402:
        /* <DEDUP_REMOVED lines=27> */
.L_x_4392:
        /* <DEDUP_REMOVED lines=33> */
.L_x_4406:
[----:B------:R-:W-:Y:S05]  /*c500*/  BSYNC B4 ;  /* 0x0000000000047941 */ /* 0x000fea0003800000 */
.L_x_4405:
        /* <DEDUP_REMOVED lines=18> */
.L_x_4408:
[----:B------:R-:W-:Y:S02]  /*c630*/  ISETP.GE.AND P0, PT, R17, RZ, PT ;  /* 0x000000ff1100720c */ /* 0x000fe40003f06270 */
[----:B------:R-:W-:-:S11]  /*c640*/  MOV R19, 0x3fd774eb ;  /* 0x3fd774eb00137802 */ /* 0x000fd60000000f00 */
[----:B------:R-:W-:-:S04]  /*c650*/  @P0 FFMA.FTZ R2, R19, 0.93318945169448852539, -R2 ;  /* 0x3f6ee58113020823 */ /* 0x000fc80000010802 */
[----:B------:R-:W-:Y:S02]  /*c660*/  @!P0 FFMA.FTZ R2, R19, 0.93318945169448852539, R2 ;  /* 0x3f6ee58113028823 */ /* 0x000fe40000010002 */
.L_x_4409:
[----:B------:R-:W-:Y:S05]  /*c670*/  BSYNC B0 ;  /* 0x0000000000007941 */ /* 0x000fea0003800000 */
.L_x_4407:
        /* <DEDUP_REMOVED lines=10> */
.L_x_4399:
[----:B------:R-:W-:Y:S05]  /*c720*/  BSYNC B3 ;  /* 0x0000000000037941 */ /* 0x000fea0003800000 */
.L_x_4391:
[----:B------:R-:W-:Y:S01]  /*c730*/  ISETP.NE.AND P0, PT, R6, RZ, PT ;  /* 0x000000ff0600720c */ /* 0x000fe20003f05270 */
[----:B------:R-:W-:Y:S02]  /*c740*/  FADD.FTZ R6, R20, 0.69314718246459960938 ;  /* 0x3f31721814067421 */ /* 0x000fe40000010000 */
[----:B------:R-:W-:-:S10]  /*c750*/  FADD.FTZ R15, |R2|, -RZ ;  /* 0x800000ff020f7221 */ /* 0x000fd40000010200 */
[----:B------:R-:W-:Y:S01]  /*c760*/  @!P0 FADD.FTZ R6, -R6, -RZ ;  /* 0x800000ff06068221 */ /* 0x000fe20000010100 */
[----:B------:R-:W-:Y:S05]  /*c770*/  BRA `(.L_x_4390) ;  /* 0x000000f000007947 */ /* 0x000fea0003800000 */
.L_x_4350:
        /* <DEDUP_REMOVED lines=15> */
.L_x_4390:
[----:B------:R-:W-:Y:S05]  /*c870*/  BSYNC B2 ;  /* 0x0000000000027941 */ /* 0x000fea0003800000 */
.L_x_4349:
        /* <DEDUP_REMOVED lines=20> */
[----:B--2---:R-:W-:Y:S01]  /*c9c0*/  FADD.FTZ R22, R18, 1 ;  /* 0x3f80000012167421 */ /* 0x004fe20000010000 */
        /* <DEDUP_REMOVED lines=89> */
.L_x_4418:
        /* <DEDUP_REMOVED lines=10> */
.L_x_4420:
[----:B------:R-:W-:-:S04]  /*d000*/  FADD.FTZ R2, -R22, R25 ;  /* 0x0000001916027221 */ /* 0x000fc80000010100 */
[----:B------:R-:W-:Y:S02]  /*d010*/  FMUL.FTZ R2, R2, 0.5 ;  /* 0x3f00000002027820 */ /* 0x000fe40000410000 */
.L_x_4421:
[----:B------:R-:W-:Y:S05]  /*d020*/  BSYNC B1 ;  /* 0x0000000000017941 */ /* 0x000fea0003800000 */
.L_x_4419:
        /* <DEDUP_REMOVED lines=11> */
.L_x_4423:
[----:B------:R-:W-:-:S04]  /*d0e0*/  FADD.FTZ R20, R24, -R27 ;  /* 0x8000001b18147221 */ /* 0x000fc80000010000 */
[----:B------:R-:W-:Y:S02]  /*d0f0*/  FMUL.FTZ R27, R20, 0.5 ;  /* 0x3f000000141b7820 */ /* 0x000fe40000410000 */
.L_x_4424:
[----:B------:R-:W-:Y:S05]  /*d100*/  BSYNC B1 ;  /* 0x0000000000017941 */ /* 0x000fea0003800000 */
.L_x_4422:
        /* <DEDUP_REMOVED lines=35> */
.L_x_4417:
[----:B------:R0:W1:Y:S02]  /*d340*/  MUFU.SQRT R20, R21 ;  /* 0x0000001500147308 */ /* 0x0000640000002000 */
.L_x_4416:
[----:B------:R-:W-:Y:S05]  /*d350*/  BSYNC B0 ;  /* 0x0000000000007941 */ /* 0x000fea0003800000 */
.L_x_4415:
        /* <DEDUP_REMOVED lines=24> */
.L_x_4431:
[----:B0-----:R-:W-:-:S04]  /*d4e0*/  FADD.FTZ R21, -R22, R25 ;  /* 0x0000001916157221 */ /* 0x001fc80000010100 */
[----:B------:R-:W-:Y:S02]  /*d4f0*/  FMUL.FTZ R21, R21, 0.5 ;  /* 0x3f00000015157820 */ /* 0x000fe40000410000 */
.L_x_4432:
[----:B------:R-:W-:Y:S05]  /*d500*/  BSYNC B1 ;  /* 0x0000000000017941 */ /* 0x000fea0003800000 */
.L_x_4430:
        /* <DEDUP_REMOVED lines=10> */
.L_x_4434:
[----:B------:R-:W-:-:S04]  /*d5b0*/  FADD.FTZ R23, -R23, R24 ;  /* 0x0000001817177221 */ /* 0x000fc80000010100 */
[----:B------:R-:W-:Y:S02]  /*d5c0*/  FMUL.FTZ R22, R23, 0.5 ;  /* 0x3f00000017167820 */ /* 0x000fe40000410000 */
.L_x_4435:
[----:B------:R-:W-:Y:S05]  /*d5d0*/  BSYNC B1 ;  /* 0x0000000000017941 */ /* 0x000fea0003800000 */
.L_x_4433:
[----:B------:R-:W-:Y:S01]  /*d5e0*/  FADD.FTZ R22, R22, R21 ;  /* 0x0000001516167221 */ /* 0x000fe20000010000 */
[----:B------:R-:W-:Y:S01]  /*d5f0*/  PLOP3.LUT P0, PT, PT, PT, PT, 0x80, 0x0 ;  /* 0x000000000000781c */ /* 0x000fe20003f0f070 */
[----:B------:R-:W-:-:S04]  /*d600*/  FADD.FTZ R31, R18, R31 ;  /* 0x0000001f121f7221 */ /* 0x000fc80000010000 */
[----:B------:R-:W-:-:S06]  /*d610*/  FMUL.FTZ R31, R31, R22 ;  /* 0x000000161f1f7220 */ /* 0x000fcc0000410000 */
[----:B------:R-:W0:Y:S01]  /*d620*/  MUFU.SQRT R31, R31 ;  /* 0x0000001f001f7308 */ /* 0x000e220000002000 */
[----:B------:R-:W-:Y:S05]  /*d630*/  BRA `(.L_x_4427) ;  /* 0x000001a000007947 */ /* 0x000fea0003800000 */
.L_x_4429:
        /* <DEDUP_REMOVED lines=15> */
.L_x_4428:
        /* <DEDUP_REMOVED lines=8> */
.L_x_4426:
[----:B------:R-:W-:Y:S01]  /*d7b0*/  PLOP3.LUT P0, PT, PT, PT, PT, 0x80, 0x0 ;  /* 0x000000000000781c */ /* 0x000fe20003f0f070 */
[----:B------:R-:W-:Y:S02]  /*d7c0*/  FMUL.FTZ R31, R31, 16777216 ;  /* 0x4b8000001f1f7820 */ /* 0x000fe40000410000 */
[----:B------:R-:W-:-:S05]  /*d7d0*/  FMUL.FTZ R18, R18, 16777216 ;  /* 0x4b80000012127820 */ /* 0x000fca0000410000 */
.L_x_4427:
[----:B------:R-:W-:Y:S05]  /*d7e0*/  BSYNC B0 ;  /* 0x0000000000007941 */ /* 0x000fea0003800000 */
.L_x_4425:
        /* <DEDUP_REMOVED lines=33> */
.L_x_4438:
        /* <DEDUP_REMOVED lines=28> */
.L_x_4437:
[----:B------:R-:W-:-:S13]  /*dbc0*/  ISETP.GT.AND P0, PT, R17, -0x1, PT ;  /* 0xffffffff1100780c */ /* 0x000fda0003f04270 */
[----:B------:R-:W-:Y:S05]  /*dbd0*/  @P0 BRA `(.L_x_4440) ;  /* 0x0000035000000947 */ /* 0x000fea0003800000 */
[----:B------:R-:W-:Y:S01]  /*dbe0*/  FADD.FTZ R18, -R18, -RZ ;  /* 0x800000ff12127221 */ /* 0x000fe20000010100 */
[----:B------:R-:W-:Y:S01]  /*dbf0*/  BSSY B4, `(.L_x_4441) ;  /* 0x0000011000047945 */ /* 0x000fe20003800000 */
[C---:B0-2---:R-:W-:Y:S02]  /*dc00*/  FADD.FTZ R19, |R31|.reuse, -RZ ;  /* 0x800000ff1f137221 */ /* 0x045fe40000010200 */
[----:B------:R-:W-:Y:S01]  /*dc10*/  FADD.FTZ R2, |R18|, -RZ ;  /* 0x800000ff12027221 */ /* 0x000fe20000010200 */
[----:B------:R-:W-:-:S04]  /*dc20*/  FSETP.GT.FTZ.AND P6, PT, |R31|, |R18|, PT ;  /* 0x400000121f00720b */ /* 0x000fc80003fd4200 */
[----:B------:R-:W-:Y:S02]  /*dc30*/  FSEL R17, R19, R2, P6 ;  /* 0x0000000213117208 */ /* 0x000fe40003000000 */
[----:B------:R-:W-:Y:S02]  /*dc40*/  FSEL R29, R2, R19, P6 ;  /* 0x00000013021d7208 */ /* 0x000fe40003000000 */
[----:B------:R-:W0:Y:S08]  /*dc50*/  MUFU.RCP R22, R17 ;  /* 0x0000001100167308 */ /* 0x000e300000001000 */
[----:B------:R-:W2:Y:S01]  /*dc60*/  FCHK P0, R29, R17 ;  /* 0x000000111d007302 */ /* 0x000ea20000000000 */
[----:B0-----:R-:W-:-:S04]  /*dc70*/  FFMA R21, -R17, R22, 1 ;  /* 0x3f80000011157423 */ /* 0x001fc80000000116 */
[----:B------:R-:W-:-:S04]  /*dc80*/  FFMA R21, R22, R21, R22 ;  /* 0x0000001516157223 */ /* 0x000fc80000000016 */
[----:B------:R-:W-:-:S04]  /*dc90*/  FFMA R2, R29, R21, RZ ;  /* 0x000000151d027223 */ /* 0x000fc800000000ff */
[----:B------:R-:W-:-:S04]  /*dca0*/  FFMA R19, -R17, R2, R29 ;  /* 0x0000000211137223 */ /* 0x000fc8000000011d */
[----:B------:R-:W-:Y:S01]  /*dcb0*/  FFMA R23, R21, R19, R2 ;  /* 0x0000001315177223 */ /* 0x000fe20000000002 */
[----:B--2---:R-:W-:Y:S05]  /*dcc0*/  @!P0 BRA `(.L_x_4442) ;  /* 0x0000003000008947 */ /* 0x004fea0003800000 */
[----:B------:R-:W-:Y:S02]  /*dcd0*/  MOV R30, R17 ;  /* 0x00000011001e7202 */ /* 0x000fe40000000f00 */
[----:B------:R-:W-:Y:S02]  /*dce0*/  MOV R2, 0xdd00 ;  /* 0x0000dd0000027802 */ /* 0x000fe40000000f00 */
[----:B-1----:R-:W-:Y:S05]  /*dcf0*/  CALL.REL.NOINC `($__internal_4_$__cuda_sm3x_div_rn_ftz_f32_slowpath) ;  /* 0x0001ade000007944 */ /* 0x002fea0003c00000 */
.L_x_4442:
[----:B------:R-:W-:Y:S05]  /*dd00*/  BSYNC B4 ;  /* 0x0000000000047941 */ /* 0x000fea0003800000 */
.L_x_4441:
        /* <DEDUP_REMOVED lines=18> */
.L_x_4444:
[----:B------:R-:W-:Y:S02]  /*de30*/  ISETP.GE.AND P0, PT, R18, RZ, PT ;  /* 0x000000ff1200720c */ /* 0x000fe40003f06270 */
[----:B------:R-:W-:-:S11]  /*de40*/  MOV R19, 0x3fd774eb ;  /* 0x3fd774eb00137802 */ /* 0x000fd60000000f00 */
[----:B------:R-:W-:-:S04]  /*de50*/  @P0 FFMA.FTZ R2, R19, 0.93318945169448852539, -R2 ;  /* 0x3f6ee58113020823 */ /* 0x000fc80000010802 */
[----:B------:R-:W-:Y:S02]  /*de60*/  @!P0 FFMA.FTZ R2, R19, 0.93318945169448852539, R2 ;  /* 0x3f6ee58113028823 */ /* 0x000fe40000010002 */
.L_x_4445:
[----:B------:R-:W-:Y:S05]  /*de70*/  BSYNC B0 ;  /* 0x0000000000007941 */ /* 0x000fea0003800000 */
.L_x_4443:
        /* <DEDUP_REMOVED lines=11> */
.L_x_4440:
[----:B------:R-:W-:Y:S01]  /*df30*/  FADD.FTZ R2, |R18|, -RZ ;  /* 0x800000ff12027221 */ /* 0x000fe20000010200 */
[C---:B0-2---:R-:W-:Y:S01]  /*df40*/  FSETP.GT.FTZ.AND P6, PT, |R31|.reuse, |R18|, PT ;  /* 0x400000121f00720b */ /* 0x045fe20003fd4200 */
[----:B------:R-:W-:Y:S01]  /*df50*/  FADD.FTZ R29, |R31|, -RZ ;  /* 0x800000ff1f1d7221 */ /* 0x000fe20000010200 */
[----:B------:R-:W-:Y:S04]  /*df60*/  BSSY B4, `(.L_x_4446) ;  /* 0x000000e000047945 */ /* 0x000fe80003800000 */
[----:B------:R-:W-:Y:S02]  /*df70*/  FSEL R17, R29, R2, P6 ;  /* 0x000000021d117208 */ /* 0x000fe40003000000 */
[----:B------:R-:W-:-:S02]  /*df80*/  FSEL R29, R2, R29, P6 ;  /* 0x0000001d021d7208 */ /* 0x000fc40003000000 */
        /* <DEDUP_REMOVED lines=11> */
.L_x_4447:
[----:B------:R-:W-:Y:S05]  /*e040*/  BSYNC B4 ;  /* 0x0000000000047941 */ /* 0x000fea0003800000 */
.L_x_4446:
        /* <DEDUP_REMOVED lines=18> */
.L_x_4449:
[----:B------:R-:W-:Y:S02]  /*e170*/  ISETP.GE.AND P0, PT, R18, RZ, PT ;  /* 0x000000ff1200720c */ /* 0x000fe40003f06270 */
[----:B------:R-:W-:-:S11]  /*e180*/  MOV R19, 0x3fd774eb ;  /* 0x3fd774eb00137802 */ /* 0x000fd60000000f00 */
[----:B------:R-:W-:-:S04]  /*e190*/  @P0 FFMA.FTZ R2, R19, 0.93318945169448852539, -R2 ;  /* 0x3f6ee58113020823 */ /* 0x000fc80000010802 */
[----:B------:R-:W-:Y:S02]  /*e1a0*/  @!P0 FFMA.FTZ R2, R19, 0.93318945169448852539, R2 ;  /* 0x3f6ee58113028823 */ /* 0x000fe40000010002 */
.L_x_4450:
[----:B------:R-:W-:Y:S05]  /*e1b0*/  BSYNC B0 ;  /* 0x0000000000007941 */ /* 0x000fea0003800000 */
.L_x_4448:
        /* <DEDUP_REMOVED lines=10> */
.L_x_4439:
[----:B------:R-:W-:Y:S05]  /*e260*/  BSYNC B3 ;  /* 0x0000000000037941 */ /* 0x000fea0003800000 */
.L_x_4436:
[----:B------:R-:W-:-:S13]  /*e270*/  ISETP.NE.AND P0, PT, R7, RZ, PT ;  /* 0x000000ff0700720c */ /* 0x000fda0003f05270 */
[----:B-1----:R-:W-:-:S05]  /*e280*/  @!P0 FADD.FTZ R20, -R20, -RZ ;  /* 0x800000ff14148221 */ /* 0x002fca0000010100 */
[----:B------:R-:W-:Y:S01]  /*e290*/  MOV R7, R20 ;  /* 0x0000001400077202 */ /* 0x000fe20000000f00 */
[----:B------:R-:W-:Y:S05]  /*e2a0*/  BRA `(.L_x_4451) ;  /* 0x00000db000007947 */ /* 0x000fea0003800000 */
.L_x_4414:
[----:B------:R-:W-:Y:S02]  /*e2b0*/  FADD.FTZ R17, -R17, 6.1232342629258392722e-17 ;  /* 0x248d313211117421 */ /* 0x000fe40000010100 */
[----:B------:R-:W-:Y:S02]  /*e2c0*/  FADD.FTZ R7, -R19, -RZ ;  /* 0x800000ff13077221 */ /* 0x000fe40000010100 */
[----:B------:R-:W-:Y:S01]  /*e2d0*/  FADD.FTZ R18, R17, 1.5707963705062866211 ;  /* 0x3fc90fdb11127421 */ /* 0x000fe20000010000 */
[----:B------:R-:W-:Y:S05]  /*e2e0*/  BRA `(.L_x_4451) ;  /* 0x00000d7000007947 */ /* 0x000fea0003800000 */
.L_x_4413:
[----:B------:R-:W-:Y:S01]  /*e2f0*/  HFMA2.MMA R18, -RZ, RZ, 0, 0 ;  /* 0x00000000ff127435 */ /* 0x000fe200000001ff */
[----:B------:R-:W-:Y:S01]  /*e300*/  FADD.FTZ R7, -R19, -RZ ;  /* 0x800000ff13077221 */ /* 0x000fe20000010100 */
[----:B------:R-:W-:Y:S05]  /*e310*/  BRA `(.L_x_4451) ;  /* 0x00000d4000007947 */ /* 0x000fea0003800000 */
.L_x_4412:
        /* <DEDUP_REMOVED lines=24> */
.L_x_4456:
[----:B------:R-:W-:Y:S05]  /*e4a0*/  BSYNC B4 ;  /* 0x0000000000047941 */ /* 0x000fea0003800000 */
.L_x_4455:
        /* <DEDUP_REMOVED lines=18> */
.L_x_4458:
[----:B------:R-:W-:Y:S02]  /*e5d0*/  ISETP.GE.AND P0, PT, R17, RZ, PT ;  /* 0x000000ff1100720c */ /* 0x000fe40003f06270 */
[----:B------:R-:W-:-:S11]  /*e5e0*/  MOV R21, 0x3fd774eb ;  /* 0x3fd774eb00157802 */ /* 0x000fd60000000f00 */
[----:B------:R-:W-:-:S04]  /*e5f0*/  @P0 FFMA.FTZ R2, R21, 0.93318945169448852539, -R2 ;  /* 0x3f6ee58115020823 */ /* 0x000fc80000010802 */
[----:B------:R-:W-:Y:S02]  /*e600*/  @!P0 FFMA.FTZ R2, R21, 0.93318945169448852539, R2 ;  /* 0x3f6ee58115028823 */ /* 0x000fe40000010002 */
.L_x_4459:
[----:B------:R-:W-:Y:S05]  /*e610*/  BSYNC B0 ;  /* 0x0000000000007941 */ /* 0x000fea0003800000 */
.L_x_4457:
        /* <DEDUP_REMOVED lines=13> */
.L_x_4454:
        /* <DEDUP_REMOVED lines=12> */
.L_x_4462:
[----:B------:R-:W-:Y:S05]  /*e7b0*/  BSYNC B4 ;  /* 0x0000000000047941 */ /* 0x000fea0003800000 */
.L_x_4461:
        /* <DEDUP_REMOVED lines=18> */
.L_x_4464:
[----:B------:R-:W-:Y:S02]  /*e8e0*/  ISETP.GE.AND P0, PT, R17, RZ, PT ;  /* 0x000000ff1100720c */ /* 0x000fe40003f06270 */
[----:B------:R-:W-:-:S11]  /*e8f0*/  MOV R23, 0x3fd774eb ;  /* 0x3fd774eb00177802 */ /* 0x000fd60000000f00 */
[----:B------:R-:W-:-:S04]  /*e900*/  @P0 FFMA.FTZ R2, R23, 0.93318945169448852539, -R2 ;  /* 0x3f6ee58117020823 */ /* 0x000fc80000010802 */
[----:B------:R-:W-:Y:S02]  /*e910*/  @!P0 FFMA.FTZ R2, R23, 0.93318945169448852539, R2 ;  /* 0x3f6ee58117028823 */ /* 0x000fe40000010002 */
.L_x_4465:
[----:B------:R-:W-:Y:S05]  /*e920*/  BSYNC B0 ;  /* 0x0000000000007941 */ /* 0x000fea0003800000 */
.L_x_4463:
        /* <DEDUP_REMOVED lines=27> */
.L_x_4453:
        /* <DEDUP_REMOVED lines=33> */
.L_x_4467:
[----:B------:R-:W-:Y:S05]  /*ecf0*/  BSYNC B4 ;  /* 0x0000000000047941 */ /* 0x000fea0003800000 */
.L_x_4466:
        /* <DEDUP_REMOVED lines=18> */
.L_x_4469:
[----:B------:R-:W-:Y:S02]  /*ee20*/  ISETP.GE.AND P0, PT, R17, RZ, PT ;  /* 0x000000ff1100720c */ /* 0x000fe40003f06270 */
[----:B------:R-:W-:-:S11]  /*ee30*/  MOV R23, 0x3fd774eb ;  /* 0x3fd774eb00177802 */ /* 0x000fd60000000f00 */
[----:B------:R-:W-:-:S04]  /*ee40*/  @P0 FFMA.FTZ R2, R23, 0.93318945169448852539, -R2 ;  /* 0x3f6ee58117020823 */ /* 0x000fc80000010802 */
[----:B------:R-:W-:Y:S02]  /*ee50*/  @!P0 FFMA.FTZ R2, R23, 0.93318945169448852539, R2 ;  /* 0x3f6ee58117028823 */ /* 0x000fe40000010002 */
.L_x_4470:
[----:B------:R-:W-:Y:S05]  /*ee60*/  BSYNC B0 ;  /* 0x0000000000007941 */ /* 0x000fea0003800000 */
.L_x_4468:
        /* <DEDUP_REMOVED lines=10> */
.L_x_4460:
[----:B------:R-:W-:Y:S05]  /*ef10*/  BSYNC B3 ;  /* 0x0000000000037941 */ /* 0x000fea0003800000 */
.L_x_4452:
[----:B------:R-:W-:Y:S01]  /*ef20*/  ISETP.NE.AND P0, PT, R7, RZ, PT ;  /* 0x000000ff0700720c */ /* 0x000fe20003f05270 */
[----:B------:R-:W-:Y:S02]  /*ef30*/  FADD.FTZ R7, R21, 0.69314718246459960938 ;  /* 0x3f31721815077421 */ /* 0x000fe40000010000 */
[----:B------:R-:W-:-:S10]  /*ef40*/  FADD.FTZ R18, |R2|, -RZ ;  /* 0x800000ff02127221 */ /* 0x000fd40000010200 */
[----:B------:R-:W-:Y:S01]  /*ef50*/  @!P0 FADD.FTZ R7, -R7, -RZ ;  /* 0x800000ff07078221 */ /* 0x000fe20000010100 */
[----:B------:R-:W-:Y:S05]  /*ef60*/  BRA `(.L_x_4451) ;  /* 0x000000f000007947 */ /* 0x000fea0003800000 */
.L_x_4411:
        /* <DEDUP_REMOVED lines=15> */
.L_x_4451:
[----:B------:R-:W-:Y:S05]  /*f060*/  BSYNC B2 ;  /* 0x0000000000027941 */ /* 0x000fea0003800000 */
.L_x_4410:
[--C-:B------:R-:W-:Y:S01]  /*f070*/  HADD2.F32 R19, -RZ, R8.reuse.H0_H0 ;  /* 0x20000008ff137230 */ /* 0x100fe20000004100 */
[----:B------:R-:W-:Y:S01]  /*f080*/  BSSY B2, `(.L_x_4471) ;  /* 0x000027d000027945 */ /* 0x000fe20003800000 */
[----:B------:R-:W-:-:S03]  /*f090*/  HADD2.F32 R8, -RZ, R8.H1_H1 ;  /* 0x30000008ff087230 */ /* 0x000fc60000004100 */
[C---:B------:R-:W-:Y:S01]  /*f0a0*/  FSETP.GTU.FTZ.AND P0, PT, |R19|.reuse, +INF , PT ;  /* 0x7f8000001300780b */ /* 0x040fe20003f1c200 */
[----:B--2---:R-:W-:Y:S01]  /*f0b0*/  FADD.FTZ R31, |R19|, -RZ ;  /* 0x800000ff131f7221 */ /* 0x004fe20000010200 */
        /* <DEDUP_REMOVED lines=105> */
.L_x_4479:
        /* <DEDUP_REMOVED lines=10> */
.L_x_4481:
[----:B------:R-:W-:-:S04]  /*f7f0*/  FADD.FTZ R2, -R24, R25 ;  /* 0x0000001918027221 */ /* 0x000fc80000010100 */
[----:B------:R-:W-:Y:S02]  /*f800*/  FMUL.FTZ R2, R2, 0.5 ;  /* 0x3f00000002027820 */ /* 0x000fe40000410000 */
.L_x_4482:
[----:B------:R-:W-:Y:S05]  /*f810*/  BSYNC B1 ;  /* 0x0000000000017941 */ /* 0x000fea0003800000 */
.L_x_4480:
        /* <DEDUP_REMOVED lines=11> */
.L_x_4484:
[----:B------:R-:W-:-:S04]  /*f8d0*/  FADD.FTZ R21, R22, -R21 ;  /* 0x8000001516157221 */ /* 0x000fc80000010000 */
[----:B------:R-:W-:Y:S02]  /*f8e0*/  FMUL.FTZ R21, R21, 0.5 ;  /* 0x3f00000015157820 */ /* 0x000fe40000410000 */
.L_x_4485:
[----:B------:R-:W-:Y:S05]  /*f8f0*/  BSYNC B1 ;  /* 0x0000000000017941 */ /* 0x000fea0003800000 */
.L_x_4483:
        /* <DEDUP_REMOVED lines=35> */
.L_x_4478:
[----:B------:R0:W1:Y:S02]  /*fb30*/  MUFU.SQRT R21, R20 ;  /* 0x0000001400157308 */ /* 0x0000640000002000 */
.L_x_4477:
[----:B------:R-:W-:Y:S05]  /*fb40*/  BSYNC B0 ;  /* 0x0000000000007941 */ /* 0x000fea0003800000 */
.L_x_4476:
        /* <DEDUP_REMOVED lines=24> */
.L_x_4492:
[----:B0-----:R-:W-:-:S04]  /*fcd0*/  FADD.FTZ R20, -R24, R25 ;  /* 0x0000001918147221 */ /* 0x001fc80000010100 */
[----:B------:R-:W-:Y:S02]  /*fce0*/  FMUL.FTZ R20, R20, 0.5 ;  /* 0x3f00000014147820 */ /* 0x000fe40000410000 */
.L_x_4493:
[----:B------:R-:W-:Y:S05]  /*fcf0*/  BSYNC B1 ;  /* 0x0000000000017941 */ /* 0x000fea0003800000 */
.L_x_4491:
        /* <DEDUP_REMOVED lines=10> */
.L_x_4495:
[----:B------:R-:W-:-:S04]  /*fda0*/  FADD.FTZ R22, -R23, R22 ;  /* 0x0000001617167221 */ /* 0x000fc80000010100 */
[----:B------:R-:W-:Y:S02]  /*fdb0*/  FMUL.FTZ R23, R22, 0.5 ;  /* 0x3f00000016177820 */ /* 0x000fe40000410000 */
.L_x_4496:
[----:B------:R-:W-:Y:S05]  /*fdc0*/  BSYNC B1 ;  /* 0x0000000000017941 */ /* 0x000fea0003800000 */
.L_x_4494:
[----:B------:R-:W-:Y:S01]  /*fdd0*/  FADD.FTZ R23, R23, R20 ;  /* 0x0000001417177221 */ /* 0x000fe20000010000 */
[----:B------:R-:W-:Y:S01]  /*fde0*/  PLOP3.LUT P0, PT, PT, PT, PT, 0x80, 0x0 ;  /* 0x000000000000781c */ /* 0x000fe20003f0f070 */
[----:B------:R-:W-:-:S04]  /*fdf0*/  FADD.FTZ R26, R31, R26 ;  /* 0x0000001a1f1a7221 */ /* 0x000fc80000010000 */
[----:B------:R-:W-:-:S04]  /*fe00*/  FMUL.FTZ R23, R26, R23 ;  /* 0x000000171a177220 */ /* 0x000fc80000410000 */
[----:B------:R0:W2:Y:S01]  /*fe10*/  MUFU.SQRT R22, R23 ;  /* 0x0000001700167308 */ /* 0x0000a20000002000 */
[----:B------:R-:W-:Y:S05]  /*fe20*/  BRA `(.L_x_4488) ;  /* 0x000001a000007947 */ /* 0x000fea0003800000 */
.L_x_4490:
        /* <DEDUP_REMOVED lines=15> */
.L_x_4489:
        /* <DEDUP_REMOVED lines=8> */
.L_x_4487:
[----:B------:R-:W-:Y:S01]  /*ffa0*/  PLOP3.LUT P0, PT, PT, PT, PT, 0x80, 0x0 ;  /* 0x000000000000781c */ /* 0x000fe20003f0f070 */
[----:B------:R-:W-:Y:S02]  /*ffb0*/  FMUL.FTZ R22, R26, 16777216 ;  /* 0x4b8000001a167820 */ /* 0x000fe40000410000 */
[----:B------:R-:W-:-:S05]  /*ffc0*/  FMUL.FTZ R31, R31, 16777216 ;  /* 0x4b8000001f1f7820 */ /* 0x000fca0000410000 */
.L_x_4488:
[----:B------:R-:W-:Y:S05]  /*ffd0*/  BSYNC B0 ;  /* 0x0000000000007941 */ /* 0x000fea0003800000 */
.L_x_4486:
        /* <DEDUP_REMOVED lines=11> */
[----:B0-23--:R-:W-:Y:S02]  /*10090*/  FMUL.FTZ R22, R20, R23 ;  /* 0x0000001714167220 */ /* 0x00dfe40000410000 */
        /* <DEDUP_REMOVED lines=21> */
.L_x_4499:
[----:B------:R-:W-:Y:S01]  /*101f0*/  MOV R8, 0x3f000000 ;  /* 0x3f00000000087802 */ /* 0x000fe20000000f00 */
[C---:B------:R-:W-:Y:S01]  /*10200*/  FADD.FTZ R19, |R2|.reuse, -RZ ;  /* 0x800000ff02137221 */ /* 0x040fe20000010200 */
[C---:B------:R-:W-:Y:S02]  /*10210*/  FSETP.GT.FTZ.AND P0, PT, |R2|.reuse, 0.56000000238418579102, PT ;  /* 0x3f0f5c290200780b */ /* 0x040fe40003f14200 */
[----:B------:R-:W-:Y:S01]  /*10220*/  FSETP.NEU.FTZ.AND P1, PT, |R2|, 1, PT ;  /* 0x3f8000000200780b */ /* 0x000fe20003f3d200 */
[----:B------:R-:W-:-:S04]  /*10230*/  FFMA.FTZ R8, -R19, R8, 0.5 ;  /* 0x3f00000013087423 */ /* 0x000fc80000010108 */
[----:B0-----:R-:W0:Y:S02]  /*10240*/  MUFU.RSQ R23, R8 ;  /* 0x0000000800177308 */ /* 0x001e240000001400 */
        /* <DEDUP_REMOVED lines=22> */
.L_x_4498:
        /* <DEDUP_REMOVED lines=9> */
[----:B0-----:R-:W0:Y:S08]  /*10440*/  MUFU.RCP R23, R8 ;  /* 0x0000000800177308 */ /* 0x001e300000001000 */
        /* <DEDUP_REMOVED lines=10> */
.L_x_4503:
[----:B------:R-:W-:Y:S05]  /*104f0*/  BSYNC B4 ;  /* 0x0000000000047941 */ /* 0x000fea0003800000 */
.L_x_4502:
        /* <DEDUP_REMOVED lines=18> */
.L_x_4505:
[----:B------:R-:W-:Y:S02]  /*10620*/  ISETP.GE.AND P0, PT, R31, RZ, PT ;  /* 0x000000ff1f00720c */ /* 0x000fe40003f06270 */
[----:B------:R-:W-:-:S11]  /*10630*/  MOV R19, 0x3fd774eb ;  /* 0x3fd774eb00137802 */ /* 0x000fd60000000f00 */
[----:B------:R-:W-:-:S04]  /*10640*/  @P0 FFMA.FTZ R2, R19, 0.93318945169448852539, -R2 ;  /* 0x3f6ee58113020823 */ /* 0x000fc80000010802 */
[----:B------:R-:W-:Y:S02]  /*10650*/  @!P0 FFMA.FTZ R2, R19, 0.93318945169448852539, R2 ;  /* 0x3f6ee58113028823 */ /* 0x000fe40000010002 */
.L_x_4506:
[----:B------:R-:W-:Y:S05]  /*10660*/  BSYNC B0 ;  /* 0x0000000000007941 */ /* 0x000fea0003800000 */
.L_x_4504:
[C---:B------:R-:W-:Y:S01]  /*10670*/  FSETP.NEU.FTZ.AND P0, PT, |R31|.reuse, |R22|, PT ;  /* 0x400000161f00720b */ /* 0x040fe20003f1d200 */
[C---:B------:R-:W-:Y:S01]  /*10680*/  FADD.FTZ R20, |R31|.reuse, |R22| ;  /* 0x400000161f147221 */ /* 0x040fe20000010200 */
[----:B------:R-:W-:Y:S01]  /*10690*/  FSETP.NEU.FTZ.AND P1, PT, R8, RZ, PT ;  /* 0x000000ff0800720b */ /* 0x000fe20003f3d000 */
[----:B------:R-:W-:Y:S01]  /*106a0*/  HFMA2.MMA R8, -RZ, RZ, 2.04296875, -15.78125 ;  /* 0x4016cbe4ff087435 */ /* 0x000fe200000001ff */
[----:B------:R-:W-:-:S09]  /*106b0*/  ISETP.GE.AND P2, PT, R31, RZ, PT ;  /* 0x000000ff1f00720c */ /* 0x000fd20003f46270 */
[----:B------:R-:W-:Y:S02]  /*106c0*/  @!P0 FSEL R2, R8, 0.78539818525314331055, !P2 ;  /* 0x3f490fdb08028808 */ /* 0x000fe40005000000 */
[----:B------:R-:W-:Y:S02]  /*106d0*/  @!P1 FSEL R2, RZ, 3.1415927410125732422, P2 ;  /* 0x40490fdbff029808 */ /* 0x000fe40001000000 */
[----:B------:R-:W-:Y:S02]  /*106e0*/  FSETP.GTU.FTZ.AND P0, PT, |R20|, +INF , PT ;  /* 0x7f8000001400780b */ /* 0x000fe40003f1c200 */
[----:B------:R-:W-:-:S04]  /*106f0*/  LOP3.LUT R19, R2, 0x80000000, R22, 0xb8, !PT ;  /* 0x8000000002137812 */ /* 0x000fc800078eb816 */
[----:B------:R-:W-:Y:S01]  /*10700*/  FSEL R20, R20, R19, P0 ;  /* 0x0000001314147208 */ /* 0x000fe20000000000 */
[----:B------:R-:W-:Y:S05]  /*10710*/  BRA `(.L_x_4500) ;  /* 0x0000033000007947 */ /* 0x000fea0003800000 */
.L_x_4501:
        /* <DEDUP_REMOVED lines=17> */
.L_x_4508:
[----:B------:R-:W-:Y:S05]  /*10830*/  BSYNC B4 ;  /* 0x0000000000047941 */ /* 0x000fea0003800000 */
.L_x_4507:
        /* <DEDUP_REMOVED lines=18> */
.L_x_4510:
[----:B------:R-:W-:Y:S02]  /*10960*/  ISETP.GE.AND P0, PT, R31, RZ, PT ;  /* 0x000000ff1f00720c */ /* 0x000fe40003f06270 */
[----:B------:R-:W-:-:S11]  /*10970*/  MOV R19, 0x3fd774eb ;  /* 0x3fd774eb00137802 */ /* 0x000fd60000000f00 */
[----:B------:R-:W-:-:S04]  /*10980*/  @P0 FFMA.FTZ R2, R19, 0.93318945169448852539, -R2 ;  /* 0x3f6ee58113020823 */ /* 0x000fc80000010802 */
[----:B------:R-:W-:Y:S02]  /*10990*/  @!P0 FFMA.FTZ R2, R19, 0.93318945169448852539, R2 ;  /* 0x3f6ee58113028823 */ /* 0x000fe40000010002 */
.L_x_4511:
[----:B------:R-:W-:Y:S05]  /*109a0*/  BSYNC B0 ;  /* 0x0000000000007941 */ /* 0x000fea0003800000 */
.L_x_4509:
[C---:B------:R-:W-:Y:S01]  /*109b0*/  FSETP.NEU.FTZ.AND P0, PT, |R31|.reuse, |R22|, PT ;  /* 0x400000161f00720b */ /* 0x040fe20003f1d200 */
[----:B------:R-:W-:Y:S01]  /*109c0*/  FADD.FTZ R20, |R22|, |R31| ;  /* 0x4000001f16147221 */ /* 0x000fe20000010200 */
        /* <DEDUP_REMOVED lines=8> */
.L_x_4500:
[----:B------:R-:W-:Y:S05]  /*10a50*/  BSYNC B3 ;  /* 0x0000000000037941 */ /* 0x000fea0003800000 */
.L_x_4497:
[----:B------:R-:W-:-:S13]  /*10a60*/  ISETP.NE.AND P0, PT, R17, RZ, PT ;  /* 0x000000ff1100720c */ /* 0x000fda0003f05270 */
[----:B-1----:R-:W-:-:S05]  /*10a70*/  @!P0 FADD.FTZ R21, -R21, -RZ ;  /* 0x800000ff15158221 */ /* 0x002fca0000010100 */
[----:B------:R-:W-:Y:S01]  /*10a80*/  MOV R17, R21 ;  /* 0x0000001500117202 */ /* 0x000fe20000000f00 */
[----:B------:R-:W-:Y:S05]  /*10a90*/  BRA `(.L_x_4512) ;  /* 0x00000db000007947 */ /* 0x000fea0003800000 */
.L_x_4475:
[----:B------:R-:W-:Y:S02]  /*10aa0*/  FADD.FTZ R19, -R19, 6.1232342629258392722e-17 ;  /* 0x248d313213137421 */ /* 0x000fe40000010100 */
[----:B------:R-:W-:Y:S02]  /*10ab0*/  FADD.FTZ R17, -R8, -RZ ;  /* 0x800000ff08117221 */ /* 0x000fe40000010100 */
[----:B------:R-:W-:Y:S01]  /*10ac0*/  FADD.FTZ R20, R19, 1.5707963705062866211 ;  /* 0x3fc90fdb13147421 */ /* 0x000fe20000010000 */
[----:B------:R-:W-:Y:S05]  /*10ad0*/  BRA `(.L_x_4512) ;  /* 0x00000d7000007947 */ /* 0x000fea0003800000 */
.L_x_4474:
[----:B------:R-:W-:Y:S01]  /*10ae0*/  HFMA2.MMA R20, -RZ, RZ, 0, 0 ;  /* 0x00000000ff147435 */ /* 0x000fe200000001ff */
[----:B------:R-:W-:Y:S01]  /*10af0*/  FADD.FTZ R17, -R8, -RZ ;  /* 0x800000ff08117221 */ /* 0x000fe20000010100 */
[----:B------:R-:W-:Y:S05]  /*10b00*/  BRA `(.L_x_4512) ;  /* 0x00000d4000007947 */ /* 0x000fea0003800000 */
.L_x_4473:
        /* <DEDUP_REMOVED lines=24> */
.L_x_4517:
[----:B------:R-:W-:Y:S05]  /*10c90*/  BSYNC B4 ;  /* 0x0000000000047941 */ /* 0x000fea0003800000 */
.L_x_4516:
        /* <DEDUP_REMOVED lines=18> */
.L_x_4519:
[----:B------:R-:W-:Y:S02]  /*10dc0*/  ISETP.GE.AND P0, PT, R19, RZ, PT ;  /* 0x000000ff1300720c */ /* 0x000fe40003f06270 */
[----:B------:R-:W-:-:S11]  /*10dd0*/  MOV R23, 0x3fd774eb ;  /* 0x3fd774eb00177802 */ /* 0x000fd60000000f00 */
[----:B------:R-:W-:-:S04]  /*10de0*/  @P0 FFMA.FTZ R2, R23, 0.93318945169448852539, -R2 ;  /* 0x3f6ee58117020823 */ /* 0x000fc80000010802 */
[----:B------:R-:W-:Y:S02]  /*10df0*/  @!P0 FFMA.FTZ R2, R23, 0.93318945169448852539, R2 ;  /* 0x3f6ee58117028823 */ /* 0x000fe40000010002 */
.L_x_4520:
[----:B------:R-:W-:Y:S05]  /*10e00*/  BSYNC B0 ;  /* 0x0000000000007941 */ /* 0x000fea0003800000 */
.L_x_4518:
        /* <DEDUP_REMOVED lines=13> */
.L_x_4515:
        /* <DEDUP_REMOVED lines=12> */
.L_x_4523:
[----:B------:R-:W-:Y:S05]  /*10fa0*/  BSYNC B4 ;  /* 0x0000000000047941 */ /* 0x000fea0003800000 */
.L_x_4522:
        /* <DEDUP_REMOVED lines=18> */
.L_x_4525:
[----:B------:R-:W-:Y:S02]  /*110d0*/  ISETP.GE.AND P0, PT, R19, RZ, PT ;  /* 0x000000ff1300720c */ /* 0x000fe40003f06270 */
[----:B------:R-:W-:-:S11]  /*110e0*/  MOV R23, 0x3fd774eb ;  /* 0x3fd774eb00177802 */ /* 0x000fd60000000f00 */
[----:B------:R-:W-:-:S04]  /*110f0*/  @P0 FFMA.FTZ R2, R23, 0.93318945169448852539, -R2 ;  /* 0x3f6ee58117020823 */ /* 0x000fc80000010802 */
[----:B------:R-:W-:Y:S02]  /*11100*/  @!P0 FFMA.FTZ R2, R23, 0.93318945169448852539, R2 ;  /* 0x3f6ee58117028823 */ /* 0x000fe40000010002 */
.L_x_4526:
[----:B------:R-:W-:Y:S05]  /*11110*/  BSYNC B0 ;  /* 0x0000000000007941 */ /* 0x000fea0003800000 */
.L_x_4524:
        /* <DEDUP_REMOVED lines=27> */
.L_x_4514:
[----:B------:R-:W-:Y:S01]  /*112d0*/  FMUL.FTZ R2, R19, 0.36787945032119750977 ;  /* 0x3ebc5ab213027820 */ /* 0x000fe20000410000 */
[----:B------:R-:W-:Y:S01]  /*112e0*/  MUFU.RCP R26, R21 ;  /* 0x00000015001a7308 */ /* 0x000fe20000001000 */
[----:B------:R-:W-:Y:S01]  /*112f0*/  FMUL.FTZ R20, R8, 0.36787945032119750977 ;  /* 0x3ebc5ab208147820 */ /* 0x000fe20000410000 */
[----:B------:R-:W-:Y:S01]  /*11300*/  MOV R25, 0x3f800000 ;  /* 0x3f80000000197802 */ /* 0x000fe20000000f00 */
[----:B------:R-:W-:Y:S01]  /*11310*/  FADD.FTZ R2, |R2|, -RZ ;  /* 0x800000ff02027221 */ /* 0x000fe20000010200 */
[----:B------:R-:W-:Y:S01]  /*11320*/  BSSY B4, `(.L_x_4527) ;  /* 0x000001c000047945 */ /* 0x000fe20003800000 */
        /* <DEDUP_REMOVED lines=27> */
.L_x_4528:
[----:B------:R-:W-:Y:S05]  /*114e0*/  BSYNC B4 ;  /* 0x0000000000047941 */ /* 0x000fea0003800000 */
.L_x_4527:
        /* <DEDUP_REMOVED lines=18> */
.L_x_4530:
[----:B------:R-:W-:Y:S02]  /*11610*/  ISETP.GE.AND P0, PT, R19, RZ, PT ;  /* 0x000000ff1300720c */ /* 0x000fe40003f06270 */
[----:B------:R-:W-:-:S11]  /*11620*/  MOV R23, 0x3fd774eb ;  /* 0x3fd774eb00177802 */ /* 0x000fd60000000f00 */
[----:B------:R-:W-:-:S04]  /*11630*/  @P0 FFMA.FTZ R2, R23, 0.93318945169448852539, -R2 ;  /* 0x3f6ee58117020823 */ /* 0x000fc80000010802 */
[----:B------:R-:W-:Y:S02]  /*11640*/  @!P0 FFMA.FTZ R2, R23, 0.93318945169448852539, R2 ;  /* 0x3f6ee58117028823 */ /* 0x000fe40000010002 */
.L_x_4531:
[----:B------:R-:W-:Y:S05]  /*11650*/  BSYNC B0 ;  /* 0x0000000000007941 */ /* 0x000fea0003800000 */
.L_x_4529:
        /* <DEDUP_REMOVED lines=10> */
.L_x_4521:
[----:B------:R-:W-:Y:S05]  /*11700*/  BSYNC B3 ;  /* 0x0000000000037941 */ /* 0x000fea0003800000 */
.L_x_4513:
[----:B------:R-:W-:Y:S01]  /*11710*/  ISETP.NE.AND P0, PT, R17, RZ, PT ;  /* 0x000000ff1100720c */ /* 0x000fe20003f05270 */
[----:B------:R-:W-:Y:S02]  /*11720*/  FADD.FTZ R17, R22, 0.69314718246459960938 ;  /* 0x3f31721816117421 */ /* 0x000fe40000010000 */
[----:B------:R-:W-:-:S10]  /*11730*/  FADD.FTZ R20, |R2|, -RZ ;  /* 0x800000ff02147221 */ /* 0x000fd40000010200 */
[----:B------:R-:W-:Y:S01]  /*11740*/  @!P0 FADD.FTZ R17, -R17, -RZ ;  /* 0x800000ff11118221 */ /* 0x000fe20000010100 */
[----:B------:R-:W-:Y:S05]  /*11750*/  BRA `(.L_x_4512) ;  /* 0x000000f000007947 */ /* 0x000fea0003800000 */
.L_x_4472:
        /* <DEDUP_REMOVED lines=15> */
.L_x_4512:
[----:B------:R-:W-:Y:S05]  /*11850*/  BSYNC B2 ;  /* 0x0000000000027941 */ /* 0x000fea0003800000 */
.L_x_4471:
[--C-:B------:R-:W-:Y:S01]  /*11860*/  HADD2.F32 R8, -RZ, R9.reuse.H0_H0 ;  /* 0x20000009ff087230 */ /* 0x100fe20000004100 */
[----:B------:R-:W-:Y:S01]  /*11870*/  BSSY B2, `(.L_x_4532) ;  /* 0x000027d000027945 */ /* 0x000fe20003800000 */
[----:B------:R-:W-:-:S03]  /*11880*/  HADD2.F32 R9, -RZ, R9.H1_H1 ;  /* 0x30000009ff097230 */ /* 0x000fc60000004100 */
[C---:B------:R-:W-:Y:S01]  /*11890*/  FSETP.GTU.FTZ.AND P0, PT, |R8|.reuse, +INF , PT ;  /* 0x7f8000000800780b */ /* 0x040fe20003f1c200 */
[----:B--23--:R-:W-:Y:S01]  /*118a0*/  FADD.FTZ R22, |R8|, -RZ ;  /* 0x800000ff08167221 */ /* 0x00cfe20000010200 */
        /* <DEDUP_REMOVED lines=105> */
.L_x_4540:
        /* <DEDUP_REMOVED lines=10> */
.L_x_4542:
[----:B------:R-:W-:-:S04]  /*11fe0*/  FADD.FTZ R2, -R23, R28 ;  /* 0x0000001c17027221 */ /* 0x000fc80000010100 */
[----:B------:R-:W-:Y:S02]  /*11ff0*/  FMUL.FTZ R2, R2, 0.5 ;  /* 0x3f00000002027820 */ /* 0x000fe40000410000 */
.L_x_4543:
[----:B------:R-:W-:Y:S05]  /*12000*/  BSYNC B1 ;  /* 0x0000000000017941 */ /* 0x000fea0003800000 */
.L_x_4541:
        /* <DEDUP_REMOVED lines=11> */
.L_x_4545:
[----:B------:R-:W-:-:S04]  /*120c0*/  FADD.FTZ R24, R25, -R24 ;  /* 0x8000001819187221 */ /* 0x000fc80000010000 */
[----:B------:R-:W-:Y:S02]  /*120d0*/  FMUL.FTZ R27, R24, 0.5 ;  /* 0x3f000000181b7820 */ /* 0x000fe40000410000 */
.L_x_4546:
[----:B------:R-:W-:Y:S05]  /*120e0*/  BSYNC B1 ;  /* 0x0000000000017941 */ /* 0x000fea0003800000 */
.L_x_4544:
        /* <DEDUP_REMOVED lines=35> */
.L_x_4539:
[----:B------:R0:W1:Y:S02]  /*12320*/  MUFU.SQRT R24, R21 ;  /* 0x0000001500187308 */ /* 0x0000640000002000 */
.L_x_4538:
[----:B------:R-:W-:Y:S05]  /*12330*/  BSYNC B0 ;  /* 0x0000000000007941 */ /* 0x000fea0003800000 */
.L_x_4537:
        /* <DEDUP_REMOVED lines=24> */
.L_x_4553:
[----:B0-----:R-:W-:-:S04]  /*124c0*/  FADD.FTZ R21, -R23, R28 ;  /* 0x0000001c17157221 */ /* 0x001fc80000010100 */
[----:B------:R-:W-:Y:S02]  /*124d0*/  FMUL.FTZ R21, R21, 0.5 ;  /* 0x3f00000015157820 */ /* 0x000fe40000410000 */
.L_x_4554:
[----:B------:R-:W-:Y:S05]  /*124e0*/  BSYNC B1 ;  /* 0x0000000000017941 */ /* 0x000fea0003800000 */
.L_x_4552:
        /* <DEDUP_REMOVED lines=10> */
.L_x_4556:
[----:B------:R-:W-:-:S04]  /*12590*/  FADD.FTZ R25, -R26, R25 ;  /* 0x000000191a197221 */ /* 0x000fc80000010100 */
[----:B------:R-:W-:Y:S02]  /*125a0*/  FMUL.FTZ R26, R25, 0.5 ;  /* 0x3f000000191a7820 */ /* 0x000fe40000410000 */
.L_x_4557:
[----:B------:R-:W-:Y:S05]  /*125b0*/  BSYNC B1 ;  /* 0x0000000000017941 */ /* 0x000fea0003800000 */
.L_x_4555:
[----:B------:R-:W-:Y:S01]  /*125c0*/  FADD.FTZ R26, R26, R21 ;  /* 0x000000151a1a7221 */ /* 0x000fe20000010000 */
[----:B------:R-:W-:Y:S01]  /*125d0*/  PLOP3.LUT P0, PT, PT, PT, PT, 0x80, 0x0 ;  /* 0x000000000000781c */ /* 0x000fe20003f0f070 */
[----:B------:R-:W-:-:S04]  /*125e0*/  FADD.FTZ R31, R22, R31 ;  /* 0x0000001f161f7221 */ /* 0x000fc80000010000 */
[----:B------:R-:W-:-:S06]  /*125f0*/  FMUL.FTZ R31, R31, R26 ;  /* 0x0000001a1f1f7220 */ /* 0x000fcc0000410000 */
[----:B------:R-:W0:Y:S01]  /*12600*/  MUFU.SQRT R31, R31 ;  /* 0x0000001f001f7308 */ /* 0x000e220000002000 */
[----:B------:R-:W-:Y:S05]  /*12610*/  BRA `(.L_x_4549) ;  /* 0x000001a000007947 */ /* 0x000fea0003800000 */
.L_x_4551:
        /* <DEDUP_REMOVED lines=15> */
.L_x_4550:
        /* <DEDUP_REMOVED lines=8> */
.L_x_4548:
[----:B------:R-:W-:Y:S01]  /*12790*/  PLOP3.LUT P0, PT, PT, PT, PT, 0x80, 0x0 ;  /* 0x000000000000781c */ /* 0x000fe20003f0f070 */
[----:B------:R-:W-:Y:S02]  /*127a0*/  FMUL.FTZ R31, R31, 16777216 ;  /* 0x4b8000001f1f7820 */ /* 0x000fe40000410000 */
[----:B------:R-:W-:-:S05]  /*127b0*/  FMUL.FTZ R22, R22, 16777216 ;  /* 0x4b80000016167820 */ /* 0x000fca0000410000 */
.L_x_4549:
[----:B------:R-:W-:Y:S05]  /*127c0*/  BSYNC B0 ;  /* 0x0000000000007941 */ /* 0x000fea0003800000 */
.L_x_4547:
        /* <DEDUP_REMOVED lines=9> */
[----:B0-----:R-:W-:-:S04]  /*12860*/  FFMA.FTZ R21, -R9, R22, 0.5 ;  /* 0x3f00000009157423 */ /* 0x001fc80000010116 */
        /* <DEDUP_REMOVED lines=23> */
.L_x_4560:
        /* <DEDUP_REMOVED lines=28> */
.L_x_4559:
[----:B------:R-:W-:-:S13]  /*12ba0*/  ISETP.GT.AND P0, PT, R8, -0x1, PT ;  /* 0xffffffff0800780c */ /* 0x000fda0003f04270 */
[----:B------:R-:W-:Y:S05]  /*12bb0*/  @P0 BRA `(.L_x_4562) ;  /* 0x0000035000000947 */ /* 0x000fea0003800000 */
[----:B------:R-:W-:Y:S01]  /*12bc0*/  FADD.FTZ R22, -R22, -RZ ;  /* 0x800000ff16167221 */ /* 0x000fe20000010100 */
[----:B------:R-:W-:Y:S01]  /*12bd0*/  BSSY B4, `(.L_x_4563) ;  /* 0x0000011000047945 */ /* 0x000fe20003800000 */
[C---:B0--3--:R-:W-:Y:S02]  /*12be0*/  FADD.FTZ R9, |R31|.reuse, -RZ ;  /* 0x800000ff1f097221 */ /* 0x049fe40000010200 */
[----:B------:R-:W-:Y:S01]  /*12bf0*/  FADD.FTZ R2, |R22|, -RZ ;  /* 0x800000ff16027221 */ /* 0x000fe20000010200 */
[----:B------:R-:W-:-:S04]  /*12c00*/  FSETP.GT.FTZ.AND P6, PT, |R31|, |R22|, PT ;  /* 0x400000161f00720b */ /* 0x000fc80003fd4200 */
[----:B------:R-:W-:Y:S02]  /*12c10*/  FSEL R8, R9, R2, P6 ;  /* 0x0000000209087208 */ /* 0x000fe40003000000 */
        /* <DEDUP_REMOVED lines=11> */
[----:B-12---:R-:W-:Y:S05]  /*12cd0*/  CALL.REL.NOINC `($__internal_4_$__cuda_sm3x_div_rn_ftz_f32_slowpath) ;  /* 0x00015e0000007944 */ /* 0x006fea0003c00000 */
.L_x_4564:
[----:B------:R-:W-:Y:S05]  /*12ce0*/  BSYNC B4 ;  /* 0x0000000000047941 */ /* 0x000fea0003800000 */
.L_x_4563:
        /* <DEDUP_REMOVED lines=18> */
.L_x_4566:
[----:B------:R-:W-:Y:S02]  /*12e10*/  ISETP.GE.AND P0, PT, R22, RZ, PT ;  /* 0x000000ff1600720c */ /* 0x000fe40003f06270 */
[----:B------:R-:W-:-:S11]  /*12e20*/  MOV R9, 0x3fd774eb ;  /* 0x3fd774eb00097802 */ /* 0x000fd60000000f00 */
[----:B------:R-:W-:-:S04]  /*12e30*/  @P0 FFMA.FTZ R2, R9, 0.93318945169448852539, -R2 ;  /* 0x3f6ee58109020823 */ /* 0x000fc80000010802 */
[----:B------:R-:W-:Y:S02]  /*12e40*/  @!P0 FFMA.FTZ R2, R9, 0.93318945169448852539, R2 ;  /* 0x3f6ee58109028823 */ /* 0x000fe40000010002 */
.L_x_4567:
[----:B------:R-:W-:Y:S05]  /*12e50*/  BSYNC B0 ;  /* 0x0000000000007941 */ /* 0x000fea0003800000 */
.L_x_4565:
        /* <DEDUP_REMOVED lines=11> */
.L_x_4562:
[----:B------:R-:W-:Y:S01]  /*12f10*/  FADD.FTZ R2, |R22|, -RZ ;  /* 0x800000ff16027221 */ /* 0x000fe20000010200 */
[C---:B0--3--:R-:W-:Y:S01]  /*12f20*/  FSETP.GT.FTZ.AND P6, PT, |R31|.reuse, |R22|, PT ;  /* 0x400000161f00720b */ /* 0x049fe20003fd4200 */
[----:B------:R-:W-:Y:S01]  /*12f30*/  FADD.FTZ R29, |R31|, -RZ ;  /* 0x800000ff1f1d7221 */ /* 0x000fe20000010200 */
[----:B------:R-:W-:Y:S04]  /*12f40*/  BSSY B4, `(.L_x_4568) ;  /* 0x000000e000047945 */ /* 0x000fe80003800000 */
[----:B------:R-:W-:Y:S02]  /*12f50*/  FSEL R8, R29, R2, P6 ;  /* 0x000000021d087208 */ /* 0x000fe40003000000 */
        /* <DEDUP_REMOVED lines=12> */
.L_x_4569:
[----:B------:R-:W-:Y:S05]  /*13020*/  BSYNC B4 ;  /* 0x0000000000047941 */ /* 0x000fea0003800000 */
.L_x_4568:
        /* <DEDUP_REMOVED lines=18> */
.L_x_4571:
[----:B------:R-:W-:Y:S02]  /*13150*/  ISETP.GE.AND P0, PT, R22, RZ, PT ;  /* 0x000000ff1600720c */ /* 0x000fe40003f06270 */
[----:B------:R-:W-:-:S11]  /*13160*/  MOV R9, 0x3fd774eb ;  /* 0x3fd774eb00097802 */ /* 0x000fd60000000f00 */
[----:B------:R-:W-:-:S04]  /*13170*/  @P0 FFMA.FTZ R2, R9, 0.93318945169448852539, -R2 ;  /* 0x3f6ee58109020823 */ /* 0x000fc80000010802 */
[----:B------:R-:W-:Y:S02]  /*13180*/  @!P0 FFMA.FTZ R2, R9, 0.93318945169448852539, R2 ;  /* 0x3f6ee58109028823 */ /* 0x000fe40000010002 */
.L_x_4572:
[----:B------:R-:W-:Y:S05]  /*13190*/  BSYNC B0 ;  /* 0x0000000000007941 */ /* 0x000fea0003800000 */
.L_x_4570:
[----:B------:R-:W-:Y:S01]  /*131a0*/  FSETP.NEU.FTZ.AND P0, PT, |R22|, |R31|, PT ;  /* 0x4000001f1600720b */ /* 0x000fe20003f1d200 */
        /* <DEDUP_REMOVED lines=9> */
.L_x_4561:
[----:B------:R-:W-:Y:S05]  /*13240*/  BSYNC B3 ;  /* 0x0000000000037941 */ /* 0x000fea0003800000 */
.L_x_4558:
[----:B------:R-:W-:-:S13]  /*13250*/  ISETP.NE.AND P0, PT, R19, RZ, PT ;  /* 0x000000ff1300720c */ /* 0x000fda0003f05270 */
[----:B-1----:R-:W-:Y:S01]  /*13260*/  @!P0 FADD.FTZ R24, -R24, -RZ ;  /* 0x800000ff18188221 */ /* 0x002fe20000010100 */
[----:B------:R-:W-:Y:S05]  /*13270*/  BRA `(.L_x_4573) ;  /* 0x00000dc000007947 */ /* 0x000fea0003800000 */
.L_x_4536:
[----:B------:R-:W-:Y:S02]  /*13280*/  FADD.FTZ R8, -R8, 6.1232342629258392722e-17 ;  /* 0x248d313208087421 */ /* 0x000fe40000010100 */
[----:B------:R-:W-:Y:S02]  /*13290*/  FADD.FTZ R24, -R9, -RZ ;  /* 0x800000ff09187221 */ /* 0x000fe40000010100 */
[----:B------:R-:W-:Y:S01]  /*132a0*/  FADD.FTZ R21, R8, 1.5707963705062866211 ;  /* 0x3fc90fdb08157421 */ /* 0x000fe20000010000 */
[----:B------:R-:W-:Y:S05]  /*132b0*/  BRA `(.L_x_4573) ;  /* 0x00000d8000007947 */ /* 0x000fea0003800000 */
.L_x_4535:
[----:B------:R-:W-:Y:S01]  /*132c0*/  FADD.FTZ R24, -R9, -RZ ;  /* 0x800000ff09187221 */ /* 0x000fe20000010100 */
[----:B------:R-:W-:Y:S01]  /*132d0*/  MOV R21, RZ ;  /* 0x000000ff00157202 */ /* 0x000fe20000000f00 */
[----:B------:R-:W-:Y:S05]  /*132e0*/  BRA `(.L_x_4573) ;  /* 0x00000d5000007947 */ /* 0x000fea0003800000 */
.L_x_4534:
        /* <DEDUP_REMOVED lines=24> */
.L_x_4578:
[----:B------:R-:W-:Y:S05]  /*13470*/  BSYNC B4 ;  /* 0x0000000000047941 */ /* 0x000fea0003800000 */
.L_x_4577:
        /* <DEDUP_REMOVED lines=18> */
.L_x_4580:
[----:B------:R-:W-:Y:S02]  /*135a0*/  ISETP.GE.AND P0, PT, R8, RZ, PT ;  /* 0x000000ff0800720c */ /* 0x000fe40003f06270 */
[----:B------:R-:W-:-:S11]  /*135b0*/  MOV R23, 0x3fd774eb ;  /* 0x3fd774eb00177802 */ /* 0x000fd60000000f00 */
[----:B------:R-:W-:-:S04]  /*135c0*/  @P0 FFMA.FTZ R2, R23, 0.93318945169448852539, -R2 ;  /* 0x3f6ee58117020823 */ /* 0x000fc80000010802 */
[----:B------:R-:W-:Y:S02]  /*135d0*/  @!P0 FFMA.FTZ R2, R23, 0.93318945169448852539, R2 ;  /* 0x3f6ee58117028823 */ /* 0x000fe40000010002 */
.L_x_4581:
[----:B------:R-:W-:Y:S05]  /*135e0*/  BSYNC B0 ;  /* 0x0000000000007941 */ /* 0x000fea0003800000 */
.L_x_4579:
        /* <DEDUP_REMOVED lines=13> */
.L_x_4576:
        /* <DEDUP_REMOVED lines=12> */
.L_x_4584:
[----:B------:R-:W-:Y:S05]  /*13780*/  BSYNC B4 ;  /* 0x0000000000047941 */ /* 0x000fea0003800000 */
.L_x_4583:
        /* <DEDUP_REMOVED lines=18> */
.L_x_4586:
[----:B------:R-:W-:Y:S02]  /*138b0*/  ISETP.GE.AND P0, PT, R8, RZ, PT ;  /* 0x000000ff0800720c */ /* 0x000fe40003f06270 */
[----:B------:R-:W-:-:S11]  /*138c0*/  MOV R23, 0x3fd774eb ;  /* 0x3fd774eb00177802 */ /* 0x000fd60000000f00 */
[----:B------:R-:W-:-:S04]  /*138d0*/  @P0 FFMA.FTZ R2, R23, 0.93318945169448852539, -R2 ;  /* 0x3f6ee58117020823 */ /* 0x000fc80000010802 */
[----:B------:R-:W-:Y:S02]  /*138e0*/  @!P0 FFMA.FTZ R2, R23, 0.93318945169448852539, R2 ;  /* 0x3f6ee58117028823 */ /* 0x000fe40000010002 */
.L_x_4587:
[----:B------:R-:W-:Y:S05]  /*138f0*/  BSYNC B0 ;  /* 0x0000000000007941 */ /* 0x000fea0003800000 */
.L_x_4585:
        /* <DEDUP_REMOVED lines=14> */
[----:B------:R-:W-:Y:S01]  /*139e0*/  FSETP.NEU.FTZ.AND P0, PT, R21, +INF , PT ;  /* 0x7f8000001500780b */ /* 0x000fe20003f1d000 */
[----:B------:R-:W-:-:S03]  /*139f0*/  FADD.FTZ R21, |R9|, R22 ;  /* 0x0000001609157221 */ /* 0x000fc60000010200 */
        /* <DEDUP_REMOVED lines=11> */
.L_x_4575:
        /* <DEDUP_REMOVED lines=19> */
[----:B------:R-:W-:Y:S01]  /*13be0*/  FFMA R2, -R24, R21, 1 ;  /* 0x3f80000018027423 */ /* 0x000fe20000000115 */
[----:B------:R-:W-:-:S02]  /*13bf0*/  MOV R26, 0x3f800000 ;  /* 0x3f800000001a7802 */ /* 0x000fc40000000f00 */
        /* <DEDUP_REMOVED lines=12> */
[----:B0-----:R-:W-:Y:S02]  /*13cc0*/  MOV R2, R23 ;  /* 0x0000001700027202 */ /* 0x001fe40000000f00 */
.L_x_4589:
[----:B------:R-:W-:Y:S05]  /*13cd0*/  BSYNC B4 ;  /* 0x0000000000047941 */ /* 0x000fea0003800000 */
.L_x_4588:
        /* <DEDUP_REMOVED lines=18> */
.L_x_4591:
[----:B------:R-:W-:Y:S02]  /*13e00*/  ISETP.GE.AND P0, PT, R8, RZ, PT ;  /* 0x000000ff0800720c */ /* 0x000fe40003f06270 */
[----:B------:R-:W-:-:S11]  /*13e10*/  MOV R21, 0x3fd774eb ;  /* 0x3fd774eb00157802 */ /* 0x000fd60000000f00 */
[----:B------:R-:W-:-:S04]  /*13e20*/  @P0 FFMA.FTZ R2, R21, 0.93318945169448852539, -R2 ;  /* 0x3f6ee58115020823 */ /* 0x000fc80000010802 */
[----:B------:R-:W-:Y:S02]  /*13e30*/  @!P0 FFMA.FTZ R2, R21, 0.93318945169448852539, R2 ;  /* 0x3f6ee58115028823 */ /* 0x000fe40000010002 */
.L_x_4592:
[----:B------:R-:W-:Y:S05]  /*13e40*/  BSYNC B0 ;  /* 0x0000000000007941 */ /* 0x000fea0003800000 */
.L_x_4590:
        /* <DEDUP_REMOVED lines=10> */
.L_x_4582:
[----:B------:R-:W-:Y:S05]  /*13ef0*/  BSYNC B3 ;  /* 0x0000000000037941 */ /* 0x000fea0003800000 */
.L_x_4574:
[----:B------:R-:W-:Y:S01]  /*13f00*/  ISETP.NE.AND P0, PT, R19, RZ, PT ;  /* 0x000000ff1300720c */ /* 0x000fe20003f05270 */
[----:B------:R-:W-:Y:S02]  /*13f10*/  FADD.FTZ R24, R26, 0.69314718246459960938 ;  /* 0x3f3172181a187421 */ /* 0x000fe40000010000 */
[----:B------:R-:W-:-:S10]  /*13f20*/  FADD.FTZ R21, |R2|, -RZ ;  /* 0x800000ff02157221 */ /* 0x000fd40000010200 */
[----:B------:R-:W-:Y:S01]  /*13f30*/  @!P0 FADD.FTZ R24, -R24, -RZ ;  /* 0x800000ff18188221 */ /* 0x000fe20000010100 */
[----:B------:R-:W-:Y:S05]  /*13f40*/  BRA `(.L_x_4573) ;  /* 0x000000f000007947 */ /* 0x000fea0003800000 */
.L_x_4533:
        /* <DEDUP_REMOVED lines=15> */
.L_x_4573:
[----:B------:R-:W-:Y:S05]  /*14040*/  BSYNC B2 ;  /* 0x0000000000027941 */ /* 0x000fea0003800000 */
.L_x_4532:
[----:B------:R-:W-:Y:S01]  /*14050*/  HFMA2.MMA R9, -RZ, RZ, 0, 2.384185791015625e-07 ;  /* 0x00000004ff097435 */ /* 0x000fe200000001ff */
[----:B------:R-:W-:Y:S02]  /*14060*/  F2FP.PACK_AB R2, R11, R12 ;  /* 0x0000000c0b02723e */ /* 0x000fe400000000ff */
[----:B------:R-:W-:Y:S02]  /*14070*/  F2FP.PACK_AB R3, R3, R14 ;  /* 0x0000000e0303723e */ /* 0x000fe400000000ff */
[----:B------:R-:W-:Y:S02]  /*14080*/  F2FP.PACK_AB R4, R4, R13 ;  /* 0x0000000d0404723e */ /* 0x000fe400000000ff */
[----:B------:R-:W-:Y:S02]  /*14090*/  F2FP.PACK_AB R5, R5, R16 ;  /* 0x000000100505723e */ /* 0x000fe400000000ff */
[----:B------:R-:W-:Y:S01]  /*140a0*/  F2FP.PACK_AB R6, R6, R15 ;  /* 0x0000000f0606723e */ /* 0x000fe200000000ff */
[----:B------:R-:W-:Y:S01]  /*140b0*/  IMAD.WIDE.U32 R8, R0, R9, c[0x0][0x168] ;  /* 0x00005a0000087625 */ /* 0x000fe200078e0009 */
[----:B------:R-:W-:-:S02]  /*140c0*/  F2FP.PACK_AB R7, R7, R18 ;  /* 0x000000120707723e */ /* 0x000fc400000000ff */
[----:B------:R-:W-:Y:S02]  /*140d0*/  F2FP.PACK_AB R20, R17, R20 ;  /* 0x000000141114723e */ /* 0x000fe400000000ff */
[----:B------:R-:W-:Y:S01]  /*140e0*/  F2FP.PACK_AB R21, R24, R21 ;  /* 0x000000151815723e */ /* 0x000fe200000000ff */
[----:B------:R-:W-:-:S05]  /*140f0*/  IMAD.WIDE R8, R10, 0x8, R8 ;  /* 0x000000080a087825 */ /* 0x000fca00078e0208 */
[----:B------:R-:W-:Y:S04]  /*14100*/  STG.E.64 [R8.64], R2 ;  /* 0x0000000208007986 */ /* 0x000fe8000c101b04 */
[----:B------:R-:W-:Y:S04]  /*14110*/  STG.E.64 [R8.64+0x400], R4 ;  /* 0x0004000408007986 */ /* 0x000fe8000c101b04 */
[----:B------:R-:W-:Y:S04]  /*14120*/  STG.E.64 [R8.64+0x800], R6 ;  /* 0x0008000608007986 */ /* 0x000fe8000c101b04 */
[----:B------:R-:W-:Y:S01]  /*14130*/  STG.E.64 [R8.64+0xc00], R20 ;  /* 0x000c001408007986 */ /* 0x000fe2000c101b04 */
[----:B------:R-:W-:Y:S05]  /*14140*/  EXIT ;  /* 0x000000000000794d */ /* 0x000fea0003800000 */
.L_x_4104:
[----:B------:R-:W0:Y:S02]  /*14150*/  S2R R2, SR_TID.X ;  /* 0x0000000000027919 */ /* 0x000e240000002100 */
[----:B0-----:R-:W-:-:S13]  /*14160*/  ISETP.GE.AND P0, PT, R2, R3, PT ;  /* 0x000000030200720c */ /* 0x001fda0003f06270 */
[----:B------:R-:W-:Y:S02]  /*14170*/  @!P0 IADD3 R6, R0, R2, RZ ;  /* 0x0000000200068210 */ /* 0x000fe40007ffe0ff */
[----:B------:R-:W-:-:S04]  /*14180*/  @!P0 IADD3 R2, R2, 0x80, RZ ;  /* 0x0000008002028810 */ /* 0x000fc80007ffe0ff */
[----:B------:R-:W-:-:S13]  /*14190*/  ISETP.GE.AND P6, PT, R2, R3, PT ;  /* 0x000000030200720c */ /* 0x000fda0003fc6270 */
[----:B------:R-:W-:Y:S02]  /*141a0*/  @!P6 IADD3 R4, R0, R2, RZ ;  /* 0x000000020004e210 */ /* 0x000fe40007ffe0ff */
[----:B------:R-:W-:-:S05]  /*141b0*/  @!P6 MOV R5, 0x4 ;  /* 0x000000040005e802 */ /* 0x000fca0000000f00 */
[----:B------:R-:W-:-:S06]  /*141c0*/  @!P6 IMAD.WIDE.U32 R4, R4, R5, c[0x0][0x170] ;  /* 0x00005c000404e625 */ /* 0x000fcc00078e0005 */
[----:B------:R0:W2:Y:S01]  /*141d0*/  @!P6 LDG.E R4, [R4.64] ;  /* 0x000000040404e981 */ /* 0x0000a2000c1e1900 */
[----:B------:R-:W-:Y:S02]  /*141e0*/  @!P6 IADD3 R2, R2, 0x80, RZ ;  /* 0x000000800202e810 */ /* 0x000fe40007ffe0ff */
[----:B------:R-:W-:Y:S02]  /*141f0*/  PRMT R11, RZ, 0x5410, RZ ;  /* 0x00005410ff0b7816 */ /* 0x000fe400000000ff */
[----:B------:R-:W-:Y:S02]  /*14200*/  ISETP.GE.AND P5, PT, R2, R3, PT ;  /* 0x000000030200720c */ /* 0x000fe40003fa6270 */
[----:B0-----:R-:W-:-:S11]  /*14210*/  @!P0 MOV R5, 0x4 ;  /* 0x0000000400058802 */ /* 0x001fd60000000f00 */
[----:B------:R-:W-:Y:S02]  /*14220*/  @!P5 IADD3 R7, R0, R2, RZ ;  /* 0x000000020007d210 */ /* 0x000fe40007ffe0ff */
[----:B------:R-:W-:-:S04]  /*14230*/  @!P5 IADD3 R2, R2, 0x80, RZ ;  /* 0x000000800202d810 */ /* 0x000fc80007ffe0ff */
[----:B------:R-:W-:-:S13]  /*14240*/  ISETP.GE.AND P4, PT, R2, R3, PT ;  /* 0x000000030200720c */ /* 0x000fda0003f86270 */
[----:B------:R-:W-:Y:S02]  /*14250*/  @!P4 IADD3 R8, R0, R2, RZ ;  /* 0x000000020008c210 */ /* 0x000fe40007ffe0ff */
[----:B------:R-:W-:Y:S02]  /*14260*/  @!P4 IADD3 R2, R2, 0x80, RZ ;  /* 0x000000800202c810 */ /* 0x000fe40007ffe0ff */
[----:B------:R-:W-:Y:S02]  /*14270*/  @!P4 MOV R9, 0x4 ;  /* 0x000000040009c802 */ /* 0x000fe40000000f00 */
        /* <DEDUP_REMOVED lines=8> */
[----:B------:R-:W-:Y:S02]  /*14300*/  @!P1 IADD3 R2, R2, 0x80, RZ ;  /* 0x0000008002029810 */ /* 0x000fe40007ffe0ff */
[----:B------:R-:W-:Y:S02]  /*14310*/  @!P3 MOV R13, 0x4 ;  /* 0x00000004000db802 */ /* 0x000fe40000000f00 */
[----:B------:R-:W-:Y:S02]  /*14320*/  @!P2 MOV R17, 0x4 ;  /* 0x000000040011a802 */ /* 0x000fe40000000f00 */
[----:B------:R-:W-:Y:S01]  /*14330*/  @!P1 MOV R19, 0x4 ;  /* 0x0000000400139802 */ /* 0x000fe20000000f00 */
[----:B------:R-:W-:-:S04]  /*14340*/  @!P4 IMAD.WIDE.U32 R8, R8, R9, c[0x0][0x170] ;  /* 0x00005c000808c625 */ /* 0x000fc800078e0009 */
[----:B------:R-:W-:Y:S02]  /*14350*/  @!P3 IMAD.WIDE.U32 R12, R12, R13, c[0x0][0x170] ;  /* 0x00005c000c0cb625 */ /* 0x000fe400078e000d */
[----:B------:R-:W3:Y:S02]  /*14360*/  @!P4 LDG.E R8, [R8.64] ;  /* 0x000000040808c981 */ /* 0x000ee4000c1e1900 */
[----:B------:R-:W-:Y:S02]  /*14370*/  @!P2 IMAD.WIDE.U32 R16, R16, R17, c[0x0][0x170] ;  /* 0x00005c001010a625 */ /* 0x000fe400078e0011 */
[----:B------:R-:W4:Y:S02]  /*14380*/  @!P3 LDG.E R12, [R12.64] ;  /* 0x000000040c0cb981 */ /* 0x000f24000c1e1900 */
[----:B------:R-:W-:Y:S02]  /*14390*/  @!P1 IMAD.WIDE.U32 R18, R18, R19, c[0x0][0x170] ;  /* 0x00005c0012129625 */ /* 0x000fe400078e0013 */
[----:B------:R0:W4:Y:S04]  /*143a0*/  @!P2 LDG.E R17, [R16.64] ;  /* 0x000000041011a981 */ /* 0x000128000c1e1900 */
[----:B------:R1:W4:Y:S01]  /*143b0*/  @!P1 LDG.E R19, [R18.64] ;  /* 0x0000000412139981 */ /* 0x000322000c1e1900 */
[----:B--2---:R-:W-:-:S04]  /*143c0*/  @!P6 PRMT R11, R11, 0x5410, R4 ;  /* 0x000054100b0be816 */ /* 0x004fc80000000004 */
[----:B------:R-:W-:Y:S01]  /*143d0*/  @!P6 PRMT R11, R4, 0x7632, R11 ;  /* 0x00007632040be816 */ /* 0x000fe2000000000b */
[----:B------:R-:W-:Y:S01]  /*143e0*/  @!P0 IMAD.WIDE.U32 R4, R6, R5, c[0x0][0x170] ;  /* 0x00005c0006048625 */ /* 0x000fe200078e0005 */
[----:B------:R-:W-:Y:S02]  /*143f0*/  ISETP.GE.AND P6, PT, R2, R3, PT ;  /* 0x000000030200720c */ /* 0x000fe40003fc6270 */
[----:B------:R-:W-:Y:S02]  /*14400*/  @!P5 MOV R6, 0x4 ;  /* 0x000000040006d802 */ /* 0x000fe40000000f00 */
[----:B------:R2:W5:Y:S03]  /*14410*/  @!P0 LDG.E R10, [R4.64] ;  /* 0x00000004040a8981 */ /* 0x000566000c1e1900 */
[----:B------:R-:W-:-:S05]  /*14420*/  @!P5 IMAD.WIDE.U32 R6, R7, R6, c[0x0][0x170] ;  /* 0x00005c000706d625 */ /* 0x000fca00078e0006 */
[----:B------:R0:W5:Y:S01]  /*14430*/  @!P5 LDG.E R15, [R6.64] ;  /* 0x00000004060fd981 */ /* 0x000162000c1e1900 */
[----:B------:R-:W-:Y:S02]  /*14440*/  @!P6 IADD3 R2, R0, R2, RZ ;  /* 0x000000020002e210 */ /* 0x000fe40007ffe0ff */
[----:B------:R-:W-:-:S05]  /*14450*/  @!P6 MOV R21, 0x4 ;  /* 0x000000040015e802 */ /* 0x000fca0000000f00 */
[----:B--2---:R-:W-:-:S06]  /*14460*/  @!P6 IMAD.WIDE.U32 R4, R2, R21, c[0x0][0x170] ;  /* 0x00005c000204e625 */ /* 0x004fcc00078e0015 */
[----:B------:R-:W2:Y:S01]  /*14470*/  @!P6 LDG.E R4, [R4.64] ;  /* 0x000000040404e981 */ /* 0x000ea2000c1e1900 */
[----:B------:R-:W-:Y:S02]  /*14480*/  PRMT R14, RZ, 0x5410, RZ ;  /* 0x00005410ff0e7816 */ /* 0x000fe400000000ff */
[----:B0-----:R-:W-:Y:S02]  /*14490*/  PRMT R16, RZ, 0x5410, RZ ;  /* 0x00005410ff107816 */ /* 0x001fe400000000ff */
[----:B-1----:R-:W-:Y:S02]  /*144a0*/  PRMT R18, RZ, 0x5410, RZ ;  /* 0x00005410ff127816 */ /* 0x002fe400000000ff */
[----:B------:R-:W-:Y:S02]  /*144b0*/  PRMT R20, RZ, 0x5410, RZ ;  /* 0x00005410ff147816 */ /* 0x000fe400000000ff */
[----:B------:R-:W-:Y:S02]  /*144c0*/  PRMT R26, RZ, 0x5410, RZ ;  /* 0x00005410ff1a7816 */ /* 0x000fe400000000ff */
[----:B------:R-:W-:Y:S01]  /*144d0*/  PRMT R22, RZ, 0x5410, RZ ;  /* 0x00005410ff167816 */ /* 0x000fe200000000ff */
[----:B------:R-:W-:Y:S01]  /*144e0*/  BSSY B2, `(.L_x_4593) ;  /* 0x000028e000027945 */ /* 0x000fe20003800000 */
[----:B------:R-:W-:-:S02]  /*144f0*/  PRMT R7, RZ, 0x7610, R7 ;  /* 0x00007610ff077816 */ /* 0x000fc40000000007 */
[----:B------:R-:W-:Y:S02]  /*14500*/  PRMT R6, RZ, 0x7610, R6 ;  /* 0x00007610ff067816 */ /* 0x000fe40000000006 */
[----:B---3--:R-:W-:Y:S02]  /*14510*/  @!P4 PRMT R16, R16, 0x5410, R8 ;  /* 0x000054101010c816 */ /* 0x008fe40000000008 */
[----:B----4-:R-:W-:Y:S02]  /*14520*/  @!P3 PRMT R18, R18, 0x5410, R12 ;  /* 0x000054101212b816 */ /* 0x010fe4000000000c */
[----:B------:R-:W-:Y:S02]  /*14530*/  @!P2 PRMT R20, R20, 0x5410, R17 ;  /* 0x000054101414a816 */ /* 0x000fe40000000011 */
[----:B------:R-:W-:Y:S02]  /*14540*/  @!P1 PRMT R22, R22, 0x5410, R19 ;  /* 0x0000541016169816 */ /* 0x000fe40000000013 */
[----:B------:R-:W-:-:S02]  /*14550*/  @!P4 PRMT R16, R8, 0x7632, R16 ;  /* 0x000076320810c816 */ /* 0x000fc40000000010 */
[----:B------:R-:W-:Y:S02]  /*14560*/  @!P3 PRMT R18, R12, 0x7632, R18 ;  /* 0x000076320c12b816 */ /* 0x000fe40000000012 */
[----:B------:R-:W-:Y:S02]  /*14570*/  @!P2 PRMT R20, R17, 0x7632, R20 ;  /* 0x000076321114a816 */ /* 0x000fe40000000014 */
[----:B------:R-:W-:Y:S02]  /*14580*/  @!P1 PRMT R22, R19, 0x7632, R22 ;  /* 0x0000763213169816 */ /* 0x000fe40000000016 */
[C---:B-----5:R-:W-:Y:S02]  /*14590*/  @!P0 PRMT R7, R10.reuse, 0x7610, R7 ;  /* 0x000076100a078816 */ /* 0x060fe40000000007 */
[----:B------:R-:W-:Y:S02]  /*145a0*/  @!P0 PRMT R6, R10, 0x7632, R6 ;  /* 0x000076320a068816 */ /* 0x000fe40000000006 */
[----:B------:R-:W-:-:S04]  /*145b0*/  @!P5 PRMT R14, R14, 0x5410, R15 ;  /* 0x000054100e0ed816 */ /* 0x000fc8000000000f */
[----:B------:R-:W-:Y:S02]  /*145c0*/  @!P5 PRMT R14, R15, 0x7632, R14 ;  /* 0x000076320f0ed816 */ /* 0x000fe4000000000e */
[----:B--2---:R-:W-:-:S04]  /*145d0*/  @!P6 PRMT R26, R26, 0x5410, R4 ;  /* 0x000054101a1ae816 */ /* 0x004fc80000000004 */
[----:B------:R-:W-:Y:S01]  /*145e0*/  @!P6 PRMT R26, R4, 0x7632, R26 ;  /* 0x00007632041ae816 */ /* 0x000fe2000000001a */
[----:B------:R-:W-:Y:S05]  /*145f0*/  @P0 BRA `(.L_x_4594) ;  /* 0x000027c000000947 */ /* 0x000fea0003800000 */
[----:B------:R-:W-:Y:S02]  /*14600*/  HADD2.F32 R7, -RZ, R7.H0_H0 ;  /* 0x20000007ff077230 */ /* 0x000fe40000004100 */
        /* <DEDUP_REMOVED lines=41> */
[----:B------:R-:W-:Y:S01]  /*148a0*/  FMUL.FTZ R25, R10, R10 ;  /* 0x0000000a0a197220 */ /* 0x000fe20000410000 */
[----:B------:R-:W-:Y:S01]  /*148b0*/  LOP3.LUT R10, R23, 0x800000, RZ, 0xfc, !PT ;  /* 0x00800000170a7812 */ /* 0x000fe200078efcff */
        /* <DEDUP_REMOVED lines=33> */
[----:B------:R-:W-:-:S03]  /*14ad0*/  MOV R30, 0x3d39bf78 ;  /* 0x3d39bf78001e7802 */ /* 0x000fc60000000f00 */
        /* <DEDUP_REMOVED lines=31> */
.L_x_4602:
        /* <DEDUP_REMOVED lines=10> */
.L_x_4604:
[----:B------:R-:W-:-:S04]  /*14d70*/  FADD.FTZ R5, -R2, R15 ;  /* 0x0000000f02057221 */ /* 0x000fc80000010100 */
[----:B------:R-:W-:Y:S02]  /*14d80*/  FMUL.FTZ R5, R5, 0.5 ;  /* 0x3f00000005057820 */ /* 0x000fe40000410000 */
.L_x_4605:
[----:B------:R-:W-:Y:S05]  /*14d90*/  BSYNC B1 ;  /* 0x0000000000017941 */ /* 0x000fea0003800000 */
.L_x_4603:
        /* <DEDUP_REMOVED lines=11> */
.L_x_4607:
[----:B------:R-:W-:-:S04]  /*14e50*/  FADD.FTZ R17, R10, -R17 ;  /* 0x800000110a117221 */ /* 0x000fc80000010000 */
[----:B------:R-:W-:Y:S02]  /*14e60*/  FMUL.FTZ R24, R17, 0.5 ;  /* 0x3f00000011187820 */ /* 0x000fe40000410000 */
.L_x_4608:
[----:B------:R-:W-:Y:S05]  /*14e70*/  BSYNC B1 ;  /* 0x0000000000017941 */ /* 0x000fea0003800000 */
.L_x_4606:
        /* <DEDUP_REMOVED lines=35> */
.L_x_4601:
[----:B------:R0:W1:Y:S02]  /*150b0*/  MUFU.SQRT R5, R4 ;  /* 0x0000000400057308 */ /* 0x0000640000002000 */
.L_x_4600:
[----:B------:R-:W-:Y:S05]  /*150c0*/  BSYNC B0 ;  /* 0x0000000000007941 */ /* 0x000fea0003800000 */
.L_x_4599:
        /* <DEDUP_REMOVED lines=24> */
.L_x_4615:
[----:B------:R-:W-:-:S04]  /*15250*/  FADD.FTZ R2, -R2, R15 ;  /* 0x0000000f02027221 */ /* 0x000fc80000010100 */
[----:B------:R-:W-:Y:S02]  /*15260*/  FMUL.FTZ R2, R2, 0.5 ;  /* 0x3f00000002027820 */ /* 0x000fe40000410000 */
.L_x_4616:
[----:B------:R-:W-:Y:S05]  /*15270*/  BSYNC B1 ;  /* 0x0000000000017941 */ /* 0x000fea0003800000 */
.L_x_4614:
        /* <DEDUP_REMOVED lines=10> */
.L_x_4618:
[----:B------:R-:W-:-:S04]  /*15320*/  FADD.FTZ R10, -R13, R10 ;  /* 0x0000000a0d0a7221 */ /* 0x000fc80000010100 */
[----:B------:R-:W-:Y:S02]  /*15330*/  FMUL.FTZ R13, R10, 0.5 ;  /* 0x3f0000000a0d7820 */ /* 0x000fe40000410000 */
.L_x_4619:
[----:B------:R-:W-:Y:S05]  /*15340*/  BSYNC B1 ;  /* 0x0000000000017941 */ /* 0x000fea0003800000 */
.L_x_4617:
[----:B------:R-:W-:Y:S01]  /*15350*/  FADD.FTZ R13, R13, R2 ;  /* 0x000000020d0d7221 */ /* 0x000fe20000010000 */
[----:B------:R-:W-:Y:S01]  /*15360*/  PLOP3.LUT P0, PT, PT, PT, PT, 0x80, 0x0 ;  /* 0x000000000000781c */ /* 0x000fe20003f0f070 */
[----:B------:R-:W-:-:S04]  /*15370*/  FADD.FTZ R12, R9, R12 ;  /* 0x0000000c090c7221 */ /* 0x000fc80000010000 */
[----:B------:R-:W-:-:S04]  /*15380*/  FMUL.FTZ R12, R12, R13 ;  /* 0x0000000d0c0c7220 */ /* 0x000fc80000410000 */
[----:B------:R2:W3:Y:S01]  /*15390*/  MUFU.SQRT R10, R12 ;  /* 0x0000000c000a7308 */ /* 0x0004e20000002000 */
[----:B------:R-:W-:Y:S05]  /*153a0*/  BRA `(.L_x_4611) ;  /* 0x000001a000007947 */ /* 0x000fea0003800000 */
.L_x_4613:
        /* <DEDUP_REMOVED lines=15> */
.L_x_4612:
        /* <DEDUP_REMOVED lines=8> */
.L_x_4610:
[----:B------:R-:W-:Y:S01]  /*15520*/  PLOP3.LUT P0, PT, PT, PT, PT, 0x80, 0x0 ;  /* 0x000000000000781c */ /* 0x000fe20003f0f070 */
[----:B------:R-:W-:Y:S02]  /*15530*/  FMUL.FTZ R10, R12, 16777216 ;  /* 0x4b8000000c0a7820 */ /* 0x000fe40000410000 */
[----:B------:R-:W-:-:S05]  /*15540*/  FMUL.FTZ R9, R9, 16777216 ;  /* 0x4b80000009097820 */ /* 0x000fca0000410000 */
.L_x_4611:
[----:B------:R-:W-:Y:S05]  /*15550*/  BSYNC B0 ;  /* 0x0000000000007941 */ /* 0x000fea0003800000 */
.L_x_4609:
        /* <DEDUP_REMOVED lines=33> */
.L_x_4622:
[----:B------:R-:W-:Y:S01]  /*15770*/  MOV R7, 0x3f000000 ;  /* 0x3f00000000077802 */ /* 0x000fe20000000f00 */
[C---:B------:R-:W-:Y:S01]  /*15780*/  FADD.FTZ R2, |R17|.reuse, -RZ ;  /* 0x800000ff11027221 */ /* 0x040fe20000010200 */
[C---:B------:R-:W-:Y:S02]  /*15790*/  FSETP.GT.FTZ.AND P0, PT, |R17|.reuse, 0.56000000238418579102, PT ;  /* 0x3f0f5c291100780b */ /* 0x040fe40003f14200 */
[----:B------:R-:W-:Y:S01]  /*157a0*/  FSETP.NEU.FTZ.AND P1, PT, |R17|, 1, PT ;  /* 0x3f8000001100780b */ /* 0x000fe20003f3d200 */
[----:B0-----:R-:W-:-:S04]  /*157b0*/  FFMA.FTZ R4, -R2, R7, 0.5 ;  /* 0x3f00000002047423 */ /* 0x001fc80000010107 */
        /* <DEDUP_REMOVED lines=23> */
.L_x_4621:
        /* <DEDUP_REMOVED lines=20> */
.L_x_4626:
[----:B------:R-:W-:Y:S05]  /*15a70*/  BSYNC B4 ;  /* 0x0000000000047941 */ /* 0x000fea0003800000 */
.L_x_4625:
        /* <DEDUP_REMOVED lines=18> */
.L_x_4628:
[----:B------:R-:W-:Y:S02]  /*15ba0*/  ISETP.GE.AND P0, PT, R9, RZ, PT ;  /* 0x000000ff0900720c */ /* 0x000fe40003f06270 */
[----:B------:R-:W-:-:S11]  /*15bb0*/  MOV R7, 0x3fd774eb ;  /* 0x3fd774eb00077802 */ /* 0x000fd60000000f00 */
[----:B------:R-:W-:-:S04]  /*15bc0*/  @P0 FFMA.FTZ R2, R7, 0.93318945169448852539, -R2 ;  /* 0x3f6ee58107020823 */ /* 0x000fc80000010802 */
[----:B------:R-:W-:Y:S02]  /*15bd0*/  @!P0 FFMA.FTZ R2, R7, 0.93318945169448852539, R2 ;  /* 0x3f6ee58107028823 */ /* 0x000fe40000010002 */
.L_x_4629:
[----:B------:R-:W-:Y:S05]  /*15be0*/  BSYNC B0 ;  /* 0x0000000000007941 */ /* 0x000fea0003800000 */
.L_x_4627:
[C---:B------:R-:W-:Y:S02]  /*15bf0*/  FSETP.NEU.FTZ.AND P0, PT, |R9|.reuse, |R10|, PT ;  /* 0x4000000a0900720b */ /* 0x040fe40003f1d200 */
        /* <DEDUP_REMOVED lines=10> */
.L_x_4624:
        /* <DEDUP_REMOVED lines=17> */
.L_x_4631:
[----:B------:R-:W-:Y:S05]  /*15db0*/  BSYNC B4 ;  /* 0x0000000000047941 */ /* 0x000fea0003800000 */
.L_x_4630:
        /* <DEDUP_REMOVED lines=18> */
.L_x_4633:
[----:B------:R-:W-:Y:S02]  /*15ee0*/  ISETP.GE.AND P0, PT, R9, RZ, PT ;  /* 0x000000ff0900720c */ /* 0x000fe40003f06270 */
[----:B------:R-:W-:-:S11]  /*15ef0*/  MOV R7, 0x3fd774eb ;  /* 0x3fd774eb00077802 */ /* 0x000fd60000000f00 */
[----:B------:R-:W-:-:S04]  /*15f00*/  @P0 FFMA.FTZ R2, R7, 0.93318945169448852539, -R2 ;  /* 0x3f6ee58107020823 */ /* 0x000fc80000010802 */
[----:B------:R-:W-:Y:S02]  /*15f10*/  @!P0 FFMA.FTZ R2, R7, 0.93318945169448852539, R2 ;  /* 0x3f6ee58107028823 */ /* 0x000fe40000010002 */
.L_x_4634:
[----:B------:R-:W-:Y:S05]  /*15f20*/  BSYNC B0 ;  /* 0x0000000000007941 */ /* 0x000fea0003800000 */
.L_x_4632:
        /* <DEDUP_REMOVED lines=9> */
[----:B------:R-:W-:Y:S02]  /*15fc0*/  FSEL R4, R4, R7, P0 ;  /* 0x0000000704047208 */ /* 0x000fe40000000000 */
.L_x_4623:
[----:B------:R-:W-:Y:S05]  /*15fd0*/  BSYNC B3 ;  /* 0x0000000000037941 */ /* 0x000fea0003800000 */
.L_x_4620:
[----:B------:R-:W-:-:S13]  /*15fe0*/  ISETP.NE.AND P0, PT, R8, RZ, PT ;  /* 0x000000ff0800720c */ /* 0x000fda0003f05270 */
[----:B-1----:R-:W-:Y:S01]  /*15ff0*/  @!P0 FADD.FTZ R5, -R5, -RZ ;  /* 0x800000ff05058221 */ /* 0x002fe20000010100 */
[----:B------:R-:W-:Y:S05]  /*16000*/  BRA `(.L_x_4594) ;  /* 0x00000db000007947 */ /* 0x000fea0003800000 */
.L_x_4598:
[----:B------:R-:W-:Y:S02]  /*16010*/  FADD.FTZ R4, -R7, 6.1232342629258392722e-17 ;  /* 0x248d313207047421 */ /* 0x000fe40000010100 */
[----:B------:R-:W-:Y:S02]  /*16020*/  FADD.FTZ R5, -R6, -RZ ;  /* 0x800000ff06057221 */ /* 0x000fe40000010100 */
[----:B------:R-:W-:Y:S01]  /*16030*/  FADD.FTZ R4, R4, 1.5707963705062866211 ;  /* 0x3fc90fdb04047421 */ /* 0x000fe20000010000 */
[----:B------:R-:W-:Y:S05]  /*16040*/  BRA `(.L_x_4594) ;  /* 0x00000d7000007947 */ /* 0x000fea0003800000 */
.L_x_4597:
[----:B------:R-:W-:Y:S01]  /*16050*/  FADD.FTZ R5, -R6, -RZ ;  /* 0x800000ff06057221 */ /* 0x000fe20000010100 */
[----:B------:R-:W-:Y:S01]  /*16060*/  MOV R4, RZ ;  /* 0x000000ff00047202 */ /* 0x000fe20000000f00 */
[----:B------:R-:W-:Y:S05]  /*16070*/  BRA `(.L_x_4594) ;  /* 0x00000d4000007947 */ /* 0x000fea0003800000 */
.L_x_4596:
        /* <DEDUP_REMOVED lines=24> */
.L_x_4639:
[----:B------:R-:W-:Y:S05]  /*16200*/  BSYNC B4 ;  /* 0x0000000000047941 */ /* 0x000fea0003800000 */
.L_x_4638:
        /* <DEDUP_REMOVED lines=18> */
.L_x_4641:
[----:B------:R-:W-:Y:S02]  /*16330*/  ISETP.GE.AND P0, PT, R7, RZ, PT ;  /* 0x000000ff0700720c */ /* 0x000fe40003f06270 */
[----:B------:R-:W-:-:S11]  /*16340*/  MOV R13, 0x3fd774eb ;  /* 0x3fd774eb000d7802 */ /* 0x000fd60000000f00 */
[----:B------:R-:W-:-:S04]  /*16350*/  @P0 FFMA.FTZ R2, R13, 0.93318945169448852539, -R2 ;  /* 0x3f6ee5810d020823 */ /* 0x000fc80000010802 */
[----:B------:R-:W-:Y:S02]  /*16360*/  @!P0 FFMA.FTZ R2, R13, 0.93318945169448852539, R2 ;  /* 0x3f6ee5810d028823 */ /* 0x000fe40000010002 */
.L_x_4642:
[----:B------:R-:W-:Y:S05]  /*16370*/  BSYNC B0 ;  /* 0x0000000000007941 */ /* 0x000fea0003800000 */
.L_x_4640:
        /* <DEDUP_REMOVED lines=13> */
.L_x_4637:
        /* <DEDUP_REMOVED lines=12> */
.L_x_4645:
[----:B------:R-:W-:Y:S05]  /*16510*/  BSYNC B4 ;  /* 0x0000000000047941 */ /* 0x000fea0003800000 */
.L_x_4644:
        /* <DEDUP_REMOVED lines=18> */
.L_x_4647:
[----:B------:R-:W-:Y:S02]  /*16640*/  ISETP.GE.AND P0, PT, R7, RZ, PT ;  /* 0x000000ff0700720c */ /* 0x000fe40003f06270 */
[----:B------:R-:W-:-:S11]  /*16650*/  MOV R13, 0x3fd774eb ;  /* 0x3fd774eb000d7802 */ /* 0x000fd60000000f00 */
[----:B------:R-:W-:-:S04]  /*16660*/  @P0 FFMA.FTZ R2, R13, 0.93318945169448852539, -R2 ;  /* 0x3f6ee5810d020823 */ /* 0x000fc80000010802 */
[----:B------:R-:W-:Y:S02]  /*16670*/  @!P0 FFMA.FTZ R2, R13, 0.93318945169448852539, R2 ;  /* 0x3f6ee5810d028823 */ /* 0x000fe40000010002 */
.L_x_4648:
[----:B------:R-:W-:Y:S05]  /*16680*/  BSYNC B0 ;  /* 0x0000000000007941 */ /* 0x000fea0003800000 */
.L_x_4646:
        /* <DEDUP_REMOVED lines=11> */
[----:B------:R-:W-:Y:S02]  /*16740*/  FMUL.FTZ R24, R15, R15 ;  /* 0x0000000f0f187220 */ /* 0x000fe40000410000 */
[----:B------:R-:W-:Y:S02]  /*16750*/  FADD.FTZ R9, |R6|, R9 ;  /* 0x0000000906097221 */ /* 0x000fe40000010200 */
[----:B------:R-:W-:-:S04]  /*16760*/  FFMA.FTZ R24, R13, R13, R24 ;  /* 0x0000000d0d187223 */ /* 0x000fc80000010018 */
[----:B------:R-:W0:Y:S02]  /*16770*/  MUFU.SQRT R13, R24 ;  /* 0x00000018000d7308 */ /* 0x000e240000002000 */
[----:B0-----:R-:W-:Y:S01]  /*16780*/  @P0 FMUL.FTZ R10, R12, R13 ;  /* 0x0000000d0c0a0220 */ /* 0x001fe20000410000 */
[----:B------:R-:W-:-:S04]  /*16790*/  FSETP.NEU.FTZ.AND P0, PT, R4, +INF , PT ;  /* 0x7f8000000400780b */ /* 0x000fc80003f1d000 */
        /* <DEDUP_REMOVED lines=10> */
.L_x_4636:
        /* <DEDUP_REMOVED lines=33> */
.L_x_4650:
[----:B------:R-:W-:Y:S05]  /*16a50*/  BSYNC B4 ;  /* 0x0000000000047941 */ /* 0x000fea0003800000 */
.L_x_4649:
        /* <DEDUP_REMOVED lines=18> */
.L_x_4652:
[----:B------:R-:W-:Y:S02]  /*16b80*/  ISETP.GE.AND P0, PT, R7, RZ, PT ;  /* 0x000000ff0700720c */ /* 0x000fe40003f06270 */
[----:B------:R-:W-:-:S11]  /*16b90*/  MOV R13, 0x3fd774eb ;  /* 0x3fd774eb000d7802 */ /* 0x000fd60000000f00 */
[----:B------:R-:W-:-:S04]  /*16ba0*/  @P0 FFMA.FTZ R2, R13, 0.93318945169448852539, -R2 ;  /* 0x3f6ee5810d020823 */ /* 0x000fc80000010802 */
[----:B------:R-:W-:Y:S02]  /*16bb0*/  @!P0 FFMA.FTZ R2, R13, 0.93318945169448852539, R2 ;  /* 0x3f6ee5810d028823 */ /* 0x000fe40000010002 */
.L_x_4653:
[----:B------:R-:W-:Y:S05]  /*16bc0*/  BSYNC B0 ;  /* 0x0000000000007941 */ /* 0x000fea0003800000 */
.L_x_4651:
[----:B------:R-:W-:Y:S01]  /*16bd0*/  FSETP.NEU.FTZ.AND P1, PT, R9, |R6|, PT ;  /* 0x400000060900720b */ /* 0x000fe20003f3d000 */
[----:B------:R-:W-:Y:S01]  /*16be0*/  HFMA2.MMA R4, -RZ, RZ, 2.04296875, -15.78125 ;  /* 0x4016cbe4ff047435 */ /* 0x000fe200000001ff */
        /* <DEDUP_REMOVED lines=8> */
.L_x_4643:
[----:B------:R-:W-:Y:S05]  /*16c70*/  BSYNC B3 ;  /* 0x0000000000037941 */ /* 0x000fea0003800000 */
.L_x_4635:
[----:B------:R-:W-:Y:S01]  /*16c80*/  ISETP.NE.AND P0, PT, R8, RZ, PT ;  /* 0x000000ff0800720c */ /* 0x000fe20003f05270 */
[----:B------:R-:W-:Y:S02]  /*16c90*/  FADD.FTZ R5, R10, 0.69314718246459960938 ;  /* 0x3f3172180a057421 */ /* 0x000fe40000010000 */
[----:B------:R-:W-:-:S10]  /*16ca0*/  FADD.FTZ R4, |R2|, -RZ ;  /* 0x800000ff02047221 */ /* 0x000fd40000010200 */
[----:B------:R-:W-:Y:S01]  /*16cb0*/  @!P0 FADD.FTZ R5, -R5, -RZ ;  /* 0x800000ff05058221 */ /* 0x000fe20000010100 */
[----:B------:R-:W-:Y:S05]  /*16cc0*/  BRA `(.L_x_4594) ;  /* 0x000000f000007947 */ /* 0x000fea0003800000 */
.L_x_4595:
        /* <DEDUP_REMOVED lines=15> */
.L_x_4594:
[----:B------:R-:W-:Y:S05]  /*16dc0*/  BSYNC B2 ;  /* 0x0000000000027941 */ /* 0x000fea0003800000 */
.L_x_4593:
[----:B------:R-:W0:Y:S01]  /*16dd0*/  S2R R6, SR_TID.X ;  /* 0x0000000000067919 */ /* 0x000e220000002100 */
[----:B------:R-:W-:Y:S01]  /*16de0*/  BSSY B2, `(.L_x_4654) ;  /* 0x0000280000027945 */ /* 0x000fe20003800000 */
[----:B0-----:R-:W-:-:S04]  /*16df0*/  IADD3 R2, R6, 0x80, RZ ;  /* 0x0000008006027810 */ /* 0x001fc80007ffe0ff */
[----:B------:R-:W-:-:S13]  /*16e00*/  ISETP.GE.AND P0, PT, R2, R3, PT ;  /* 0x000000030200720c */ /* 0x000fda0003f06270 */
[----:B------:R-:W-:Y:S05]  /*16e10*/  @P0 BRA `(.L_x_4655) ;  /* 0x000027c000000947 */ /* 0x000fea0003800000 */
[--C-:B---3--:R-:W-:Y:S02]  /*16e20*/  HADD2.F32 R10, -RZ, R11.reuse.H1_H1 ;  /* 0x3000000bff0a7230 */ /* 0x108fe40000004100 */
[----:B------:R-:W-:-:S03]  /*16e30*/  HADD2.F32 R9, -RZ, R11.H0_H0 ;  /* 0x2000000bff097230 */ /* 0x000fc60000004100 */
        /* <DEDUP_REMOVED lines=107> */
.L_x_4663:
        /* <DEDUP_REMOVED lines=10> */
.L_x_4665:
[----:B------:R-:W-:-:S04]  /*17590*/  FADD.FTZ R2, -R15, R28 ;  /* 0x0000001c0f027221 */ /* 0x000fc80000010100 */
[----:B------:R-:W-:Y:S02]  /*175a0*/  FMUL.FTZ R2, R2, 0.5 ;  /* 0x3f00000002027820 */ /* 0x000fe40000410000 */
.L_x_4666:
[----:B------:R-:W-:Y:S05]  /*175b0*/  BSYNC B1 ;  /* 0x0000000000017941 */ /* 0x000fea0003800000 */
.L_x_4664:
        /* <DEDUP_REMOVED lines=11> */
.L_x_4668:
[----:B------:R-:W-:-:S04]  /*17670*/  FADD.FTZ R8, R13, -R8 ;  /* 0x800000080d087221 */ /* 0x000fc80000010000 */
[----:B------:R-:W-:Y:S02]  /*17680*/  FMUL.FTZ R19, R8, 0.5 ;  /* 0x3f00000008137820 */ /* 0x000fe40000410000 */
.L_x_4669:
[----:B------:R-:W-:Y:S05]  /*17690*/  BSYNC B1 ;  /* 0x0000000000017941 */ /* 0x000fea0003800000 */
.L_x_4667:
        /* <DEDUP_REMOVED lines=35> */
.L_x_4662:
[----:B------:R0:W1:Y:S02]  /*178d0*/  MUFU.SQRT R8, R7 ;  /* 0x0000000700087308 */ /* 0x0000640000002000 */
.L_x_4661:
[----:B------:R-:W-:Y:S05]  /*178e0*/  BSYNC B0 ;  /* 0x0000000000007941 */ /* 0x000fea0003800000 */
.L_x_4660:
        /* <DEDUP_REMOVED lines=24> */
.L_x_4676:
[----:B0-----:R-:W-:-:S04]  /*17a70*/  FADD.FTZ R7, -R15, R28 ;  /* 0x0000001c0f077221 */ /* 0x001fc80000010100 */
[----:B------:R-:W-:Y:S02]  /*17a80*/  FMUL.FTZ R7, R7, 0.5 ;  /* 0x3f00000007077820 */ /* 0x000fe40000410000 */
.L_x_4677:
[----:B------:R-:W-:Y:S05]  /*17a90*/  BSYNC B1 ;  /* 0x0000000000017941 */ /* 0x000fea0003800000 */
.L_x_4675:
        /* <DEDUP_REMOVED lines=10> */
.L_x_4679:
[----:B------:R-:W-:-:S04]  /*17b40*/  FADD.FTZ R13, -R24, R13 ;  /* 0x0000000d180d7221 */ /* 0x000fc80000010100 */
[----:B------:R-:W-:Y:S02]  /*17b50*/  FMUL.FTZ R24, R13, 0.5 ;  /* 0x3f0000000d187820 */ /* 0x000fe40000410000 */
.L_x_4680:
[----:B------:R-:W-:Y:S05]  /*17b60*/  BSYNC B1 ;  /* 0x0000000000017941 */ /* 0x000fea0003800000 */
.L_x_4678:
[----:B------:R-:W-:Y:S01]  /*17b70*/  FADD.FTZ R24, R24, R7 ;  /* 0x0000000718187221 */ /* 0x000fe20000010000 */
[----:B------:R-:W-:Y:S01]  /*17b80*/  PLOP3.LUT P0, PT, PT, PT, PT, 0x80, 0x0 ;  /* 0x000000000000781c */ /* 0x000fe20003f0f070 */
[----:B------:R-:W-:-:S04]  /*17b90*/  FADD.FTZ R17, R12, R17 ;  /* 0x000000110c117221 */ /* 0x000fc80000010000 */
[----:B------:R-:W-:-:S04]  /*17ba0*/  FMUL.FTZ R17, R17, R24 ;  /* 0x0000001811117220 */ /* 0x000fc80000410000 */
[----:B------:R0:W2:Y:S01]  /*17bb0*/  MUFU.SQRT R13, R17 ;  /* 0x00000011000d7308 */ /* 0x0000a20000002000 */
[----:B------:R-:W-:Y:S05]  /*17bc0*/  BRA `(.L_x_4672) ;  /* 0x000001a000007947 */ /* 0x000fea0003800000 */
.L_x_4674:
        /* <DEDUP_REMOVED lines=15> */
.L_x_4673:
        /* <DEDUP_REMOVED lines=8> */
.L_x_4671:
[----:B------:R-:W-:Y:S01]  /*17d40*/  PLOP3.LUT P0, PT, PT, PT, PT, 0x80, 0x0 ;  /* 0x000000000000781c */ /* 0x000fe20003f0f070 */
[----:B------:R-:W-:Y:S02]  /*17d50*/  FMUL.FTZ R13, R17, 16777216 ;  /* 0x4b800000110d7820 */ /* 0x000fe40000410000 */
[----:B------:R-:W-:-:S05]  /*17d60*/  FMUL.FTZ R12, R12, 16777216 ;  /* 0x4b8000000c0c7820 */ /* 0x000fca0000410000 */
.L_x_4672:
[----:B------:R-:W-:Y:S05]  /*17d70*/  BSYNC B0 ;  /* 0x0000000000007941 */ /* 0x000fea0003800000 */
.L_x_4670:
[----:B------:R-:W-:Y:S01]  /*17d80*/  BSSY B3, `(.L_x_4681) ;  /* 0x00000a7000037945 */ /* 0x000fe20003800000 */
[----:B------:R-:W-:Y:S05]  /*17d90*/  @P0 BRA `(.L_x_4682) ;  /* 0x000003b000000947 */ /* 0x000fea0003800000 */
[----:B------:R-:W-:-:S13]  /*17da0*/  ISETP.GT.AND P0, PT, R10, -0x1, PT ;  /* 0xffffffff0a00780c */ /* 0x000fda0003f04270 */
[----:B------:R-:W-:Y:S05]  /*17db0*/  @P0 BRA `(.L_x_4683) ;  /* 0x000001d000000947 */ /* 0x000fea0003800000 */
[----:B------:R-:W-:Y:S01]  /*17dc0*/  HFMA2.MMA R9, -RZ, RZ, 1.75, 0 ;  /* 0x3f000000ff097435 */ /* 0x000fe200000001ff */
[----:B0-----:R-:W-:-:S04]  /*17dd0*/  FADD.FTZ R7, -R2, -RZ ;  /* 0x800000ff02077221 */ /* 0x001fc80000010100 */
        /* <DEDUP_REMOVED lines=27> */
.L_x_4683:
[----:B------:R-:W-:Y:S01]  /*17f90*/  MOV R10, 0x3f000000 ;  /* 0x3f000000000a7802 */ /* 0x000fe20000000f00 */
[C---:B0-----:R-:W-:Y:S01]  /*17fa0*/  FADD.FTZ R7, |R2|.reuse, -RZ ;  /* 0x800000ff02077221 */ /* 0x041fe20000010200 */
[C---:B------:R-:W-:Y:S02]  /*17fb0*/  FSETP.GT.FTZ.AND P0, PT, |R2|.reuse, 0.56000000238418579102, PT ;  /* 0x3f0f5c290200780b */ /* 0x040fe40003f14200 */
[----:B------:R-:W-:Y:S01]  /*17fc0*/  FSETP.NEU.FTZ.AND P1, PT, |R2|, 1, PT ;  /* 0x3f8000000200780b */ /* 0x000fe20003f3d200 */
[----:B------:R-:W-:-:S04]  /*17fd0*/  FFMA.FTZ R9, -R7, R10, 0.5 ;  /* 0x3f00000007097423 */ /* 0x000fc8000001010a */
[----:B------:R-:W0:Y:S02]  /*17fe0*/  MUFU.RSQ R10, R9 ;  /* 0x00000009000a7308 */ /* 0x000e240000001400 */
[----:B0-----:R-:W-:Y:S02]  /*17ff0*/  FMUL.FTZ R12, R9, R10 ;  /* 0x0000000a090c7220 */ /* 0x001fe40000410000 */
[----:B--23--:R-:W-:-:S04]  /*18000*/  FMUL.FTZ R13, R10, 0.5 ;  /* 0x3f0000000a0d7820 */ /* 0x00cfc80000410000 */
        /* <DEDUP_REMOVED lines=20> */
.L_x_4682:
[----:B------:R-:W-:-:S13]  /*18150*/  ISETP.GT.AND P0, PT, R10, -0x1, PT ;  /* 0xffffffff0a00780c */ /* 0x000fda0003f04270 */
[----:B------:R-:W-:Y:S05]  /*18160*/  @P0 BRA `(.L_x_4685) ;  /* 0x0000035000000947 */ /* 0x000fea0003800000 */
[----:B------:R-:W-:Y:S01]  /*18170*/  FADD.FTZ R12, -R12, -RZ ;  /* 0x800000ff0c0c7221 */ /* 0x000fe20000010100 */
[----:B------:R-:W-:Y:S01]  /*18180*/  BSSY B4, `(.L_x_4686) ;  /* 0x0000011000047945 */ /* 0x000fe20003800000 */
[C---:B--23--:R-:W-:Y:S02]  /*18190*/  FADD.FTZ R9, |R13|.reuse, -RZ ;  /* 0x800000ff0d097221 */ /* 0x04cfe40000010200 */
[----:B------:R-:W-:Y:S01]  /*181a0*/  FADD.FTZ R2, |R12|, -RZ ;  /* 0x800000ff0c027221 */ /* 0x000fe20000010200 */
[----:B------:R-:W-:-:S04]  /*181b0*/  FSETP.GT.FTZ.AND P6, PT, |R13|, |R12|, PT ;  /* 0x4000000c0d00720b */ /* 0x000fc80003fd4200 */
[----:B0-----:R-:W-:Y:S02]  /*181c0*/  FSEL R7, R9, R2, P6 ;  /* 0x0000000209077208 */ /* 0x001fe40003000000 */
        /* <DEDUP_REMOVED lines=12> */
.L_x_4687:
[----:B------:R-:W-:Y:S05]  /*18290*/  BSYNC B4 ;  /* 0x0000000000047941 */ /* 0x000fea0003800000 */
.L_x_4686:
        /* <DEDUP_REMOVED lines=18> */
.L_x_4689:
[----:B------:R-:W-:Y:S02]  /*183c0*/  ISETP.GE.AND P0, PT, R12, RZ, PT ;  /* 0x000000ff0c00720c */ /* 0x000fe40003f06270 */
[----:B------:R-:W-:-:S11]  /*183d0*/  MOV R9, 0x3fd774eb ;  /* 0x3fd774eb00097802 */ /* 0x000fd60000000f00 */
[----:B------:R-:W-:-:S04]  /*183e0*/  @P0 FFMA.FTZ R2, R9, 0.93318945169448852539, -R2 ;  /* 0x3f6ee58109020823 */ /* 0x000fc80000010802 */
[----:B------:R-:W-:Y:S02]  /*183f0*/  @!P0 FFMA.FTZ R2, R9, 0.93318945169448852539, R2 ;  /* 0x3f6ee58109028823 */ /* 0x000fe40000010002 */
.L_x_4690:
[----:B------:R-:W-:Y:S05]  /*18400*/  BSYNC B0 ;  /* 0x0000000000007941 */ /* 0x000fea0003800000 */
.L_x_4688:
        /* <DEDUP_REMOVED lines=11> */
.L_x_4685:
[----:B------:R-:W-:Y:S01]  /*184c0*/  FADD.FTZ R2, |R12|, -RZ ;  /* 0x800000ff0c027221 */ /* 0x000fe20000010200 */
[C---:B--23--:R-:W-:Y:S01]  /*184d0*/  FSETP.GT.FTZ.AND P6, PT, |R13|.reuse, |R12|, PT ;  /* 0x4000000c0d00720b */ /* 0x04cfe20003fd4200 */
[----:B------:R-:W-:Y:S01]  /*184e0*/  FADD.FTZ R29, |R13|, -RZ ;  /* 0x800000ff0d1d7221 */ /* 0x000fe20000010200 */
[----:B------:R-:W-:Y:S04]  /*184f0*/  BSSY B4, `(.L_x_4691) ;  /* 0x000000e000047945 */ /* 0x000fe80003800000 */
[----:B0-----:R-:W-:Y:S02]  /*18500*/  FSEL R7, R29, R2, P6 ;  /* 0x000000021d077208 */ /* 0x001fe40003000000 */
        /* <DEDUP_REMOVED lines=12> */
.L_x_4692:
[----:B------:R-:W-:Y:S05]  /*185d0*/  BSYNC B4 ;  /* 0x0000000000047941 */ /* 0x000fea0003800000 */
.L_x_4691:
        /* <DEDUP_REMOVED lines=18> */
.L_x_4694:
[----:B------:R-:W-:Y:S02]  /*18700*/  ISETP.GE.AND P0, PT, R12, RZ, PT ;  /* 0x000000ff0c00720c */ /* 0x000fe40003f06270 */
[----:B------:R-:W-:-:S11]  /*18710*/  MOV R9, 0x3fd774eb ;  /* 0x3fd774eb00097802 */ /* 0x000fd60000000f00 */
[----:B------:R-:W-:-:S04]  /*18720*/  @P0 FFMA.FTZ R2, R9, 0.93318945169448852539, -R2 ;  /* 0x3f6ee58109020823 */ /* 0x000fc80000010802 */
[----:B------:R-:W-:Y:S02]  /*18730*/  @!P0 FFMA.FTZ R2, R9, 0.93318945169448852539, R2 ;  /* 0x3f6ee58109028823 */ /* 0x000fe40000010002 */
.L_x_4695:
[----:B------:R-:W-:Y:S05]  /*18740*/  BSYNC B0 ;  /* 0x0000000000007941 */ /* 0x000fea0003800000 */
.L_x_4693:
        /* <DEDUP_REMOVED lines=10> */
.L_x_4684:
[----:B------:R-:W-:Y:S05]  /*187f0*/  BSYNC B3 ;  /* 0x0000000000037941 */ /* 0x000fea0003800000 */
.L_x_4681:
[----:B------:R-:W-:-:S13]  /*18800*/  ISETP.NE.AND P0, PT, R11, RZ, PT ;  /* 0x000000ff0b00720c */ /* 0x000fda0003f05270 */
[----:B-1----:R-:W-:Y:S01]  /*18810*/  @!P0 FADD.FTZ R8, -R8, -RZ ;  /* 0x800000ff08088221 */ /* 0x002fe20000010100 */
[----:B------:R-:W-:Y:S05]  /*18820*/  BRA `(.L_x_4655) ;  /* 0x00000db000007947 */ /* 0x000fea0003800000 */
.L_x_4659:
[----:B------:R-:W-:Y:S02]  /*18830*/  FADD.FTZ R7, -R10, 6.1232342629258392722e-17 ;  /* 0x248d31320a077421 */ /* 0x000fe40000010100 */
[----:B------:R-:W-:Y:S02]  /*18840*/  FADD.FTZ R8, -R9, -RZ ;  /* 0x800000ff09087221 */ /* 0x000fe40000010100 */
[----:B------:R-:W-:Y:S01]  /*18850*/  FADD.FTZ R7, R7, 1.5707963705062866211 ;  /* 0x3fc90fdb07077421 */ /* 0x000fe20000010000 */
[----:B------:R-:W-:Y:S05]  /*18860*/  BRA `(.L_x_4655) ;  /* 0x00000d7000007947 */ /* 0x000fea0003800000 */
.L_x_4658:
[----:B------:R-:W-:Y:S01]  /*18870*/  FADD.FTZ R8, -R9, -RZ ;  /* 0x800000ff09087221 */ /* 0x000fe20000010100 */
[----:B------:R-:W-:Y:S01]  /*18880*/  MOV R7, RZ ;  /* 0x000000ff00077202 */ /* 0x000fe20000000f00 */
[----:B------:R-:W-:Y:S05]  /*18890*/  BRA `(.L_x_4655) ;  /* 0x00000d4000007947 */ /* 0x000fea0003800000 */
.L_x_4657:
        /* <DEDUP_REMOVED lines=24> */
.L_x_4700:
[----:B------:R-:W-:Y:S05]  /*18a20*/  BSYNC B4 ;  /* 0x0000000000047941 */ /* 0x000fea0003800000 */
.L_x_4699:
        /* <DEDUP_REMOVED lines=18> */
.L_x_4702:
[----:B------:R-:W-:Y:S02]  /*18b50*/  ISETP.GE.AND P0, PT, R10, RZ, PT ;  /* 0x000000ff0a00720c */ /* 0x000fe40003f06270 */
[----:B------:R-:W-:-:S11]  /*18b60*/  MOV R13, 0x3fd774eb ;  /* 0x3fd774eb000d7802 */ /* 0x000fd60000000f00 */
[----:B------:R-:W-:-:S04]  /*18b70*/  @P0 FFMA.FTZ R2, R13, 0.93318945169448852539, -R2 ;  /* 0x3f6ee5810d020823 */ /* 0x000fc80000010802 */
[----:B------:R-:W-:Y:S02]  /*18b80*/  @!P0 FFMA.FTZ R2, R13, 0.93318945169448852539, R2 ;  /* 0x3f6ee5810d028823 */ /* 0x000fe40000010002 */
.L_x_4703:
[----:B------:R-:W-:Y:S05]  /*18b90*/  BSYNC B0 ;  /* 0x0000000000007941 */ /* 0x000fea0003800000 */
.L_x_4701:
        /* <DEDUP_REMOVED lines=13> */
.L_x_4698:
        /* <DEDUP_REMOVED lines=12> */
.L_x_4706:
[----:B------:R-:W-:Y:S05]  /*18d30*/  BSYNC B4 ;  /* 0x0000000000047941 */ /* 0x000fea0003800000 */
.L_x_4705:
        /* <DEDUP_REMOVED lines=18> */
.L_x_4708:
[----:B------:R-:W-:Y:S02]  /*18e60*/  ISETP.GE.AND P0, PT, R10, RZ, PT ;  /* 0x000000ff0a00720c */ /* 0x000fe40003f06270 */
[----:B------:R-:W-:-:S11]  /*18e70*/  MOV R13, 0x3fd774eb ;  /* 0x3fd774eb000d7802 */ /* 0x000fd60000000f00 */
[----:B------:R-:W-:-:S04]  /*18e80*/  @P0 FFMA.FTZ R2, R13, 0.93318945169448852539, -R2 ;  /* 0x3f6ee5810d020823 */ /* 0x000fc80000010802 */
[----:B------:R-:W-:Y:S02]  /*18e90*/  @!P0 FFMA.FTZ R2, R13, 0.93318945169448852539, R2 ;  /* 0x3f6ee5810d028823 */ /* 0x000fe40000010002 */
.L_x_4709:
[----:B------:R-:W-:Y:S05]  /*18ea0*/  BSYNC B0 ;  /* 0x0000000000007941 */ /* 0x000fea0003800000 */
.L_x_4707:
        /* <DEDUP_REMOVED lines=16> */
[----:B------:R-:W-:Y:S01]  /*18fb0*/  FSEL R7, R13, +INF , P0 ;  /* 0x7f8000000d077808 */ /* 0x000fe20000000000 */
[----:B------:R-:W-:Y:S01]  /*18fc0*/  FADD.FTZ R13, |R9|, R12 ;  /* 0x0000000c090d7221 */ /* 0x000fe20000010200 */
        /* <DEDUP_REMOVED lines=9> */
.L_x_4697:
        /* <DEDUP_REMOVED lines=15> */
[----:B------:R-:W0:Y:S08]  /*19150*/  MUFU.RCP R7, R8 ;  /* 0x0000000800077308 */ /* 0x000e300000001000 */
[----:B------:R-:W1:Y:S01]  /*19160*/  MUFU.SQRT R24, R24 ;  /* 0x0000001800187308 */ /* 0x000e620000002000 */
[----:B0-----:R-:W-:-:S04]  /*19170*/  FFMA R28, -R8, R7, 1 ;  /* 0x3f800000081c7423 */ /* 0x001fc80000000107 */
[----:B------:R-:W-:Y:S02]  /*19180*/  FFMA R28, R7, R28, R7 ;  /* 0x0000001c071c7223 */ /* 0x000fe40000000007 */
[----:B-1----:R-:W-:Y:S01]  /*19190*/  @P0 FMUL.FTZ R13, R24, R15 ;  /* 0x0000000f180d0220 */ /* 0x002fe20000410000 */
[----:B------:R-:W-:Y:S01]  /*191a0*/  FSETP.NEU.FTZ.AND P0, PT, R2, +INF , PT ;  /* 0x7f8000000200780b */ /* 0x000fe20003f1d000 */
[----:B------:R-:W-:-:S03]  /*191b0*/  FFMA R23, R29, R28, RZ ;  /* 0x0000001c1d177223 */ /* 0x000fc600000000ff */
[----:B------:R-:W-:Y:S01]  /*191c0*/  FSEL R2, R13, +INF , P0 ;  /* 0x7f8000000d027808 */ /* 0x000fe20000000000 */
[----:B------:R-:W-:Y:S01]  /*191d0*/  FFMA R7, -R8, R23, R29 ;  /* 0x0000001708077223 */ /* 0x000fe2000000011d */
[----:B------:R-:W-:-:S03]  /*191e0*/  MOV R13, 0x3f800000 ;  /* 0x3f800000000d7802 */ /* 0x000fc60000000f00 */
[----:B------:R-:W-:Y:S01]  /*191f0*/  FFMA R23, R28, R7, R23 ;  /* 0x000000071c177223 */ /* 0x000fe20000000017 */
[----:B------:R-:W0:Y:S08]  /*19200*/  MUFU.LG2 R2, R2 ;  /* 0x0000000200027308 */ /* 0x000e300000000c00 */
[----:B------:R-:W1:Y:S01]  /*19210*/  FCHK P0, R29, R8 ;  /* 0x000000081d007302 */ /* 0x000e620000000000 */
[----:B0-----:R-:W-:Y:S01]  /*19220*/  FFMA.FTZ R13, R2, 0.69314718246459960938, R13 ;  /* 0x3f317218020d7823 */ /* 0x001fe2000001000d */
[----:B-1----:R-:W-:Y:S06]  /*19230*/  @!P0 BRA `(.L_x_4711) ;  /* 0x0000003000008947 */ /* 0x002fec0003800000 */
[----:B------:R-:W-:Y:S02]  /*19240*/  MOV R30, R8 ;  /* 0x00000008001e7202 */ /* 0x000fe40000000f00 */
[----:B------:R-:W-:-:S02]  /*19250*/  MOV R2, 0x19270 ;  /* 0x0001927000027802 */ /* 0x000fc40000000f00 */
[----:B------:R-:W-:Y:S05]  /*19260*/  CALL.REL.NOINC `($__internal_4_$__cuda_sm3x_div_rn_ftz_f32_slowpath) ;  /* 0x0000f87000007944 */ /* 0x000fea0003c00000 */
.L_x_4711:
[----:B------:R-:W-:Y:S05]  /*19270*/  BSYNC B4 ;  /* 0x0000000000047941 */ /* 0x000fea0003800000 */
.L_x_4710:
        /* <DEDUP_REMOVED lines=18> */
.L_x_4713:
[----:B------:R-:W-:Y:S02]  /*193a0*/  ISETP.GE.AND P0, PT, R10, RZ, PT ;  /* 0x000000ff0a00720c */ /* 0x000fe40003f06270 */
[----:B------:R-:W-:-:S11]  /*193b0*/  MOV R7, 0x3fd774eb ;  /* 0x3fd774eb00077802 */ /* 0x000fd60000000f00 */
[----:B------:R-:W-:-:S04]  /*193c0*/  @P0 FFMA.FTZ R2, R7, 0.93318945169448852539, -R2 ;  /* 0x3f6ee58107020823 */ /* 0x000fc80000010802 */
[----:B------:R-:W-:Y:S02]  /*193d0*/  @!P0 FFMA.FTZ R2, R7, 0.93318945169448852539, R2 ;  /* 0x3f6ee58107028823 */ /* 0x000fe40000010002 */
.L_x_4714:
[----:B------:R-:W-:Y:S05]  /*193e0*/  BSYNC B0 ;  /* 0x0000000000007941 */ /* 0x000fea0003800000 */
.L_x_4712:
[----:B------:R-:W-:Y:S01]  /*193f0*/  FSETP.NEU.FTZ.AND P1, PT, R12, |R9|, PT ;  /* 0x400000090c00720b */ /* 0x000fe20003f3d000 */
[----:B------:R-:W-:Y:S01]  /*19400*/  HFMA2.MMA R7, -RZ, RZ, 2.04296875, -15.78125 ;  /* 0x4016cbe4ff077435 */ /* 0x000fe200000001ff */
[----:B------:R-:W-:Y:S02]  /*19410*/  FSETP.NEU.FTZ.AND P2, PT, R8, RZ, PT ;  /* 0x000000ff0800720b */ /* 0x000fe40003f5d000 */
[----:B------:R-:W-:-:S09]  /*19420*/  ISETP.GE.AND P0, PT, R10, RZ, PT ;  /* 0x000000ff0a00720c */ /* 0x000fd20003f06270 */
[----:B------:R-:W-:Y:S01]  /*19430*/  @!P1 FSEL R2, R7, 0.78539818525314331055, !P0 ;  /* 0x3f490fdb07029808 */ /* 0x000fe20004000000 */
[----:B------:R-:W-:Y:S01]  /*19440*/  FADD.FTZ R7, |R9|, R12 ;  /* 0x0000000c09077221 */ /* 0x000fe20000010200 */
[----:B------:R-:W-:-:S04]  /*19450*/  @!P2 FSEL R2, RZ, 3.1415927410125732422, P0 ;  /* 0x40490fdbff02a808 */ /* 0x000fc80000000000 */
[----:B------:R-:W-:Y:S02]  /*19460*/  FSETP.GTU.FTZ.AND P0, PT, |R7|, +INF , PT ;  /* 0x7f8000000700780b */ /* 0x000fe40003f1c200 */
[----:B------:R-:W-:-:S04]  /*19470*/  LOP3.LUT R2, R2, 0x80000000, R9, 0xb8, !PT ;  /* 0x8000000002027812 */ /* 0x000fc800078eb809 */
[----:B------:R-:W-:Y:S02]  /*19480*/  FSEL R2, R7, R2, P0 ;  /* 0x0000000207027208 */ /* 0x000fe40000000000 */
.L_x_4704:
[----:B------:R-:W-:Y:S05]  /*19490*/  BSYNC B3 ;  /* 0x0000000000037941 */ /* 0x000fea0003800000 */
.L_x_4696:
[----:B------:R-:W-:Y:S01]  /*194a0*/  ISETP.NE.AND P0, PT, R11, RZ, PT ;  /* 0x000000ff0b00720c */ /* 0x000fe20003f05270 */
[----:B------:R-:W-:Y:S02]  /*194b0*/  FADD.FTZ R8, R13, 0.69314718246459960938 ;  /* 0x3f3172180d087421 */ /* 0x000fe40000010000 */
[----:B------:R-:W-:-:S10]  /*194c0*/  FADD.FTZ R7, |R2|, -RZ ;  /* 0x800000ff02077221 */ /* 0x000fd40000010200 */
[----:B------:R-:W-:Y:S01]  /*194d0*/  @!P0 FADD.FTZ R8, -R8, -RZ ;  /* 0x800000ff08088221 */ /* 0x000fe20000010100 */
[----:B------:R-:W-:Y:S05]  /*194e0*/  BRA `(.L_x_4655) ;  /* 0x000000f000007947 */ /* 0x000fea0003800000 */
.L_x_4656:
        /* <DEDUP_REMOVED lines=15> */
.L_x_4655:
[----:B------:R-:W-:Y:S05]  /*195e0*/  BSYNC B2 ;  /* 0x0000000000027941 */ /* 0x000fea0003800000 */
.L_x_4654:
[----:B------:R-:W-:Y:S01]  /*195f0*/  IADD3 R2, R6, 0x100, RZ ;  /* 0x0000010006027810 */ /* 0x000fe20007ffe0ff */
[----:B------:R-:W-:Y:S03]  /*19600*/  BSSY B2, `(.L_x_4715) ;  /* 0x000027f000027945 */ /* 0x000fe60003800000 */
[----:B------:R-:W-:-:S13]  /*19610*/  ISETP.GE.AND P0, PT, R2, R3, PT ;  /* 0x000000030200720c */ /* 0x000fda0003f06270 */
[----:B------:R-:W-:Y:S05]  /*19620*/  @P0 BRA `(.L_x_4716) ;  /* 0x000027c000000947 */ /* 0x000fea0003800000 */
[--C-:B--2---:R-:W-:Y:S02]  /*19630*/  HADD2.F32 R12, -RZ, R14.reuse.H1_H1 ;  /* 0x3000000eff0c7230 */ /* 0x104fe40000004100 */
        /* <DEDUP_REMOVED lines=26> */
[----:B---3--:R-:W-:Y:S02]  /*197e0*/  LOP3.LUT R10, R28, 0xfe000000, RZ, 0xc0, !PT ;  /* 0xfe0000001c0a7812 */ /* 0x008fe400078ec0ff */
        /* <DEDUP_REMOVED lines=81> */
.L_x_4724:
        /* <DEDUP_REMOVED lines=10> */
.L_x_4726:
[----:B------:R-:W-:-:S04]  /*19da0*/  FADD.FTZ R2, -R17, R28 ;  /* 0x0000001c11027221 */ /* 0x000fc80000010100 */
[----:B------:R-:W-:Y:S02]  /*19db0*/  FMUL.FTZ R2, R2, 0.5 ;  /* 0x3f00000002027820 */ /* 0x000fe40000410000 */
.L_x_4727:
[----:B------:R-:W-:Y:S05]  /*19dc0*/  BSYNC B1 ;  /* 0x0000000000017941 */ /* 0x000fea0003800000 */
.L_x_4725:
        /* <DEDUP_REMOVED lines=11> */
.L_x_4729:
[----:B------:R-:W-:-:S04]  /*19e80*/  FADD.FTZ R10, R15, -R10 ;  /* 0x8000000a0f0a7221 */ /* 0x000fc80000010000 */
[----:B------:R-:W-:Y:S02]  /*19e90*/  FMUL.FTZ R21, R10, 0.5 ;  /* 0x3f0000000a157820 */ /* 0x000fe40000410000 */
.L_x_4730:
[----:B------:R-:W-:Y:S05]  /*19ea0*/  BSYNC B1 ;  /* 0x0000000000017941 */ /* 0x000fea0003800000 */
.L_x_4728:
        /* <DEDUP_REMOVED lines=35> */
.L_x_4723:
[----:B------:R0:W1:Y:S02]  /*1a0e0*/  MUFU.SQRT R10, R9 ;  /* 0x00000009000a7308 */ /* 0x0000640000002000 */
.L_x_4722:
[----:B------:R-:W-:Y:S05]  /*1a0f0*/  BSYNC B0 ;  /* 0x0000000000007941 */ /* 0x000fea0003800000 */
.L_x_4721:
        /* <DEDUP_REMOVED lines=24> */
.L_x_4737:
[----:B0-----:R-:W-:-:S04]  /*1a280*/  FADD.FTZ R9, -R17, R28 ;  /* 0x0000001c11097221 */ /* 0x001fc80000010100 */
[----:B------:R-:W-:Y:S02]  /*1a290*/  FMUL.FTZ R9, R9, 0.5 ;  /* 0x3f00000009097820 */ /* 0x000fe40000410000 */
.L_x_4738:
[----:B------:R-:W-:Y:S05]  /*1a2a0*/  BSYNC B1 ;  /* 0x0000000000017941 */ /* 0x000fea0003800000 */
.L_x_4736:
        /* <DEDUP_REMOVED lines=10> */
.L_x_4740:
[----:B------:R-:W-:-:S04]  /*1a350*/  FADD.FTZ R15, -R24, R15 ;  /* 0x0000000f180f7221 */ /* 0x000fc80000010100 */
[----:B------:R-:W-:Y:S02]  /*1a360*/  FMUL.FTZ R24, R15, 0.5 ;  /* 0x3f0000000f187820 */ /* 0x000fe40000410000 */
.L_x_4741:
[----:B------:R-:W-:Y:S05]  /*1a370*/  BSYNC B1 ;  /* 0x0000000000017941 */ /* 0x000fea0003800000 */
.L_x_4739:
[----:B------:R-:W-:Y:S01]  /*1a380*/  FADD.FTZ R24, R24, R9 ;  /* 0x0000000918187221 */ /* 0x000fe20000010000 */
[----:B------:R-:W-:Y:S01]  /*1a390*/  PLOP3.LUT P0, PT, PT, PT, PT, 0x80, 0x0 ;  /* 0x000000000000781c */ /* 0x000fe20003f0f070 */
[----:B------:R-:W-:-:S04]  /*1a3a0*/  FADD.FTZ R19, R14, R19 ;  /* 0x000000130e137221 */ /* 0x000fc80000010000 */
[----:B------:R-:W-:-:S04]  /*1a3b0*/  FMUL.FTZ R19, R19, R24 ;  /* 0x0000001813137220 */ /* 0x000fc80000410000 */
[----:B------:R0:W2:Y:S01]  /*1a3c0*/  MUFU.SQRT R15, R19 ;  /* 0x00000013000f7308 */ /* 0x0000a20000002000 */
[----:B------:R-:W-:Y:S05]  /*1a3d0*/  BRA `(.L_x_4733) ;  /* 0x000001a000007947 */ /* 0x000fea0003800000 */
.L_x_4735:
        /* <DEDUP_REMOVED lines=15> */
.L_x_4734:
        /* <DEDUP_REMOVED lines=8> */
.L_x_4732:
[----:B------:R-:W-:Y:S01]  /*1a550*/  PLOP3.LUT P0, PT, PT, PT, PT, 0x80, 0x0 ;  /* 0x000000000000781c */ /* 0x000fe20003f0f070 */
[----:B------:R-:W-:Y:S02]  /*1a560*/  FMUL.FTZ R15, R19, 16777216 ;  /* 0x4b800000130f7820 */ /* 0x000fe40000410000 */
[----:B------:R-:W-:-:S05]  /*1a570*/  FMUL.FTZ R14, R14, 16777216 ;  /* 0x4b8000000e0e7820 */ /* 0x000fca0000410000 */
.L_x_4733:
[----:B------:R-:W-:Y:S05]  /*1a580*/  BSYNC B0 ;  /* 0x0000000000007941 */ /* 0x000fea0003800000 */
.L_x_4731:
        /* <DEDUP_REMOVED lines=33> */
.L_x_4744:
        /* <DEDUP_REMOVED lines=28> */
.L_x_4743:
        /* <DEDUP_REMOVED lines=20> */
.L_x_4748:
[----:B------:R-:W-:Y:S05]  /*1aaa0*/  BSYNC B4 ;  /* 0x0000000000047941 */ /* 0x000fea0003800000 */
.L_x_4747:
        /* <DEDUP_REMOVED lines=18> */
.L_x_4750:
[----:B------:R-:W-:Y:S02]  /*1abd0*/  ISETP.GE.AND P0, PT, R14, RZ, PT ;  /* 0x000000ff0e00720c */ /* 0x000fe40003f06270 */
[----:B------:R-:W-:-:S11]  /*1abe0*/  MOV R11, 0x3fd774eb ;  /* 0x3fd774eb000b7802 */ /* 0x000fd60000000f00 */
[----:B------:R-:W-:-:S04]  /*1abf0*/  @P0 FFMA.FTZ R2, R11, 0.93318945169448852539, -R2 ;  /* 0x3f6ee5810b020823 */ /* 0x000fc80000010802 */
[----:B------:R-:W-:Y:S02]  /*1ac00*/  @!P0 FFMA.FTZ R2, R11, 0.93318945169448852539, R2 ;  /* 0x3f6ee5810b028823 */ /* 0x000fe40000010002 */
.L_x_4751:
[----:B------:R-:W-:Y:S05]  /*1ac10*/  BSYNC B0 ;  /* 0x0000000000007941 */ /* 0x000fea0003800000 */
.L_x_4749:
        /* <DEDUP_REMOVED lines=11> */
.L_x_4746:
        /* <DEDUP_REMOVED lines=17> */
.L_x_4753:
[----:B------:R-:W-:Y:S05]  /*1ade0*/  BSYNC B4 ;  /* 0x0000000000047941 */ /* 0x000fea0003800000 */
.L_x_4752:
        /* <DEDUP_REMOVED lines=18> */
.L_x_4755:
[----:B------:R-:W-:Y:S02]  /*1af10*/  ISETP.GE.AND P0, PT, R14, RZ, PT ;  /* 0x000000ff0e00720c */ /* 0x000fe40003f06270 */
[----:B------:R-:W-:-:S11]  /*1af20*/  MOV R11, 0x3fd774eb ;  /* 0x3fd774eb000b7802 */ /* 0x000fd60000000f00 */
[----:B------:R-:W-:-:S04]  /*1af30*/  @P0 FFMA.FTZ R2, R11, 0.93318945169448852539, -R2 ;  /* 0x3f6ee5810b020823 */ /* 0x000fc80000010802 */
[----:B------:R-:W-:Y:S02]  /*1af40*/  @!P0 FFMA.FTZ R2, R11, 0.93318945169448852539, R2 ;  /* 0x3f6ee5810b028823 */ /* 0x000fe40000010002 */
.L_x_4756:
[----:B------:R-:W-:Y:S05]  /*1af50*/  BSYNC B0 ;  /* 0x0000000000007941 */ /* 0x000fea0003800000 */
.L_x_4754:
        /* <DEDUP_REMOVED lines=10> */
.L_x_4745:
[----:B------:R-:W-:Y:S05]  /*1b000*/  BSYNC B3 ;  /* 0x0000000000037941 */ /* 0x000fea0003800000 */
.L_x_4742:
[----:B------:R-:W-:-:S13]  /*1b010*/  ISETP.NE.AND P0, PT, R13, RZ, PT ;  /* 0x000000ff0d00720c */ /* 0x000fda0003f05270 */
[----:B-1----:R-:W-:Y:S01]  /*1b020*/  @!P0 FADD.FTZ R10, -R10, -RZ ;  /* 0x800000ff0a0a8221 */ /* 0x002fe20000010100 */
[----:B------:R-:W-:Y:S05]  /*1b030*/  BRA `(.L_x_4716) ;  /* 0x00000db000007947 */ /* 0x000fea0003800000 */
.L_x_4720:
[----:B------:R-:W-:Y:S02]  /*1b040*/  FADD.FTZ R9, -R12, 6.1232342629258392722e-17 ;  /* 0x248d31320c097421 */ /* 0x000fe40000010100 */
[----:B---3--:R-:W-:Y:S02]  /*1b050*/  FADD.FTZ R10, -R11, -RZ ;  /* 0x800000ff0b0a7221 */ /* 0x008fe40000010100 */
[----:B------:R-:W-:Y:S01]  /*1b060*/  FADD.FTZ R9, R9, 1.5707963705062866211 ;  /* 0x3fc90fdb09097421 */ /* 0x000fe20000010000 */
[----:B------:R-:W-:Y:S05]  /*1b070*/  BRA `(.L_x_4716) ;  /* 0x00000d7000007947 */ /* 0x000fea0003800000 */
.L_x_4719:
[----:B---3--:R-:W-:Y:S01]  /*1b080*/  FADD.FTZ R10, -R11, -RZ ;  /* 0x800000ff0b0a7221 */ /* 0x008fe20000010100 */
[----:B------:R-:W-:Y:S01]  /*1b090*/  MOV R9, RZ ;  /* 0x000000ff00097202 */ /* 0x000fe20000000f00 */
[----:B------:R-:W-:Y:S05]  /*1b0a0*/  BRA `(.L_x_4716) ;  /* 0x00000d4000007947 */ /* 0x000fea0003800000 */
.L_x_4718:
[----:B------:R-:W-:Y:S01]  /*1b0b0*/  FSETP.GEU.FTZ.AND P6, PT, R14, |R11|, PT ;  /* 0x4000000b0e00720b */ /* 0x000fe20003fde000 */
[----:B------:R-:W-:Y:S03]  /*1b0c0*/  BSSY B3, `(.L_x_4757) ;  /* 0x00000be000037945 */ /* 0x000fe60003800000 */
[----:B---3--:R-:W-:-:S02]  /*1b0d0*/  FSEL R10, R9, R14, !P6 ;  /* 0x0000000e090a7208 */ /* 0x008fc40007000000 */
        /* <DEDUP_REMOVED lines=21> */
.L_x_4761:
[----:B------:R-:W-:Y:S05]  /*1b230*/  BSYNC B4 ;  /* 0x0000000000047941 */ /* 0x000fea0003800000 */
.L_x_4760:
        /* <DEDUP_REMOVED lines=18> */
.L_x_4763:
[----:B------:R-:W-:Y:S02]  /*1b360*/  ISETP.GE.AND P0, PT, R12, RZ, PT ;  /* 0x000000ff0c00720c */ /* 0x000fe40003f06270 */
[----:B------:R-:W-:-:S11]  /*1b370*/  MOV R15, 0x3fd774eb ;  /* 0x3fd774eb000f7802 */ /* 0x000fd60000000f00 */
[----:B------:R-:W-:-:S04]  /*1b380*/  @P0 FFMA.FTZ R2, R15, 0.93318945169448852539, -R2 ;  /* 0x3f6ee5810f020823 */ /* 0x000fc80000010802 */
[----:B------:R-:W-:Y:S02]  /*1b390*/  @!P0 FFMA.FTZ R2, R15, 0.93318945169448852539, R2 ;  /* 0x3f6ee5810f028823 */ /* 0x000fe40000010002 */
.L_x_4764:
[----:B------:R-:W-:Y:S05]  /*1b3a0*/  BSYNC B0 ;  /* 0x0000000000007941 */ /* 0x000fea0003800000 */
.L_x_4762:
        /* <DEDUP_REMOVED lines=13> */
.L_x_4759:
        /* <DEDUP_REMOVED lines=12> */
.L_x_4767:
[----:B------:R-:W-:Y:S05]  /*1b540*/  BSYNC B4 ;  /* 0x0000000000047941 */ /* 0x000fea0003800000 */
.L_x_4766:
        /* <DEDUP_REMOVED lines=18> */
.L_x_4769:
[----:B------:R-:W-:Y:S02]  /*1b670*/  ISETP.GE.AND P0, PT, R12, RZ, PT ;  /* 0x000000ff0c00720c */ /* 0x000fe40003f06270 */
[----:B------:R-:W-:-:S11]  /*1b680*/  MOV R15, 0x3fd774eb ;  /* 0x3fd774eb000f7802 */ /* 0x000fd60000000f00 */
[----:B------:R-:W-:-:S04]  /*1b690*/  @P0 FFMA.FTZ R2, R15, 0.93318945169448852539, -R2 ;  /* 0x3f6ee5810f020823 */ /* 0x000fc80000010802 */
[----:B------:R-:W-:Y:S02]  /*1b6a0*/  @!P0 FFMA.FTZ R2, R15, 0.93318945169448852539, R2 ;  /* 0x3f6ee5810f028823 */ /* 0x000fe40000010002 */
.L_x_4770:
[----:B------:R-:W-:Y:S05]  /*1b6b0*/  BSYNC B0 ;  /* 0x0000000000007941 */ /* 0x000fea0003800000 */
.L_x_4768:
        /* <DEDUP_REMOVED lines=27> */
.L_x_4758:
        /* <DEDUP_REMOVED lines=33> */
.L_x_4772:
[----:B------:R-:W-:Y:S05]  /*1ba80*/  BSYNC B4 ;  /* 0x0000000000047941 */ /* 0x000fea0003800000 */
.L_x_4771:
        /* <DEDUP_REMOVED lines=18> */
.L_x_4774:
[----:B------:R-:W-:Y:S02]  /*1bbb0*/  ISETP.GE.AND P0, PT, R12, RZ, PT ;  /* 0x000000ff0c00720c */ /* 0x000fe40003f06270 */
[----:B------:R-:W-:-:S11]  /*1bbc0*/  MOV R9, 0x3fd774eb ;  /* 0x3fd774eb00097802 */ /* 0x000fd60000000f00 */
[----:B------:R-:W-:-:S04]  /*1bbd0*/  @P0 FFMA.FTZ R2, R9, 0.93318945169448852539, -R2 ;  /* 0x3f6ee58109020823 */ /* 0x000fc80000010802 */
[----:B------:R-:W-:Y:S02]  /*1bbe0*/  @!P0 FFMA.FTZ R2, R9, 0.93318945169448852539, R2 ;  /* 0x3f6ee58109028823 */ /* 0x000fe40000010002 */
.L_x_4775:
[----:B------:R-:W-:Y:S05]  /*1bbf0*/  BSYNC B0 ;  /* 0x0000000000007941 */ /* 0x000fea0003800000 */
.L_x_4773:
        /* <DEDUP_REMOVED lines=10> */
.L_x_4765:
[----:B------:R-:W-:Y:S05]  /*1bca0*/  BSYNC B3 ;  /* 0x0000000000037941 */ /* 0x000fea0003800000 */
.L_x_4757:
[----:B------:R-:W-:Y:S01]  /*1bcb0*/  ISETP.NE.AND P0, PT, R13, RZ, PT ;  /* 0x000000ff0d00720c */ /* 0x000fe20003f05270 */
[----:B------:R-:W-:Y:S02]  /*1bcc0*/  FADD.FTZ R10, R15, 0.69314718246459960938 ;  /* 0x3f3172180f0a7421 */ /* 0x000fe40000010000 */
[----:B------:R-:W-:-:S10]  /*1bcd0*/  FADD.FTZ R9, |R2|, -RZ ;  /* 0x800000ff02097221 */ /* 0x000fd40000010200 */
[----:B------:R-:W-:Y:S01]  /*1bce0*/  @!P0 FADD.FTZ R10, -R10, -RZ ;  /* 0x800000ff0a0a8221 */ /* 0x000fe20000010100 */
[----:B------:R-:W-:Y:S05]  /*1bcf0*/  BRA `(.L_x_4716) ;  /* 0x000000f000007947 */ /* 0x000fea0003800000 */
.L_x_4717:
[----:B------:R-:W-:-:S13]  /*1bd00*/  FSETP.NEU.FTZ.AND P0, PT, R14, +INF , PT ;  /* 0x7f8000000e00780b */ /* 0x000fda0003f1d000 */
[----:B------:R-:W-:Y:S01]  /*1bd10*/  @!P0 FADD.FTZ R9, R11, R11 ;  /* 0x0000000b0b098221 */ /* 0x000fe20000010000 */
[----:B---3--:R-:W-:Y:S01]  /*1bd20*/  @!P0 MOV R10, 0xff800000 ;  /* 0xff800000000a8802 */ /* 0x008fe20000000f00 */
        /* <DEDUP_REMOVED lines=12> */
.L_x_4716:
[----:B------:R-:W-:Y:S05]  /*1bdf0*/  BSYNC B2 ;  /* 0x0000000000027941 */ /* 0x000fea0003800000 */
.L_x_4715:
        /* <DEDUP_REMOVED lines=14> */
[----:B--2---:R-:W-:Y:S02]  /*1bee0*/  SHF.R.U32.HI R15, RZ, 0x1f, R13 ;  /* 0x0000001fff0f7819 */ /* 0x004fe4000001160d */
        /* <DEDUP_REMOVED lines=98> */
.L_x_4785:
        /* <DEDUP_REMOVED lines=10> */
.L_x_4787:
[----:B------:R-:W-:-:S04]  /*1c5b0*/  FADD.FTZ R2, -R19, R28 ;  /* 0x0000001c13027221 */ /* 0x000fc80000010100 */
[----:B------:R-:W-:Y:S02]  /*1c5c0*/  FMUL.FTZ R2, R2, 0.5 ;  /* 0x3f00000002027820 */ /* 0x000fe40000410000 */
.L_x_4788:
[----:B------:R-:W-:Y:S05]  /*1c5d0*/  BSYNC B1 ;  /* 0x0000000000017941 */ /* 0x000fea0003800000 */
.L_x_4786:
        /* <DEDUP_REMOVED lines=11> */
.L_x_4790:
[----:B------:R-:W-:-:S04]  /*1c690*/  FADD.FTZ R12, R17, -R12 ;  /* 0x8000000c110c7221 */ /* 0x000fc80000010000 */
[----:B------:R-:W-:Y:S02]  /*1c6a0*/  FMUL.FTZ R23, R12, 0.5 ;  /* 0x3f0000000c177820 */ /* 0x000fe40000410000 */
.L_x_4791:
[----:B------:R-:W-:Y:S05]  /*1c6b0*/  BSYNC B1 ;  /* 0x0000000000017941 */ /* 0x000fea0003800000 */
.L_x_4789:
        /* <DEDUP_REMOVED lines=35> */
.L_x_4784:
[----:B------:R0:W1:Y:S02]  /*1c8f0*/  MUFU.SQRT R12, R11 ;  /* 0x0000000b000c7308 */ /* 0x0000640000002000 */
.L_x_4783:
[----:B------:R-:W-:Y:S05]  /*1c900*/  BSYNC B0 ;  /* 0x0000000000007941 */ /* 0x000fea0003800000 */
.L_x_4782:
        /* <DEDUP_REMOVED lines=24> */
.L_x_4798:
[----:B0-----:R-:W-:-:S04]  /*1ca90*/  FADD.FTZ R11, -R19, R28 ;  /* 0x0000001c130b7221 */ /* 0x001fc80000010100 */
[----:B------:R-:W-:Y:S02]  /*1caa0*/  FMUL.FTZ R11, R11, 0.5 ;  /* 0x3f0000000b0b7820 */ /* 0x000fe40000410000 */
.L_x_4799:
[----:B------:R-:W-:Y:S05]  /*1cab0*/  BSYNC B1 ;  /* 0x0000000000017941 */ /* 0x000fea0003800000 */
.L_x_4797:
        /* <DEDUP_REMOVED lines=10> */
.L_x_4801:
[----:B------:R-:W-:-:S04]  /*1cb60*/  FADD.FTZ R17, -R24, R17 ;  /* 0x0000001118117221 */ /* 0x000fc80000010100 */
[----:B------:R-:W-:Y:S02]  /*1cb70*/  FMUL.FTZ R24, R17, 0.5 ;  /* 0x3f00000011187820 */ /* 0x000fe40000410000 */
.L_x_4802:
[----:B------:R-:W-:Y:S05]  /*1cb80*/  BSYNC B1 ;  /* 0x0000000000017941 */ /* 0x000fea0003800000 */
.L_x_4800:
[----:B------:R-:W-:Y:S01]  /*1cb90*/  FADD.FTZ R24, R24, R11 ;  /* 0x0000000b18187221 */ /* 0x000fe20000010000 */
[----:B------:R-:W-:Y:S01]  /*1cba0*/  PLOP3.LUT P0, PT, PT, PT, PT, 0x80, 0x0 ;  /* 0x000000000000781c */ /* 0x000fe20003f0f070 */
[----:B------:R-:W-:-:S04]  /*1cbb0*/  FADD.FTZ R21, R16, R21 ;  /* 0x0000001510157221 */ /* 0x000fc80000010000 */
[----:B------:R-:W-:-:S04]  /*1cbc0*/  FMUL.FTZ R21, R21, R24 ;  /* 0x0000001815157220 */ /* 0x000fc80000410000 */
[----:B------:R0:W2:Y:S01]  /*1cbd0*/  MUFU.SQRT R17, R21 ;  /* 0x0000001500117308 */ /* 0x0000a20000002000 */
[----:B------:R-:W-:Y:S05]  /*1cbe0*/  BRA `(.L_x_4794) ;  /* 0x000001a000007947 */ /* 0x000fea0003800000 */
.L_x_4796:
        /* <DEDUP_REMOVED lines=13> */
[----:B----45:R-:W-:Y:S01]  /*1ccc0*/  FMUL.FTZ R17, R13, R24 ;  /* 0x000000180d117220 */ /* 0x030fe20000410000 */
[----:B------:R-:W-:Y:S05]  /*1ccd0*/  BRA `(.L_x_4794) ;  /* 0x000000b000007947 */ /* 0x000fea0003800000 */
.L_x_4795:
        /* <DEDUP_REMOVED lines=8> */
.L_x_4793:
[----:B------:R-:W-:Y:S01]  /*1cd60*/  PLOP3.LUT P0, PT, PT, PT, PT, 0x80, 0x0 ;  /* 0x000000000000781c */ /* 0x000fe20003f0f070 */
[----:B------:R-:W-:Y:S02]  /*1cd70*/  FMUL.FTZ R17, R21, 16777216 ;  /* 0x4b80000015117820 */ /* 0x000fe40000410000 */
[----:B------:R-:W-:-:S05]  /*1cd80*/  FMUL.FTZ R16, R16, 16777216 ;  /* 0x4b80000010107820 */ /* 0x000fca0000410000 */
.L_x_4794:
[----:B------:R-:W-:Y:S05]  /*1cd90*/  BSYNC B0 ;  /* 0x0000000000007941 */ /* 0x000fea0003800000 */
.L_x_4792:
        /* <DEDUP_REMOVED lines=11> */
[----:B0-2-4-:R-:W-:Y:S02]  /*1ce50*/  FMUL.FTZ R17, R13, R16 ;  /* 0x000000100d117220 */ /* 0x015fe40000410000 */
        /* <DEDUP_REMOVED lines=21> */
.L_x_4805:
[----:B------:R-:W-:Y:S01]  /*1cfb0*/  MOV R14, 0x3f000000 ;  /* 0x3f000000000e7802 */ /* 0x000fe20000000f00 */
[C---:B0-----:R-:W-:Y:S01]  /*1cfc0*/  FADD.FTZ R11, |R2|.reuse, -RZ ;  /* 0x800000ff020b7221 */ /* 0x041fe20000010200 */
[C---:B------:R-:W-:Y:S02]  /*1cfd0*/  FSETP.GT.FTZ.AND P0, PT, |R2|.reuse, 0.56000000238418579102, PT ;  /* 0x3f0f5c290200780b */ /* 0x040fe40003f14200 */
[----:B------:R-:W-:Y:S01]  /*1cfe0*/  FSETP.NEU.FTZ.AND P1, PT, |R2|, 1, PT ;  /* 0x3f8000000200780b */ /* 0x000fe20003f3d200 */
[----:B------:R-:W-:-:S04]  /*1cff0*/  FFMA.FTZ R13, -R11, R14, 0.5 ;  /* 0x3f0000000b0d7423 */ /* 0x000fc8000001010e */
[----:B------:R-:W0:Y:S02]  /*1d000*/  MUFU.RSQ R14, R13 ;  /* 0x0000000d000e7308 */ /* 0x000e240000001400 */
[----:B0-----:R-:W-:Y:S02]  /*1d010*/  FMUL.FTZ R16, R13, R14 ;  /* 0x0000000e0d107220 */ /* 0x001fe40000410000 */
[----:B--2-4-:R-:W-:-:S04]  /*1d020*/  FMUL.FTZ R17, R14, 0.5 ;  /* 0x3f0000000e117820 */ /* 0x014fc80000410000 */
        /* <DEDUP_REMOVED lines=20> */
.L_x_4804:
[----:B------:R-:W-:-:S13]  /*1d170*/  ISETP.GT.AND P0, PT, R14, -0x1, PT ;  /* 0xffffffff0e00780c */ /* 0x000fda0003f04270 */
[----:B------:R-:W-:Y:S05]  /*1d180*/  @P0 BRA `(.L_x_4807) ;  /* 0x0000035000000947 */ /* 0x000fea0003800000 */
[----:B------:R-:W-:Y:S01]  /*1d190*/  FADD.FTZ R16, -R16, -RZ ;  /* 0x800000ff10107221 */ /* 0x000fe20000010100 */
[----:B------:R-:W-:Y:S01]  /*1d1a0*/  BSSY B4, `(.L_x_4808) ;  /* 0x0000011000047945 */ /* 0x000fe20003800000 */
[C---:B--2-4-:R-:W-:Y:S02]  /*1d1b0*/  FADD.FTZ R13, |R17|.reuse, -RZ ;  /* 0x800000ff110d7221 */ /* 0x054fe40000010200 */
        /* <DEDUP_REMOVED lines=14> */
[----:B-1-3--:R-:W-:Y:S05]  /*1d2a0*/  CALL.REL.NOINC `($__internal_4_$__cuda_sm3x_div_rn_ftz_f32_slowpath) ;  /* 0x0000b83000007944 */ /* 0x00afea0003c00000 */
.L_x_4809:
[----:B------:R-:W-:Y:S05]  /*1d2b0*/  BSYNC B4 ;  /* 0x0000000000047941 */ /* 0x000fea0003800000 */
.L_x_4808:
        /* <DEDUP_REMOVED lines=18> */
.L_x_4811:
[----:B------:R-:W-:Y:S02]  /*1d3e0*/  ISETP.GE.AND P0, PT, R16, RZ, PT ;  /* 0x000000ff1000720c */ /* 0x000fe40003f06270 */
[----:B------:R-:W-:-:S11]  /*1d3f0*/  MOV R13, 0x3fd774eb ;  /* 0x3fd774eb000d7802 */ /* 0x000fd60000000f00 */
[----:B------:R-:W-:-:S04]  /*1d400*/  @P0 FFMA.FTZ R2, R13, 0.93318945169448852539, -R2 ;  /* 0x3f6ee5810d020823 */ /* 0x000fc80000010802 */
[----:B------:R-:W-:Y:S02]  /*1d410*/  @!P0 FFMA.FTZ R2, R13, 0.93318945169448852539, R2 ;  /* 0x3f6ee5810d028823 */ /* 0x000fe40000010002 */
.L_x_4812:
[----:B------:R-:W-:Y:S05]  /*1d420*/  BSYNC B0 ;  /* 0x0000000000007941 */ /* 0x000fea0003800000 */
.L_x_4810:
        /* <DEDUP_REMOVED lines=11> */
.L_x_4807:
[----:B------:R-:W-:Y:S01]  /*1d4e0*/  FADD.FTZ R2, |R16|, -RZ ;  /* 0x800000ff10027221 */ /* 0x000fe20000010200 */
[C---:B--2-4-:R-:W-:Y:S01]  /*1d4f0*/  FSETP.GT.FTZ.AND P6, PT, |R17|.reuse, |R16|, PT ;  /* 0x400000101100720b */ /* 0x054fe20003fd4200 */
        /* <DEDUP_REMOVED lines=15> */
.L_x_4814:
[----:B------:R-:W-:Y:S05]  /*1d5f0*/  BSYNC B4 ;  /* 0x0000000000047941 */ /* 0x000fea0003800000 */
.L_x_4813:
        /* <DEDUP_REMOVED lines=18> */
.L_x_4816:
[----:B------:R-:W-:Y:S02]  /*1d720*/  ISETP.GE.AND P0, PT, R16, RZ, PT ;  /* 0x000000ff1000720c */ /* 0x000fe40003f06270 */
[----:B------:R-:W-:-:S11]  /*1d730*/  MOV R13, 0x3fd774eb ;  /* 0x3fd774eb000d7802 */ /* 0x000fd60000000f00 */
[----:B------:R-:W-:-:S04]  /*1d740*/  @P0 FFMA.FTZ R2, R13, 0.93318945169448852539, -R2 ;  /* 0x3f6ee5810d020823 */ /* 0x000fc80000010802 */
[----:B------:R-:W-:Y:S02]  /*1d750*/  @!P0 FFMA.FTZ R2, R13, 0.93318945169448852539, R2 ;  /* 0x3f6ee5810d028823 */ /* 0x000fe40000010002 */
.L_x_4817:
[----:B------:R-:W-:Y:S05]  /*1d760*/  BSYNC B0 ;  /* 0x0000000000007941 */ /* 0x000fea0003800000 */
.L_x_4815:
        /* <DEDUP_REMOVED lines=10> */
.L_x_4806:
[----:B------:R-:W-:Y:S05]  /*1d810*/  BSYNC B3 ;  /* 0x0000000000037941 */ /* 0x000fea0003800000 */
.L_x_4803:
[----:B------:R-:W-:-:S13]  /*1d820*/  ISETP.NE.AND P0, PT, R15, RZ, PT ;  /* 0x000000ff0f00720c */ /* 0x000fda0003f05270 */
[----:B-1----:R-:W-:Y:S01]  /*1d830*/  @!P0 FADD.FTZ R12, -R12, -RZ ;  /* 0x800000ff0c0c8221 */ /* 0x002fe20000010100 */
[----:B------:R-:W-:Y:S05]  /*1d840*/  BRA `(.L_x_4777) ;  /* 0x00000db000007947 */ /* 0x000fea0003800000 */
.L_x_4781:
[----:B------:R-:W-:Y:S02]  /*1d850*/  FADD.FTZ R11, -R14, 6.1232342629258392722e-17 ;  /* 0x248d31320e0b7421 */ /* 0x000fe40000010100 */
[----:B------:R-:W-:Y:S02]  /*1d860*/  FADD.FTZ R12, -R13, -RZ ;  /* 0x800000ff0d0c7221 */ /* 0x000fe40000010100 */
[----:B------:R-:W-:Y:S01]  /*1d870*/  FADD.FTZ R11, R11, 1.5707963705062866211 ;  /* 0x3fc90fdb0b0b7421 */ /* 0x000fe20000010000 */
[----:B------:R-:W-:Y:S05]  /*1d880*/  BRA `(.L_x_4777) ;  /* 0x00000d7000007947 */ /* 0x000fea0003800000 */
.L_x_4780:
[----:B------:R-:W-:Y:S01]  /*1d890*/  FADD.FTZ R12, -R13, -RZ ;  /* 0x800000ff0d0c7221 */ /* 0x000fe20000010100 */
[----:B------:R-:W-:Y:S01]  /*1d8a0*/  MOV R11, RZ ;  /* 0x000000ff000b7202 */ /* 0x000fe20000000f00 */
[----:B------:R-:W-:Y:S05]  /*1d8b0*/  BRA `(.L_x_4777) ;  /* 0x00000d4000007947 */ /* 0x000fea0003800000 */
.L_x_4779:
        /* <DEDUP_REMOVED lines=23> */
[----:B---3--:R-:W-:Y:S05]  /*1da30*/  CALL.REL.NOINC `($__internal_4_$__cuda_sm3x_div_rn_ftz_f32_slowpath) ;  /* 0x0000b0a000007944 */ /* 0x008fea0003c00000 */
.L_x_4822:
[----:B------:R-:W-:Y:S05]  /*1da40*/  BSYNC B4 ;  /* 0x0000000000047941 */ /* 0x000fea0003800000 */
.L_x_4821:
        /* <DEDUP_REMOVED lines=18> */
.L_x_4824:
[----:B------:R-:W-:Y:S02]  /*1db70*/  ISETP.GE.AND P0, PT, R14, RZ, PT ;  /* 0x000000ff0e00720c */ /* 0x000fe40003f06270 */
[----:B------:R-:W-:-:S11]  /*1db80*/  MOV R17, 0x3fd774eb ;  /* 0x3fd774eb00117802 */ /* 0x000fd60000000f00 */
[----:B------:R-:W-:-:S04]  /*1db90*/  @P0 FFMA.FTZ R2, R17, 0.93318945169448852539, -R2 ;  /* 0x3f6ee58111020823 */ /* 0x000fc80000010802 */
[----:B------:R-:W-:Y:S02]  /*1dba0*/  @!P0 FFMA.FTZ R2, R17, 0.93318945169448852539, R2 ;  /* 0x3f6ee58111028823 */ /* 0x000fe40000010002 */
.L_x_4825:
[----:B------:R-:W-:Y:S05]  /*1dbb0*/  BSYNC B0 ;  /* 0x0000000000007941 */ /* 0x000fea0003800000 */
.L_x_4823:
        /* <DEDUP_REMOVED lines=13> */
.L_x_4820:
        /* <DEDUP_REMOVED lines=11> */
[----:B---3--:R-:W-:Y:S05]  /*1dd40*/  CALL.REL.NOINC `($__internal_4_$__cuda_sm3x_div_rn_ftz_f32_slowpath) ;  /* 0x0000ad9000007944 */ /* 0x008fea0003c00000 */
.L_x_4828:
[----:B------:R-:W-:Y:S05]  /*1dd50*/  BSYNC B4 ;  /* 0x0000000000047941 */ /* 0x000fea0003800000 */
.L_x_4827:
        /* <DEDUP_REMOVED lines=18> */
.L_x_4830:
[----:B------:R-:W-:Y:S02]  /*1de80*/  ISETP.GE.AND P0, PT, R14, RZ, PT ;  /* 0x000000ff0e00720c */ /* 0x000fe40003f06270 */
[----:B------:R-:W-:-:S11]  /*1de90*/  MOV R17, 0x3fd774eb ;  /* 0x3fd774eb00117802 */ /* 0x000fd60000000f00 */
[----:B------:R-:W-:-:S04]  /*1dea0*/  @P0 FFMA.FTZ R2, R17, 0.93318945169448852539, -R2 ;  /* 0x3f6ee58111020823 */ /* 0x000fc80000010802 */
[----:B------:R-:W-:Y:S02]  /*1deb0*/  @!P0 FFMA.FTZ R2, R17, 0.93318945169448852539, R2 ;  /* 0x3f6ee58111028823 */ /* 0x000fe40000010002 */
.L_x_4831:
[----:B------:R-:W-:Y:S05]  /*1dec0*/  BSYNC B0 ;  /* 0x0000000000007941 */ /* 0x000fea0003800000 */
.L_x_4829:
        /* <DEDUP_REMOVED lines=27> */
.L_x_4819:
        /* <DEDUP_REMOVED lines=32> */
[----:B---3--:R-:W-:Y:S05]  /*1e280*/  CALL.REL.NOINC `($__internal_4_$__cuda_sm3x_div_rn_ftz_f32_slowpath) ;  /* 0x0000a85000007944 */ /* 0x008fea0003c00000 */
.L_x_4833:
[----:B------:R-:W-:Y:S05]  /*1e290*/  BSYNC B4 ;  /* 0x0000000000047941 */ /* 0x000fea0003800000 */
.L_x_4832:
        /* <DEDUP_REMOVED lines=18> */
.L_x_4835:
[----:B------:R-:W-:Y:S02]  /*1e3c0*/  ISETP.GE.AND P0, PT, R14, RZ, PT ;  /* 0x000000ff0e00720c */ /* 0x000fe40003f06270 */
[----:B------:R-:W-:-:S11]  /*1e3d0*/  MOV R11, 0x3fd774eb ;  /* 0x3fd774eb000b7802 */ /* 0x000fd60000000f00 */
[----:B------:R-:W-:-:S04]  /*1e3e0*/  @P0 FFMA.FTZ R2, R11, 0.93318945169448852539, -R2 ;  /* 0x3f6ee5810b020823 */ /* 0x000fc80000010802 */
[----:B------:R-:W-:Y:S02]  /*1e3f0*/  @!P0 FFMA.FTZ R2, R11, 0.93318945169448852539, R2 ;  /* 0x3f6ee5810b028823 */ /* 0x000fe40000010002 */
.L_x_4836:
[----:B------:R-:W-:Y:S05]  /*1e400*/  BSYNC B0 ;  /* 0x0000000000007941 */ /* 0x000fea0003800000 */
.L_x_4834:
        /* <DEDUP_REMOVED lines=10> */
.L_x_4826:
[----:B------:R-:W-:Y:S05]  /*1e4b0*/  BSYNC B3 ;  /* 0x0000000000037941 */ /* 0x000fea0003800000 */
.L_x_4818:
[----:B------:R-:W-:Y:S01]  /*1e4c0*/  ISETP.NE.AND P0, PT, R15, RZ, PT ;  /* 0x000000ff0f00720c */ /* 0x000fe20003f05270 */
[----:B------:R-:W-:Y:S02]  /*1e4d0*/  FADD.FTZ R12, R17, 0.69314718246459960938 ;  /* 0x3f317218110c7421 */ /* 0x000fe40000010000 */
[----:B------:R-:W-:-:S10]  /*1e4e0*/  FADD.FTZ R11, |R2|, -RZ ;  /* 0x800000ff020b7221 */ /* 0x000fd40000010200 */
[----:B------:R-:W-:Y:S01]  /*1e4f0*/  @!P0 FADD.FTZ R12, -R12, -RZ ;  /* 0x800000ff0c0c8221 */ /* 0x000fe20000010100 */
[----:B------:R-:W-:Y:S05]  /*1e500*/  BRA `(.L_x_4777) ;  /* 0x000000f000007947 */ /* 0x000fea0003800000 */
.L_x_4778:
[----:B------:R-:W-:-:S13]  /*1e510*/  FSETP.NEU.FTZ.AND P0, PT, R16, +INF , PT ;  /* 0x7f8000001000780b */ /* 0x000fda0003f1d000 */
[----:B------:R-:W-:Y:S01]  /*1e520*/  @!P0 FADD.FTZ R11, R13, R13 ;  /* 0x0000000d0d0b8221 */ /* 0x000fe20000010000 */
[----:B--2---:R-:W-:Y:S01]  /*1e530*/  @!P0 MOV R12, 0xff800000 ;  /* 0xff800000000c8802 */ /* 0x004fe20000000f00 */
        /* <DEDUP_REMOVED lines=12> */
.L_x_4777:
[----:B------:R-:W-:Y:S05]  /*1e600*/  BSYNC B2 ;  /* 0x0000000000027941 */ /* 0x000fea0003800000 */
.L_x_4776:
[----:B------:R-:W-:Y:S01]  /*1e610*/  IADD3 R2, R6, 0x200, RZ ;  /* 0x0000020006027810 */ /* 0x000fe20007ffe0ff */
[----:B------:R-:W-:Y:S03]  /*1e620*/  BSSY B2, `(.L_x_4837) ;  /* 0x000027f000027945 */ /* 0x000fe60003800000 */
[----:B------:R-:W-:-:S13]  /*1e630*/  ISETP.GE.AND P0, PT, R2, R3, PT ;  /* 0x000000030200720c */ /* 0x000fda0003f06270 */
[----:B------:R-:W-:Y:S05]  /*1e640*/  @P0 BRA `(.L_x_4838) ;  /* 0x000027c000000947 */ /* 0x000fea0003800000 */
[--C-:B------:R-:W-:Y:S02]  /*1e650*/  HADD2.F32 R16, -RZ, R18.reuse.H1_H1 ;  /* 0x30000012ff107230 */ /* 0x100fe40000004100 */
[----:B--2---:R-:W-:-:S03]  /*1e660*/  HADD2.F32 R15, -RZ, R18.H0_H0 ;  /* 0x20000012ff0f7230 */ /* 0x004fc60000004100 */
        /* <DEDUP_REMOVED lines=107> */
.L_x_4846:
        /* <DEDUP_REMOVED lines=10> */
.L_x_4848:
[----:B------:R-:W-:-:S04]  /*1edc0*/  FADD.FTZ R2, -R21, R28 ;  /* 0x0000001c15027221 */ /* 0x000fc80000010100 */
[----:B------:R-:W-:Y:S02]  /*1edd0*/  FMUL.FTZ R2, R2, 0.5 ;  /* 0x3f00000002027820 */ /* 0x000fe40000410000 */
.L_x_4849:
[----:B------:R-:W-:Y:S05]  /*1ede0*/  BSYNC B1 ;  /* 0x0000000000017941 */ /* 0x000fea0003800000 */
.L_x_4847:
        /* <DEDUP_REMOVED lines=11> */
.L_x_4851:
[----:B------:R-:W-:-:S04]  /*1eea0*/  FADD.FTZ R14, R19, -R14 ;  /* 0x8000000e130e7221 */ /* 0x000fc80000010000 */
[----:B------:R-:W-:Y:S02]  /*1eeb0*/  FMUL.FTZ R25, R14, 0.5 ;  /* 0x3f0000000e197820 */ /* 0x000fe40000410000 */
.L_x_4852:
[----:B------:R-:W-:Y:S05]  /*1eec0*/  BSYNC B1 ;  /* 0x0000000000017941 */ /* 0x000fea0003800000 */
.L_x_4850:
        /* <DEDUP_REMOVED lines=35> */
.L_x_4845:
[----:B------:R0:W1:Y:S02]  /*1f100*/  MUFU.SQRT R14, R13 ;  /* 0x0000000d000e7308 */ /* 0x0000640000002000 */
.L_x_4844:
[----:B------:R-:W-:Y:S05]  /*1f110*/  BSYNC B0 ;  /* 0x0000000000007941 */ /* 0x000fea0003800000 */
.L_x_4843:
        /* <DEDUP_REMOVED lines=24> */
.L_x_4859:
[----:B0-----:R-:W-:-:S04]  /*1f2a0*/  FADD.FTZ R13, -R21, R28 ;  /* 0x0000001c150d7221 */ /* 0x001fc80000010100 */
[----:B------:R-:W-:Y:S02]  /*1f2b0*/  FMUL.FTZ R13, R13, 0.5 ;  /* 0x3f0000000d0d7820 */ /* 0x000fe40000410000 */
.L_x_4860:
[----:B------:R-:W-:Y:S05]  /*1f2c0*/  BSYNC B1 ;  /* 0x0000000000017941 */ /* 0x000fea0003800000 */
.L_x_4858:
        /* <DEDUP_REMOVED lines=10> */
.L_x_4862:
[----:B------:R-:W-:-:S04]  /*1f370*/  FADD.FTZ R19, -R24, R19 ;  /* 0x0000001318137221 */ /* 0x000fc80000010100 */
[----:B------:R-:W-:Y:S02]  /*1f380*/  FMUL.FTZ R24, R19, 0.5 ;  /* 0x3f00000013187820 */ /* 0x000fe40000410000 */
.L_x_4863:
[----:B------:R-:W-:Y:S05]  /*1f390*/  BSYNC B1 ;  /* 0x0000000000017941 */ /* 0x000fea0003800000 */
.L_x_4861:
[----:B------:R-:W-:Y:S01]  /*1f3a0*/  FADD.FTZ R24, R24, R13 ;  /* 0x0000000d18187221 */ /* 0x000fe20000010000 */
[----:B------:R-:W-:Y:S01]  /*1f3b0*/  PLOP3.LUT P0, PT, PT, PT, PT, 0x80, 0x0 ;  /* 0x000000000000781c */ /* 0x000fe20003f0f070 */
[----:B------:R-:W-:-:S04]  /*1f3c0*/  FADD.FTZ R23, R18, R23 ;  /* 0x0000001712177221 */ /* 0x000fc80000010000 */
[----:B------:R-:W-:-:S04]  /*1f3d0*/  FMUL.FTZ R23, R23, R24 ;  /* 0x0000001817177220 */ /* 0x000fc80000410000 */
[----:B------:R0:W2:Y:S01]  /*1f3e0*/  MUFU.SQRT R19, R23 ;  /* 0x0000001700137308 */ /* 0x0000a20000002000 */
[----:B------:R-:W-:Y:S05]  /*1f3f0*/  BRA `(.L_x_4855) ;  /* 0x000001a000007947 */ /* 0x000fea0003800000 */
.L_x_4857:
        /* <DEDUP_REMOVED lines=15> */
.L_x_4856:
        /* <DEDUP_REMOVED lines=8> */
.L_x_4854:
[----:B------:R-:W-:Y:S01]  /*1f570*/  PLOP3.LUT P0, PT, PT, PT, PT, 0x80, 0x0 ;  /* 0x000000000000781c */ /* 0x000fe20003f0f070 */
[----:B------:R-:W-:Y:S02]  /*1f580*/  FMUL.FTZ R19, R23, 16777216 ;  /* 0x4b80000017137820 */ /* 0x000fe40000410000 */
[----:B------:R-:W-:-:S05]  /*1f590*/  FMUL.FTZ R18, R18, 16777216 ;  /* 0x4b80000012127820 */ /* 0x000fca0000410000 */
.L_x_4855:
[----:B------:R-:W-:Y:S05]  /*1f5a0*/  BSYNC B0 ;  /* 0x0000000000007941 */ /* 0x000fea0003800000 */
.L_x_4853:
        /* <DEDUP_REMOVED lines=33> */
.L_x_4866:
        /* <DEDUP_REMOVED lines=28> */
.L_x_4865:
        /* <DEDUP_REMOVED lines=20> */
.L_x_4870:
[----:B------:R-:W-:Y:S05]  /*1fac0*/  BSYNC B4 ;  /* 0x0000000000047941 */ /* 0x000fea0003800000 */
.L_x_4869:
        /* <DEDUP_REMOVED lines=18> */
.L_x_4872:
[----:B------:R-:W-:Y:S02]  /*1fbf0*/  ISETP.GE.AND P0, PT, R18, RZ, PT ;  /* 0x000000ff1200720c */ /* 0x000fe40003f06270 */
[----:B------:R-:W-:-:S11]  /*1fc00*/  MOV R15, 0x3fd774eb ;  /* 0x3fd774eb000f7802 */ /* 0x000fd60000000f00 */
[----:B------:R-:W-:-:S04]  /*1fc10*/  @P0 FFMA.FTZ R2, R15, 0.93318945169448852539, -R2 ;  /* 0x3f6ee5810f020823 */ /* 0x000fc80000010802 */
[----:B------:R-:W-:Y:S02]  /*1fc20*/  @!P0 FFMA.FTZ R2, R15, 0.93318945169448852539, R2 ;  /* 0x3f6ee5810f028823 */ /* 0x000fe40000010002 */
.L_x_4873:
[----:B------:R-:W-:Y:S05]  /*1fc30*/  BSYNC B0 ;  /* 0x0000000000007941 */ /* 0x000fea0003800000 */
.L_x_4871:
        /* <DEDUP_REMOVED lines=11> */
.L_x_4868:
        /* <DEDUP_REMOVED lines=17> */
.L_x_4875:
[----:B------:R-:W-:Y:S05]  /*1fe00*/  BSYNC B4 ;  /* 0x0000000000047941 */ /* 0x000fea0003800000 */
.L_x_4874:
        /* <DEDUP_REMOVED lines=18> */
.L_x_4877:
[----:B------:R-:W-:Y:S02]  /*1ff30*/  ISETP.GE.AND P0, PT, R18, RZ, PT ;  /* 0x000000ff1200720c */ /* 0x000fe40003f06270 */
[----:B------:R-:W-:-:S11]  /*1ff40*/  MOV R15, 0x3fd774eb ;  /* 0x3fd774eb000f7802 */ /* 0x000fd60000000f00 */
[----:B------:R-:W-:-:S04]  /*1ff50*/  @P0 FFMA.FTZ R2, R15, 0.93318945169448852539, -R2 ;  /* 0x3f6ee5810f020823 */ /* 0x000fc80000010802 */
[----:B------:R-:W-:Y:S02]  /*1ff60*/  @!P0 FFMA.FTZ R2, R15, 0.93318945169448852539, R2 ;  /* 0x3f6ee5810f028823 */ /* 0x000fe40000010002 */
.L_x_4878:
[----:B------:R-:W-:Y:S05]  /*1ff70*/  BSYNC B0 ;  /* 0x0000000000007941 */ /* 0x000fea0003800000 */
.L_x_4876:
        /* <DEDUP_REMOVED lines=10> */
.L_x_4867:
[----:B------:R-:W-:Y:S05]  /*20020*/  BSYNC B3 ;  /* 0x0000000000037941 */ /* 0x000fea0003800000 */
.L_x_4864:
[----:B------:R-:W-:-:S13]  /*20030*/  ISETP.NE.AND P0, PT, R17, RZ, PT ;  /* 0x000000ff1100720c */ /* 0x000fda0003f05270 */
[----:B-1----:R-:W-:Y:S01]  /*20040*/  @!P0 FADD.FTZ R14, -R14, -RZ ;  /* 0x800000ff0e0e8221 */ /* 0x002fe20000010100 */
[----:B------:R-:W-:Y:S05]  /*20050*/  BRA `(.L_x_4838) ;  /* 0x00000db000007947 */ /* 0x000fea0003800000 */
.L_x_4842:
[----:B------:R-:W-:Y:S02]  /*20060*/  FADD.FTZ R13, -R16, 6.1232342629258392722e-17 ;  /* 0x248d3132100d7421 */ /* 0x000fe40000010100 */
[----:B------:R-:W-:Y:S02]  /*20070*/  FADD.FTZ R14, -R15, -RZ ;  /* 0x800000ff0f0e7221 */ /* 0x000fe40000010100 */
[----:B------:R-:W-:Y:S01]  /*20080*/  FADD.FTZ R13, R13, 1.5707963705062866211 ;  /* 0x3fc90fdb0d0d7421 */ /* 0x000fe20000010000 */
[----:B------:R-:W-:Y:S05]  /*20090*/  BRA `(.L_x_4838) ;  /* 0x00000d7000007947 */ /* 0x000fea0003800000 */
.L_x_4841:
[----:B------:R-:W-:Y:S01]  /*200a0*/  FADD.FTZ R14, -R15, -RZ ;  /* 0x800000ff0f0e7221 */ /* 0x000fe20000010100 */
[----:B------:R-:W-:Y:S01]  /*200b0*/  MOV R13, RZ ;  /* 0x000000ff000d7202 */ /* 0x000fe20000000f00 */
[----:B------:R-:W-:Y:S05]  /*200c0*/  BRA `(.L_x_4838) ;  /* 0x00000d4000007947 */ /* 0x000fea0003800000 */
.L_x_4840:
        /* <DEDUP_REMOVED lines=24> */
.L_x_4883:
[----:B------:R-:W-:Y:S05]  /*20250*/  BSYNC B4 ;  /* 0x0000000000047941 */ /* 0x000fea0003800000 */
.L_x_4882:
        /* <DEDUP_REMOVED lines=18> */
.L_x_4885:
[----:B------:R-:W-:Y:S02]  /*20380*/  ISETP.GE.AND P0, PT, R16, RZ, PT ;  /* 0x000000ff1000720c */ /* 0x000fe40003f06270 */
[----:B------:R-:W-:-:S11]  /*20390*/  MOV R19, 0x3fd774eb ;  /* 0x3fd774eb00137802 */ /* 0x000fd60000000f00 */
[----:B------:R-:W-:-:S04]  /*203a0*/  @P0 FFMA.FTZ R2, R19, 0.93318945169448852539, -R2 ;  /* 0x3f6ee58113020823 */ /* 0x000fc80000010802 */
[----:B------:R-:W-:Y:S02]  /*203b0*/  @!P0 FFMA.FTZ R2, R19, 0.93318945169448852539, R2 ;  /* 0x3f6ee58113028823 */ /* 0x000fe40000010002 */
.L_x_4886:
[----:B------:R-:W-:Y:S05]  /*203c0*/  BSYNC B0 ;  /* 0x0000000000007941 */ /* 0x000fea0003800000 */
.L_x_4884:
        /* <DEDUP_REMOVED lines=13> */
.L_x_4881:
        /* <DEDUP_REMOVED lines=12> */
.L_x_4889:
[----:B------:R-:W-:Y:S05]  /*20560*/  BSYNC B4 ;  /* 0x0000000000047941 */ /* 0x000fea0003800000 */
.L_x_4888:
        /* <DEDUP_REMOVED lines=18> */
.L_x_4891:
[----:B------:R-:W-:Y:S02]  /*20690*/  ISETP.GE.AND P0, PT, R16, RZ, PT ;  /* 0x000000ff1000720c */ /* 0x000fe40003f06270 */
[----:B------:R-:W-:-:S11]  /*206a0*/  MOV R19, 0x3fd774eb ;  /* 0x3fd774eb00137802 */ /* 0x000fd60000000f00 */
[----:B------:R-:W-:-:S04]  /*206b0*/  @P0 FFMA.FTZ R2, R19, 0.93318945169448852539, -R2 ;  /* 0x3f6ee58113020823 */ /* 0x000fc80000010802 */
[----:B------:R-:W-:Y:S02]  /*206c0*/  @!P0 FFMA.FTZ R2, R19, 0.93318945169448852539, R2 ;  /* 0x3f6ee58113028823 */ /* 0x000fe40000010002 */
.L_x_4892:
[----:B------:R-:W-:Y:S05]  /*206d0*/  BSYNC B0 ;  /* 0x0000000000007941 */ /* 0x000fea0003800000 */
.L_x_4890:
        /* <DEDUP_REMOVED lines=27> */
.L_x_4880:
        /* <DEDUP_REMOVED lines=33> */
.L_x_4894:
[----:B------:R-:W-:Y:S05]  /*20aa0*/  BSYNC B4 ;  /* 0x0000000000047941 */ /* 0x000fea0003800000 */
.L_x_4893:
        /* <DEDUP_REMOVED lines=18> */
.L_x_4896:
[----:B------:R-:W-:Y:S02]  /*20bd0*/  ISETP.GE.AND P0, PT, R16, RZ, PT ;  /* 0x000000ff1000720c */ /* 0x000fe40003f06270 */
[----:B------:R-:W-:-:S11]  /*20be0*/  MOV R13, 0x3fd774eb ;  /* 0x3fd774eb000d7802 */ /* 0x000fd60000000f00 */
[----:B------:R-:W-:-:S04]  /*20bf0*/  @P0 FFMA.FTZ R2, R13, 0.93318945169448852539, -R2 ;  /* 0x3f6ee5810d020823 */ /* 0x000fc80000010802 */
[----:B------:R-:W-:Y:S02]  /*20c00*/  @!P0 FFMA.FTZ R2, R13, 0.93318945169448852539, R2 ;  /* 0x3f6ee5810d028823 */ /* 0x000fe40000010002 */
.L_x_4897:
[----:B------:R-:W-:Y:S05]  /*20c10*/  BSYNC B0 ;  /* 0x0000000000007941 */ /* 0x000fea0003800000 */
.L_x_4895:
        /* <DEDUP_REMOVED lines=10> */
.L_x_4887:
[----:B------:R-:W-:Y:S05]  /*20cc0*/  BSYNC B3 ;  /* 0x0000000000037941 */ /* 0x000fea0003800000 */
.L_x_4879:
[----:B------:R-:W-:Y:S01]  /*20cd0*/  ISETP.NE.AND P0, PT, R17, RZ, PT ;  /* 0x000000ff1100720c */ /* 0x000fe20003f05270 */
[----:B------:R-:W-:Y:S02]  /*20ce0*/  FADD.FTZ R14, R19, 0.69314718246459960938 ;  /* 0x3f317218130e7421 */ /* 0x000fe40000010000 */
[----:B------:R-:W-:-:S10]  /*20cf0*/  FADD.FTZ R13, |R2|, -RZ ;  /* 0x800000ff020d7221 */ /* 0x000fd40000010200 */
[----:B------:R-:W-:Y:S01]  /*20d00*/  @!P0 FADD.FTZ R14, -R14, -RZ ;  /* 0x800000ff0e0e8221 */ /* 0x000fe20000010100 */
[----:B------:R-:W-:Y:S05]  /*20d10*/  BRA `(.L_x_4838) ;  /* 0x000000f000007947 */ /* 0x000fea0003800000 */
.L_x_4839:
        /* <DEDUP_REMOVED lines=15> */
.L_x_4838:
[----:B------:R-:W-:Y:S05]  /*20e10*/  BSYNC B2 ;  /* 0x0000000000027941 */ /* 0x000fea0003800000 */
.L_x_4837:
        /* <DEDUP_REMOVED lines=113> */
.L_x_4907:
        /* <DEDUP_REMOVED lines=10> */
.L_x_4909:
[----:B------:R-:W-:-:S04]  /*215d0*/  FADD.FTZ R2, -R23, R28 ;  /* 0x0000001c17027221 */ /* 0x000fc80000010100 */
[----:B------:R-:W-:Y:S02]  /*215e0*/  FMUL.FTZ R2, R2, 0.5 ;  /* 0x3f00000002027820 */ /* 0x000fe40000410000 */
.L_x_4910:
[----:B------:R-:W-:Y:S05]  /*215f0*/  BSYNC B1 ;  /* 0x0000000000017941 */ /* 0x000fea0003800000 */
.L_x_4908:
        /* <DEDUP_REMOVED lines=11> */
.L_x_4912:
[----:B------:R-:W-:-:S04]  /*216b0*/  FADD.FTZ R19, R21, -R30 ;  /* 0x8000001e15137221 */ /* 0x000fc80000010000 */
[----:B------:R-:W-:Y:S02]  /*216c0*/  FMUL.FTZ R19, R19, 0.5 ;  /* 0x3f00000013137820 */ /* 0x000fe40000410000 */
.L_x_4913:
[----:B------:R-:W-:Y:S05]  /*216d0*/  BSYNC B1 ;  /* 0x0000000000017941 */ /* 0x000fea0003800000 */
.L_x_4911:
        /* <DEDUP_REMOVED lines=35> */
.L_x_4906:
[----:B------:R0:W1:Y:S02]  /*21910*/  MUFU.SQRT R19, R15 ;  /* 0x0000000f00137308 */ /* 0x0000640000002000 */
.L_x_4905:
[----:B------:R-:W-:Y:S05]  /*21920*/  BSYNC B0 ;  /* 0x0000000000007941 */ /* 0x000fea0003800000 */
.L_x_4904:
        /* <DEDUP_REMOVED lines=24> */
.L_x_4920:
[----:B0-----:R-:W-:-:S04]  /*21ab0*/  FADD.FTZ R15, -R23, R28 ;  /* 0x0000001c170f7221 */ /* 0x001fc80000010100 */
[----:B------:R-:W-:Y:S02]  /*21ac0*/  FMUL.FTZ R15, R15, 0.5 ;  /* 0x3f0000000f0f7820 */ /* 0x000fe40000410000 */
.L_x_4921:
[----:B------:R-:W-:Y:S05]  /*21ad0*/  BSYNC B1 ;  /* 0x0000000000017941 */ /* 0x000fea0003800000 */
.L_x_4919:
        /* <DEDUP_REMOVED lines=10> */
.L_x_4923:
[----:B------:R-:W-:-:S04]  /*21b80*/  FADD.FTZ R21, -R24, R21 ;  /* 0x0000001518157221 */ /* 0x000fc80000010100 */
[----:B------:R-:W-:Y:S02]  /*21b90*/  FMUL.FTZ R24, R21, 0.5 ;  /* 0x3f00000015187820 */ /* 0x000fe40000410000 */
.L_x_4924:
[----:B------:R-:W-:Y:S05]  /*21ba0*/  BSYNC B1 ;  /* 0x0000000000017941 */ /* 0x000fea0003800000 */
.L_x_4922:
[----:B------:R-:W-:Y:S01]  /*21bb0*/  FADD.FTZ R24, R24, R15 ;  /* 0x0000000f18187221 */ /* 0x000fe20000010000 */
[----:B------:R-:W-:Y:S01]  /*21bc0*/  PLOP3.LUT P0, PT, PT, PT, PT, 0x80, 0x0 ;  /* 0x000000000000781c */ /* 0x000fe20003f0f070 */
[----:B------:R-:W-:-:S04]  /*21bd0*/  FADD.FTZ R25, R20, R25 ;  /* 0x0000001914197221 */ /* 0x000fc80000010000 */
[----:B------:R-:W-:-:S04]  /*21be0*/  FMUL.FTZ R24, R25, R24 ;  /* 0x0000001819187220 */ /* 0x000fc80000410000 */
[----:B------:R0:W2:Y:S01]  /*21bf0*/  MUFU.SQRT R21, R24 ;  /* 0x0000001800157308 */ /* 0x0000a20000002000 */
[----:B------:R-:W-:Y:S05]  /*21c00*/  BRA `(.L_x_4916) ;  /* 0x000001a000007947 */ /* 0x000fea0003800000 */
.L_x_4918:
        /* <DEDUP_REMOVED lines=15> */
.L_x_4917:
        /* <DEDUP_REMOVED lines=8> */
.L_x_4915:
[----:B------:R-:W-:Y:S01]  /*21d80*/  PLOP3.LUT P0, PT, PT, PT, PT, 0x80, 0x0 ;  /* 0x000000000000781c */ /* 0x000fe20003f0f070 */
[----:B------:R-:W-:Y:S02]  /*21d90*/  FMUL.FTZ R21, R25, 16777216 ;  /* 0x4b80000019157820 */ /* 0x000fe40000410000 */
[----:B------:R-:W-:-:S05]  /*21da0*/  FMUL.FTZ R20, R20, 16777216 ;  /* 0x4b80000014147820 */ /* 0x000fca0000410000 */
.L_x_4916:
[----:B------:R-:W-:Y:S05]  /*21db0*/  BSYNC B0 ;  /* 0x0000000000007941 */ /* 0x000fea0003800000 */
.L_x_4914:
        /* <DEDUP_REMOVED lines=33> */
.L_x_4927:
        /* <DEDUP_REMOVED lines=28> */
.L_x_4926:
        /* <DEDUP_REMOVED lines=20> */
.L_x_4931:
[----:B------:R-:W-:Y:S05]  /*222d0*/  BSYNC B4 ;  /* 0x0000000000047941 */ /* 0x000fea0003800000 */
.L_x_4930:
        /* <DEDUP_REMOVED lines=18> */
.L_x_4933:
[----:B------:R-:W-:Y:S02]  /*22400*/  ISETP.GE.AND P0, PT, R20, RZ, PT ;  /* 0x000000ff1400720c */ /* 0x000fe40003f06270 */
[----:B------:R-:W-:-:S11]  /*22410*/  MOV R17, 0x3fd774eb ;  /* 0x3fd774eb00117802 */ /* 0x000fd60000000f00 */
[----:B------:R-:W-:-:S04]  /*22420*/  @P0 FFMA.FTZ R2, R17, 0.93318945169448852539, -R2 ;  /* 0x3f6ee58111020823 */ /* 0x000fc80000010802 */
[----:B------:R-:W-:Y:S02]  /*22430*/  @!P0 FFMA.FTZ R2, R17, 0.93318945169448852539, R2 ;  /* 0x3f6ee58111028823 */ /* 0x000fe40000010002 */
.L_x_4934:
[----:B------:R-:W-:Y:S05]  /*22440*/  BSYNC B0 ;  /* 0x0000000000007941 */ /* 0x000fea0003800000 */
.L_x_4932:
        /* <DEDUP_REMOVED lines=11> */
.L_x_4929:
        /* <DEDUP_REMOVED lines=17> */
.L_x_4936:
[----:B------:R-:W-:Y:S05]  /*22610*/  BSYNC B4 ;  /* 0x0000000000047941 */ /* 0x000fea0003800000 */
.L_x_4935:
        /* <DEDUP_REMOVED lines=18> */
.L_x_4938:
[----:B------:R-:W-:Y:S02]  /*22740*/  ISETP.GE.AND P0, PT, R20, RZ, PT ;  /* 0x000000ff1400720c */ /* 0x000fe40003f06270 */
[----:B------:R-:W-:-:S11]  /*22750*/  MOV R17, 0x3fd774eb ;  /* 0x3fd774eb00117802 */ /* 0x000fd60000000f00 */
[----:B------:R-:W-:-:S04]  /*22760*/  @P0 FFMA.FTZ R2, R17, 0.93318945169448852539, -R2 ;  /* 0x3f6ee58111020823 */ /* 0x000fc80000010802 */
[----:B------:R-:W-:Y:S02]  /*22770*/  @!P0 FFMA.FTZ R2, R17, 0.93318945169448852539, R2 ;  /* 0x3f6ee58111028823 */ /* 0x000fe40000010002 */
.L_x_4939:
[----:B------:R-:W-:Y:S05]  /*22780*/  BSYNC B0 ;  /* 0x0000000000007941 */ /* 0x000fea0003800000 */
.L_x_4937:
        /* <DEDUP_REMOVED lines=10> */
.L_x_4928:
[----:B------:R-:W-:Y:S05]  /*22830*/  BSYNC B3 ;  /* 0x0000000000037941 */ /* 0x000fea0003800000 */
.L_x_4925:
[----:B------:R-:W-:-:S13]  /*22840*/  ISETP.NE.AND P0, PT, R16, RZ, PT ;  /* 0x000000ff1000720c */ /* 0x000fda0003f05270 */
[----:B-1----:R-:W-:-:S05]  /*22850*/  @!P0 FADD.FTZ R19, -R19, -RZ ;  /* 0x800000ff13138221 */ /* 0x002fca0000010100 */
[----:B------:R-:W-:Y:S01]  /*22860*/  MOV R16, R19 ;  /* 0x0000001300107202 */ /* 0x000fe20000000f00 */
[----:B------:R-:W-:Y:S05]  /*22870*/  BRA `(.L_x_4899) ;  /* 0x00000db000007947 */ /* 0x000fea0003800000 */
.L_x_4903:
[----:B------:R-:W-:Y:S02]  /*22880*/  FADD.FTZ R15, -R18, 6.1232342629258392722e-17 ;  /* 0x248d3132120f7421 */ /* 0x000fe40000010100 */
[----:B------:R-:W-:Y:S02]  /*22890*/  FADD.FTZ R16, -R17, -RZ ;  /* 0x800000ff11107221 */ /* 0x000fe40000010100 */
[----:B------:R-:W-:Y:S01]  /*228a0*/  FADD.FTZ R15, R15, 1.5707963705062866211 ;  /* 0x3fc90fdb0f0f7421 */ /* 0x000fe20000010000 */
[----:B------:R-:W-:Y:S05]  /*228b0*/  BRA `(.L_x_4899) ;  /* 0x00000d7000007947 */ /* 0x000fea0003800000 */
.L_x_4902:
[----:B------:R-:W-:Y:S01]  /*228c0*/  HFMA2.MMA R15, -RZ, RZ, 0, 0 ;  /* 0x00000000ff0f7435 */ /* 0x000fe200000001ff */
[----:B------:R-:W-:Y:S01]  /*228d0*/  FADD.FTZ R16, -R17, -RZ ;  /* 0x800000ff11107221 */ /* 0x000fe20000010100 */
[----:B------:R-:W-:Y:S05]  /*228e0*/  BRA `(.L_x_4899) ;  /* 0x00000d4000007947 */ /* 0x000fea0003800000 */
.L_x_4901:
        /* <DEDUP_REMOVED lines=24> */
.L_x_4944:
[----:B------:R-:W-:Y:S05]  /*22a70*/  BSYNC B4 ;  /* 0x0000000000047941 */ /* 0x000fea0003800000 */
.L_x_4943:
        /* <DEDUP_REMOVED lines=18> */
.L_x_4946:
[----:B------:R-:W-:Y:S02]  /*22ba0*/  ISETP.GE.AND P0, PT, R18, RZ, PT ;  /* 0x000000ff1200720c */ /* 0x000fe40003f06270 */
[----:B------:R-:W-:-:S11]  /*22bb0*/  MOV R21, 0x3fd774eb ;  /* 0x3fd774eb00157802 */ /* 0x000fd60000000f00 */
[----:B------:R-:W-:-:S04]  /*22bc0*/  @P0 FFMA.FTZ R2, R21, 0.93318945169448852539, -R2 ;  /* 0x3f6ee58115020823 */ /* 0x000fc80000010802 */
[----:B------:R-:W-:Y:S02]  /*22bd0*/  @!P0 FFMA.FTZ R2, R21, 0.93318945169448852539, R2 ;  /* 0x3f6ee58115028823 */ /* 0x000fe40000010002 */
.L_x_4947:
[----:B------:R-:W-:Y:S05]  /*22be0*/  BSYNC B0 ;  /* 0x0000000000007941 */ /* 0x000fea0003800000 */
.L_x_4945:
        /* <DEDUP_REMOVED lines=13> */
.L_x_4942:
        /* <DEDUP_REMOVED lines=12> */
.L_x_4950:
[----:B------:R-:W-:Y:S05]  /*22d80*/  BSYNC B4 ;  /* 0x0000000000047941 */ /* 0x000fea0003800000 */
.L_x_4949:
        /* <DEDUP_REMOVED lines=18> */
.L_x_4952:
[----:B------:R-:W-:Y:S02]  /*22eb0*/  ISETP.GE.AND P0, PT, R18, RZ, PT ;  /* 0x000000ff1200720c */ /* 0x000fe40003f06270 */
[----:B------:R-:W-:-:S11]  /*22ec0*/  MOV R21, 0x3fd774eb ;  /* 0x3fd774eb00157802 */ /* 0x000fd60000000f00 */
[----:B------:R-:W-:-:S04]  /*22ed0*/  @P0 FFMA.FTZ R2, R21, 0.93318945169448852539, -R2 ;  /* 0x3f6ee58115020823 */ /* 0x000fc80000010802 */
[----:B------:R-:W-:Y:S02]  /*22ee0*/  @!P0 FFMA.FTZ R2, R21, 0.93318945169448852539, R2 ;  /* 0x3f6ee58115028823 */ /* 0x000fe40000010002 */
.L_x_4953:
[----:B------:R-:W-:Y:S05]  /*22ef0*/  BSYNC B0 ;  /* 0x0000000000007941 */ /* 0x000fea0003800000 */
.L_x_4951:
        /* <DEDUP_REMOVED lines=27> */
.L_x_4941:
[----:B------:R-:W-:Y:S01]  /*230b0*/  FMUL.FTZ R2, R18, 0.36787945032119750977 ;  /* 0x3ebc5ab212027820 */ /* 0x000fe20000410000 */
[----:B------:R-:W0:Y:S01]  /*230c0*/  MUFU.RCP R28, R19 ;  /* 0x00000013001c7308 */ /* 0x000e220000001000 */
        /* <DEDUP_REMOVED lines=31> */
.L_x_4955:
[----:B------:R-:W-:Y:S05]  /*232c0*/  BSYNC B4 ;  /* 0x0000000000047941 */ /* 0x000fea0003800000 */
.L_x_4954:
        /* <DEDUP_REMOVED lines=18> */
.L_x_4957:
[----:B------:R-:W-:Y:S02]  /*233f0*/  ISETP.GE.AND P0, PT, R18, RZ, PT ;  /* 0x000000ff1200720c */ /* 0x000fe40003f06270 */
[----:B------:R-:W-:-:S11]  /*23400*/  MOV R15, 0x3fd774eb ;  /* 0x3fd774eb000f7802 */ /* 0x000fd60000000f00 */
[----:B------:R-:W-:-:S04]  /*23410*/  @P0 FFMA.FTZ R2, R15, 0.93318945169448852539, -R2 ;  /* 0x3f6ee5810f020823 */ /* 0x000fc80000010802 */
[----:B------:R-:W-:Y:S02]  /*23420*/  @!P0 FFMA.FTZ R2, R15, 0.93318945169448852539, R2 ;  /* 0x3f6ee5810f028823 */ /* 0x000fe40000010002 */
.L_x_4958:
[----:B------:R-:W-:Y:S05]  /*23430*/  BSYNC B0 ;  /* 0x0000000000007941 */ /* 0x000fea0003800000 */
.L_x_4956:
        /* <DEDUP_REMOVED lines=10> */
.L_x_4948:
[----:B------:R-:W-:Y:S05]  /*234e0*/  BSYNC B3 ;  /* 0x0000000000037941 */ /* 0x000fea0003800000 */
.L_x_4940:
[----:B------:R-:W-:Y:S01]  /*234f0*/  ISETP.NE.AND P0, PT, R16, RZ, PT ;  /* 0x000000ff1000720c */ /* 0x000fe20003f05270 */
[----:B------:R-:W-:Y:S02]  /*23500*/  FADD.FTZ R16, R21, 0.69314718246459960938 ;  /* 0x3f31721815107421 */ /* 0x000fe40000010000 */
[----:B------:R-:W-:-:S10]  /*23510*/  FADD.FTZ R15, |R2|, -RZ ;  /* 0x800000ff020f7221 */ /* 0x000fd40000010200 */
[----:B------:R-:W-:Y:S01]  /*23520*/  @!P0 FADD.FTZ R16, -R16, -RZ ;  /* 0x800000ff10108221 */ /* 0x000fe20000010100 */
[----:B------:R-:W-:Y:S05]  /*23530*/  BRA `(.L_x_4899) ;  /* 0x000000f000007947 */ /* 0x000fea0003800000 */
.L_x_4900:
[----:B------:R-:W-:-:S13]  /*23540*/  FSETP.NEU.FTZ.AND P0, PT, R20, +INF , PT ;  /* 0x7f8000001400780b */ /* 0x000fda0003f1d000 */
[----:B--2---:R-:W-:Y:S01]  /*23550*/  @!P0 FADD.FTZ R15, R17, R17 ;  /* 0x00000011110f8221 */ /* 0x004fe20000010000 */
        /* <DEDUP_REMOVED lines=13> */
.L_x_4899:
[----:B------:R-:W-:Y:S05]  /*23630*/  BSYNC B2 ;  /* 0x0000000000027941 */ /* 0x000fea0003800000 */
.L_x_4898:
        /* <DEDUP_REMOVED lines=113> */
.L_x_4968:
        /* <DEDUP_REMOVED lines=10> */
.L_x_4970:
[----:B------:R-:W-:-:S04]  /*23df0*/  FADD.FTZ R2, -R23, R28 ;  /* 0x0000001c17027221 */ /* 0x000fc80000010100 */
[----:B------:R-:W-:Y:S02]  /*23e00*/  FMUL.FTZ R2, R2, 0.5 ;  /* 0x3f00000002027820 */ /* 0x000fe40000410000 */
.L_x_4971:
[----:B------:R-:W-:Y:S05]  /*23e10*/  BSYNC B1 ;  /* 0x0000000000017941 */ /* 0x000fea0003800000 */
.L_x_4969:
        /* <DEDUP_REMOVED lines=11> */
.L_x_4973:
[----:B------:R-:W-:-:S04]  /*23ed0*/  FADD.FTZ R21, R25, -R30 ;  /* 0x8000001e19157221 */ /* 0x000fc80000010000 */
[----:B------:R-:W-:Y:S02]  /*23ee0*/  FMUL.FTZ R21, R21, 0.5 ;  /* 0x3f00000015157820 */ /* 0x000fe40000410000 */
.L_x_4974:
[----:B------:R-:W-:Y:S05]  /*23ef0*/  BSYNC B1 ;  /* 0x0000000000017941 */ /* 0x000fea0003800000 */
.L_x_4972:
        /* <DEDUP_REMOVED lines=35> */
.L_x_4967:
[----:B------:R0:W1:Y:S02]  /*24130*/  MUFU.SQRT R21, R17 ;  /* 0x0000001100157308 */ /* 0x0000640000002000 */
.L_x_4966:
[----:B------:R-:W-:Y:S05]  /*24140*/  BSYNC B0 ;  /* 0x0000000000007941 */ /* 0x000fea0003800000 */
.L_x_4965:
        /* <DEDUP_REMOVED lines=24> */
.L_x_4981:
[----:B0-----:R-:W-:-:S04]  /*242d0*/  FADD.FTZ R17, -R23, R28 ;  /* 0x0000001c17117221 */ /* 0x001fc80000010100 */
[----:B------:R-:W-:Y:S02]  /*242e0*/  FMUL.FTZ R17, R17, 0.5 ;  /* 0x3f00000011117820 */ /* 0x000fe40000410000 */
.L_x_4982:
[----:B------:R-:W-:Y:S05]  /*242f0*/  BSYNC B1 ;  /* 0x0000000000017941 */ /* 0x000fea0003800000 */
.L_x_4980:
        /* <DEDUP_REMOVED lines=10> */
.L_x_4984:
[----:B------:R-:W-:-:S04]  /*243a0*/  FADD.FTZ R24, -R24, R25 ;  /* 0x0000001918187221 */ /* 0x000fc80000010100 */
[----:B------:R-:W-:Y:S02]  /*243b0*/  FMUL.FTZ R24, R24, 0.5 ;  /* 0x3f00000018187820 */ /* 0x000fe40000410000 */
.L_x_4985:
[----:B------:R-:W-:Y:S05]  /*243c0*/  BSYNC B1 ;  /* 0x0000000000017941 */ /* 0x000fea0003800000 */
.L_x_4983:
[----:B------:R-:W-:Y:S01]  /*243d0*/  FADD.FTZ R24, R24, R17 ;  /* 0x0000001118187221 */ /* 0x000fe20000010000 */
[----:B------:R-:W-:Y:S01]  /*243e0*/  PLOP3.LUT P0, PT, PT, PT, PT, 0x80, 0x0 ;  /* 0x000000000000781c */ /* 0x000fe20003f0f070 */
[----:B------:R-:W-:-:S04]  /*243f0*/  FADD.FTZ R31, R22, R31 ;  /* 0x0000001f161f7221 */ /* 0x000fc80000010000 */
[----:B------:R-:W-:-:S06]  /*24400*/  FMUL.FTZ R31, R31, R24 ;  /* 0x000000181f1f7220 */ /* 0x000fcc0000410000 */
[----:B------:R-:W0:Y:S01]  /*24410*/  MUFU.SQRT R31, R31 ;  /* 0x0000001f001f7308 */ /* 0x000e220000002000 */
[----:B------:R-:W-:Y:S05]  /*24420*/  BRA `(.L_x_4977) ;  /* 0x000001a000007947 */ /* 0x000fea0003800000 */
.L_x_4979:
        /* <DEDUP_REMOVED lines=15> */
.L_x_4978:
        /* <DEDUP_REMOVED lines=8> */
.L_x_4976:
[----:B------:R-:W-:Y:S01]  /*245a0*/  PLOP3.LUT P0, PT, PT, PT, PT, 0x80, 0x0 ;  /* 0x000000000000781c */ /* 0x000fe20003f0f070 */
[----:B------:R-:W-:Y:S02]  /*245b0*/  FMUL.FTZ R31, R31, 16777216 ;  /* 0x4b8000001f1f7820 */ /* 0x000fe40000410000 */
[----:B------:R-:W-:-:S05]  /*245c0*/  FMUL.FTZ R22, R22, 16777216 ;  /* 0x4b80000016167820 */ /* 0x000fca0000410000 */
.L_x_4977:
[----:B------:R-:W-:Y:S05]  /*245d0*/  BSYNC B0 ;  /* 0x0000000000007941 */ /* 0x000fea0003800000 */
.L_x_4975:
        /* <DEDUP_REMOVED lines=33> */
.L_x_4988:
[----:B------:R-:W-:Y:S01]  /*247f0*/  MOV R20, 0x3f000000 ;  /* 0x3f00000000147802 */ /* 0x000fe20000000f00 */
[C---:B0-----:R-:W-:Y:S01]  /*24800*/  FADD.FTZ R17, |R2|.reuse, -RZ ;  /* 0x800000ff02117221 */ /* 0x041fe20000010200 */
        /* <DEDUP_REMOVED lines=26> */
.L_x_4987:
[----:B------:R-:W-:-:S13]  /*249b0*/  ISETP.GT.AND P0, PT, R20, -0x1, PT ;  /* 0xffffffff1400780c */ /* 0x000fda0003f04270 */
[----:B------:R-:W-:Y:S05]  /*249c0*/  @P0 BRA `(.L_x_4990) ;  /* 0x0000035000000947 */ /* 0x000fea0003800000 */
[----:B------:R-:W-:Y:S01]  /*249d0*/  FADD.FTZ R22, -R22, -RZ ;  /* 0x800000ff16167221 */ /* 0x000fe20000010100 */
[----:B------:R-:W-:Y:S01]  /*249e0*/  BSSY B4, `(.L_x_4991) ;  /* 0x0000011000047945 */ /* 0x000fe20003800000 */
[C---:B0-----:R-:W-:Y:S02]  /*249f0*/  FADD.FTZ R19, |R31|.reuse, -RZ ;  /* 0x800000ff1f137221 */ /* 0x041fe40000010200 */
[----:B------:R-:W-:Y:S01]  /*24a00*/  FADD.FTZ R2, |R22|, -RZ ;  /* 0x800000ff16027221 */ /* 0x000fe20000010200 */
[----:B------:R-:W-:-:S04]  /*24a10*/  FSETP.GT.FTZ.AND P6, PT, |R31|, |R22|, PT ;  /* 0x400000161f00720b */ /* 0x000fc80003fd4200 */
[----:B------:R-:W-:Y:S02]  /*24a20*/  FSEL R17, R19, R2, P6 ;  /* 0x0000000213117208 */ /* 0x000fe40003000000 */
[----:B------:R-:W-:Y:S02]  /*24a30*/  FSEL R29, R2, R19, P6 ;  /* 0x00000013021d7208 */ /* 0x000fe40003000000 */
[----:B------:R-:W0:Y:S08]  /*24a40*/  MUFU.RCP R20, R17 ;  /* 0x0000001100147308 */ /* 0x000e300000001000 */
[----:B------:R-:W5:Y:S01]  /*24a50*/  FCHK P0, R29, R17 ;  /* 0x000000111d007302 */ /* 0x000f620000000000 */
[----:B0-----:R-:W-:-:S04]  /*24a60*/  FFMA R23, -R17, R20, 1 ;  /* 0x3f80000011177423 */ /* 0x001fc80000000114 */
[----:B------:R-:W-:-:S04]  /*24a70*/  FFMA R23, R20, R23, R20 ;  /* 0x0000001714177223 */ /* 0x000fc80000000014 */
[----:B------:R-:W-:-:S04]  /*24a80*/  FFMA R2, R29, R23, RZ ;  /* 0x000000171d027223 */ /* 0x000fc800000000ff */
[----:B------:R-:W-:-:S04]  /*24a90*/  FFMA R19, -R17, R2, R29 ;  /* 0x0000000211137223 */ /* 0x000fc8000000011d */
[----:B------:R-:W-:Y:S01]  /*24aa0*/  FFMA R23, R23, R19, R2 ;  /* 0x0000001317177223 */ /* 0x000fe20000000002 */
[----:B-----5:R-:W-:Y:S05]  /*24ab0*/  @!P0 BRA `(.L_x_4992) ;  /* 0x0000003000008947 */ /* 0x020fea0003800000 */
[----:B------:R-:W-:Y:S02]  /*24ac0*/  MOV R30, R17 ;  /* 0x00000011001e7202 */ /* 0x000fe40000000f00 */
[----:B------:R-:W-:Y:S02]  /*24ad0*/  MOV R2, 0x24af0 ;  /* 0x00024af000027802 */ /* 0x000fe40000000f00 */
[----:B-1234-:R-:W-:Y:S05]  /*24ae0*/  CALL.REL.NOINC `($__internal_4_$__cuda_sm3x_div_rn_ftz_f32_slowpath) ;  /* 0x00003ff000007944 */ /* 0x01efea0003c00000 */
.L_x_4992:
[----:B------:R-:W-:Y:S05]  /*24af0*/  BSYNC B4 ;  /* 0x0000000000047941 */ /* 0x000fea0003800000 */
.L_x_4991:
        /* <DEDUP_REMOVED lines=18> */
.L_x_4994:
[----:B------:R-:W-:Y:S02]  /*24c20*/  ISETP.GE.AND P0, PT, R22, RZ, PT ;  /* 0x000000ff1600720c */ /* 0x000fe40003f06270 */
[----:B------:R-:W-:-:S11]  /*24c30*/  MOV R19, 0x3fd774eb ;  /* 0x3fd774eb00137802 */ /* 0x000fd60000000f00 */
[----:B------:R-:W-:-:S04]  /*24c40*/  @P0 FFMA.FTZ R2, R19, 0.93318945169448852539, -R2 ;  /* 0x3f6ee58113020823 */ /* 0x000fc80000010802 */
[----:B------:R-:W-:Y:S02]  /*24c50*/  @!P0 FFMA.FTZ R2, R19, 0.93318945169448852539, R2 ;  /* 0x3f6ee58113028823 */ /* 0x000fe40000010002 */
.L_x_4995:
[----:B------:R-:W-:Y:S05]  /*24c60*/  BSYNC B0 ;  /* 0x0000000000007941 */ /* 0x000fea0003800000 */
.L_x_4993:
        /* <DEDUP_REMOVED lines=11> */
.L_x_4990:
[----:B------:R-:W-:Y:S01]  /*24d20*/  FADD.FTZ R2, |R22|, -RZ ;  /* 0x800000ff16027221 */ /* 0x000fe20000010200 */
[C---:B0-----:R-:W-:Y:S01]  /*24d30*/  FSETP.GT.FTZ.AND P6, PT, |R31|.reuse, |R22|, PT ;  /* 0x400000161f00720b */ /* 0x041fe20003fd4200 */
[----:B------:R-:W-:Y:S01]  /*24d40*/  FADD.FTZ R29, |R31|, -RZ ;  /* 0x800000ff1f1d7221 */ /* 0x000fe20000010200 */
[----:B------:R-:W-:Y:S04]  /*24d50*/  BSSY B4, `(.L_x_4996) ;  /* 0x000000e000047945 */ /* 0x000fe80003800000 */
[----:B------:R-:W-:Y:S02]  /*24d60*/  FSEL R17, R29, R2, P6 ;  /* 0x000000021d117208 */ /* 0x000fe40003000000 */
[----:B------:R-:W-:-:S02]  /*24d70*/  FSEL R29, R2, R29, P6 ;  /* 0x0000001d021d7208 */ /* 0x000fc40003000000 */
        /* <DEDUP_REMOVED lines=11> */
.L_x_4997:
[----:B------:R-:W-:Y:S05]  /*24e30*/  BSYNC B4 ;  /* 0x0000000000047941 */ /* 0x000fea0003800000 */
.L_x_4996:
        /* <DEDUP_REMOVED lines=18> */
.L_x_4999:
[----:B------:R-:W-:Y:S02]  /*24f60*/  ISETP.GE.AND P0, PT, R22, RZ, PT ;  /* 0x000000ff1600720c */ /* 0x000fe40003f06270 */
[----:B------:R-:W-:-:S11]  /*24f70*/  MOV R19, 0x3fd774eb ;  /* 0x3fd774eb00137802 */ /* 0x000fd60000000f00 */
[----:B------:R-:W-:-:S04]  /*24f80*/  @P0 FFMA.FTZ R2, R19, 0.93318945169448852539, -R2 ;  /* 0x3f6ee58113020823 */ /* 0x000fc80000010802 */
[----:B------:R-:W-:Y:S02]  /*24f90*/  @!P0 FFMA.FTZ R2, R19, 0.93318945169448852539, R2 ;  /* 0x3f6ee58113028823 */ /* 0x000fe40000010002 */
.L_x_5000:
[----:B------:R-:W-:Y:S05]  /*24fa0*/  BSYNC B0 ;  /* 0x0000000000007941 */ /* 0x000fea0003800000 */
.L_x_4998:
        /* <DEDUP_REMOVED lines=10> */
.L_x_4989:
[----:B------:R-:W-:Y:S05]  /*25050*/  BSYNC B3 ;  /* 0x0000000000037941 */ /* 0x000fea0003800000 */
.L_x_4986:
[----:B------:R-:W-:-:S13]  /*25060*/  ISETP.NE.AND P0, PT, R18, RZ, PT ;  /* 0x000000ff1200720c */ /* 0x000fda0003f05270 */
[----:B-1----:R-:W-:-:S05]  /*25070*/  @!P0 FADD.FTZ R21, -R21, -RZ ;  /* 0x800000ff15158221 */ /* 0x002fca0000010100 */
[----:B------:R-:W-:Y:S01]  /*25080*/  MOV R18, R21 ;  /* 0x0000001500127202 */ /* 0x000fe20000000f00 */
[----:B------:R-:W-:Y:S05]  /*25090*/  BRA `(.L_x_4960) ;  /* 0x00000dc000007947 */ /* 0x000fea0003800000 */
.L_x_4964:
[----:B------:R-:W-:Y:S02]  /*250a0*/  FADD.FTZ R17, -R20, 6.1232342629258392722e-17 ;  /* 0x248d313214117421 */ /* 0x000fe40000010100 */
[----:B------:R-:W-:Y:S02]  /*250b0*/  FADD.FTZ R18, -R19, -RZ ;  /* 0x800000ff13127221 */ /* 0x000fe40000010100 */
[----:B------:R-:W-:Y:S01]  /*250c0*/  FADD.FTZ R17, R17, 1.5707963705062866211 ;  /* 0x3fc90fdb11117421 */ /* 0x000fe20000010000 */
[----:B------:R-:W-:Y:S05]  /*250d0*/  BRA `(.L_x_4960) ;  /* 0x00000d8000007947 */ /* 0x000fea0003800000 */
.L_x_4963:
[----:B------:R-:W-:Y:S01]  /*250e0*/  HFMA2.MMA R17, -RZ, RZ, 0, 0 ;  /* 0x00000000ff117435 */ /* 0x000fe200000001ff */
[----:B------:R-:W-:Y:S01]  /*250f0*/  FADD.FTZ R18, -R19, -RZ ;  /* 0x800000ff13127221 */ /* 0x000fe20000010100 */
[----:B------:R-:W-:Y:S05]  /*25100*/  BRA `(.L_x_4960) ;  /* 0x00000d5000007947 */ /* 0x000fea0003800000 */
.L_x_4962:
        /* <DEDUP_REMOVED lines=23> */
[----:B--23--:R-:W-:Y:S05]  /*25280*/  CALL.REL.NOINC `($__internal_4_$__cuda_sm3x_div_rn_ftz_f32_slowpath) ;  /* 0x0000385000007944 */ /* 0x00cfea0003c00000 */
.L_x_5005:
[----:B------:R-:W-:Y:S05]  /*25290*/  BSYNC B4 ;  /* 0x0000000000047941 */ /* 0x000fea0003800000 */
.L_x_5004:
        /* <DEDUP_REMOVED lines=18> */
.L_x_5007:
[----:B------:R-:W-:Y:S02]  /*253c0*/  ISETP.GE.AND P0, PT, R20, RZ, PT ;  /* 0x000000ff1400720c */ /* 0x000fe40003f06270 */
[----:B------:R-:W-:-:S11]  /*253d0*/  MOV R23, 0x3fd774eb ;  /* 0x3fd774eb00177802 */ /* 0x000fd60000000f00 */
[----:B------:R-:W-:-:S04]  /*253e0*/  @P0 FFMA.FTZ R2, R23, 0.93318945169448852539, -R2 ;  /* 0x3f6ee58117020823 */ /* 0x000fc80000010802 */
[----:B------:R-:W-:Y:S02]  /*253f0*/  @!P0 FFMA.FTZ R2, R23, 0.93318945169448852539, R2 ;  /* 0x3f6ee58117028823 */ /* 0x000fe40000010002 */
.L_x_5008:
[----:B------:R-:W-:Y:S05]  /*25400*/  BSYNC B0 ;  /* 0x0000000000007941 */ /* 0x000fea0003800000 */
.L_x_5006:
        /* <DEDUP_REMOVED lines=13> */
.L_x_5003:
        /* <DEDUP_REMOVED lines=11> */
[----:B--23--:R-:W-:Y:S05]  /*25590*/  CALL.REL.NOINC `($__internal_4_$__cuda_sm3x_div_rn_ftz_f32_slowpath) ;  /* 0x0000354000007944 */ /* 0x00cfea0003c00000 */
.L_x_5011:
[----:B------:R-:W-:Y:S05]  /*255a0*/  BSYNC B4 ;  /* 0x0000000000047941 */ /* 0x000fea0003800000 */
.L_x_5010:
        /* <DEDUP_REMOVED lines=18> */
.L_x_5013:
[----:B------:R-:W-:Y:S02]  /*256d0*/  ISETP.GE.AND P0, PT, R20, RZ, PT ;  /* 0x000000ff1400720c */ /* 0x000fe40003f06270 */
[----:B------:R-:W-:-:S11]  /*256e0*/  MOV R23, 0x3fd774eb ;  /* 0x3fd774eb00177802 */ /* 0x000fd60000000f00 */
[----:B------:R-:W-:-:S04]  /*256f0*/  @P0 FFMA.FTZ R2, R23, 0.93318945169448852539, -R2 ;  /* 0x3f6ee58117020823 */ /* 0x000fc80000010802 */
[----:B------:R-:W-:Y:S02]  /*25700*/  @!P0 FFMA.FTZ R2, R23, 0.93318945169448852539, R2 ;  /* 0x3f6ee58117028823 */ /* 0x000fe40000010002 */
.L_x_5014:
[----:B------:R-:W-:Y:S05]  /*25710*/  BSYNC B0 ;  /* 0x0000000000007941 */ /* 0x000fea0003800000 */
.L_x_5012:
        /* <DEDUP_REMOVED lines=11> */
[----:B------:R-:W-:-:S06]  /*257d0*/  FFMA.FTZ R25, R28, R28, R25 ;  /* 0x0000001c1c197223 */ /* 0x000fcc0000010019 */
[----:B------:R-:W0:Y:S02]  /*257e0*/  MUFU.SQRT R25, R25 ;  /* 0x0000001900197308 */ /* 0x000e240000002000 */
[----:B0-----:R-:W-:Y:S01]  /*257f0*/  @P0 FMUL.FTZ R23, R24, R25 ;  /* 0x0000001918170220 */ /* 0x001fe20000410000 */
[----:B------:R-:W-:Y:S01]  /*25800*/  FSETP.NEU.FTZ.AND P0, PT, R17, +INF , PT ;  /* 0x7f8000001100780b */ /* 0x000fe20003f1d000 */
[----:B------:R-:W-:-:S03]  /*25810*/  HFMA2.MMA R17, -RZ, RZ, 2.04296875, -15.78125 ;  /* 0x4016cbe4ff117435 */ /* 0x000fc600000001ff */
        /* <DEDUP_REMOVED lines=11> */
.L_x_5002:
        /* <DEDUP_REMOVED lines=15> */
[----:B------:R-:W-:Y:S02]  /*259c0*/  LOP3.LUT R17, R24, 0x800000, RZ, 0xfc, !PT ;  /* 0x0080000018117812 */ /* 0x000fe400078efcff */
[----:B------:R-:W-:-:S03]  /*259d0*/  MOV R24, 0x3f800000 ;  /* 0x3f80000000187802 */ /* 0x000fc60000000f00 */
        /* <DEDUP_REMOVED lines=15> */
[----:B--23--:R-:W-:Y:S05]  /*25ad0*/  CALL.REL.NOINC `($__internal_4_$__cuda_sm3x_div_rn_ftz_f32_slowpath) ;  /* 0x0000300000007944 */ /* 0x00cfea0003c00000 */
[----:B0-----:R-:W-:Y:S02]  /*25ae0*/  MOV R2, R23 ;  /* 0x0000001700027202 */ /* 0x001fe40000000f00 */
.L_x_5016:
[----:B------:R-:W-:Y:S05]  /*25af0*/  BSYNC B4 ;  /* 0x0000000000047941 */ /* 0x000fea0003800000 */
.L_x_5015:
        /* <DEDUP_REMOVED lines=18> */
.L_x_5018:
[----:B------:R-:W-:Y:S02]  /*25c20*/  ISETP.GE.AND P0, PT, R20, RZ, PT ;  /* 0x000000ff1400720c */ /* 0x000fe40003f06270 */
[----:B------:R-:W-:-:S11]  /*25c30*/  MOV R17, 0x3fd774eb ;  /* 0x3fd774eb00117802 */ /* 0x000fd60000000f00 */
[----:B------:R-:W-:-:S04]  /*25c40*/  @P0 FFMA.FTZ R2, R17, 0.93318945169448852539, -R2 ;  /* 0x3f6ee58111020823 */ /* 0x000fc80000010802 */
[----:B------:R-:W-:Y:S02]  /*25c50*/  @!P0 FFMA.FTZ R2, R17, 0.93318945169448852539, R2 ;  /* 0x3f6ee58111028823 */ /* 0x000fe40000010002 */
.L_x_5019:
[----:B------:R-:W-:Y:S05]  /*25c60*/  BSYNC B0 ;  /* 0x0000000000007941 */ /* 0x000fea0003800000 */
.L_x_5017:
        /* <DEDUP_REMOVED lines=10> */
.L_x_5009:
[----:B------:R-:W-:Y:S05]  /*25d10*/  BSYNC B3 ;  /* 0x0000000000037941 */ /* 0x000fea0003800000 */
.L_x_5001:
[----:B------:R-:W-:Y:S01]  /*25d20*/  ISETP.NE.AND P0, PT, R18, RZ, PT ;  /* 0x000000ff1200720c */ /* 0x000fe20003f05270 */
[----:B------:R-:W-:Y:S02]  /*25d30*/  FADD.FTZ R18, R24, 0.69314718246459960938 ;  /* 0x3f31721818127421 */ /* 0x000fe40000010000 */
[----:B------:R-:W-:-:S10]  /*25d40*/  FADD.FTZ R17, |R2|, -RZ ;  /* 0x800000ff02117221 */ /* 0x000fd40000010200 */
[----:B------:R-:W-:Y:S01]  /*25d50*/  @!P0 FADD.FTZ R18, -R18, -RZ ;  /* 0x800000ff12128221 */ /* 0x000fe20000010100 */
[----:B------:R-:W-:Y:S05]  /*25d60*/  BRA `(.L_x_4960) ;  /* 0x000000f000007947 */ /* 0x000fea0003800000 */
.L_x_4961:
        /* <DEDUP_REMOVED lines=15> */
.L_x_4960:
[----:B------:R-:W-:Y:S05]  /*25e60*/  BSYNC B2 ;  /* 0x0000000000027941 */ /* 0x000fea0003800000 */
.L_x_4959:
        /* <DEDUP_REMOVED lines=27> */
[----:B----4-:R-:W-:-:S03]  /*26020*/  FADD.FTZ R28, R21, -1 ;  /* 0xbf800000151c7421 */ /* 0x010fc60000010000 */
        /* <DEDUP_REMOVED lines=85> */
.L_x_5029:
        /* <DEDUP_REMOVED lines=10> */
.L_x_5031:
[----:B------:R-:W-:-:S04]  /*26620*/  FADD.FTZ R2, -R23, R30 ;  /* 0x0000001e17027221 */ /* 0x000fc80000010100 */
[----:B------:R-:W-:Y:S02]  /*26630*/  FMUL.FTZ R2, R2, 0.5 ;  /* 0x3f00000002027820 */ /* 0x000fe40000410000 */
.L_x_5032:
[----:B------:R-:W-:Y:S05]  /*26640*/  BSYNC B1 ;  /* 0x0000000000017941 */ /* 0x000fea0003800000 */
.L_x_5030:
        /* <DEDUP_REMOVED lines=11> */
.L_x_5034:
[----:B------:R-:W-:-:S04]  /*26700*/  FADD.FTZ R24, R25, -R24 ;  /* 0x8000001819187221 */ /* 0x000fc80000010000 */
[----:B------:R-:W-:Y:S02]  /*26710*/  FMUL.FTZ R27, R24, 0.5 ;  /* 0x3f000000181b7820 */ /* 0x000fe40000410000 */
.L_x_5035:
[----:B------:R-:W-:Y:S05]  /*26720*/  BSYNC B1 ;  /* 0x0000000000017941 */ /* 0x000fea0003800000 */
.L_x_5033:
        /* <DEDUP_REMOVED lines=35> */
.L_x_5028:
[----:B------:R0:W1:Y:S02]  /*26960*/  MUFU.SQRT R24, R26 ;  /* 0x0000001a00187308 */ /* 0x0000640000002000 */
.L_x_5027:
[----:B------:R-:W-:Y:S05]  /*26970*/  BSYNC B0 ;  /* 0x0000000000007941 */ /* 0x000fea0003800000 */
.L_x_5026:
        /* <DEDUP_REMOVED lines=24> */
.L_x_5042:
[----:B------:R-:W-:-:S04]  /*26b00*/  FADD.FTZ R23, -R23, R30 ;  /* 0x0000001e17177221 */ /* 0x000fc80000010100 */
[----:B------:R-:W-:Y:S02]  /*26b10*/  FMUL.FTZ R23, R23, 0.5 ;  /* 0x3f00000017177820 */ /* 0x000fe40000410000 */
.L_x_5043:
[----:B------:R-:W-:Y:S05]  /*26b20*/  BSYNC B1 ;  /* 0x0000000000017941 */ /* 0x000fea0003800000 */
.L_x_5041:
        /* <DEDUP_REMOVED lines=10> */
.L_x_5045:
[----:B------:R-:W-:-:S04]  /*26bd0*/  FADD.FTZ R25, -R28, R25 ;  /* 0x000000191c197221 */ /* 0x000fc80000010100 */
[----:B0-----:R-:W-:Y:S02]  /*26be0*/  FMUL.FTZ R26, R25, 0.5 ;  /* 0x3f000000191a7820 */ /* 0x001fe40000410000 */
.L_x_5046:
[----:B------:R-:W-:Y:S05]  /*26bf0*/  BSYNC B1 ;  /* 0x0000000000017941 */ /* 0x000fea0003800000 */
.L_x_5044:
[----:B------:R-:W-:Y:S01]  /*26c00*/  FADD.FTZ R23, R26, R23 ;  /* 0x000000171a177221 */ /* 0x000fe20000010000 */
[----:B------:R-:W-:Y:S01]  /*26c10*/  PLOP3.LUT P0, PT, PT, PT, PT, 0x80, 0x0 ;  /* 0x000000000000781c */ /* 0x000fe20003f0f070 */
[----:B------:R-:W-:-:S04]  /*26c20*/  FADD.FTZ R34, R21, R34 ;  /* 0x0000002215227221 */ /* 0x000fc80000010000 */
[----:B------:R-:W-:-:S06]  /*26c30*/  FMUL.FTZ R34, R34, R23 ;  /* 0x0000001722227220 */ /* 0x000fcc0000410000 */
[----:B------:R-:W0:Y:S01]  /*26c40*/  MUFU.SQRT R34, R34 ;  /* 0x0000002200227308 */ /* 0x000e220000002000 */
[----:B------:R-:W-:Y:S05]  /*26c50*/  BRA `(.L_x_5038) ;  /* 0x000001a000007947 */ /* 0x000fea0003800000 */
.L_x_5040:
[----:B------:R-:W-:-:S13]  /*26c60*/  FSETP.GT.FTZ.AND P1, PT, R21, 1, PT ;  /* 0x3f8000001500780b */ /* 0x000fda0003f34000 */
[----:B0-----:R-:W-:Y:S01]  /*26c70*/  @!P1 FADD.FTZ R26, -R21, 1 ;  /* 0x3f800000151a9421 */ /* 0x001fe20000010100 */
        /* <DEDUP_REMOVED lines=13> */
.L_x_5039:
        /* <DEDUP_REMOVED lines=8> */
.L_x_5037:
[----:B------:R-:W-:Y:S01]  /*26dd0*/  PLOP3.LUT P0, PT, PT, PT, PT, 0x80, 0x0 ;  /* 0x000000000000781c */ /* 0x000fe20003f0f070 */
[----:B------:R-:W-:Y:S02]  /*26de0*/  FMUL.FTZ R34, R34, 16777216 ;  /* 0x4b80000022227820 */ /* 0x000fe40000410000 */
[----:B------:R-:W-:-:S05]  /*26df0*/  FMUL.FTZ R21, R21, 16777216 ;  /* 0x4b80000015157820 */ /* 0x000fca0000410000 */
.L_x_5038:
[----:B------:R-:W-:Y:S05]  /*26e00*/  BSYNC B0 ;  /* 0x0000000000007941 */ /* 0x000fea0003800000 */
.L_x_5036:
        /* <DEDUP_REMOVED lines=33> */
.L_x_5049:
[----:B------:R-:W-:Y:S01]  /*27020*/  MOV R20, 0x3f000000 ;  /* 0x3f00000000147802 */ /* 0x000fe20000000f00 */
[C---:B------:R-:W-:Y:S01]  /*27030*/  FADD.FTZ R19, |R2|.reuse, -RZ ;  /* 0x800000ff02137221 */ /* 0x040fe20000010200 */
[C---:B------:R-:W-:Y:S02]  /*27040*/  FSETP.GT.FTZ.AND P0, PT, |R2|.reuse, 0.56000000238418579102, PT ;  /* 0x3f0f5c290200780b */ /* 0x040fe40003f14200 */
[----:B------:R-:W-:Y:S01]  /*27050*/  FSETP.NEU.FTZ.AND P1, PT, |R2|, 1, PT ;  /* 0x3f8000000200780b */ /* 0x000fe20003f3d200 */
[----:B------:R-:W-:-:S04]  /*27060*/  FFMA.FTZ R20, -R19, R20, 0.5 ;  /* 0x3f00000013147423 */ /* 0x000fc80000010114 */
[----:B------:R-:W5:Y:S02]  /*27070*/  MUFU.RSQ R21, R20 ;  /* 0x0000001400157308 */ /* 0x000f640000001400 */
[----:B-----5:R-:W-:Y:S02]  /*27080*/  FMUL.FTZ R23, R20, R21 ;  /* 0x0000001514177220 */ /* 0x020fe40000410000 */
[----:B0-----:R-:W-:-:S04]  /*27090*/  FMUL.FTZ R26, R21, 0.5 ;  /* 0x3f000000151a7820 */ /* 0x001fc80000410000 */
        /* <DEDUP_REMOVED lines=20> */
.L_x_5048:
        /* <DEDUP_REMOVED lines=19> */
[----:B-123--:R-:W-:Y:S05]  /*27310*/  CALL.REL.NOINC `($__internal_4_$__cuda_sm3x_div_rn_ftz_f32_slowpath) ;  /* 0x000017c000007944 */ /* 0x00efea0003c00000 */
.L_x_5053:
[----:B------:R-:W-:Y:S05]  /*27320*/  BSYNC B4 ;  /* 0x0000000000047941 */ /* 0x000fea0003800000 */
.L_x_5052:
        /* <DEDUP_REMOVED lines=18> */
.L_x_5055:
[----:B------:R-:W-:Y:S02]  /*27450*/  ISETP.GE.AND P0, PT, R21, RZ, PT ;  /* 0x000000ff1500720c */ /* 0x000fe40003f06270 */
[----:B------:R-:W-:-:S11]  /*27460*/  MOV R23, 0x3fd774eb ;  /* 0x3fd774eb00177802 */ /* 0x000fd60000000f00 */
[----:B------:R-:W-:-:S04]  /*27470*/  @P0 FFMA.FTZ R2, R23, 0.93318945169448852539, -R2 ;  /* 0x3f6ee58117020823 */ /* 0x000fc80000010802 */
[----:B------:R-:W-:Y:S02]  /*27480*/  @!P0 FFMA.FTZ R2, R23, 0.93318945169448852539, R2 ;  /* 0x3f6ee58117028823 */ /* 0x000fe40000010002 */
.L_x_5056:
[----:B------:R-:W-:Y:S05]  /*27490*/  BSYNC B0 ;  /* 0x0000000000007941 */ /* 0x000fea0003800000 */
.L_x_5054:
        /* <DEDUP_REMOVED lines=11> */
.L_x_5051:
        /* <DEDUP_REMOVED lines=17> */
.L_x_5058:
[----:B------:R-:W-:Y:S05]  /*27660*/  BSYNC B4 ;  /* 0x0000000000047941 */ /* 0x000fea0003800000 */
.L_x_5057:
        /* <DEDUP_REMOVED lines=18> */
.L_x_5060:
[----:B------:R-:W-:Y:S02]  /*27790*/  ISETP.GE.AND P0, PT, R21, RZ, PT ;  /* 0x000000ff1500720c */ /* 0x000fe40003f06270 */
[----:B------:R-:W-:-:S11]  /*277a0*/  MOV R23, 0x3fd774eb ;  /* 0x3fd774eb00177802 */ /* 0x000fd60000000f00 */
[----:B------:R-:W-:-:S04]  /*277b0*/  @P0 FFMA.FTZ R2, R23, 0.93318945169448852539, -R2 ;  /* 0x3f6ee58117020823 */ /* 0x000fc80000010802 */
[----:B------:R-:W-:Y:S02]  /*277c0*/  @!P0 FFMA.FTZ R2, R23, 0.93318945169448852539, R2 ;  /* 0x3f6ee58117028823 */ /* 0x000fe40000010002 */
.L_x_5061:
[----:B------:R-:W-:Y:S05]  /*277d0*/  BSYNC B0 ;  /* 0x0000000000007941 */ /* 0x000fea0003800000 */
.L_x_5059:
        /* <DEDUP_REMOVED lines=10> */
.L_x_5050:
[----:B------:R-:W-:Y:S05]  /*27880*/  BSYNC B3 ;  /* 0x0000000000037941 */ /* 0x000fea0003800000 */
.L_x_5047:
[----:B------:R-:W-:-:S13]  /*27890*/  ISETP.NE.AND P0, PT, R22, RZ, PT ;  /* 0x000000ff1600720c */ /* 0x000fda0003f05270 */
[----:B-1----:R-:W-:Y:S01]  /*278a0*/  @!P0 FADD.FTZ R24, -R24, -RZ ;  /* 0x800000ff18188221 */ /* 0x002fe20000010100 */
[----:B------:R-:W-:Y:S05]  /*278b0*/  BRA `(.L_x_5021) ;  /* 0x00000db000007947 */ /* 0x000fea0003800000 */
.L_x_5025:
[----:B------:R-:W-:Y:S02]  /*278c0*/  FADD.FTZ R19, -R19, 6.1232342629258392722e-17 ;  /* 0x248d313213137421 */ /* 0x000fe40000010100 */
[----:B------:R-:W-:Y:S02]  /*278d0*/  FADD.FTZ R24, -R20, -RZ ;  /* 0x800000ff14187221 */ /* 0x000fe40000010100 */
[----:B------:R-:W-:Y:S01]  /*278e0*/  FADD.FTZ R21, R19, 1.5707963705062866211 ;  /* 0x3fc90fdb13157421 */ /* 0x000fe20000010000 */
[----:B------:R-:W-:Y:S05]  /*278f0*/  BRA `(.L_x_5021) ;  /* 0x00000d7000007947 */ /* 0x000fea0003800000 */
.L_x_5024:
[----:B------:R-:W-:Y:S01]  /*27900*/  FADD.FTZ R24, -R20, -RZ ;  /* 0x800000ff14187221 */ /* 0x000fe20000010100 */
[----:B------:R-:W-:Y:S01]  /*27910*/  MOV R21, RZ ;  /* 0x000000ff00157202 */ /* 0x000fe20000000f00 */
[----:B------:R-:W-:Y:S05]  /*27920*/  BRA `(.L_x_5021) ;  /* 0x00000d4000007947 */ /* 0x000fea0003800000 */
.L_x_5023:
        /* <DEDUP_REMOVED lines=23> */
[----:B--234-:R-:W-:Y:S05]  /*27aa0*/  CALL.REL.NOINC `($__internal_4_$__cuda_sm3x_div_rn_ftz_f32_slowpath) ;  /* 0x0000103000007944 */ /* 0x01cfea0003c00000 */
.L_x_5066:
[----:B------:R-:W-:Y:S05]  /*27ab0*/  BSYNC B4 ;  /* 0x0000000000047941 */ /* 0x000fea0003800000 */
.L_x_5065:
        /* <DEDUP_REMOVED lines=18> */
.L_x_5068:
[----:B------:R-:W-:Y:S02]  /*27be0*/  ISETP.GE.AND P0, PT, R19, RZ, PT ;  /* 0x000000ff1300720c */ /* 0x000fe40003f06270 */
[----:B------:R-:W-:-:S11]  /*27bf0*/  MOV R23, 0x3fd774eb ;  /* 0x3fd774eb00177802 */ /* 0x000fd60000000f00 */
[----:B------:R-:W-:-:S04]  /*27c00*/  @P0 FFMA.FTZ R2, R23, 0.93318945169448852539, -R2 ;  /* 0x3f6ee58117020823 */ /* 0x000fc80000010802 */
[----:B------:R-:W-:Y:S02]  /*27c10*/  @!P0 FFMA.FTZ R2, R23, 0.93318945169448852539, R2 ;  /* 0x3f6ee58117028823 */ /* 0x000fe40000010002 */
.L_x_5069:
[----:B------:R-:W-:Y:S05]  /*27c20*/  BSYNC B0 ;  /* 0x0000000000007941 */ /* 0x000fea0003800000 */
.L_x_5067:
        /* <DEDUP_REMOVED lines=13> */
.L_x_5064:
        /* <DEDUP_REMOVED lines=12> */
.L_x_5072:
[----:B------:R-:W-:Y:S05]  /*27dc0*/  BSYNC B4 ;  /* 0x0000000000047941 */ /* 0x000fea0003800000 */
.L_x_5071:
        /* <DEDUP_REMOVED lines=18> */
.L_x_5074:
[----:B------:R-:W-:Y:S02]  /*27ef0*/  ISETP.GE.AND P0, PT, R19, RZ, PT ;  /* 0x000000ff1300720c */ /* 0x000fe40003f06270 */
[----:B------:R-:W-:-:S11]  /*27f00*/  MOV R23, 0x3fd774eb ;  /* 0x3fd774eb00177802 */ /* 0x000fd60000000f00 */
[----:B------:R-:W-:-:S04]  /*27f10*/  @P0 FFMA.FTZ R2, R23, 0.93318945169448852539, -R2 ;  /* 0x3f6ee58117020823 */ /* 0x000fc80000010802 */
[----:B------:R-:W-:Y:S02]  /*27f20*/  @!P0 FFMA.FTZ R2, R23, 0.93318945169448852539, R2 ;  /* 0x3f6ee58117028823 */ /* 0x000fe40000010002 */
.L_x_5075:
[----:B------:R-:W-:Y:S05]  /*27f30*/  BSYNC B0 ;  /* 0x0000000000007941 */ /* 0x000fea0003800000 */
.L_x_5073:
[CC--:B------:R-:W-:Y:S02]  /*27f40*/  IMNMX R23, R26.reuse, R21.reuse, !PT ;  /* 0x000000151a177217 */ /* 0x0c0fe40007800200 */
[----:B------:R-:W-:Y:S02]  /*27f50*/  IMNMX R26, R26, R21, PT ;  /* 0x000000151a1a7217 */ /* 0x000fe40003800200 */
[----:B------:R-:W-:Y:S02]  /*27f60*/  LOP3.LUT R25, R23, 0xfe000000, RZ, 0xc0, !PT ;  /* 0xfe00000017197812 */ /* 0x000fe400078ec0ff */
[----:B------:R-:W-:Y:S02]  /*27f70*/  FSETP.NEU.FTZ.AND P0, PT, R26, RZ, PT ;  /* 0x000000ff1a00720b */ /* 0x000fe40003f1d000 */
[C---:B------:R-:W-:Y:S02]  /*27f80*/  IADD3 R27, -R25.reuse, 0x7e800000, RZ ;  /* 0x7e800000191b7810 */ /* 0x040fe40007ffe1ff */
[----:B------:R-:W-:-:S02]  /*27f90*/  LOP3.LUT R25, R25, 0x800000, RZ, 0xfc, !PT ;  /* 0x0080000019197812 */ /* 0x000fc400078efcff */
[----:B------:R-:W-:Y:S01]  /*27fa0*/  FSETP.NEU.FTZ.AND P1, PT, R21, |R20|, PT ;  /* 0x400000141500720b */ /* 0x000fe20003f3d000 */
[-C--:B----4-:R-:W-:Y:S01]  /*27fb0*/  FMUL.FTZ R28, R26, R27.reuse ;  /* 0x0000001b1a1c7220 */ /* 0x090fe20000410000 */
        /* <DEDUP_REMOVED lines=19> */
.L_x_5063:
        /* <DEDUP_REMOVED lines=12> */
[----:B----4-:R-:W-:Y:S02]  /*281b0*/  FMUL.FTZ R28, R27, R27 ;  /* 0x0000001b1b1c7220 */ /* 0x010fe40000410000 */
[----:B------:R-:W-:Y:S02]  /*281c0*/  MUFU.RCP R27, R24 ;  /* 0x00000018001b7308 */ /* 0x000fe40000001000 */
        /* <DEDUP_REMOVED lines=19> */
.L_x_5077:
[----:B------:R-:W-:Y:S05]  /*28300*/  BSYNC B4 ;  /* 0x0000000000047941 */ /* 0x000fea0003800000 */
.L_x_5076:
        /* <DEDUP_REMOVED lines=18> */
.L_x_5079:
[----:B------:R-:W-:Y:S02]  /*28430*/  ISETP.GE.AND P0, PT, R19, RZ, PT ;  /* 0x000000ff1300720c */ /* 0x000fe40003f06270 */
[----:B------:R-:W-:-:S11]  /*28440*/  MOV R23, 0x3fd774eb ;  /* 0x3fd774eb00177802 */ /* 0x000fd60000000f00 */
[----:B------:R-:W-:-:S04]  /*28450*/  @P0 FFMA.FTZ R2, R23, 0.93318945169448852539, -R2 ;  /* 0x3f6ee58117020823 */ /* 0x000fc80000010802 */
[----:B------:R-:W-:Y:S02]  /*28460*/  @!P0 FFMA.FTZ R2, R23, 0.93318945169448852539, R2 ;  /* 0x3f6ee58117028823 */ /* 0x000fe40000010002 */
.L_x_5080:
[----:B------:R-:W-:Y:S05]  /*28470*/  BSYNC B0 ;  /* 0x0000000000007941 */ /* 0x000fea0003800000 */
.L_x_5078:
        /* <DEDUP_REMOVED lines=10> */
.L_x_5070:
[----:B------:R-:W-:Y:S05]  /*28520*/  BSYNC B3 ;  /* 0x0000000000037941 */ /* 0x000fea0003800000 */
.L_x_5062:
[----:B------:R-:W-:Y:S01]  /*28530*/  ISETP.NE.AND P0, PT, R22, RZ, PT ;  /* 0x000000ff1600720c */ /* 0x000fe20003f05270 */
[----:B------:R-:W-:Y:S02]  /*28540*/  FADD.FTZ R24, R26, 0.69314718246459960938 ;  /* 0x3f3172181a187421 */ /* 0x000fe40000010000 */
[----:B------:R-:W-:-:S10]  /*28550*/  FADD.FTZ R21, |R2|, -RZ ;  /* 0x800000ff02157221 */ /* 0x000fd40000010200 */
[----:B------:R-:W-:Y:S01]  /*28560*/  @!P0 FADD.FTZ R24, -R24, -RZ ;  /* 0x800000ff18188221 */ /* 0x000fe20000010100 */
[----:B------:R-:W-:Y:S05]  /*28570*/  BRA `(.L_x_5021) ;  /* 0x000000f000007947 */ /* 0x000fea0003800000 */
.L_x_5022:
        /* <DEDUP_REMOVED lines=15> */
.L_x_5021:
[----:B------:R-:W-:Y:S05]  /*28670*/  BSYNC B2 ;  /* 0x0000000000027941 */ /* 0x000fea0003800000 */
.L_x_5020:
[----:B------:R-:W-:Y:S01]  /*28680*/  ISETP.GE.AND P0, PT, R6, R3, PT ;  /* 0x000000030600720c */ /* 0x000fe20003f06270 */
[----:B------:R-:W-:Y:S01]  /*28690*/  BSSY B0, `(.L_x_5081) ;  /* 0x000003b000007945 */ /* 0x000fe20003800000 */
[----:B------:R-:W-:Y:S11]  /*286a0*/  BSSY B1, `(.L_x_5082) ;  /* 0x0000032000017945 */ /* 0x000ff60003800000 */
[----:B------:R-:W-:Y:S05]  /*286b0*/  @P0 BRA `(.L_x_5083) ;  /* 0x000000f000000947 */ /* 0x000fea0003800000 */
[----:B------:R-:W0:Y:S01]  /*286c0*/  S2R R23, SR_TID.X ;  /* 0x0000000000177919 */ /* 0x000e220000002100 */
[----:B------:R-:W-:Y:S01]  /*286d0*/  HFMA2.MMA R25, -RZ, RZ, 0, 2.384185791015625e-07 ;  /* 0x00000004ff197435 */ /* 0x000fe200000001ff */
[----:B------:R-:W-:-:S02]  /*286e0*/  F2FP.PACK_AB R19, R5, R4 ;  /* 0x000000040513723e */ /* 0x000fc400000000ff */
[----:B0-----:R-:W-:Y:S02]  /*286f0*/  IADD3 R2, R0, R23, RZ ;  /* 0x0000001700027210 */ /* 0x001fe40007ffe0ff */
[----:B------:R-:W-:-:S05]  /*28700*/  IADD3 R6, R23, 0x80, RZ ;  /* 0x0000008017067810 */ /* 0x000fca0007ffe0ff */
[----:B------:R-:W-:Y:S01]  /*28710*/  IMAD.WIDE.U32 R4, R2, R25, c[0x0][0x168] ;  /* 0x00005a0002047625 */ /* 0x000fe200078e0019 */
[----:B------:R-:W-:-:S04]  /*28720*/  ISETP.GE.AND P0, PT, R6, R3, PT ;  /* 0x000000030600720c */ /* 0x000fc80003f06270 */
[----:B------:R0:W-:Y:S09]  /*28730*/  STG.E [R4.64], R19 ;  /* 0x0000001304007986 */ /* 0x0001f2000c101904 */
[----:B------:R-:W-:Y:S05]  /*28740*/  @P0 BRA `(.L_x_5084) ;  /* 0x000000e000000947 */ /* 0x000fea0003800000 */
[----:B0-----:R-:W-:Y:S02]  /*28750*/  IADD3 R4, R0, R6, RZ ;  /* 0x0000000600047210 */ /* 0x001fe40007ffe0ff */
[----:B------:R-:W-:-:S02]  /*28760*/  MOV R5, 0x4 ;  /* 0x0000000400057802 */ /* 0x000fc40000000f00 */
[----:B------:R-:W-:Y:S02]  /*28770*/  F2FP.PACK_AB R7, R8, R7 ;  /* 0x000000070807723e */ /* 0x000fe400000000ff */
[----:B------:R-:W-:Y:S01]  /*28780*/  IADD3 R6, R6, 0x80, RZ ;  /* 0x0000008006067810 */ /* 0x000fe20007ffe0ff */
[----:B------:R-:W-:-:S05]  /*28790*/  IMAD.WIDE.U32 R4, R4, R5, c[0x0][0x168] ;  /* 0x00005a0004047625 */ /* 0x000fca00078e0005 */
[----:B------:R0:W-:Y:S02]  /*287a0*/  STG.E [R4.64], R7 ;  /* 0x0000000704007986 */ /* 0x0001e4000c101904 */
.L_x_5083:
[----:B------:R-:W-:-:S13]  /*287b0*/  ISETP.GE.AND P0, PT, R6, R3, PT ;  /* 0x000000030600720c */ /* 0x000fda0003f06270 */
[----:B------:R-:W-:Y:S05]  /*287c0*/  @P0 BRA `(.L_x_5085) ;  /* 0x000000e000000947 */ /* 0x000fea0003800000 */
[----:B0-----:R-:W-:Y:S02]  /*287d0*/  IADD3 R4, R0, R6, RZ ;  /* 0x0000000600047210 */ /* 0x001fe40007ffe0ff */
[----:B------:R-:W-:Y:S02]  /*287e0*/  MOV R5, 0x4 ;  /* 0x0000000400057802 */ /* 0x000fe40000000f00 */
[----:B---3--:R-:W-:Y:S02]  /*287f0*/  F2FP.PACK_AB R9, R10, R9 ;  /* 0x000000090a09723e */ /* 0x008fe400000000ff */
[----:B------:R-:W-:Y:S01]  /*28800*/  IADD3 R6, R6, 0x80, RZ ;  /* 0x0000008006067810 */ /* 0x000fe20007ffe0ff */
[----:B------:R-:W-:-:S05]  /*28810*/  IMAD.WIDE.U32 R4, R4, R5, c[0x0][0x168] ;  /* 0x00005a0004047625 */ /* 0x000fca00078e0005 */
[----:B------:R0:W-:Y:S02]  /*28820*/  STG.E [R4.64], R9 ;  /* 0x0000000904007986 */ /* 0x0001e4000c101904 */
.L_x_5084:
[----:B------:R-:W-:-:S13]  /*28830*/  ISETP.GE.AND P0, PT, R6, R3, PT ;  /* 0x000000030600720c */ /* 0x000fda0003f06270 */
[----:B------:R-:W-:Y:S05]  /*28840*/  @P0 BRA `(.L_x_5086) ;  /* 0x000000e000000947 */ /* 0x000fea0003800000 */
[----:B0-----:R-:W-:Y:S01]  /*28850*/  HFMA2.MMA R5, -RZ, RZ, 0, 2.384185791015625e-07 ;  /* 0x00000004ff057435 */ /* 0x001fe200000001ff */
[----:B------:R-:W-:Y:S02]  /*28860*/  IADD3 R4, R0, R6, RZ ;  /* 0x0000000600047210 */ /* 0x000fe40007ffe0ff */
[----:B------:R-:W-:Y:S02]  /*28870*/  F2FP.PACK_AB R11, R12, R11 ;  /* 0x0000000b0c0b723e */ /* 0x000fe400000000ff */
[----:B------:R-:W-:-:S05]  /*28880*/  IADD3 R6, R6, 0x80, RZ ;  /* 0x0000008006067810 */ /* 0x000fca0007ffe0ff */
[----:B------:R-:W-:-:S05]  /*28890*/  IMAD.WIDE.U32 R4, R4, R5, c[0x0][0x168] ;  /* 0x00005a0004047625 */ /* 0x000fca00078e0005 */
[----:B------:R0:W-:Y:S02]  /*288a0*/  STG.E [R4.64], R11 ;  /* 0x0000000b04007986 */ /* 0x0001e4000c101904 */
.L_x_5085:
[----:B------:R-:W-:-:S13]  /*288b0*/  ISETP.GE.AND P0, PT, R6, R3, PT ;  /* 0x000000030600720c */ /* 0x000fda0003f06270 */
[----:B------:R-:W-:Y:S05]  /*288c0*/  @P0 BRA `(.L_x_5087) ;  /* 0x000000f000000947 */ /* 0x000fea0003800000 */
[----:B0-----:R-:W-:Y:S02]  /*288d0*/  IADD3 R4, R0, R6, RZ ;  /* 0x0000000600047210 */ /* 0x001fe40007ffe0ff */
[----:B------:R-:W-:Y:S02]  /*288e0*/  MOV R5, 0x4 ;  /* 0x0000000400057802 */ /* 0x000fe40000000f00 */
[----:B------:R-:W-:Y:S02]  /*288f0*/  F2FP.PACK_AB R13, R14, R13 ;  /* 0x0000000d0e0d723e */ /* 0x000fe400000000ff */
[----:B------:R-:W-:Y:S01]  /*28900*/  IADD3 R6, R6, 0x80, RZ ;  /* 0x0000008006067810 */ /* 0x000fe20007ffe0ff */
[----:B------:R-:W-:-:S05]  /*28910*/  IMAD.WIDE.U32 R4, R4, R5, c[0x0][0x168] ;  /* 0x00005a0004047625 */ /* 0x000fca00078e0005 */
[----:B------:R0:W-:Y:S02]  /*28920*/  STG.E [R4.64], R13 ;  /* 0x0000000d04007986 */ /* 0x0001e4000c101904 */
.L_x_5086:
[----:B------:R-:W-:-:S13]  /*28930*/  ISETP.GE.AND P0, PT, R6, R3, PT ;  /* 0x000000030600720c */ /* 0x000fda0003f06270 */
[----:B------:R-:W-:Y:S01]  /*28940*/  @P0 BREAK B1 ;  /* 0x0000000000010942 */ /* 0x000fe20003800000 */
[----:B------:R-:W-:Y:S05]  /*28950*/  @P0 BRA `(.L_x_5088) ;  /* 0x000000e000000947 */ /* 0x000fea0003800000 */
[----:B0-----:R-:W-:Y:S01]  /*28960*/  HFMA2.MMA R5, -RZ, RZ, 0, 2.384185791015625e-07 ;  /* 0x00000004ff057435 */ /* 0x001fe200000001ff */
[----:B------:R-:W-:Y:S02]  /*28970*/  IADD3 R4, R0, R6, RZ ;  /* 0x0000000600047210 */ /* 0x000fe40007ffe0ff */
[----:B--2---:R-:W-:Y:S02]  /*28980*/  F2FP.PACK_AB R15, R16, R15 ;  /* 0x0000000f100f723e */ /* 0x004fe400000000ff */
[----:B------:R-:W-:-:S05]  /*28990*/  IADD3 R6, R6, 0x80, RZ ;  /* 0x0000008006067810 */ /* 0x000fca0007ffe0ff */
[----:B------:R-:W-:-:S05]  /*289a0*/  IMAD.WIDE.U32 R4, R4, R5, c[0x0][0x168] ;  /* 0x00005a0004047625 */ /* 0x000fca00078e0005 */
[----:B------:R0:W-:Y:S02]  /*289b0*/  STG.E [R4.64], R15 ;  /* 0x0000000f04007986 */ /* 0x0001e4000c101904 */
.L_x_5087:
[----:B------:R-:W-:Y:S05]  /*289c0*/  BSYNC B1 ;  /* 0x0000000000017941 */ /* 0x000fea0003800000 */
.L_x_5082:
[----:B------:R-:W-:-:S13]  /*289d0*/  ISETP.GE.AND P0, PT, R6, R3, PT ;  /* 0x000000030600720c */ /* 0x000fda0003f06270 */
[----:B0-----:R-:W-:Y:S02]  /*289e0*/  @!P0 IADD3 R4, R0, R6, RZ ;  /* 0x0000000600048210 */ /* 0x001fe40007ffe0ff */
[----:B------:R-:W-:Y:S02]  /*289f0*/  @!P0 MOV R5, 0x4 ;  /* 0x0000000400058802 */ /* 0x000fe40000000f00 */
[----:B------:R-:W-:Y:S02]  /*28a00*/  @!P0 F2FP.PACK_AB R17, R18, R17 ;  /* 0x000000111211823e */ /* 0x000fe400000000ff */
[----:B------:R-:W-:Y:S01]  /*28a10*/  @!P0 IADD3 R6, R6, 0x80, RZ ;  /* 0x0000008006068810 */ /* 0x000fe20007ffe0ff */
[----:B------:R-:W-:-:S05]  /*28a20*/  @!P0 IMAD.WIDE.U32 R4, R4, R5, c[0x0][0x168] ;  /* 0x00005a0004048625 */ /* 0x000fca00078e0005 */
[----:B------:R0:W-:Y:S02]  /*28a30*/  @!P0 STG.E [R4.64], R17 ;  /* 0x0000001104008986 */ /* 0x0001e4000c101904 */
.L_x_5088:
[----:B------:R-:W-:Y:S05]  /*28a40*/  BSYNC B0 ;  /* 0x0000000000007941 */ /* 0x000fea0003800000 */
.L_x_5081:
[----:B------:R-:W-:Y:S01]  /*28a50*/  WARPSYNC 0xffffffff ;  /* 0xffffffff00007948 */ /* 0x000fe20003800000 */
[----:B------:R-:W-:-:S13]  /*28a60*/  ISETP.GE.AND P0, PT, R6, R3, PT ;  /* 0x000000030600720c */ /* 0x000fda0003f06270 */
[----:B------:R-:W-:Y:S05]  /*28a70*/  @P0 EXIT ;  /* 0x000000000000094d */ /* 0x000fea0003800000 */
[----:B------:R-:W-:Y:S01]  /*28a80*/  HFMA2.MMA R3, -RZ, RZ, 0, 2.384185791015625e-07 ;  /* 0x00000004ff037435 */ /* 0x000fe200000001ff */
[----:B------:R-:W-:Y:S02]  /*28a90*/  IADD3 R2, R0, R6, RZ ;  /* 0x0000000600027210 */ /* 0x000fe40007ffe0ff */
[----:B------:R-:W-:-:S07]  /*28aa0*/  F2FP.PACK_AB R21, R24, R21 ;  /* 0x000000151815723e */ /* 0x000fce00000000ff */
[----:B------:R-:W-:-:S05]  /*28ab0*/  IMAD.WIDE.U32 R2, R2, R3, c[0x0][0x168] ;  /* 0x00005a0002027625 */ /* 0x000fca00078e0003 */
[----:B------:R-:W-:Y:S01]  /*28ac0*/  STG.E [R2.64], R21 ;  /* 0x0000001502007986 */ /* 0x000fe2000c101904 */
[----:B------:R-:W-:Y:S05]  /*28ad0*/  EXIT ;  /* 0x000000000000794d */ /* 0x000fea0003800000 */
        .weak           $__internal_4_$__cuda_sm3x_div_rn_ftz_f32_slowpath
        .type           $__internal_4_$__cuda_sm3x_div_rn_ftz_f32_slowpath,@function
        .size           $__internal_4_$__cuda_sm3x_div_rn_ftz_f32_slowpath,(.L_x_15793 - $__internal_4_$__cuda_sm3x_div_rn_ftz_f32_slowpath)
$__internal_4_$__cuda_sm3x_div_rn_ftz_f32_slowpath:
        /* <DEDUP_REMOVED lines=32> */
.L_x_5091:
[----:B------:R-:W-:Y:S05]  /*28ce0*/  BSYNC B1 ;  /* 0x0000000000017941 */ /* 0x000fea0003800000 */
.L_x_5090:
        /* <DEDUP_REMOVED lines=27> */
.L_x_5097:
[----:B------:R-:W-:Y:S02]  /*28ea0*/  LEA R25, R28, R25, 0x17 ;  /* 0x000000191c197211 */ /* 0x000fe400078eb8ff */
.L_x_5098:
[----:B------:R-:W-:Y:S05]  /*28eb0*/  BSYNC B1 ;  /* 0x0000000000017941 */ /* 0x000fea0003800000 */
.L_x_5096:
[----:B------:R-:W-:Y:S01]  /*28ec0*/  MOV R23, R25 ;  /* 0x0000001900177202 */ /* 0x000fe20000000f00 */
[----:B------:R-:W-:Y:S05]  /*28ed0*/  BRA `(.L_x_5099) ;  /* 0x0000008000007947 */ /* 0x000fea0003800000 */
.L_x_5095:
[----:B------:R-:W-:-:S04]  /*28ee0*/  LOP3.LUT R23, R30, 0x80000000, R29, 0x48, !PT ;  /* 0x800000001e177812 */ /* 0x000fc800078e481d */
[----:B------:R-:W-:Y:S01]  /*28ef0*/  LOP3.LUT R23, R23, 0x7f800000, RZ, 0xfc, !PT ;  /* 0x7f80000017177812 */ /* 0x000fe200078efcff */
[----:B------:R-:W-:Y:S05]  /*28f00*/  BRA `(.L_x_5099) ;  /* 0x0000005000007947 */ /* 0x000fea0003800000 */
.L_x_5094:
[----:B------:R-:W-:Y:S01]  /*28f10*/  LOP3.LUT R23, R30, 0x80000000, R29, 0x48, !PT ;  /* 0x800000001e177812 */ /* 0x000fe200078e481d */
[----:B------:R-:W-:Y:S05]  /*28f20*/  BRA `(.L_x_5099) ;  /* 0x0000003000007947 */ /* 0x000fea0003800000 */
.L_x_5093:
[----:B------:R-:W0:Y:S01]  /*28f30*/  MUFU.RSQ R23, -QNAN ;  /* 0xffc0000000177908 */ /* 0x000e220000001400 */
[----:B------:R-:W-:Y:S05]  /*28f40*/  BRA `(.L_x_5099) ;  /* 0x0000001000007947 */ /* 0x000fea0003800000 */
.L_x_5092:
[----:B------:R-:W-:Y:S02]  /*28f50*/  FADD.FTZ R23, R29, R30 ;  /* 0x0000001e1d177221 */ /* 0x000fe40000010000 */
.L_x_5099:
[----:B------:R-:W-:Y:S05]  /*28f60*/  BSYNC B0 ;  /* 0x0000000000007941 */ /* 0x000fea0003800000 */
.L_x_5089:
[----:B------:R-:W-:Y:S01]  /*28f70*/  HFMA2.MMA R29, -RZ, RZ, 0, 0 ;  /* 0x00000000ff1d7435 */ /* 0x000fe200000001ff */
[----:B------:R-:W-:-:S05]  /*28f80*/  MOV R28, R2 ;  /* 0x00000002001c7202 */ /* 0x000fca0000000f00 */
[----:B------:R-:W-:Y:S05]  /*28f90*/  RET.REL.NODEC R28 `(_ZN2at6native29vectorized_elementwise_kernelILi2EZZZNS0_16acos_kernel_cudaERNS_18TensorIteratorBaseEENKUlvE_clEvENKUlvE1_clEvEUlN3c107complexINS6_4HalfEEEE_St5arrayIPcLm2EEEEviT0_T1_) ;  /* 0xfffd70601c007950 */ /* 0x000fea0003c3ffff */
.L_x_5100:
        /* <DEDUP_REMOVED lines=14> */
.L_x_15793:


//--------------------- .text._ZN2at6native29vectorized_elementwise_kernelILi4EZZZNS0_16acos_kernel_cudaERNS_18TensorIteratorBaseEENKUlvE_clEvENKUlvE1_clEvEUlN3c107complexINS6_4HalfEEEE_St5arrayIPcLm2EEEEviT0_T1_ --------------------------
	.section	.text._ZN2at6native29vectorized_elementwise_kernelILi4EZZZNS0_16acos_kernel_cudaERNS_18TensorIteratorBaseEENKUlvE_clEvENKUlvE1_clEvEUlN3c107complexINS6_4HalfEEEE_St5arrayIPcLm2EEEEviT0_T1_,"ax",@progbits
	.sectioninfo	@"SHI_REGISTERS=38"
	.align	128
        .global         _ZN2at6native29vectorized_elementwise_kernelILi4EZZZNS0_16acos_kernel_cudaERNS_18TensorIteratorBaseEENKUlvE_clEvENKUlvE1_clEvEUlN3c107complexINS6_4HalfEEEE_St5arrayIPcLm2EEEEviT0_T1_
        .type           _ZN2at6native29vectorized_elementwise_kernelILi4EZZZNS0_16acos_kernel_cudaERNS_18TensorIteratorBaseEENKUlvE_clEvENKUlvE1_clEvEUlN3c107complexINS6_4HalfEEEE_St5arrayIPcLm2EEEEviT0_T1_,@function
        .size           _ZN2at6native29vectorized_elementwise_kernelILi4EZZZNS0_16acos_kernel_cudaERNS_18TensorIteratorBaseEENKUlvE_clEvENKUlvE1_clEvEUlN3c107complexINS6_4HalfEEEE_St5arrayIPcLm2EEEEviT0_T1_,(.L_x_15794 - _ZN2at6native29vectorized_elementwise_kernelILi4EZZZNS0_16acos_kernel_cudaERNS_18TensorIteratorBaseEENKUlvE_clEvENKUlvE1_clEvEUlN3c107complexINS6_4HalfEEEE_St5arrayIPcLm2EEEEviT0_T1_)
        .other          _ZN2at6native29vectorized_elementwise_kernelILi4EZZZNS0_16acos_kernel_cudaERNS_18TensorIteratorBaseEENKUlvE_clEvENKUlvE1_clEvEUlN3c107complexINS6_4HalfEEEE_St5arrayIPcLm2EEEEviT0_T1_,@"STO_CUDA_ENTRY STV_DEFAULT"
_ZN2at6native29vectorized_elementwise_kernelILi4EZZZNS0_16acos_kernel_cudaERNS_18TensorIteratorBaseEENKUlvE_clEvENKUlvE1_clEvEUlN3c107complexINS6_4HalfEEEE_St5arrayIPcLm2EEEEviT0_T1_:
.text._ZN2at6native29vectorized_elementwise_kernelILi4EZZZNS0_16acos_kernel_cudaERNS_18TensorIteratorBaseEENKUlvE_clEvENKUlvE1_clEvEUlN3c107complexINS6_4HalfEEEE_St5arrayIPcLm2EEEEviT0_T1_:
        /* <DEDUP_REMOVED lines=12> */
[----:B------:R0:W5:Y:S01]  /*00c0*/  LDG.E.128 R12, [R2.64+0x800] ;  /* 0x00080004020c7981 */ /* 0x000162000c1e1d00 */
        /* <DEDUP_REMOVED lines=79> */
[----:B------:R-:W-:-:S04]  /*05c0*/  HFMA2.MMA R11, -RZ, RZ, 1.3056640625, -1.8671875 ;  /* 0x3d39bf78ff0b7435 */ /* 0x000fc800000001ff */
        /* <DEDUP_REMOVED lines=30> */
.L_x_5110:
        /* <DEDUP_REMOVED lines=10> */
.L_x_5112:
[----:B------:R-:W-:-:S04]  /*0850*/  FADD.FTZ R6, -R2, R5 ;  /* 0x0000000502067221 */ /* 0x000fc80000010100 */
[----:B------:R-:W-:Y:S02]  /*0860*/  FMUL.FTZ R6, R6, 0.5 ;  /* 0x3f00000006067820 */ /* 0x000fe40000410000 */
.L_x_5113:
[----:B------:R-:W-:Y:S05]  /*0870*/  BSYNC B1 ;  /* 0x0000000000017941 */ /* 0x000fea0003800000 */
.L_x_5111:
        /* <DEDUP_REMOVED lines=11> */
.L_x_5115:
[----:B------:R-:W-:-:S04]  /*0930*/  FADD.FTZ R7, R4, -R7 ;  /* 0x8000000704077221 */ /* 0x000fc80000010000 */
[----:B------:R-:W-:Y:S02]  /*0940*/  FMUL.FTZ R7, R7, 0.5 ;  /* 0x3f00000007077820 */ /* 0x000fe40000410000 */
.L_x_5116:
[----:B------:R-:W-:Y:S05]  /*0950*/  BSYNC B1 ;  /* 0x0000000000017941 */ /* 0x000fea0003800000 */
.L_x_5114:
        /* <DEDUP_REMOVED lines=35> */
.L_x_5109:
[----:B------:R0:W1:Y:S02]  /*0b90*/  MUFU.SQRT R11, R23 ;  /* 0x00000017000b7308 */ /* 0x0000640000002000 */
.L_x_5108:
[----:B------:R-:W-:Y:S05]  /*0ba0*/  BSYNC B0 ;  /* 0x0000000000007941 */ /* 0x000fea0003800000 */
.L_x_5107:
        /* <DEDUP_REMOVED lines=24> */
.L_x_5123:
[----:B------:R-:W-:-:S04]  /*0d30*/  FADD.FTZ R2, -R2, R5 ;  /* 0x0000000502027221 */ /* 0x000fc80000010100 */
[----:B------:R-:W-:Y:S02]  /*0d40*/  FMUL.FTZ R2, R2, 0.5 ;  /* 0x3f00000002027820 */ /* 0x000fe40000410000 */
.L_x_5124:
[----:B------:R-:W-:Y:S05]  /*0d50*/  BSYNC B1 ;  /* 0x0000000000017941 */ /* 0x000fea0003800000 */
.L_x_5122:
        /* <DEDUP_REMOVED lines=10> */
.L_x_5126:
[----:B------:R-:W-:-:S04]  /*0e00*/  FADD.FTZ R3, -R3, R4 ;  /* 0x0000000403037221 */ /* 0x000fc80000010100 */
[----:B------:R-:W-:Y:S02]  /*0e10*/  FMUL.FTZ R3, R3, 0.5 ;  /* 0x3f00000003037820 */ /* 0x000fe40000410000 */
.L_x_5127:
[----:B------:R-:W-:Y:S05]  /*0e20*/  BSYNC B1 ;  /* 0x0000000000017941 */ /* 0x000fea0003800000 */
.L_x_5125:
[----:B------:R-:W-:Y:S01]  /*0e30*/  FADD.FTZ R2, R3, R2 ;  /* 0x0000000203027221 */ /* 0x000fe20000010000 */
[----:B------:R-:W-:Y:S01]  /*0e40*/  PLOP3.LUT P0, PT, PT, PT, PT, 0x80, 0x0 ;  /* 0x000000000000781c */ /* 0x000fe20003f0f070 */
[----:B------:R-:W-:-:S04]  /*0e50*/  FADD.FTZ R25, R16, R25 ;  /* 0x0000001910197221 */ /* 0x000fc80000010000 */
[----:B------:R-:W-:-:S06]  /*0e60*/  FMUL.FTZ R25, R25, R2 ;  /* 0x0000000219197220 */ /* 0x000fcc0000410000 */
[----:B------:R-:W2:Y:S01]  /*0e70*/  MUFU.SQRT R25, R25 ;  /* 0x0000001900197308 */ /* 0x000ea20000002000 */
[----:B------:R-:W-:Y:S05]  /*0e80*/  BRA `(.L_x_5119) ;  /* 0x000001a000007947 */ /* 0x000fea0003800000 */
.L_x_5121:
        /* <DEDUP_REMOVED lines=15> */
.L_x_5120:
[----:B------:R-:W-:Y:S01]  /*0f80*/  FADD.FTZ R2, R25, 1 ;  /* 0x3f80000019027421 */ /* 0x000fe20000010000 */
[----:B0-----:R-:W-:Y:S01]  /*0f90*/  MUFU.SQRT R23, R23 ;  /* 0x0000001700177308 */ /* 0x001fe20000002000 */
[----:B------:R-:W-:Y:S01]  /*0fa0*/  HFMA2.MMA R16, -RZ, RZ, 1.875, 0 ;  /* 0x3f800000ff107435 */ /* 0x000fe200000001ff */
[----:B------:R-:W-:Y:S01]  /*0fb0*/  PLOP3.LUT P0, PT, PT, PT, PT, 0x80, 0x0 ;  /* 0x000000000000781c */ /* 0x000fe20003f0f070 */
[----:B------:R-:W-:-:S06]  /*0fc0*/  FMUL.FTZ R2, R2, 0.5 ;  /* 0x3f00000002027820 */ /* 0x000fcc0000410000 */
[----:B------:R-:W0:Y:S02]  /*0fd0*/  MUFU.SQRT R2, R2 ;  /* 0x0000000200027308 */ /* 0x000e240000002000 */
[----:B0-----:R-:W-:Y:S01]  /*0fe0*/  FMUL.FTZ R25, R23, R2 ;  /* 0x0000000217197220 */ /* 0x001fe20000410000 */
[----:B------:R-:W-:Y:S05]  /*0ff0*/  BRA `(.L_x_5119) ;  /* 0x0000003000007947 */ /* 0x000fea0003800000 */
.L_x_5118:
[----:B------:R-:W-:Y:S01]  /*1000*/  PLOP3.LUT P0, PT, PT, PT, PT, 0x80, 0x0 ;  /* 0x000000000000781c */ /* 0x000fe20003f0f070 */
[----:B------:R-:W-:Y:S02]  /*1010*/  FMUL.FTZ R25, R25, 16777216 ;  /* 0x4b80000019197820 */ /* 0x000fe40000410000 */
[----:B------:R-:W-:-:S05]  /*1020*/  FMUL.FTZ R16, R16, 16777216 ;  /* 0x4b80000010107820 */ /* 0x000fca0000410000 */
.L_x_5119:
[----:B------:R-:W-:Y:S05]  /*1030*/  BSYNC B0 ;  /* 0x0000000000007941 */ /* 0x000fea0003800000 */
.L_x_5117:
        /* <DEDUP_REMOVED lines=10> */
[----:B--2---:R-:W2:Y:S02]  /*10e0*/  MUFU.RSQ R5, R4 ;  /* 0x0000000400057308 */ /* 0x004ea40000001400 */
[----:B--2---:R-:W-:Y:S02]  /*10f0*/  FMUL.FTZ R7, R4, R5 ;  /* 0x0000000504077220 */ /* 0x004fe40000410000 */
        /* <DEDUP_REMOVED lines=21> */
.L_x_5130:
[----:B------:R-:W-:Y:S01]  /*1250*/  MOV R2, 0x3f000000 ;  /* 0x3f00000000027802 */ /* 0x000fe20000000f00 */
[C---:B------:R-:W-:Y:S01]  /*1260*/  FADD.FTZ R3, |R6|.reuse, -RZ ;  /* 0x800000ff06037221 */ /* 0x040fe20000010200 */
[C---:B------:R-:W-:Y:S02]  /*1270*/  FSETP.GT.FTZ.AND P0, PT, |R6|.reuse, 0.56000000238418579102, PT ;  /* 0x3f0f5c290600780b */ /* 0x040fe40003f14200 */
[----:B------:R-:W-:Y:S01]  /*1280*/  FSETP.NEU.FTZ.AND P1, PT, |R6|, 1, PT ;  /* 0x3f8000000600780b */ /* 0x000fe20003f3d200 */
[----:B------:R-:W-:-:S04]  /*1290*/  FFMA.FTZ R2, -R3, R2, 0.5 ;  /* 0x3f00000003027423 */ /* 0x000fc80000010102 */
[----:B--2---:R-:W2:Y:S02]  /*12a0*/  MUFU.RSQ R5, R2 ;  /* 0x0000000200057308 */ /* 0x004ea40000001400 */
[----:B--2---:R-:W-:Y:S01]  /*12b0*/  FMUL.FTZ R4, R2, R5 ;  /* 0x0000000502047220 */ /* 0x004fe20000410000 */
        /* <DEDUP_REMOVED lines=21> */
.L_x_5129:
        /* <DEDUP_REMOVED lines=19> */
[----:B01---5:R-:W-:Y:S05]  /*1540*/  CALL.REL.NOINC `($__internal_5_$__cuda_sm3x_div_rn_ftz_f32_slowpath) ;  /* 0x0002751000007944 */ /* 0x023fea0003c00000 */
.L_x_5134:
[----:B------:R-:W-:Y:S05]  /*1550*/  BSYNC B4 ;  /* 0x0000000000047941 */ /* 0x000fea0003800000 */
.L_x_5133:
        /* <DEDUP_REMOVED lines=18> */
.L_x_5136:
[----:B------:R-:W-:Y:S02]  /*1680*/  ISETP.GE.AND P0, PT, R16, RZ, PT ;  /* 0x000000ff1000720c */ /* 0x000fe40003f06270 */
[----:B------:R-:W-:-:S11]  /*1690*/  MOV R3, 0x3fd774eb ;  /* 0x3fd774eb00037802 */ /* 0x000fd60000000f00 */
[----:B------:R-:W-:-:S04]  /*16a0*/  @P0 FFMA.FTZ R2, R3, 0.93318945169448852539, -R2 ;  /* 0x3f6ee58103020823 */ /* 0x000fc80000010802 */
[----:B------:R-:W-:Y:S02]  /*16b0*/  @!P0 FFMA.FTZ R2, R3, 0.93318945169448852539, R2 ;  /* 0x3f6ee58103028823 */ /* 0x000fe40000010002 */
.L_x_5137:
[----:B------:R-:W-:Y:S05]  /*16c0*/  BSYNC B0 ;  /* 0x0000000000007941 */ /* 0x000fea0003800000 */
.L_x_5135:
[----:B------:R-:W-:Y:S01]  /*16d0*/  FSETP.NEU.FTZ.AND P0, PT, |R16|, |R25|, PT ;  /* 0x400000191000720b */ /* 0x000fe20003f1d200 */
[----:B------:R-:W-:Y:S01]  /*16e0*/  HFMA2.MMA R3, -RZ, RZ, 2.04296875, -15.78125 ;  /* 0x4016cbe4ff037435 */ /* 0x000fe200000001ff */
        /* <DEDUP_REMOVED lines=9> */
.L_x_5132:
        /* <DEDUP_REMOVED lines=17> */
.L_x_5139:
[----:B------:R-:W-:Y:S05]  /*1890*/  BSYNC B4 ;  /* 0x0000000000047941 */ /* 0x000fea0003800000 */
.L_x_5138:
        /* <DEDUP_REMOVED lines=18> */
.L_x_5141:
[----:B------:R-:W-:Y:S02]  /*19c0*/  ISETP.GE.AND P0, PT, R16, RZ, PT ;  /* 0x000000ff1000720c */ /* 0x000fe40003f06270 */
[----:B------:R-:W-:-:S11]  /*19d0*/  MOV R3, 0x3fd774eb ;  /* 0x3fd774eb00037802 */ /* 0x000fd60000000f00 */
[----:B------:R-:W-:-:S04]  /*19e0*/  @P0 FFMA.FTZ R2, R3, 0.93318945169448852539, -R2 ;  /* 0x3f6ee58103020823 */ /* 0x000fc80000010802 */
[----:B------:R-:W-:Y:S02]  /*19f0*/  @!P0 FFMA.FTZ R2, R3, 0.93318945169448852539, R2 ;  /* 0x3f6ee58103028823 */ /* 0x000fe40000010002 */
.L_x_5142:
[----:B------:R-:W-:Y:S05]  /*1a00*/  BSYNC B0 ;  /* 0x0000000000007941 */ /* 0x000fea0003800000 */
.L_x_5140:
[----:B------:R-:W-:Y:S01]  /*1a10*/  FSETP.NEU.FTZ.AND P0, PT, |R16|, |R25|, PT ;  /* 0x400000191000720b */ /* 0x000fe20003f1d200 */
[----:B------:R-:W-:Y:S01]  /*1a20*/  HFMA2.MMA R3, -RZ, RZ, 2.04296875, -15.78125 ;  /* 0x4016cbe4ff037435 */ /* 0x000fe200000001ff */
        /* <DEDUP_REMOVED lines=8> */
.L_x_5131:
[----:B------:R-:W-:Y:S05]  /*1ab0*/  BSYNC B3 ;  /* 0x0000000000037941 */ /* 0x000fea0003800000 */
.L_x_5128:
[----:B------:R-:W-:-:S13]  /*1ac0*/  ISETP.NE.AND P0, PT, R22, RZ, PT ;  /* 0x000000ff1600720c */ /* 0x000fda0003f05270 */
[----:B-1----:R-:W-:Y:S01]  /*1ad0*/  @!P0 FADD.FTZ R11, -R11, -RZ ;  /* 0x800000ff0b0b8221 */ /* 0x002fe20000010100 */
[----:B------:R-:W-:Y:S05]  /*1ae0*/  BRA `(.L_x_5143) ;  /* 0x00000db000007947 */ /* 0x000fea0003800000 */
.L_x_5106:
[----:B------:R-:W-:Y:S02]  /*1af0*/  FADD.FTZ R16, -R20, 6.1232342629258392722e-17 ;  /* 0x248d313214107421 */ /* 0x000fe40000010100 */
[----:B------:R-:W-:Y:S02]  /*1b00*/  FADD.FTZ R11, -R21, -RZ ;  /* 0x800000ff150b7221 */ /* 0x000fe40000010100 */
[----:B------:R-:W-:Y:S01]  /*1b10*/  FADD.FTZ R16, R16, 1.5707963705062866211 ;  /* 0x3fc90fdb10107421 */ /* 0x000fe20000010000 */
[----:B------:R-:W-:Y:S05]  /*1b20*/  BRA `(.L_x_5143) ;  /* 0x00000d7000007947 */ /* 0x000fea0003800000 */
.L_x_5105:
[----:B------:R-:W-:Y:S01]  /*1b30*/  FADD.FTZ R11, -R21, -RZ ;  /* 0x800000ff150b7221 */ /* 0x000fe20000010100 */
[----:B------:R-:W-:Y:S01]  /*1b40*/  MOV R16, RZ ;  /* 0x000000ff00107202 */ /* 0x000fe20000000f00 */
[----:B------:R-:W-:Y:S05]  /*1b50*/  BRA `(.L_x_5143) ;  /* 0x00000d4000007947 */ /* 0x000fea0003800000 */
.L_x_5104:
        /* <DEDUP_REMOVED lines=23> */
[----:B-----5:R-:W-:Y:S05]  /*1cd0*/  CALL.REL.NOINC `($__internal_5_$__cuda_sm3x_div_rn_ftz_f32_slowpath) ;  /* 0x00026d8000007944 */ /* 0x020fea0003c00000 */
.L_x_5148:
[----:B------:R-:W-:Y:S05]  /*1ce0*/  BSYNC B4 ;  /* 0x0000000000047941 */ /* 0x000fea0003800000 */
.L_x_5147:
        /* <DEDUP_REMOVED lines=18> */
.L_x_5150:
[----:B------:R-:W-:Y:S02]  /*1e10*/  ISETP.GE.AND P0, PT, R20, RZ, PT ;  /* 0x000000ff1400720c */ /* 0x000fe40003f06270 */
[----:B------:R-:W-:-:S11]  /*1e20*/  MOV R3, 0x3fd774eb ;  /* 0x3fd774eb00037802 */ /* 0x000fd60000000f00 */
[----:B------:R-:W-:-:S04]  /*1e30*/  @P0 FFMA.FTZ R2, R3, 0.93318945169448852539, -R2 ;  /* 0x3f6ee58103020823 */ /* 0x000fc80000010802 */
[----:B------:R-:W-:Y:S02]  /*1e40*/  @!P0 FFMA.FTZ R2, R3, 0.93318945169448852539, R2 ;  /* 0x3f6ee58103028823 */ /* 0x000fe40000010002 */
.L_x_5151:
[----:B------:R-:W-:Y:S05]  /*1e50*/  BSYNC B0 ;  /* 0x0000000000007941 */ /* 0x000fea0003800000 */
.L_x_5149:
        /* <DEDUP_REMOVED lines=13> */
.L_x_5146:
        /* <DEDUP_REMOVED lines=12> */
.L_x_5154:
[----:B------:R-:W-:Y:S05]  /*1ff0*/  BSYNC B4 ;  /* 0x0000000000047941 */ /* 0x000fea0003800000 */
.L_x_5153:
        /* <DEDUP_REMOVED lines=18> */
.L_x_5156:
[----:B------:R-:W-:Y:S02]  /*2120*/  ISETP.GE.AND P0, PT, R20, RZ, PT ;  /* 0x000000ff1400720c */ /* 0x000fe40003f06270 */
[----:B------:R-:W-:-:S11]  /*2130*/  MOV R3, 0x3fd774eb ;  /* 0x3fd774eb00037802 */ /* 0x000fd60000000f00 */
[----:B------:R-:W-:-:S04]  /*2140*/  @P0 FFMA.FTZ R2, R3, 0.93318945169448852539, -R2 ;  /* 0x3f6ee58103020823 */ /* 0x000fc80000010802 */
[----:B------:R-:W-:Y:S02]  /*2150*/  @!P0 FFMA.FTZ R2, R3, 0.93318945169448852539, R2 ;  /* 0x3f6ee58103028823 */ /* 0x000fe40000010002 */
.L_x_5157:
[----:B------:R-:W-:Y:S05]  /*2160*/  BSYNC B0 ;  /* 0x0000000000007941 */ /* 0x000fea0003800000 */
.L_x_5155:
        /* <DEDUP_REMOVED lines=15> */
[----:B------:R-:W-:Y:S01]  /*2260*/  HFMA2.MMA R4, -RZ, RZ, 2.04296875, -15.78125 ;  /* 0x4016cbe4ff047435 */ /* 0x000fe200000001ff */
[----:B------:R-:W-:Y:S02]  /*2270*/  FADD.FTZ R5, |R21|, R16 ;  /* 0x0000001015057221 */ /* 0x000fe40000010200 */
        /* <DEDUP_REMOVED lines=10> */
.L_x_5145:
[----:B------:R-:W-:Y:S01]  /*2320*/  FMUL.FTZ R2, R20, 0.36787945032119750977 ;  /* 0x3ebc5ab214027820 */ /* 0x000fe20000410000 */
[----:B------:R-:W0:Y:S01]  /*2330*/  MUFU.RCP R8, R11 ;  /* 0x0000000b00087308 */ /* 0x000e220000001000 */
        /* <DEDUP_REMOVED lines=30> */
[----:B-----5:R-:W-:Y:S05]  /*2520*/  CALL.REL.NOINC `($__internal_5_$__cuda_sm3x_div_rn_ftz_f32_slowpath) ;  /* 0x0002653000007944 */ /* 0x020fea0003c00000 */
.L_x_5159:
[----:B------:R-:W-:Y:S05]  /*2530*/  BSYNC B4 ;  /* 0x0000000000047941 */ /* 0x000fea0003800000 */
.L_x_5158:
        /* <DEDUP_REMOVED lines=18> */
.L_x_5161:
[----:B------:R-:W-:Y:S02]  /*2660*/  ISETP.GE.AND P0, PT, R20, RZ, PT ;  /* 0x000000ff1400720c */ /* 0x000fe40003f06270 */
[----:B------:R-:W-:-:S11]  /*2670*/  MOV R3, 0x3fd774eb ;  /* 0x3fd774eb00037802 */ /* 0x000fd60000000f00 */
[----:B------:R-:W-:-:S04]  /*2680*/  @P0 FFMA.FTZ R2, R3, 0.93318945169448852539, -R2 ;  /* 0x3f6ee58103020823 */ /* 0x000fc80000010802 */
[----:B------:R-:W-:Y:S02]  /*2690*/  @!P0 FFMA.FTZ R2, R3, 0.93318945169448852539, R2 ;  /* 0x3f6ee58103028823 */ /* 0x000fe40000010002 */
.L_x_5162:
[----:B------:R-:W-:Y:S05]  /*26a0*/  BSYNC B0 ;  /* 0x0000000000007941 */ /* 0x000fea0003800000 */
.L_x_5160:
        /* <DEDUP_REMOVED lines=10> */
.L_x_5152:
[----:B------:R-:W-:Y:S05]  /*2750*/  BSYNC B3 ;  /* 0x0000000000037941 */ /* 0x000fea0003800000 */
.L_x_5144:
[----:B------:R-:W-:Y:S01]  /*2760*/  ISETP.NE.AND P0, PT, R22, RZ, PT ;  /* 0x000000ff1600720c */ /* 0x000fe20003f05270 */
[----:B------:R-:W-:Y:S02]  /*2770*/  FADD.FTZ R11, R23, 0.69314718246459960938 ;  /* 0x3f317218170b7421 */ /* 0x000fe40000010000 */
[----:B------:R-:W-:-:S10]  /*2780*/  FADD.FTZ R16, |R2|, -RZ ;  /* 0x800000ff02107221 */ /* 0x000fd40000010200 */
[----:B------:R-:W-:Y:S01]  /*2790*/  @!P0 FADD.FTZ R11, -R11, -RZ ;  /* 0x800000ff0b0b8221 */ /* 0x000fe20000010100 */
[----:B------:R-:W-:Y:S05]  /*27a0*/  BRA `(.L_x_5143) ;  /* 0x000000f000007947 */ /* 0x000fea0003800000 */
.L_x_5103:
        /* <DEDUP_REMOVED lines=15> */
.L_x_5143:
[----:B------:R-:W-:Y:S05]  /*28a0*/  BSYNC B2 ;  /* 0x0000000000027941 */ /* 0x000fea0003800000 */
.L_x_5102:
[--C-:B------:R-:W-:Y:S01]  /*28b0*/  HADD2.F32 R21, -RZ, R17.reuse.H0_H0 ;  /* 0x20000011ff157230 */ /* 0x100fe20000004100 */
[----:B------:R-:W-:Y:S01]  /*28c0*/  BSSY B2, `(.L_x_5163) ;  /* 0x000027c000027945 */ /* 0x000fe20003800000 */
[----:B------:R-:W-:-:S03]  /*28d0*/  HADD2.F32 R22, -RZ, R17.H1_H1 ;  /* 0x30000011ff167230 */ /* 0x000fc60000004100 */
[C---:B------:R-:W-:Y:S01]  /*28e0*/  FSETP.GTU.FTZ.AND P0, PT, |R21|.reuse, +INF , PT ;  /* 0x7f8000001500780b */ /* 0x040fe20003f1c200 */
[----:B0-----:R-:W-:Y:S01]  /*28f0*/  FADD.FTZ R23, |R21|, -RZ ;  /* 0x800000ff15177221 */ /* 0x001fe20000010200 */
        /* <DEDUP_REMOVED lines=24> */
[----:B---3--:R-:W-:Y:S02]  /*2a80*/  IMNMX R25, R5, R8, !PT ;  /* 0x0000000805197217 */ /* 0x008fe40007800200 */
        /* <DEDUP_REMOVED lines=80> */
.L_x_5171:
        /* <DEDUP_REMOVED lines=10> */
.L_x_5173:
[----:B------:R-:W-:-:S04]  /*3030*/  FADD.FTZ R2, -R3, R6 ;  /* 0x0000000603027221 */ /* 0x000fc80000010100 */
[----:B------:R-:W-:Y:S02]  /*3040*/  FMUL.FTZ R2, R2, 0.5 ;  /* 0x3f00000002027820 */ /* 0x000fe40000410000 */
.L_x_5174:
[----:B------:R-:W-:Y:S05]  /*3050*/  BSYNC B1 ;  /* 0x0000000000017941 */ /* 0x000fea0003800000 */
.L_x_5172:
        /* <DEDUP_REMOVED lines=11> */
.L_x_5176:
[----:B------:R-:W-:-:S04]  /*3110*/  FADD.FTZ R7, R5, -R8 ;  /* 0x8000000805077221 */ /* 0x000fc80000010000 */
[----:B------:R-:W-:Y:S02]  /*3120*/  FMUL.FTZ R7, R7, 0.5 ;  /* 0x3f00000007077820 */ /* 0x000fe40000410000 */
.L_x_5177:
[----:B------:R-:W-:Y:S05]  /*3130*/  BSYNC B1 ;  /* 0x0000000000017941 */ /* 0x000fea0003800000 */
.L_x_5175:
        /* <DEDUP_REMOVED lines=35> */
.L_x_5170:
[----:B------:R0:W1:Y:S02]  /*3370*/  MUFU.SQRT R17, R20 ;  /* 0x0000001400117308 */ /* 0x0000640000002000 */
.L_x_5169:
[----:B------:R-:W-:Y:S05]  /*3380*/  BSYNC B0 ;  /* 0x0000000000007941 */ /* 0x000fea0003800000 */
.L_x_5168:
        /* <DEDUP_REMOVED lines=24> */
.L_x_5184:
[----:B------:R-:W-:-:S04]  /*3510*/  FADD.FTZ R3, -R3, R6 ;  /* 0x0000000603037221 */ /* 0x000fc80000010100 */
[----:B------:R-:W-:Y:S02]  /*3520*/  FMUL.FTZ R3, R3, 0.5 ;  /* 0x3f00000003037820 */ /* 0x000fe40000410000 */
.L_x_5185:
[----:B------:R-:W-:Y:S05]  /*3530*/  BSYNC B1 ;  /* 0x0000000000017941 */ /* 0x000fea0003800000 */
.L_x_5183:
        /* <DEDUP_REMOVED lines=10> */
.L_x_5187:
[----:B------:R-:W-:-:S04]  /*35e0*/  FADD.FTZ R4, -R4, R5 ;  /* 0x0000000504047221 */ /* 0x000fc80000010100 */
[----:B------:R-:W-:Y:S02]  /*35f0*/  FMUL.FTZ R4, R4, 0.5 ;  /* 0x3f00000004047820 */ /* 0x000fe40000410000 */
.L_x_5188:
[----:B------:R-:W-:Y:S05]  /*3600*/  BSYNC B1 ;  /* 0x0000000000017941 */ /* 0x000fea0003800000 */
.L_x_5186:
[----:B------:R-:W-:Y:S01]  /*3610*/  FADD.FTZ R3, R4, R3 ;  /* 0x0000000304037221 */ /* 0x000fe20000010000 */
[----:B------:R-:W-:Y:S01]  /*3620*/  PLOP3.LUT P0, PT, PT, PT, PT, 0x80, 0x0 ;  /* 0x000000000000781c */ /* 0x000fe20003f0f070 */
[----:B------:R-:W-:-:S04]  /*3630*/  FADD.FTZ R26, R23, R26 ;  /* 0x0000001a171a7221 */ /* 0x000fc80000010000 */
[----:B------:R-:W-:-:S06]  /*3640*/  FMUL.FTZ R26, R26, R3 ;  /* 0x000000031a1a7220 */ /* 0x000fcc0000410000 */
[----:B------:R-:W2:Y:S01]  /*3650*/  MUFU.SQRT R26, R26 ;  /* 0x0000001a001a7308 */ /* 0x000ea20000002000 */
[----:B------:R-:W-:Y:S05]  /*3660*/  BRA `(.L_x_5180) ;  /* 0x000001a000007947 */ /* 0x000fea0003800000 */
.L_x_5182:
        /* <DEDUP_REMOVED lines=15> */
.L_x_5181:
        /* <DEDUP_REMOVED lines=8> */
.L_x_5179:
[----:B------:R-:W-:Y:S01]  /*37e0*/  PLOP3.LUT P0, PT, PT, PT, PT, 0x80, 0x0 ;  /* 0x000000000000781c */ /* 0x000fe20003f0f070 */
[----:B------:R-:W-:Y:S02]  /*37f0*/  FMUL.FTZ R26, R26, 16777216 ;  /* 0x4b8000001a1a7820 */ /* 0x000fe40000410000 */
[----:B------:R-:W-:-:S05]  /*3800*/  FMUL.FTZ R23, R23, 16777216 ;  /* 0x4b80000017177820 */ /* 0x000fca0000410000 */
.L_x_5180:
[----:B------:R-:W-:Y:S05]  /*3810*/  BSYNC B0 ;  /* 0x0000000000007941 */ /* 0x000fea0003800000 */
.L_x_5178:
        /* <DEDUP_REMOVED lines=27> */
[----:B0-----:R-:W-:-:S04]  /*39d0*/  FFMA.FTZ R20, R3, R4, R3 ;  /* 0x0000000403147223 */ /* 0x001fc80000010003 */
[----:B------:R-:W-:-:S05]  /*39e0*/  FADD.FTZ R3, -R20, -RZ ;  /* 0x800000ff14037221 */ /* 0x000fca0000010100 */
[----:B------:R-:W-:-:S05]  /*39f0*/  FSEL R3, R20, R3, P0 ;  /* 0x0000000314037208 */ /* 0x000fca0000000000 */
[----:B------:R-:W-:-:S04]  /*3a00*/  @P1 FFMA.FTZ R20, R2, 0.93318945169448852539, R3 ;  /* 0x3f6ee58102141823 */ /* 0x000fc80000010003 */
[----:B------:R-:W-:Y:S01]  /*3a10*/  @P0 FADD.FTZ R20, R20, R20 ;  /* 0x0000001414140221 */ /* 0x000fe20000010000 */
[----:B------:R-:W-:Y:S05]  /*3a20*/  BRA `(.L_x_5192) ;  /* 0x0000086000007947 */ /* 0x000fea0003800000 */
.L_x_5191:
[----:B------:R-:W-:Y:S01]  /*3a30*/  MOV R4, 0x3f000000 ;  /* 0x3f00000000047802 */ /* 0x000fe20000000f00 */
        /* <DEDUP_REMOVED lines=8> */
[----:B------:R-:W-:Y:S01]  /*3ac0*/  FFMA.FTZ R5, R6, R5, R6 ;  /* 0x0000000506057223 */ /* 0x000fe20000010006 */
[----:B------:R-:W-:-:S04]  /*3ad0*/  HFMA2.MMA R6, -RZ, RZ, 1.265625, -5052 ;  /* 0x3d10ecefff067435 */ /* 0x000fc800000001ff */
        /* <DEDUP_REMOVED lines=14> */
[----:B------:R-:W-:-:S04]  /*3bc0*/  @!P1 FFMA.FTZ R20, R2, 0.93318945169448852539, R3 ;  /* 0x3f6ee58102149823 */ /* 0x000fc80000010003 */
[----:B------:R-:W-:Y:S01]  /*3bd0*/  @P0 FADD.FTZ R20, R20, R20 ;  /* 0x0000001414140221 */ /* 0x000fe20000010000 */
[----:B------:R-:W-:Y:S05]  /*3be0*/  BRA `(.L_x_5192) ;  /* 0x000006a000007947 */ /* 0x000fea0003800000 */
.L_x_5190:
        /* <DEDUP_REMOVED lines=19> */
[----:B-1---5:R-:W-:Y:S05]  /*3d20*/  CALL.REL.NOINC `($__internal_5_$__cuda_sm3x_div_rn_ftz_f32_slowpath) ;  /* 0x00024d3000007944 */ /* 0x022fea0003c00000 */
.L_x_5195:
[----:B------:R-:W-:Y:S05]  /*3d30*/  BSYNC B4 ;  /* 0x0000000000047941 */ /* 0x000fea0003800000 */
.L_x_5194:
        /* <DEDUP_REMOVED lines=18> */
.L_x_5197:
[----:B------:R-:W-:Y:S02]  /*3e60*/  ISETP.GE.AND P0, PT, R23, RZ, PT ;  /* 0x000000ff1700720c */ /* 0x000fe40003f06270 */
[----:B------:R-:W-:-:S11]  /*3e70*/  MOV R3, 0x3fd774eb ;  /* 0x3fd774eb00037802 */ /* 0x000fd60000000f00 */
[----:B------:R-:W-:-:S04]  /*3e80*/  @P0 FFMA.FTZ R2, R3, 0.93318945169448852539, -R2 ;  /* 0x3f6ee58103020823 */ /* 0x000fc80000010802 */
[----:B------:R-:W-:Y:S02]  /*3e90*/  @!P0 FFMA.FTZ R2, R3, 0.93318945169448852539, R2 ;  /* 0x3f6ee58103028823 */ /* 0x000fe40000010002 */
.L_x_5198:
[----:B------:R-:W-:Y:S05]  /*3ea0*/  BSYNC B0 ;  /* 0x0000000000007941 */ /* 0x000fea0003800000 */
.L_x_5196:
[C---:B------:R-:W-:Y:S01]  /*3eb0*/  FSETP.NEU.FTZ.AND P0, PT, |R23|.reuse, |R26|, PT ;  /* 0x4000001a1700720b */ /* 0x040fe20003f1d200 */
[----:B------:R-:W-:Y:S01]  /*3ec0*/  HFMA2.MMA R3, -RZ, RZ, 2.04296875, -15.78125 ;  /* 0x4016cbe4ff037435 */ /* 0x000fe200000001ff */
[----:B------:R-:W-:Y:S01]  /*3ed0*/  FSETP.NEU.FTZ.AND P1, PT, R20, RZ, PT ;  /* 0x000000ff1400720b */ /* 0x000fe20003f3d000 */
[C---:B------:R-:W-:Y:S01]  /*3ee0*/  FADD.FTZ R20, |R23|.reuse, |R26| ;  /* 0x4000001a17147221 */ /* 0x040fe20000010200 */
[----:B------:R-:W-:-:S09]  /*3ef0*/  ISETP.GE.AND P2, PT, R23, RZ, PT ;  /* 0x000000ff1700720c */ /* 0x000fd20003f46270 */
[----:B------:R-:W-:Y:S02]  /*3f00*/  @!P0 FSEL R2, R3, 0.78539818525314331055, !P2 ;  /* 0x3f490fdb03028808 */ /* 0x000fe40005000000 */
[----:B------:R-:W-:Y:S02]  /*3f10*/  @!P1 FSEL R2, RZ, 3.1415927410125732422, P2 ;  /* 0x40490fdbff029808 */ /* 0x000fe40001000000 */
[----:B------:R-:W-:Y:S02]  /*3f20*/  FSETP.GTU.FTZ.AND P0, PT, |R20|, +INF , PT ;  /* 0x7f8000001400780b */ /* 0x000fe40003f1c200 */
[----:B------:R-:W-:-:S04]  /*3f30*/  LOP3.LUT R3, R2, 0x80000000, R26, 0xb8, !PT ;  /* 0x8000000002037812 */ /* 0x000fc800078eb81a */
[----:B------:R-:W-:Y:S01]  /*3f40*/  FSEL R20, R20, R3, P0 ;  /* 0x0000000314147208 */ /* 0x000fe20000000000 */
[----:B------:R-:W-:Y:S05]  /*3f50*/  BRA `(.L_x_5192) ;  /* 0x0000033000007947 */ /* 0x000fea0003800000 */
.L_x_5193:
        /* <DEDUP_REMOVED lines=17> */
.L_x_5200:
[----:B------:R-:W-:Y:S05]  /*4070*/  BSYNC B4 ;  /* 0x0000000000047941 */ /* 0x000fea0003800000 */
.L_x_5199:
        /* <DEDUP_REMOVED lines=18> */
.L_x_5202:
[----:B------:R-:W-:Y:S02]  /*41a0*/  ISETP.GE.AND P0, PT, R23, RZ, PT ;  /* 0x000000ff1700720c */ /* 0x000fe40003f06270 */
[----:B------:R-:W-:-:S11]  /*41b0*/  MOV R3, 0x3fd774eb ;  /* 0x3fd774eb00037802 */ /* 0x000fd60000000f00 */
[----:B------:R-:W-:-:S04]  /*41c0*/  @P0 FFMA.FTZ R2, R3, 0.93318945169448852539, -R2 ;  /* 0x3f6ee58103020823 */ /* 0x000fc80000010802 */
[----:B------:R-:W-:Y:S02]  /*41d0*/  @!P0 FFMA.FTZ R2, R3, 0.93318945169448852539, R2 ;  /* 0x3f6ee58103028823 */ /* 0x000fe40000010002 */
.L_x_5203:
[----:B------:R-:W-:Y:S05]  /*41e0*/  BSYNC B0 ;  /* 0x0000000000007941 */ /* 0x000fea0003800000 */
.L_x_5201:
[C---:B------:R-:W-:Y:S01]  /*41f0*/  FSETP.NEU.FTZ.AND P0, PT, |R23|.reuse, |R26|, PT ;  /* 0x4000001a1700720b */ /* 0x040fe20003f1d200 */
[----:B------:R-:W-:Y:S01]  /*4200*/  HFMA2.MMA R3, -RZ, RZ, 2.04296875, -15.78125 ;  /* 0x4016cbe4ff037435 */ /* 0x000fe200000001ff */
[----:B------:R-:W-:Y:S01]  /*4210*/  FSETP.NEU.FTZ.AND P1, PT, R20, RZ, PT ;  /* 0x000000ff1400720b */ /* 0x000fe20003f3d000 */
[----:B------:R-:W-:Y:S01]  /*4220*/  FADD.FTZ R20, |R26|, |R23| ;  /* 0x400000171a147221 */ /* 0x000fe20000010200 */
[----:B------:R-:W-:-:S09]  /*4230*/  ISETP.GE.AND P2, PT, R23, RZ, PT ;  /* 0x000000ff1700720c */ /* 0x000fd20003f46270 */
[----:B------:R-:W-:Y:S02]  /*4240*/  @!P0 FSEL R2, R3, 0.78539818525314331055, !P2 ;  /* 0x3f490fdb03028808 */ /* 0x000fe40005000000 */
[----:B------:R-:W-:Y:S02]  /*4250*/  @!P1 FSEL R2, RZ, 3.1415927410125732422, P2 ;  /* 0x40490fdbff029808 */ /* 0x000fe40001000000 */
[----:B------:R-:W-:Y:S02]  /*4260*/  FSETP.GTU.FTZ.AND P0, PT, |R20|, +INF , PT ;  /* 0x7f8000001400780b */ /* 0x000fe40003f1c200 */
[----:B------:R-:W-:-:S04]  /*4270*/  LOP3.LUT R3, R2, 0x80000000, R26, 0xb8, !PT ;  /* 0x8000000002037812 */ /* 0x000fc800078eb81a */
[----:B------:R-:W-:Y:S02]  /*4280*/  FSEL R20, R20, R3, P0 ;  /* 0x0000000314147208 */ /* 0x000fe40000000000 */
.L_x_5192:
[----:B------:R-:W-:Y:S05]  /*4290*/  BSYNC B3 ;  /* 0x0000000000037941 */ /* 0x000fea0003800000 */
.L_x_5189:
[----:B------:R-:W-:-:S13]  /*42a0*/  ISETP.NE.AND P0, PT, R24, RZ, PT ;  /* 0x000000ff1800720c */ /* 0x000fda0003f05270 */
[----:B-1----:R-:W-:Y:S01]  /*42b0*/  @!P0 FADD.FTZ R17, -R17, -RZ ;  /* 0x800000ff11118221 */ /* 0x002fe20000010100 */
[----:B------:R-:W-:Y:S05]  /*42c0*/  BRA `(.L_x_5204) ;  /* 0x00000db000007947 */ /* 0x000fea0003800000 */
.L_x_5167:
[----:B------:R-:W-:Y:S02]  /*42d0*/  FADD.FTZ R20, -R21, 6.1232342629258392722e-17 ;  /* 0x248d313215147421 */ /* 0x000fe40000010100 */
[----:B------:R-:W-:Y:S02]  /*42e0*/  FADD.FTZ R17, -R22, -RZ ;  /* 0x800000ff16117221 */ /* 0x000fe40000010100 */
[----:B------:R-:W-:Y:S01]  /*42f0*/  FADD.FTZ R20, R20, 1.5707963705062866211 ;  /* 0x3fc90fdb14147421 */ /* 0x000fe20000010000 */
[----:B------:R-:W-:Y:S05]  /*4300*/  BRA `(.L_x_5204) ;  /* 0x00000d7000007947 */ /* 0x000fea0003800000 */
.L_x_5166:
[----:B------:R-:W-:Y:S01]  /*4310*/  FADD.FTZ R17, -R22, -RZ ;  /* 0x800000ff16117221 */ /* 0x000fe20000010100 */
[----:B------:R-:W-:Y:S01]  /*4320*/  MOV R20, RZ ;  /* 0x000000ff00147202 */ /* 0x000fe20000000f00 */
[----:B------:R-:W-:Y:S05]  /*4330*/  BRA `(.L_x_5204) ;  /* 0x00000d4000007947 */ /* 0x000fea0003800000 */
.L_x_5165:
        /* <DEDUP_REMOVED lines=17> */
[C---:B---3--:R-:W-:Y:S02]  /*4450*/  FFMA.FTZ R25, R17.reuse, R17, R2 ;  /* 0x0000001111197223 */ /* 0x048fe40000010002 */
[----:B------:R-:W-:-:S04]  /*4460*/  FFMA R3, -R17, R6, R7 ;  /* 0x0000000611037223 */ /* 0x000fc80000000107 */
[----:B------:R-:W-:Y:S01]  /*4470*/  FFMA R3, R4, R3, R6 ;  /* 0x0000000304037223 */ /* 0x000fe20000000006 */
[----:B-1----:R-:W-:Y:S05]  /*4480*/  @!P0 BRA `(.L_x_5209) ;  /* 0x0000003000008947 */ /* 0x002fea0003800000 */
[----:B------:R-:W-:Y:S02]  /*4490*/  MOV R6, R17 ;  /* 0x0000001100067202 */ /* 0x000fe40000000f00 */
[----:B------:R-:W-:Y:S02]  /*44a0*/  MOV R2, 0x44c0 ;  /* 0x000044c000027802 */ /* 0x000fe40000000f00 */
[----:B-----5:R-:W-:Y:S05]  /*44b0*/  CALL.REL.NOINC `($__internal_5_$__cuda_sm3x_div_rn_ftz_f32_slowpath) ;  /* 0x000245a000007944 */ /* 0x020fea0003c00000 */
.L_x_5209:
[----:B------:R-:W-:Y:S05]  /*44c0*/  BSYNC B4 ;  /* 0x0000000000047941 */ /* 0x000fea0003800000 */
.L_x_5208:
        /* <DEDUP_REMOVED lines=18> */
.L_x_5211:
[----:B------:R-:W-:Y:S02]  /*45f0*/  ISETP.GE.AND P0, PT, R21, RZ, PT ;  /* 0x000000ff1500720c */ /* 0x000fe40003f06270 */
[----:B------:R-:W-:-:S11]  /*4600*/  MOV R3, 0x3fd774eb ;  /* 0x3fd774eb00037802 */ /* 0x000fd60000000f00 */
[----:B------:R-:W-:-:S04]  /*4610*/  @P0 FFMA.FTZ R2, R3, 0.93318945169448852539, -R2 ;  /* 0x3f6ee58103020823 */ /* 0x000fc80000010802 */
[----:B------:R-:W-:Y:S02]  /*4620*/  @!P0 FFMA.FTZ R2, R3, 0.93318945169448852539, R2 ;  /* 0x3f6ee58103028823 */ /* 0x000fe40000010002 */
.L_x_5212:
[----:B------:R-:W-:Y:S05]  /*4630*/  BSYNC B0 ;  /* 0x0000000000007941 */ /* 0x000fea0003800000 */
.L_x_5210:
        /* <DEDUP_REMOVED lines=13> */
.L_x_5207:
        /* <DEDUP_REMOVED lines=11> */
[----:B---3-5:R-:W-:Y:S05]  /*47c0*/  CALL.REL.NOINC `($__internal_5_$__cuda_sm3x_div_rn_ftz_f32_slowpath) ;  /* 0x0002429000007944 */ /* 0x028fea0003c00000 */
.L_x_5215:
[----:B------:R-:W-:Y:S05]  /*47d0*/  BSYNC B4 ;  /* 0x0000000000047941 */ /* 0x000fea0003800000 */
.L_x_5214:
        /* <DEDUP_REMOVED lines=18> */
.L_x_5217:
[----:B------:R-:W-:Y:S02]  /*4900*/  ISETP.GE.AND P0, PT, R21, RZ, PT ;  /* 0x000000ff1500720c */ /* 0x000fe40003f06270 */
[----:B------:R-:W-:-:S11]  /*4910*/  MOV R3, 0x3fd774eb ;  /* 0x3fd774eb00037802 */ /* 0x000fd60000000f00 */
[----:B------:R-:W-:-:S04]  /*4920*/  @P0 FFMA.FTZ R2, R3, 0.93318945169448852539, -R2 ;  /* 0x3f6ee58103020823 */ /* 0x000fc80000010802 */
[----:B------:R-:W-:Y:S02]  /*4930*/  @!P0 FFMA.FTZ R2, R3, 0.93318945169448852539, R2 ;  /* 0x3f6ee58103028823 */ /* 0x000fe40000010002 */
.L_x_5218:
[----:B------:R-:W-:Y:S05]  /*4940*/  BSYNC B0 ;  /* 0x0000000000007941 */ /* 0x000fea0003800000 */
.L_x_5216:
        /* <DEDUP_REMOVED lines=27> */
.L_x_5206:
        /* <DEDUP_REMOVED lines=21> */
[----:B------:R-:W-:Y:S01]  /*4c50*/  FFMA R2, R7, R8, RZ ;  /* 0x0000000807027223 */ /* 0x000fe200000000ff */
[----:B------:R-:W-:Y:S02]  /*4c60*/  MOV R5, 0x3f800000 ;  /* 0x3f80000000057802 */ /* 0x000fe40000000f00 */
        /* <DEDUP_REMOVED lines=9> */
[----:B---3-5:R-:W-:Y:S05]  /*4d00*/  CALL.REL.NOINC `($__internal_5_$__cuda_sm3x_div_rn_ftz_f32_slowpath) ;  /* 0x00023d5000007944 */ /* 0x028fea0003c00000 */
.L_x_5220:
[----:B------:R-:W-:Y:S05]  /*4d10*/  BSYNC B4 ;  /* 0x0000000000047941 */ /* 0x000fea0003800000 */
.L_x_5219:
        /* <DEDUP_REMOVED lines=18> */
.L_x_5222:
[----:B------:R-:W-:Y:S02]  /*4e40*/  ISETP.GE.AND P0, PT, R21, RZ, PT ;  /* 0x000000ff1500720c */ /* 0x000fe40003f06270 */
[----:B------:R-:W-:-:S11]  /*4e50*/  MOV R3, 0x3fd774eb ;  /* 0x3fd774eb00037802 */ /* 0x000fd60000000f00 */
[----:B------:R-:W-:-:S04]  /*4e60*/  @P0 FFMA.FTZ R2, R3, 0.93318945169448852539, -R2 ;  /* 0x3f6ee58103020823 */ /* 0x000fc80000010802 */
[----:B------:R-:W-:Y:S02]  /*4e70*/  @!P0 FFMA.FTZ R2, R3, 0.93318945169448852539, R2 ;  /* 0x3f6ee58103028823 */ /* 0x000fe40000010002 */
.L_x_5223:
[----:B------:R-:W-:Y:S05]  /*4e80*/  BSYNC B0 ;  /* 0x0000000000007941 */ /* 0x000fea0003800000 */
.L_x_5221:
        /* <DEDUP_REMOVED lines=10> */
.L_x_5213:
[----:B------:R-:W-:Y:S05]  /*4f30*/  BSYNC B3 ;  /* 0x0000000000037941 */ /* 0x000fea0003800000 */
.L_x_5205:
[----:B------:R-:W-:Y:S01]  /*4f40*/  ISETP.NE.AND P0, PT, R24, RZ, PT ;  /* 0x000000ff1800720c */ /* 0x000fe20003f05270 */
[----:B------:R-:W-:Y:S02]  /*4f50*/  FADD.FTZ R17, R20, 0.69314718246459960938 ;  /* 0x3f31721814117421 */ /* 0x000fe40000010000 */
[----:B------:R-:W-:-:S10]  /*4f60*/  FADD.FTZ R20, |R2|, -RZ ;  /* 0x800000ff02147221 */ /* 0x000fd40000010200 */
[----:B------:R-:W-:Y:S01]  /*4f70*/  @!P0 FADD.FTZ R17, -R17, -RZ ;  /* 0x800000ff11118221 */ /* 0x000fe20000010100 */
[----:B------:R-:W-:Y:S05]  /*4f80*/  BRA `(.L_x_5204) ;  /* 0x000000f000007947 */ /* 0x000fea0003800000 */
.L_x_5164:
        /* <DEDUP_REMOVED lines=15> */
.L_x_5204:
[----:B------:R-:W-:Y:S05]  /*5080*/  BSYNC B2 ;  /* 0x0000000000027941 */ /* 0x000fea0003800000 */
.L_x_5163:
        /* <DEDUP_REMOVED lines=9> */
[C---:B---3--:R-:W-:Y:S01]  /*5120*/  FADD.FTZ R25, |R23|.reuse, -RZ ;  /* 0x800000ff17197221 */ /* 0x048fe20000010200 */
        /* <DEDUP_REMOVED lines=100> */
.L_x_5232:
        /* <DEDUP_REMOVED lines=10> */
.L_x_5234:
[----:B------:R-:W-:-:S04]  /*5810*/  FADD.FTZ R2, -R3, R6 ;  /* 0x0000000603027221 */ /* 0x000fc80000010100 */
[----:B------:R-:W-:Y:S02]  /*5820*/  FMUL.FTZ R2, R2, 0.5 ;  /* 0x3f00000002027820 */ /* 0x000fe40000410000 */
.L_x_5235:
[----:B------:R-:W-:Y:S05]  /*5830*/  BSYNC B1 ;  /* 0x0000000000017941 */ /* 0x000fea0003800000 */
.L_x_5233:
        /* <DEDUP_REMOVED lines=11> */
.L_x_5237:
[----:B------:R-:W-:-:S04]  /*58f0*/  FADD.FTZ R7, R5, -R8 ;  /* 0x8000000805077221 */ /* 0x000fc80000010000 */
[----:B------:R-:W-:Y:S02]  /*5900*/  FMUL.FTZ R7, R7, 0.5 ;  /* 0x3f00000007077820 */ /* 0x000fe40000410000 */
.L_x_5238:
[----:B------:R-:W-:Y:S05]  /*5910*/  BSYNC B1 ;  /* 0x0000000000017941 */ /* 0x000fea0003800000 */
.L_x_5236:
        /* <DEDUP_REMOVED lines=35> */
.L_x_5231:
[----:B------:R0:W1:Y:S02]  /*5b50*/  MUFU.SQRT R21, R25 ;  /* 0x0000001900157308 */ /* 0x0000640000002000 */
.L_x_5230:
[----:B------:R-:W-:Y:S05]  /*5b60*/  BSYNC B0 ;  /* 0x0000000000007941 */ /* 0x000fea0003800000 */
.L_x_5229:
        /* <DEDUP_REMOVED lines=24> */
.L_x_5245:
[----:B------:R-:W-:-:S04]  /*5cf0*/  FADD.FTZ R3, -R3, R6 ;  /* 0x0000000603037221 */ /* 0x000fc80000010100 */
[----:B------:R-:W-:Y:S02]  /*5d00*/  FMUL.FTZ R3, R3, 0.5 ;  /* 0x3f00000003037820 */ /* 0x000fe40000410000 */
.L_x_5246:
[----:B------:R-:W-:Y:S05]  /*5d10*/  BSYNC B1 ;  /* 0x0000000000017941 */ /* 0x000fea0003800000 */
.L_x_5244:
        /* <DEDUP_REMOVED lines=10> */
.L_x_5248:
[----:B------:R-:W-:-:S04]  /*5dc0*/  FADD.FTZ R4, -R4, R5 ;  /* 0x0000000504047221 */ /* 0x000fc80000010100 */
[----:B------:R-:W-:Y:S02]  /*5dd0*/  FMUL.FTZ R4, R4, 0.5 ;  /* 0x3f00000004047820 */ /* 0x000fe40000410000 */
.L_x_5249:
[----:B------:R-:W-:Y:S05]  /*5de0*/  BSYNC B1 ;  /* 0x0000000000017941 */ /* 0x000fea0003800000 */
.L_x_5247:
[----:B------:R-:W-:Y:S01]  /*5df0*/  FADD.FTZ R4, R4, R3 ;  /* 0x0000000304047221 */ /* 0x000fe20000010000 */
[----:B------:R-:W-:Y:S01]  /*5e00*/  PLOP3.LUT P0, PT, PT, PT, PT, 0x80, 0x0 ;  /* 0x000000000000781c */ /* 0x000fe20003f0f070 */
[----:B------:R-:W-:-:S04]  /*5e10*/  FADD.FTZ R27, R18, R27 ;  /* 0x0000001b121b7221 */ /* 0x000fc80000010000 */
[----:B------:R-:W-:-:S06]  /*5e20*/  FMUL.FTZ R27, R27, R4 ;  /* 0x000000041b1b7220 */ /* 0x000fcc0000410000 */
[----:B------:R-:W2:Y:S01]  /*5e30*/  MUFU.SQRT R27, R27 ;  /* 0x0000001b001b7308 */ /* 0x000ea20000002000 */
[----:B------:R-:W-:Y:S05]  /*5e40*/  BRA `(.L_x_5241) ;  /* 0x000001a000007947 */ /* 0x000fea0003800000 */
.L_x_5243:
        /* <DEDUP_REMOVED lines=15> */
.L_x_5242:
        /* <DEDUP_REMOVED lines=8> */
.L_x_5240:
[----:B------:R-:W-:Y:S01]  /*5fc0*/  PLOP3.LUT P0, PT, PT, PT, PT, 0x80, 0x0 ;  /* 0x000000000000781c */ /* 0x000fe20003f0f070 */
[----:B------:R-:W-:Y:S02]  /*5fd0*/  FMUL.FTZ R27, R27, 16777216 ;  /* 0x4b8000001b1b7820 */ /* 0x000fe40000410000 */
[----:B------:R-:W-:-:S05]  /*5fe0*/  FMUL.FTZ R18, R18, 16777216 ;  /* 0x4b80000012127820 */ /* 0x000fca0000410000 */
.L_x_5241:
[----:B------:R-:W-:Y:S05]  /*5ff0*/  BSYNC B0 ;  /* 0x0000000000007941 */ /* 0x000fea0003800000 */
.L_x_5239:
        /* <DEDUP_REMOVED lines=33> */
.L_x_5252:
        /* <DEDUP_REMOVED lines=28> */
.L_x_5251:
        /* <DEDUP_REMOVED lines=20> */
.L_x_5256:
[----:B------:R-:W-:Y:S05]  /*6510*/  BSYNC B4 ;  /* 0x0000000000047941 */ /* 0x000fea0003800000 */
.L_x_5255:
        /* <DEDUP_REMOVED lines=18> */
.L_x_5258:
[----:B------:R-:W-:Y:S02]  /*6640*/  ISETP.GE.AND P0, PT, R18, RZ, PT ;  /* 0x000000ff1200720c */ /* 0x000fe40003f06270 */
[----:B------:R-:W-:-:S11]  /*6650*/  MOV R3, 0x3fd774eb ;  /* 0x3fd774eb00037802 */ /* 0x000fd60000000f00 */
[----:B------:R-:W-:-:S04]  /*6660*/  @P0 FFMA.FTZ R2, R3, 0.93318945169448852539, -R2 ;  /* 0x3f6ee58103020823 */ /* 0x000fc80000010802 */
[----:B------:R-:W-:Y:S02]  /*6670*/  @!P0 FFMA.FTZ R2, R3, 0.93318945169448852539, R2 ;  /* 0x3f6ee58103028823 */ /* 0x000fe40000010002 */
.L_x_5259:
[----:B------:R-:W-:Y:S05]  /*6680*/  BSYNC B0 ;  /* 0x0000000000007941 */ /* 0x000fea0003800000 */
.L_x_5257:
        /* <DEDUP_REMOVED lines=11> */
.L_x_5254:
        /* <DEDUP_REMOVED lines=17> */
.L_x_5261:
[----:B------:R-:W-:Y:S05]  /*6850*/  BSYNC B4 ;  /* 0x0000000000047941 */ /* 0x000fea0003800000 */
.L_x_5260:
        /* <DEDUP_REMOVED lines=18> */
.L_x_5263:
[----:B------:R-:W-:Y:S02]  /*6980*/  ISETP.GE.AND P0, PT, R18, RZ, PT ;  /* 0x000000ff1200720c */ /* 0x000fe40003f06270 */
[----:B------:R-:W-:-:S11]  /*6990*/  MOV R3, 0x3fd774eb ;  /* 0x3fd774eb00037802 */ /* 0x000fd60000000f00 */
[----:B------:R-:W-:-:S04]  /*69a0*/  @P0 FFMA.FTZ R2, R3, 0.93318945169448852539, -R2 ;  /* 0x3f6ee58103020823 */ /* 0x000fc80000010802 */
[----:B------:R-:W-:Y:S02]  /*69b0*/  @!P0 FFMA.FTZ R2, R3, 0.93318945169448852539, R2 ;  /* 0x3f6ee58103028823 */ /* 0x000fe40000010002 */
.L_x_5264:
[----:B------:R-:W-:Y:S05]  /*69c0*/  BSYNC B0 ;  /* 0x0000000000007941 */ /* 0x000fea0003800000 */
.L_x_5262:
        /* <DEDUP_REMOVED lines=10> */
.L_x_5253:
[----:B------:R-:W-:Y:S05]  /*6a70*/  BSYNC B3 ;  /* 0x0000000000037941 */ /* 0x000fea0003800000 */
.L_x_5250:
[----:B------:R-:W-:-:S13]  /*6a80*/  ISETP.NE.AND P0, PT, R24, RZ, PT ;  /* 0x000000ff1800720c */ /* 0x000fda0003f05270 */
[----:B-1----:R-:W-:Y:S01]  /*6a90*/  @!P0 FADD.FTZ R21, -R21, -RZ ;  /* 0x800000ff15158221 */ /* 0x002fe20000010100 */
[----:B------:R-:W-:Y:S05]  /*6aa0*/  BRA `(.L_x_5265) ;  /* 0x00000db000007947 */ /* 0x000fea0003800000 */
.L_x_5228:
[----:B------:R-:W-:Y:S02]  /*6ab0*/  FADD.FTZ R18, -R22, 6.1232342629258392722e-17 ;  /* 0x248d313216127421 */ /* 0x000fe40000010100 */
[----:B------:R-:W-:Y:S02]  /*6ac0*/  FADD.FTZ R21, -R23, -RZ ;  /* 0x800000ff17157221 */ /* 0x000fe40000010100 */
[----:B------:R-:W-:Y:S01]  /*6ad0*/  FADD.FTZ R18, R18, 1.5707963705062866211 ;  /* 0x3fc90fdb12127421 */ /* 0x000fe20000010000 */
[----:B------:R-:W-:Y:S05]  /*6ae0*/  BRA `(.L_x_5265) ;  /* 0x00000d7000007947 */ /* 0x000fea0003800000 */
.L_x_5227:
[----:B------:R-:W-:Y:S01]  /*6af0*/  FADD.FTZ R21, -R23, -RZ ;  /* 0x800000ff17157221 */ /* 0x000fe20000010100 */
[----:B------:R-:W-:Y:S01]  /*6b00*/  MOV R18, RZ ;  /* 0x000000ff00127202 */ /* 0x000fe20000000f00 */
[----:B------:R-:W-:Y:S05]  /*6b10*/  BRA `(.L_x_5265) ;  /* 0x00000d4000007947 */ /* 0x000fea0003800000 */
.L_x_5226:
        /* <DEDUP_REMOVED lines=23> */
[----:B-----5:R-:W-:Y:S05]  /*6c90*/  CALL.REL.NOINC `($__internal_5_$__cuda_sm3x_div_rn_ftz_f32_slowpath) ;  /* 0x00021dc000007944 */ /* 0x020fea0003c00000 */
.L_x_5270:
[----:B------:R-:W-:Y:S05]  /*6ca0*/  BSYNC B4 ;  /* 0x0000000000047941 */ /* 0x000fea0003800000 */
.L_x_5269:
        /* <DEDUP_REMOVED lines=18> */
.L_x_5272:
[----:B------:R-:W-:Y:S02]  /*6dd0*/  ISETP.GE.AND P0, PT, R22, RZ, PT ;  /* 0x000000ff1600720c */ /* 0x000fe40003f06270 */
[----:B------:R-:W-:-:S11]  /*6de0*/  MOV R3, 0x3fd774eb ;  /* 0x3fd774eb00037802 */ /* 0x000fd60000000f00 */
[----:B------:R-:W-:-:S04]  /*6df0*/  @P0 FFMA.FTZ R2, R3, 0.93318945169448852539, -R2 ;  /* 0x3f6ee58103020823 */ /* 0x000fc80000010802 */
[----:B------:R-:W-:Y:S02]  /*6e00*/  @!P0 FFMA.FTZ R2, R3, 0.93318945169448852539, R2 ;  /* 0x3f6ee58103028823 */ /* 0x000fe40000010002 */
.L_x_5273:
[----:B------:R-:W-:Y:S05]  /*6e10*/  BSYNC B0 ;  /* 0x0000000000007941 */ /* 0x000fea0003800000 */
.L_x_5271:
        /* <DEDUP_REMOVED lines=13> */
.L_x_5268:
        /* <DEDUP_REMOVED lines=12> */
.L_x_5276:
[----:B------:R-:W-:Y:S05]  /*6fb0*/  BSYNC B4 ;  /* 0x0000000000047941 */ /* 0x000fea0003800000 */
.L_x_5275:
        /* <DEDUP_REMOVED lines=18> */
.L_x_5278:
[----:B------:R-:W-:Y:S02]  /*70e0*/  ISETP.GE.AND P0, PT, R22, RZ, PT ;  /* 0x000000ff1600720c */ /* 0x000fe40003f06270 */
[----:B------:R-:W-:-:S11]  /*70f0*/  MOV R3, 0x3fd774eb ;  /* 0x3fd774eb00037802 */ /* 0x000fd60000000f00 */
[----:B------:R-:W-:-:S04]  /*7100*/  @P0 FFMA.FTZ R2, R3, 0.93318945169448852539, -R2 ;  /* 0x3f6ee58103020823 */ /* 0x000fc80000010802 */
[----:B------:R-:W-:Y:S02]  /*7110*/  @!P0 FFMA.FTZ R2, R3, 0.93318945169448852539, R2 ;  /* 0x3f6ee58103028823 */ /* 0x000fe40000010002 */
.L_x_5279:
[----:B------:R-:W-:Y:S05]  /*7120*/  BSYNC B0 ;  /* 0x0000000000007941 */ /* 0x000fea0003800000 */
.L_x_5277:
        /* <DEDUP_REMOVED lines=27> */
.L_x_5267:
        /* <DEDUP_REMOVED lines=33> */
.L_x_5281:
[----:B------:R-:W-:Y:S05]  /*74f0*/  BSYNC B4 ;  /* 0x0000000000047941 */ /* 0x000fea0003800000 */
.L_x_5280:
        /* <DEDUP_REMOVED lines=18> */
.L_x_5283:
[----:B------:R-:W-:Y:S02]  /*7620*/  ISETP.GE.AND P0, PT, R22, RZ, PT ;  /* 0x000000ff1600720c */ /* 0x000fe40003f06270 */
[----:B------:R-:W-:-:S11]  /*7630*/  MOV R3, 0x3fd774eb ;  /* 0x3fd774eb00037802 */ /* 0x000fd60000000f00 */
[----:B------:R-:W-:-:S04]  /*7640*/  @P0 FFMA.FTZ R2, R3, 0.93318945169448852539, -R2 ;  /* 0x3f6ee58103020823 */ /* 0x000fc80000010802 */
[----:B------:R-:W-:Y:S02]  /*7650*/  @!P0 FFMA.FTZ R2, R3, 0.93318945169448852539, R2 ;  /* 0x3f6ee58103028823 */ /* 0x000fe40000010002 */
.L_x_5284:
[----:B------:R-:W-:Y:S05]  /*7660*/  BSYNC B0 ;  /* 0x0000000000007941 */ /* 0x000fea0003800000 */
.L_x_5282:
        /* <DEDUP_REMOVED lines=10> */
.L_x_5274:
[----:B------:R-:W-:Y:S05]  /*7710*/  BSYNC B3 ;  /* 0x0000000000037941 */ /* 0x000fea0003800000 */
.L_x_5266:
[----:B------:R-:W-:Y:S01]  /*7720*/  ISETP.NE.AND P0, PT, R24, RZ, PT ;  /* 0x000000ff1800720c */ /* 0x000fe20003f05270 */
[----:B------:R-:W-:Y:S02]  /*7730*/  FADD.FTZ R21, R26, 0.69314718246459960938 ;  /* 0x3f3172181a157421 */ /* 0x000fe40000010000 */
[----:B------:R-:W-:-:S10]  /*7740*/  FADD.FTZ R18, |R2|, -RZ ;  /* 0x800000ff02127221 */ /* 0x000fd40000010200 */
[----:B------:R-:W-:Y:S01]  /*7750*/  @!P0 FADD.FTZ R21, -R21, -RZ ;  /* 0x800000ff15158221 */ /* 0x000fe20000010100 */
[----:B------:R-:W-:Y:S05]  /*7760*/  BRA `(.L_x_5265) ;  /* 0x000000f000007947 */ /* 0x000fea0003800000 */
.L_x_5225:
        /* <DEDUP_REMOVED lines=15> */
.L_x_5265:
[----:B------:R-:W-:Y:S05]  /*7860*/  BSYNC B2 ;  /* 0x0000000000027941 */ /* 0x000fea0003800000 */
.L_x_5224:
[--C-:B------:R-:W-:Y:S01]  /*7870*/  HADD2.F32 R22, -RZ, R19.reuse.H0_H0 ;  /* 0x20000013ff167230 */ /* 0x100fe20000004100 */
[----:B------:R-:W-:Y:S01]  /*7880*/  BSSY B2, `(.L_x_5285) ;  /* 0x000027c000027945 */ /* 0x000fe20003800000 */
[----:B------:R-:W-:-:S03]  /*7890*/  HADD2.F32 R19, -RZ, R19.H1_H1 ;  /* 0x30000013ff137230 */ /* 0x000fc60000004100 */
[C---:B------:R-:W-:Y:S01]  /*78a0*/  FSETP.GTU.FTZ.AND P0, PT, |R22|.reuse, +INF , PT ;  /* 0x7f8000001600780b */ /* 0x040fe20003f1c200 */
[----:B---3--:R-:W-:Y:S01]  /*78b0*/  FADD.FTZ R26, |R22|, -RZ ;  /* 0x800000ff161a7221 */ /* 0x008fe20000010200 */
        /* <DEDUP_REMOVED lines=105> */
.L_x_5293:
        /* <DEDUP_REMOVED lines=10> */
.L_x_5295:
[----:B------:R-:W-:-:S04]  /*7ff0*/  FADD.FTZ R2, -R3, R6 ;  /* 0x0000000603027221 */ /* 0x000fc80000010100 */
[----:B------:R-:W-:Y:S02]  /*8000*/  FMUL.FTZ R2, R2, 0.5 ;  /* 0x3f00000002027820 */ /* 0x000fe40000410000 */
.L_x_5296:
[----:B------:R-:W-:Y:S05]  /*8010*/  BSYNC B1 ;  /* 0x0000000000017941 */ /* 0x000fea0003800000 */
.L_x_5294:
        /* <DEDUP_REMOVED lines=11> */
.L_x_5298:
[----:B------:R-:W-:-:S04]  /*80d0*/  FADD.FTZ R7, R5, -R8 ;  /* 0x8000000805077221 */ /* 0x000fc80000010000 */
[----:B------:R-:W-:Y:S02]  /*80e0*/  FMUL.FTZ R7, R7, 0.5 ;  /* 0x3f00000007077820 */ /* 0x000fe40000410000 */
.L_x_5299:
[----:B------:R-:W-:Y:S05]  /*80f0*/  BSYNC B1 ;  /* 0x0000000000017941 */ /* 0x000fea0003800000 */
.L_x_5297:
        /* <DEDUP_REMOVED lines=35> */
.L_x_5292:
[----:B------:R0:W1:Y:S02]  /*8330*/  MUFU.SQRT R24, R25 ;  /* 0x0000001900187308 */ /* 0x0000640000002000 */
.L_x_5291:
[----:B------:R-:W-:Y:S05]  /*8340*/  BSYNC B0 ;  /* 0x0000000000007941 */ /* 0x000fea0003800000 */
.L_x_5290:
        /* <DEDUP_REMOVED lines=24> */
.L_x_5306:
[----:B------:R-:W-:-:S04]  /*84d0*/  FADD.FTZ R3, -R3, R6 ;  /* 0x0000000603037221 */ /* 0x000fc80000010100 */
[----:B------:R-:W-:Y:S02]  /*84e0*/  FMUL.FTZ R3, R3, 0.5 ;  /* 0x3f00000003037820 */ /* 0x000fe40000410000 */
.L_x_5307:
[----:B------:R-:W-:Y:S05]  /*84f0*/  BSYNC B1 ;  /* 0x0000000000017941 */ /* 0x000fea0003800000 */
.L_x_5305:
        /* <DEDUP_REMOVED lines=10> */
.L_x_5309:
[----:B------:R-:W-:-:S04]  /*85a0*/  FADD.FTZ R4, -R4, R5 ;  /* 0x0000000504047221 */ /* 0x000fc80000010100 */
[----:B------:R-:W-:Y:S02]  /*85b0*/  FMUL.FTZ R4, R4, 0.5 ;  /* 0x3f00000004047820 */ /* 0x000fe40000410000 */
.L_x_5310:
[----:B------:R-:W-:Y:S05]  /*85c0*/  BSYNC B1 ;  /* 0x0000000000017941 */ /* 0x000fea0003800000 */
.L_x_5308:
[----:B------:R-:W-:Y:S01]  /*85d0*/  FADD.FTZ R4, R4, R3 ;  /* 0x0000000304047221 */ /* 0x000fe20000010000 */
[----:B------:R-:W-:Y:S01]  /*85e0*/  PLOP3.LUT P0, PT, PT, PT, PT, 0x80, 0x0 ;  /* 0x000000000000781c */ /* 0x000fe20003f0f070 */
[----:B------:R-:W-:-:S04]  /*85f0*/  FADD.FTZ R27, R26, R27 ;  /* 0x0000001b1a1b7221 */ /* 0x000fc80000010000 */
[----:B------:R-:W-:-:S06]  /*8600*/  FMUL.FTZ R27, R27, R4 ;  /* 0x000000041b1b7220 */ /* 0x000fcc0000410000 */
[----:B------:R-:W2:Y:S01]  /*8610*/  MUFU.SQRT R27, R27 ;  /* 0x0000001b001b7308 */ /* 0x000ea20000002000 */
[----:B------:R-:W-:Y:S05]  /*8620*/  BRA `(.L_x_5302) ;  /* 0x000001a000007947 */ /* 0x000fea0003800000 */
.L_x_5304:
        /* <DEDUP_REMOVED lines=15> */
.L_x_5303:
        /* <DEDUP_REMOVED lines=8> */
.L_x_5301:
[----:B------:R-:W-:Y:S01]  /*87a0*/  PLOP3.LUT P0, PT, PT, PT, PT, 0x80, 0x0 ;  /* 0x000000000000781c */ /* 0x000fe20003f0f070 */
[----:B------:R-:W-:Y:S02]  /*87b0*/  FMUL.FTZ R27, R27, 16777216 ;  /* 0x4b8000001b1b7820 */ /* 0x000fe40000410000 */
[----:B------:R-:W-:-:S05]  /*87c0*/  FMUL.FTZ R26, R26, 16777216 ;  /* 0x4b8000001a1a7820 */ /* 0x000fca0000410000 */
.L_x_5302:
[----:B------:R-:W-:Y:S05]  /*87d0*/  BSYNC B0 ;  /* 0x0000000000007941 */ /* 0x000fea0003800000 */
.L_x_5300:
        /* <DEDUP_REMOVED lines=26> */
[----:B0-----:R-:W-:Y:S01]  /*8980*/  FFMA.FTZ R25, R3, R4, R3 ;  /* 0x0000000403197223 */ /* 0x001fe20000010003 */
[----:B------:R-:W-:-:S03]  /*8990*/  HFMA2.MMA R3, -RZ, RZ, 1.9599609375, 20144 ;  /* 0x3fd774ebff037435 */ /* 0x000fc600000001ff */
[----:B------:R-:W-:-:S05]  /*89a0*/  FADD.FTZ R2, -R25, -RZ ;  /* 0x800000ff19027221 */ /* 0x000fca0000010100 */
[----:B------:R-:W-:-:S05]  /*89b0*/  FSEL R2, R25, R2, P0 ;  /* 0x0000000219027208 */ /* 0x000fca0000000000 */
[----:B------:R-:W-:-:S04]  /*89c0*/  @P1 FFMA.FTZ R25, R3, 0.93318945169448852539, R2 ;  /* 0x3f6ee58103191823 */ /* 0x000fc80000010002 */
[----:B------:R-:W-:Y:S01]  /*89d0*/  @P0 FADD.FTZ R25, R25, R25 ;  /* 0x0000001919190221 */ /* 0x000fe20000010000 */
[----:B------:R-:W-:Y:S05]  /*89e0*/  BRA `(.L_x_5314) ;  /* 0x0000086000007947 */ /* 0x000fea0003800000 */
.L_x_5313:
        /* <DEDUP_REMOVED lines=22> */
[----:B------:R-:W-:-:S03]  /*8b50*/  MOV R3, 0x3fd774eb ;  /* 0x3fd774eb00037802 */ /* 0x000fc60000000f00 */
[----:B------:R-:W-:-:S05]  /*8b60*/  FADD.FTZ R2, -R25, -RZ ;  /* 0x800000ff19027221 */ /* 0x000fca0000010100 */
[----:B------:R-:W-:-:S05]  /*8b70*/  FSEL R2, R25, R2, P0 ;  /* 0x0000000219027208 */ /* 0x000fca0000000000 */
[----:B------:R-:W-:-:S04]  /*8b80*/  @!P1 FFMA.FTZ R25, R3, 0.93318945169448852539, R2 ;  /* 0x3f6ee58103199823 */ /* 0x000fc80000010002 */
[----:B------:R-:W-:Y:S01]  /*8b90*/  @P0 FADD.FTZ R25, R25, R25 ;  /* 0x0000001919190221 */ /* 0x000fe20000010000 */
[----:B------:R-:W-:Y:S05]  /*8ba0*/  BRA `(.L_x_5314) ;  /* 0x000006a000007947 */ /* 0x000fea0003800000 */
.L_x_5312:
        /* <DEDUP_REMOVED lines=20> */
.L_x_5317:
[----:B------:R-:W-:Y:S05]  /*8cf0*/  BSYNC B4 ;  /* 0x0000000000047941 */ /* 0x000fea0003800000 */
.L_x_5316:
        /* <DEDUP_REMOVED lines=18> */
.L_x_5319:
[----:B------:R-:W-:Y:S02]  /*8e20*/  ISETP.GE.AND P0, PT, R26, RZ, PT ;  /* 0x000000ff1a00720c */ /* 0x000fe40003f06270 */
[----:B------:R-:W-:-:S11]  /*8e30*/  MOV R3, 0x3fd774eb ;  /* 0x3fd774eb00037802 */ /* 0x000fd60000000f00 */
[----:B------:R-:W-:-:S04]  /*8e40*/  @P0 FFMA.FTZ R2, R3, 0.93318945169448852539, -R2 ;  /* 0x3f6ee58103020823 */ /* 0x000fc80000010802 */
[----:B------:R-:W-:Y:S02]  /*8e50*/  @!P0 FFMA.FTZ R2, R3, 0.93318945169448852539, R2 ;  /* 0x3f6ee58103028823 */ /* 0x000fe40000010002 */
.L_x_5320:
[----:B------:R-:W-:Y:S05]  /*8e60*/  BSYNC B0 ;  /* 0x0000000000007941 */ /* 0x000fea0003800000 */
.L_x_5318:
        /* <DEDUP_REMOVED lines=11> */
.L_x_5315:
        /* <DEDUP_REMOVED lines=17> */
.L_x_5322:
[----:B------:R-:W-:Y:S05]  /*9030*/  BSYNC B4 ;  /* 0x0000000000047941 */ /* 0x000fea0003800000 */
.L_x_5321:
        /* <DEDUP_REMOVED lines=18> */
.L_x_5324:
[----:B------:R-:W-:Y:S02]  /*9160*/  ISETP.GE.AND P0, PT, R26, RZ, PT ;  /* 0x000000ff1a00720c */ /* 0x000fe40003f06270 */
[----:B------:R-:W-:-:S11]  /*9170*/  MOV R3, 0x3fd774eb ;  /* 0x3fd774eb00037802 */ /* 0x000fd60000000f00 */
[----:B------:R-:W-:-:S04]  /*9180*/  @P0 FFMA.FTZ R2, R3, 0.93318945169448852539, -R2 ;  /* 0x3f6ee58103020823 */ /* 0x000fc80000010802 */
[----:B------:R-:W-:Y:S02]  /*9190*/  @!P0 FFMA.FTZ R2, R3, 0.93318945169448852539, R2 ;  /* 0x3f6ee58103028823 */ /* 0x000fe40000010002 */
.L_x_5325:
[----:B------:R-:W-:Y:S05]  /*91a0*/  BSYNC B0 ;  /* 0x0000000000007941 */ /* 0x000fea0003800000 */
.L_x_5323:
        /* <DEDUP_REMOVED lines=10> */
.L_x_5314:
[----:B------:R-:W-:Y:S05]  /*9250*/  BSYNC B3 ;  /* 0x0000000000037941 */ /* 0x000fea0003800000 */
.L_x_5311:
[----:B------:R-:W-:-:S13]  /*9260*/  ISETP.NE.AND P0, PT, R23, RZ, PT ;  /* 0x000000ff1700720c */ /* 0x000fda0003f05270 */
[----:B-1----:R-:W-:Y:S01]  /*9270*/  @!P0 FADD.FTZ R24, -R24, -RZ ;  /* 0x800000ff18188221 */ /* 0x002fe20000010100 */
[----:B------:R-:W-:Y:S05]  /*9280*/  BRA `(.L_x_5326) ;  /* 0x00000db000007947 */ /* 0x000fea0003800000 */
.L_x_5289:
[----:B------:R-:W-:Y:S02]  /*9290*/  FADD.FTZ R22, -R22, 6.1232342629258392722e-17 ;  /* 0x248d313216167421 */ /* 0x000fe40000010100 */
[----:B------:R-:W-:Y:S02]  /*92a0*/  FADD.FTZ R24, -R19, -RZ ;  /* 0x800000ff13187221 */ /* 0x000fe40000010100 */
[----:B------:R-:W-:Y:S01]  /*92b0*/  FADD.FTZ R25, R22, 1.5707963705062866211 ;  /* 0x3fc90fdb16197421 */ /* 0x000fe20000010000 */
[----:B------:R-:W-:Y:S05]  /*92c0*/  BRA `(.L_x_5326) ;  /* 0x00000d7000007947 */ /* 0x000fea0003800000 */
.L_x_5288:
[----:B------:R-:W-:Y:S01]  /*92d0*/  FADD.FTZ R24, -R19, -RZ ;  /* 0x800000ff13187221 */ /* 0x000fe20000010100 */
[----:B------:R-:W-:Y:S01]  /*92e0*/  MOV R25, RZ ;  /* 0x000000ff00197202 */ /* 0x000fe20000000f00 */
[----:B------:R-:W-:Y:S05]  /*92f0*/  BRA `(.L_x_5326) ;  /* 0x00000d4000007947 */ /* 0x000fea0003800000 */
.L_x_5287:
        /* <DEDUP_REMOVED lines=24> */
.L_x_5331:
[----:B------:R-:W-:Y:S05]  /*9480*/  BSYNC B4 ;  /* 0x0000000000047941 */ /* 0x000fea0003800000 */
.L_x_5330:
        /* <DEDUP_REMOVED lines=18> */
.L_x_5333:
[----:B------:R-:W-:Y:S02]  /*95b0*/  ISETP.GE.AND P0, PT, R22, RZ, PT ;  /* 0x000000ff1600720c */ /* 0x000fe40003f06270 */
[----:B------:R-:W-:-:S11]  /*95c0*/  MOV R3, 0x3fd774eb ;  /* 0x3fd774eb00037802 */ /* 0x000fd60000000f00 */
[----:B------:R-:W-:-:S04]  /*95d0*/  @P0 FFMA.FTZ R2, R3, 0.93318945169448852539, -R2 ;  /* 0x3f6ee58103020823 */ /* 0x000fc80000010802 */
[----:B------:R-:W-:Y:S02]  /*95e0*/  @!P0 FFMA.FTZ R2, R3, 0.93318945169448852539, R2 ;  /* 0x3f6ee58103028823 */ /* 0x000fe40000010002 */
.L_x_5334:
[----:B------:R-:W-:Y:S05]  /*95f0*/  BSYNC B0 ;  /* 0x0000000000007941 */ /* 0x000fea0003800000 */
.L_x_5332:
        /* <DEDUP_REMOVED lines=13> */
.L_x_5329:
        /* <DEDUP_REMOVED lines=12> */
.L_x_5337:
[----:B------:R-:W-:Y:S05]  /*9790*/  BSYNC B4 ;  /* 0x0000000000047941 */ /* 0x000fea0003800000 */
.L_x_5336:
        /* <DEDUP_REMOVED lines=18> */
.L_x_5339:
[----:B------:R-:W-:Y:S02]  /*98c0*/  ISETP.GE.AND P0, PT, R22, RZ, PT ;  /* 0x000000ff1600720c */ /* 0x000fe40003f06270 */
[----:B------:R-:W-:-:S11]  /*98d0*/  MOV R3, 0x3fd774eb ;  /* 0x3fd774eb00037802 */ /* 0x000fd60000000f00 */
[----:B------:R-:W-:-:S04]  /*98e0*/  @P0 FFMA.FTZ R2, R3, 0.93318945169448852539, -R2 ;  /* 0x3f6ee58103020823 */ /* 0x000fc80000010802 */
[----:B------:R-:W-:Y:S02]  /*98f0*/  @!P0 FFMA.FTZ R2, R3, 0.93318945169448852539, R2 ;  /* 0x3f6ee58103028823 */ /* 0x000fe40000010002 */
.L_x_5340:
[----:B------:R-:W-:Y:S05]  /*9900*/  BSYNC B0 ;  /* 0x0000000000007941 */ /* 0x000fea0003800000 */
.L_x_5338:
        /* <DEDUP_REMOVED lines=27> */
.L_x_5328:
        /* <DEDUP_REMOVED lines=33> */
.L_x_5342:
[----:B------:R-:W-:Y:S05]  /*9cd0*/  BSYNC B4 ;  /* 0x0000000000047941 */ /* 0x000fea0003800000 */
.L_x_5341:
        /* <DEDUP_REMOVED lines=18> */
.L_x_5344:
[----:B------:R-:W-:Y:S02]  /*9e00*/  ISETP.GE.AND P0, PT, R22, RZ, PT ;  /* 0x000000ff1600720c */ /* 0x000fe40003f06270 */
[----:B------:R-:W-:-:S11]  /*9e10*/  MOV R3, 0x3fd774eb ;  /* 0x3fd774eb00037802 */ /* 0x000fd60000000f00 */
[----:B------:R-:W-:-:S04]  /*9e20*/  @P0 FFMA.FTZ R2, R3, 0.93318945169448852539, -R2 ;  /* 0x3f6ee58103020823 */ /* 0x000fc80000010802 */
[----:B------:R-:W-:Y:S02]  /*9e30*/  @!P0 FFMA.FTZ R2, R3, 0.93318945169448852539, R2 ;  /* 0x3f6ee58103028823 */ /* 0x000fe40000010002 */
.L_x_5345:
[----:B------:R-:W-:Y:S05]  /*9e40*/  BSYNC B0 ;  /* 0x0000000000007941 */ /* 0x000fea0003800000 */
.L_x_5343:
        /* <DEDUP_REMOVED lines=10> */
.L_x_5335:
[----:B------:R-:W-:Y:S05]  /*9ef0*/  BSYNC B3 ;  /* 0x0000000000037941 */ /* 0x000fea0003800000 */
.L_x_5327:
[----:B------:R-:W-:Y:S01]  /*9f00*/  ISETP.NE.AND P0, PT, R23, RZ, PT ;  /* 0x000000ff1700720c */ /* 0x000fe20003f05270 */
[----:B------:R-:W-:Y:S02]  /*9f10*/  FADD.FTZ R24, R25, 0.69314718246459960938 ;  /* 0x3f31721819187421 */ /* 0x000fe40000010000 */
[----:B------:R-:W-:-:S10]  /*9f20*/  FADD.FTZ R25, |R2|, -RZ ;  /* 0x800000ff02197221 */ /* 0x000fd40000010200 */
[----:B------:R-:W-:Y:S01]  /*9f30*/  @!P0 FADD.FTZ R24, -R24, -RZ ;  /* 0x800000ff18188221 */ /* 0x000fe20000010100 */
[----:B------:R-:W-:Y:S05]  /*9f40*/  BRA `(.L_x_5326) ;  /* 0x000000f000007947 */ /* 0x000fea0003800000 */
.L_x_5286:
[----:B------:R-:W-:-:S13]  /*9f50*/  FSETP.NEU.FTZ.AND P0, PT, R26, +INF , PT ;  /* 0x7f8000001a00780b */ /* 0x000fda0003f1d000 */
[----:B0-----:R-:W-:Y:S01]  /*9f60*/  @!P0 FADD.FTZ R25, R19, R19 ;  /* 0x0000001313198221 */ /* 0x001fe20000010000 */
        /* <DEDUP_REMOVED lines=13> */
.L_x_5326:
[----:B------:R-:W-:Y:S05]  /*a040*/  BSYNC B2 ;  /* 0x0000000000027941 */ /* 0x000fea0003800000 */
.L_x_5285:
[--C-:B-----5:R-:W-:Y:S01]  /*a050*/  HADD2.F32 R22, -RZ, R12.reuse.H0_H0 ;  /* 0x2000000cff167230 */ /* 0x120fe20000004100 */
        /* <DEDUP_REMOVED lines=109> */
.L_x_5354:
        /* <DEDUP_REMOVED lines=10> */
.L_x_5356:
[----:B------:R-:W-:-:S04]  /*a7d0*/  FADD.FTZ R2, -R3, R6 ;  /* 0x0000000603027221 */ /* 0x000fc80000010100 */
[----:B------:R-:W-:Y:S02]  /*a7e0*/  FMUL.FTZ R2, R2, 0.5 ;  /* 0x3f00000002027820 */ /* 0x000fe40000410000 */
.L_x_5357:
[----:B------:R-:W-:Y:S05]  /*a7f0*/  BSYNC B1 ;  /* 0x0000000000017941 */ /* 0x000fea0003800000 */
.L_x_5355:
        /* <DEDUP_REMOVED lines=11> */
.L_x_5359:
[----:B------:R-:W-:-:S04]  /*a8b0*/  FADD.FTZ R7, R5, -R8 ;  /* 0x8000000805077221 */ /* 0x000fc80000010000 */
[----:B------:R-:W-:Y:S02]  /*a8c0*/  FMUL.FTZ R7, R7, 0.5 ;  /* 0x3f00000007077820 */ /* 0x000fe40000410000 */
.L_x_5360:
[----:B------:R-:W-:Y:S05]  /*a8d0*/  BSYNC B1 ;  /* 0x0000000000017941 */ /* 0x000fea0003800000 */
.L_x_5358:
        /* <DEDUP_REMOVED lines=35> */
.L_x_5353:
[----:B------:R0:W1:Y:S02]  /*ab10*/  MUFU.SQRT R26, R27 ;  /* 0x0000001b001a7308 */ /* 0x0000640000002000 */
.L_x_5352:
[----:B------:R-:W-:Y:S05]  /*ab20*/  BSYNC B0 ;  /* 0x0000000000007941 */ /* 0x000fea0003800000 */
.L_x_5351:
        /* <DEDUP_REMOVED lines=24> */
.L_x_5367:
[----:B------:R-:W-:-:S04]  /*acb0*/  FADD.FTZ R3, -R3, R6 ;  /* 0x0000000603037221 */ /* 0x000fc80000010100 */
[----:B------:R-:W-:Y:S02]  /*acc0*/  FMUL.FTZ R3, R3, 0.5 ;  /* 0x3f00000003037820 */ /* 0x000fe40000410000 */
.L_x_5368:
[----:B------:R-:W-:Y:S05]  /*acd0*/  BSYNC B1 ;  /* 0x0000000000017941 */ /* 0x000fea0003800000 */
.L_x_5366:
        /* <DEDUP_REMOVED lines=10> */
.L_x_5370:
[----:B------:R-:W-:-:S04]  /*ad80*/  FADD.FTZ R4, -R4, R5 ;  /* 0x0000000504047221 */ /* 0x000fc80000010100 */
[----:B------:R-:W-:Y:S02]  /*ad90*/  FMUL.FTZ R4, R4, 0.5 ;  /* 0x3f00000004047820 */ /* 0x000fe40000410000 */
.L_x_5371:
[----:B------:R-:W-:Y:S05]  /*ada0*/  BSYNC B1 ;  /* 0x0000000000017941 */ /* 0x000fea0003800000 */
.L_x_5369:
[----:B------:R-:W-:Y:S01]  /*adb0*/  FADD.FTZ R4, R4, R3 ;  /* 0x0000000304047221 */ /* 0x000fe20000010000 */
[----:B------:R-:W-:Y:S01]  /*adc0*/  PLOP3.LUT P0, PT, PT, PT, PT, 0x80, 0x0 ;  /* 0x000000000000781c */ /* 0x000fe20003f0f070 */
[----:B------:R-:W-:-:S04]  /*add0*/  FADD.FTZ R29, R12, R29 ;  /* 0x0000001d0c1d7221 */ /* 0x000fc80000010000 */
[----:B------:R-:W-:-:S06]  /*ade0*/  FMUL.FTZ R29, R29, R4 ;  /* 0x000000041d1d7220 */ /* 0x000fcc0000410000 */
[----:B------:R-:W2:Y:S01]  /*adf0*/  MUFU.SQRT R29, R29 ;  /* 0x0000001d001d7308 */ /* 0x000ea20000002000 */
[----:B------:R-:W-:Y:S05]  /*ae00*/  BRA `(.L_x_5363) ;  /* 0x000001a000007947 */ /* 0x000fea0003800000 */
.L_x_5365:
        /* <DEDUP_REMOVED lines=15> */
.L_x_5364:
        /* <DEDUP_REMOVED lines=8> */
.L_x_5362:
[----:B------:R-:W-:Y:S01]  /*af80*/  PLOP3.LUT P0, PT, PT, PT, PT, 0x80, 0x0 ;  /* 0x000000000000781c */ /* 0x000fe20003f0f070 */
[----:B------:R-:W-:Y:S02]  /*af90*/  FMUL.FTZ R29, R29, 16777216 ;  /* 0x4b8000001d1d7820 */ /* 0x000fe40000410000 */
[----:B------:R-:W-:-:S05]  /*afa0*/  FMUL.FTZ R12, R12, 16777216 ;  /* 0x4b8000000c0c7820 */ /* 0x000fca0000410000 */
.L_x_5363:
[----:B------:R-:W-:Y:S05]  /*afb0*/  BSYNC B0 ;  /* 0x0000000000007941 */ /* 0x000fea0003800000 */
.L_x_5361:
        /* <DEDUP_REMOVED lines=33> */
.L_x_5374:
        /* <DEDUP_REMOVED lines=28> */
.L_x_5373:
        /* <DEDUP_REMOVED lines=19> */
[----:B01----:R-:W-:Y:S05]  /*b4c0*/  CALL.REL.NOINC `($__internal_5_$__cuda_sm3x_div_rn_ftz_f32_slowpath) ;  /* 0x0001d59000007944 */ /* 0x003fea0003c00000 */
.L_x_5378:
[----:B------:R-:W-:Y:S05]  /*b4d0*/  BSYNC B4 ;  /* 0x0000000000047941 */ /* 0x000fea0003800000 */
.L_x_5377:
        /* <DEDUP_REMOVED lines=18> */
.L_x_5380:
[----:B------:R-:W-:Y:S02]  /*b600*/  ISETP.GE.AND P0, PT, R12, RZ, PT ;  /* 0x000000ff0c00720c */ /* 0x000fe40003f06270 */
[----:B------:R-:W-:-:S11]  /*b610*/  MOV R3, 0x3fd774eb ;  /* 0x3fd774eb00037802 */ /* 0x000fd60000000f00 */
[----:B------:R-:W-:-:S04]  /*b620*/  @P0 FFMA.FTZ R2, R3, 0.93318945169448852539, -R2 ;  /* 0x3f6ee58103020823 */ /* 0x000fc80000010802 */
[----:B------:R-:W-:Y:S02]  /*b630*/  @!P0 FFMA.FTZ R2, R3, 0.93318945169448852539, R2 ;  /* 0x3f6ee58103028823 */ /* 0x000fe40000010002 */
.L_x_5381:
[----:B------:R-:W-:Y:S05]  /*b640*/  BSYNC B0 ;  /* 0x0000000000007941 */ /* 0x000fea0003800000 */
.L_x_5379:
        /* <DEDUP_REMOVED lines=11> */
.L_x_5376:
        /* <DEDUP_REMOVED lines=17> */
.L_x_5383:
[----:B------:R-:W-:Y:S05]  /*b810*/  BSYNC B4 ;  /* 0x0000000000047941 */ /* 0x000fea0003800000 */
.L_x_5382:
        /* <DEDUP_REMOVED lines=18> */
.L_x_5385:
[----:B------:R-:W-:Y:S02]  /*b940*/  ISETP.GE.AND P0, PT, R12, RZ, PT ;  /* 0x000000ff0c00720c */ /* 0x000fe40003f06270 */
[----:B------:R-:W-:-:S11]  /*b950*/  MOV R3, 0x3fd774eb ;  /* 0x3fd774eb00037802 */ /* 0x000fd60000000f00 */
[----:B------:R-:W-:-:S04]  /*b960*/  @P0 FFMA.FTZ R2, R3, 0.93318945169448852539, -R2 ;  /* 0x3f6ee58103020823 */ /* 0x000fc80000010802 */
[----:B------:R-:W-:Y:S02]  /*b970*/  @!P0 FFMA.FTZ R2, R3, 0.93318945169448852539, R2 ;  /* 0x3f6ee58103028823 */ /* 0x000fe40000010002 */
.L_x_5386:
[----:B------:R-:W-:Y:S05]  /*b980*/  BSYNC B0 ;  /* 0x0000000000007941 */ /* 0x000fea0003800000 */
.L_x_5384:
        /* <DEDUP_REMOVED lines=10> */
.L_x_5375:
[----:B------:R-:W-:Y:S05]  /*ba30*/  BSYNC B3 ;  /* 0x0000000000037941 */ /* 0x000fea0003800000 */
.L_x_5372:
[----:B------:R-:W-:-:S13]  /*ba40*/  ISETP.NE.AND P0, PT, R19, RZ, PT ;  /* 0x000000ff1300720c */ /* 0x000fda0003f05270 */
[----:B-1----:R-:W-:-:S05]  /*ba50*/  @!P0 FADD.FTZ R26, -R26, -RZ ;  /* 0x800000ff1a1a8221 */ /* 0x002fca0000010100 */
[----:B------:R-:W-:Y:S01]  /*ba60*/  MOV R19, R26 ;  /* 0x0000001a00137202 */ /* 0x000fe20000000f00 */
[----:B------:R-:W-:Y:S05]  /*ba70*/  BRA `(.L_x_5387) ;  /* 0x00000db000007947 */ /* 0x000fea0003800000 */
.L_x_5350:
[----:B------:R-:W-:Y:S02]  /*ba80*/  FADD.FTZ R12, -R22, 6.1232342629258392722e-17 ;  /* 0x248d3132160c7421 */ /* 0x000fe40000010100 */
[----:B------:R-:W-:Y:S02]  /*ba90*/  FADD.FTZ R19, -R23, -RZ ;  /* 0x800000ff17137221 */ /* 0x000fe40000010100 */
[----:B------:R-:W-:Y:S01]  /*baa0*/  FADD.FTZ R12, R12, 1.5707963705062866211 ;  /* 0x3fc90fdb0c0c7421 */ /* 0x000fe20000010000 */
[----:B------:R-:W-:Y:S05]  /*bab0*/  BRA `(.L_x_5387) ;  /* 0x00000d7000007947 */ /* 0x000fea0003800000 */
.L_x_5349:
[----:B------:R-:W-:Y:S01]  /*bac0*/  HFMA2.MMA R12, -RZ, RZ, 0, 0 ;  /* 0x00000000ff0c7435 */ /* 0x000fe200000001ff */
[----:B------:R-:W-:Y:S01]  /*bad0*/  FADD.FTZ R19, -R23, -RZ ;  /* 0x800000ff17137221 */ /* 0x000fe20000010100 */
[----:B------:R-:W-:Y:S05]  /*bae0*/  BRA `(.L_x_5387) ;  /* 0x00000d4000007947 */ /* 0x000fea0003800000 */
.L_x_5348:
        /* <DEDUP_REMOVED lines=23> */
[----:B------:R-:W-:Y:S05]  /*bc60*/  CALL.REL.NOINC `($__internal_5_$__cuda_sm3x_div_rn_ftz_f32_slowpath) ;  /* 0x0001cdf000007944 */ /* 0x000fea0003c00000 */
.L_x_5392:
[----:B------:R-:W-:Y:S05]  /*bc70*/  BSYNC B4 ;  /* 0x0000000000047941 */ /* 0x000fea0003800000 */
.L_x_5391:
        /* <DEDUP_REMOVED lines=18> */
.L_x_5394:
[----:B------:R-:W-:Y:S02]  /*bda0*/  ISETP.GE.AND P0, PT, R22, RZ, PT ;  /* 0x000000ff1600720c */ /* 0x000fe40003f06270 */
[----:B------:R-:W-:-:S11]  /*bdb0*/  MOV R3, 0x3fd774eb ;  /* 0x3fd774eb00037802 */ /* 0x000fd60000000f00 */
[----:B------:R-:W-:-:S04]  /*bdc0*/  @P0 FFMA.FTZ R2, R3, 0.93318945169448852539, -R2 ;  /* 0x3f6ee58103020823 */ /* 0x000fc80000010802 */
[----:B------:R-:W-:Y:S02]  /*bdd0*/  @!P0 FFMA.FTZ R2, R3, 0.93318945169448852539, R2 ;  /* 0x3f6ee58103028823 */ /* 0x000fe40000010002 */
.L_x_5395:
[----:B------:R-:W-:Y:S05]  /*bde0*/  BSYNC B0 ;  /* 0x0000000000007941 */ /* 0x000fea0003800000 */
.L_x_5393:
        /* <DEDUP_REMOVED lines=13> */
.L_x_5390:
        /* <DEDUP_REMOVED lines=11> */
[----:B------:R-:W-:Y:S05]  /*bf70*/  CALL.REL.NOINC `($__internal_5_$__cuda_sm3x_div_rn_ftz_f32_slowpath) ;  /* 0x0001cae000007944 */ /* 0x000fea0003c00000 */
.L_x_5398:
[----:B------:R-:W-:Y:S05]  /*bf80*/  BSYNC B4 ;  /* 0x0000000000047941 */ /* 0x000fea0003800000 */
.L_x_5397:
        /* <DEDUP_REMOVED lines=18> */
.L_x_5400:
[----:B------:R-:W-:Y:S02]  /*c0b0*/  ISETP.GE.AND P0, PT, R22, RZ, PT ;  /* 0x000000ff1600720c */ /* 0x000fe40003f06270 */
[----:B------:R-:W-:-:S11]  /*c0c0*/  MOV R3, 0x3fd774eb ;  /* 0x3fd774eb00037802 */ /* 0x000fd60000000f00 */
[----:B------:R-:W-:-:S04]  /*c0d0*/  @P0 FFMA.FTZ R2, R3, 0.93318945169448852539, -R2 ;  /* 0x3f6ee58103020823 */ /* 0x000fc80000010802 */
[----:B------:R-:W-:Y:S02]  /*c0e0*/  @!P0 FFMA.FTZ R2, R3, 0.93318945169448852539, R2 ;  /* 0x3f6ee58103028823 */ /* 0x000fe40000010002 */
.L_x_5401:
[----:B------:R-:W-:Y:S05]  /*c0f0*/  BSYNC B0 ;  /* 0x0000000000007941 */ /* 0x000fea0003800000 */
.L_x_5399:
        /* <DEDUP_REMOVED lines=27> */
.L_x_5389:
        /* <DEDUP_REMOVED lines=32> */
[----:B------:R-:W-:Y:S05]  /*c4b0*/  CALL.REL.NOINC `($__internal_5_$__cuda_sm3x_div_rn_ftz_f32_slowpath) ;  /* 0x0001c5a000007944 */ /* 0x000fea0003c00000 */
.L_x_5403:
[----:B------:R-:W-:Y:S05]  /*c4c0*/  BSYNC B4 ;  /* 0x0000000000047941 */ /* 0x000fea0003800000 */
.L_x_5402:
        /* <DEDUP_REMOVED lines=18> */
.L_x_5405:
[----:B------:R-:W-:Y:S02]  /*c5f0*/  ISETP.GE.AND P0, PT, R22, RZ, PT ;  /* 0x000000ff1600720c */ /* 0x000fe40003f06270 */
[----:B------:R-:W-:-:S11]  /*c600*/  MOV R3, 0x3fd774eb ;  /* 0x3fd774eb00037802 */ /* 0x000fd60000000f00 */
[----:B------:R-:W-:-:S04]  /*c610*/  @P0 FFMA.FTZ R2, R3, 0.93318945169448852539, -R2 ;  /* 0x3f6ee58103020823 */ /* 0x000fc80000010802 */
[----:B------:R-:W-:Y:S02]  /*c620*/  @!P0 FFMA.FTZ R2, R3, 0.93318945169448852539, R2 ;  /* 0x3f6ee58103028823 */ /* 0x000fe40000010002 */
.L_x_5406:
[----:B------:R-:W-:Y:S05]  /*c630*/  BSYNC B0 ;  /* 0x0000000000007941 */ /* 0x000fea0003800000 */
.L_x_5404:
        /* <DEDUP_REMOVED lines=10> */
.L_x_5396:
[----:B------:R-:W-:Y:S05]  /*c6e0*/  BSYNC B3 ;  /* 0x0000000000037941 */ /* 0x000fea0003800000 */
.L_x_5388:
[----:B------:R-:W-:Y:S01]  /*c6f0*/  ISETP.NE.AND P0, PT, R19, RZ, PT ;  /* 0x000000ff1300720c */ /* 0x000fe20003f05270 */
[----:B------:R-:W-:Y:S02]  /*c700*/  FADD.FTZ R19, R27, 0.69314718246459960938 ;  /* 0x3f3172181b137421 */ /* 0x000fe40000010000 */
[----:B------:R-:W-:-:S10]  /*c710*/  FADD.FTZ R12, |R2|, -RZ ;  /* 0x800000ff020c7221 */ /* 0x000fd40000010200 */
[----:B------:R-:W-:Y:S01]  /*c720*/  @!P0 FADD.FTZ R19, -R19, -RZ ;  /* 0x800000ff13138221 */ /* 0x000fe20000010100 */
[----:B------:R-:W-:Y:S05]  /*c730*/  BRA `(.L_x_5387) ;  /* 0x000000f000007947 */ /* 0x000fea0003800000 */
.L_x_5347:
        /* <DEDUP_REMOVED lines=15> */
.L_x_5387:
[----:B------:R-:W-:Y:S05]  /*c830*/  BSYNC B2 ;  /* 0x0000000000027941 */ /* 0x000fea0003800000 */
.L_x_5346:
        /* <DEDUP_REMOVED lines=32> */
[----:B0-----:R-:W-:Y:S01]  /*ca40*/  IMNMX R27, R5, R8, PT ;  /* 0x00000008051b7217 */ /* 0x001fe20003800200 */
        /* <DEDUP_REMOVED lines=77> */
.L_x_5415:
        /* <DEDUP_REMOVED lines=10> */
.L_x_5417:
[----:B------:R-:W-:-:S04]  /*cfc0*/  FADD.FTZ R2, -R3, R6 ;  /* 0x0000000603027221 */ /* 0x000fc80000010100 */
[----:B------:R-:W-:Y:S02]  /*cfd0*/  FMUL.FTZ R2, R2, 0.5 ;  /* 0x3f00000002027820 */ /* 0x000fe40000410000 */
.L_x_5418:
[----:B------:R-:W-:Y:S05]  /*cfe0*/  BSYNC B1 ;  /* 0x0000000000017941 */ /* 0x000fea0003800000 */
.L_x_5416:
        /* <DEDUP_REMOVED lines=11> */
.L_x_5420:
[----:B------:R-:W-:-:S04]  /*d0a0*/  FADD.FTZ R7, R5, -R8 ;  /* 0x8000000805077221 */ /* 0x000fc80000010000 */
[----:B------:R-:W-:Y:S02]  /*d0b0*/  FMUL.FTZ R7, R7, 0.5 ;  /* 0x3f00000007077820 */ /* 0x000fe40000410000 */
.L_x_5421:
[----:B------:R-:W-:Y:S05]  /*d0c0*/  BSYNC B1 ;  /* 0x0000000000017941 */ /* 0x000fea0003800000 */
.L_x_5419:
        /* <DEDUP_REMOVED lines=35> */
.L_x_5414:
[----:B------:R0:W1:Y:S02]  /*d300*/  MUFU.SQRT R27, R28 ;  /* 0x0000001c001b7308 */ /* 0x0000640000002000 */
.L_x_5413:
[----:B------:R-:W-:Y:S05]  /*d310*/  BSYNC B0 ;  /* 0x0000000000007941 */ /* 0x000fea0003800000 */
.L_x_5412:
        /* <DEDUP_REMOVED lines=24> */
.L_x_5428:
[----:B------:R-:W-:-:S04]  /*d4a0*/  FADD.FTZ R3, -R3, R6 ;  /* 0x0000000603037221 */ /* 0x000fc80000010100 */
[----:B------:R-:W-:Y:S02]  /*d4b0*/  FMUL.FTZ R3, R3, 0.5 ;  /* 0x3f00000003037820 */ /* 0x000fe40000410000 */
.L_x_5429:
[----:B------:R-:W-:Y:S05]  /*d4c0*/  BSYNC B1 ;  /* 0x0000000000017941 */ /* 0x000fea0003800000 */
.L_x_5427:
        /* <DEDUP_REMOVED lines=10> */
.L_x_5431:
[----:B------:R-:W-:-:S04]  /*d570*/  FADD.FTZ R4, -R4, R5 ;  /* 0x0000000504047221 */ /* 0x000fc80000010100 */
[----:B------:R-:W-:Y:S02]  /*d580*/  FMUL.FTZ R4, R4, 0.5 ;  /* 0x3f00000004047820 */ /* 0x000fe40000410000 */
.L_x_5432:
[----:B------:R-:W-:Y:S05]  /*d590*/  BSYNC B1 ;  /* 0x0000000000017941 */ /* 0x000fea0003800000 */
.L_x_5430:
[----:B------:R-:W-:Y:S01]  /*d5a0*/  FADD.FTZ R3, R4, R3 ;  /* 0x0000000304037221 */ /* 0x000fe20000010000 */
[----:B------:R-:W-:Y:S01]  /*d5b0*/  PLOP3.LUT P0, PT, PT, PT, PT, 0x80, 0x0 ;  /* 0x000000000000781c */ /* 0x000fe20003f0f070 */
[----:B------:R-:W-:-:S04]  /*d5c0*/  FADD.FTZ R30, R13, R30 ;  /* 0x0000001e0d1e7221 */ /* 0x000fc80000010000 */
[----:B------:R-:W-:-:S06]  /*d5d0*/  FMUL.FTZ R30, R30, R3 ;  /* 0x000000031e1e7220 */ /* 0x000fcc0000410000 */
[----:B------:R-:W2:Y:S01]  /*d5e0*/  MUFU.SQRT R30, R30 ;  /* 0x0000001e001e7308 */ /* 0x000ea20000002000 */
[----:B------:R-:W-:Y:S05]  /*d5f0*/  BRA `(.L_x_5424) ;  /* 0x000001a000007947 */ /* 0x000fea0003800000 */
.L_x_5426:
        /* <DEDUP_REMOVED lines=15> */
.L_x_5425:
        /* <DEDUP_REMOVED lines=8> */
.L_x_5423:
[----:B------:R-:W-:Y:S01]  /*d770*/  PLOP3.LUT P0, PT, PT, PT, PT, 0x80, 0x0 ;  /* 0x000000000000781c */ /* 0x000fe20003f0f070 */
[----:B------:R-:W-:Y:S02]  /*d780*/  FMUL.FTZ R30, R30, 16777216 ;  /* 0x4b8000001e1e7820 */ /* 0x000fe40000410000 */
[----:B------:R-:W-:-:S05]  /*d790*/  FMUL.FTZ R13, R13, 16777216 ;  /* 0x4b8000000d0d7820 */ /* 0x000fca0000410000 */
.L_x_5424:
[----:B------:R-:W-:Y:S05]  /*d7a0*/  BSYNC B0 ;  /* 0x0000000000007941 */ /* 0x000fea0003800000 */
.L_x_5422:
        /* <DEDUP_REMOVED lines=33> */
.L_x_5435:
        /* <DEDUP_REMOVED lines=28> */
.L_x_5434:
        /* <DEDUP_REMOVED lines=20> */
.L_x_5439:
[----:B------:R-:W-:Y:S05]  /*dcc0*/  BSYNC B4 ;  /* 0x0000000000047941 */ /* 0x000fea0003800000 */
.L_x_5438:
        /* <DEDUP_REMOVED lines=18> */
.L_x_5441:
[----:B------:R-:W-:Y:S02]  /*ddf0*/  ISETP.GE.AND P0, PT, R13, RZ, PT ;  /* 0x000000ff0d00720c */ /* 0x000fe40003f06270 */
[----:B------:R-:W-:-:S11]  /*de00*/  MOV R3, 0x3fd774eb ;  /* 0x3fd774eb00037802 */ /* 0x000fd60000000f00 */
[----:B------:R-:W-:-:S04]  /*de10*/  @P0 FFMA.FTZ R2, R3, 0.93318945169448852539, -R2 ;  /* 0x3f6ee58103020823 */ /* 0x000fc80000010802 */
[----:B------:R-:W-:Y:S02]  /*de20*/  @!P0 FFMA.FTZ R2, R3, 0.93318945169448852539, R2 ;  /* 0x3f6ee58103028823 */ /* 0x000fe40000010002 */
.L_x_5442:
[----:B------:R-:W-:Y:S05]  /*de30*/  BSYNC B0 ;  /* 0x0000000000007941 */ /* 0x000fea0003800000 */
.L_x_5440:
        /* <DEDUP_REMOVED lines=11> */
.L_x_5437:
        /* <DEDUP_REMOVED lines=17> */
.L_x_5444:
[----:B------:R-:W-:Y:S05]  /*e000*/  BSYNC B4 ;  /* 0x0000000000047941 */ /* 0x000fea0003800000 */
.L_x_5443:
        /* <DEDUP_REMOVED lines=18> */
.L_x_5446:
[----:B------:R-:W-:Y:S02]  /*e130*/  ISETP.GE.AND P0, PT, R13, RZ, PT ;  /* 0x000000ff0d00720c */ /* 0x000fe40003f06270 */
[----:B------:R-:W-:-:S11]  /*e140*/  MOV R3, 0x3fd774eb ;  /* 0x3fd774eb00037802 */ /* 0x000fd60000000f00 */
[----:B------:R-:W-:-:S04]  /*e150*/  @P0 FFMA.FTZ R2, R3, 0.93318945169448852539, -R2 ;  /* 0x3f6ee58103020823 */ /* 0x000fc80000010802 */
[----:B------:R-:W-:Y:S02]  /*e160*/  @!P0 FFMA.FTZ R2, R3, 0.93318945169448852539, R2 ;  /* 0x3f6ee58103028823 */ /* 0x000fe40000010002 */
.L_x_5447:
[----:B------:R-:W-:Y:S05]  /*e170*/  BSYNC B0 ;  /* 0x0000000000007941 */ /* 0x000fea0003800000 */
.L_x_5445:
        /* <DEDUP_REMOVED lines=10> */
.L_x_5436:
[----:B------:R-:W-:Y:S05]  /*e220*/  BSYNC B3 ;  /* 0x0000000000037941 */ /* 0x000fea0003800000 */
.L_x_5433:
[----:B------:R-:W-:-:S13]  /*e230*/  ISETP.NE.AND P0, PT, R22, RZ, PT ;  /* 0x000000ff1600720c */ /* 0x000fda0003f05270 */
[----:B-1----:R-:W-:-:S05]  /*e240*/  @!P0 FADD.FTZ R27, -R27, -RZ ;  /* 0x800000ff1b1b8221 */ /* 0x002fca0000010100 */
[----:B------:R-:W-:Y:S01]  /*e250*/  MOV R22, R27 ;  /* 0x0000001b00167202 */ /* 0x000fe20000000f00 */
[----:B------:R-:W-:Y:S05]  /*e260*/  BRA `(.L_x_5448) ;  /* 0x00000db000007947 */ /* 0x000fea0003800000 */
.L_x_5411:
[----:B------:R-:W-:Y:S02]  /*e270*/  FADD.FTZ R13, -R23, 6.1232342629258392722e-17 ;  /* 0x248d3132170d7421 */ /* 0x000fe40000010100 */
[----:B------:R-:W-:Y:S02]  /*e280*/  FADD.FTZ R22, -R26, -RZ ;  /* 0x800000ff1a167221 */ /* 0x000fe40000010100 */
[----:B------:R-:W-:Y:S01]  /*e290*/  FADD.FTZ R13, R13, 1.5707963705062866211 ;  /* 0x3fc90fdb0d0d7421 */ /* 0x000fe20000010000 */
[----:B------:R-:W-:Y:S05]  /*e2a0*/  BRA `(.L_x_5448) ;  /* 0x00000d7000007947 */ /* 0x000fea0003800000 */
.L_x_5410:
[----:B------:R-:W-:Y:S01]  /*e2b0*/  HFMA2.MMA R13, -RZ, RZ, 0, 0 ;  /* 0x00000000ff0d7435 */ /* 0x000fe200000001ff */
[----:B------:R-:W-:Y:S01]  /*e2c0*/  FADD.FTZ R22, -R26, -RZ ;  /* 0x800000ff1a167221 */ /* 0x000fe20000010100 */
[----:B------:R-:W-:Y:S05]  /*e2d0*/  BRA `(.L_x_5448) ;  /* 0x00000d4000007947 */ /* 0x000fea0003800000 */
.L_x_5409:
        /* <DEDUP_REMOVED lines=17> */
[C---:B0-----:R-:W-:Y:S02]  /*e3f0*/  FFMA.FTZ R27, R29.reuse, R29, R2 ;  /* 0x0000001d1d1b7223 */ /* 0x041fe40000010002 */
[----:B------:R-:W-:-:S04]  /*e400*/  FFMA R3, -R29, R6, R7 ;  /* 0x000000061d037223 */ /* 0x000fc80000000107 */
[----:B------:R-:W-:Y:S01]  /*e410*/  FFMA R3, R4, R3, R6 ;  /* 0x0000000304037223 */ /* 0x000fe20000000006 */
[----:B--2---:R-:W-:Y:S05]  /*e420*/  @!P0 BRA `(.L_x_5453) ;  /* 0x0000003000008947 */ /* 0x004fea0003800000 */
[----:B------:R-:W-:Y:S02]  /*e430*/  MOV R6, R29 ;  /* 0x0000001d00067202 */ /* 0x000fe40000000f00 */
[----:B------:R-:W-:Y:S02]  /*e440*/  MOV R2, 0xe460 ;  /* 0x0000e46000027802 */ /* 0x000fe40000000f00 */
[----:B------:R-:W-:Y:S05]  /*e450*/  CALL.REL.NOINC `($__internal_5_$__cuda_sm3x_div_rn_ftz_f32_slowpath) ;  /* 0x0001a60000007944 */ /* 0x000fea0003c00000 */
.L_x_5453:
[----:B------:R-:W-:Y:S05]  /*e460*/  BSYNC B4 ;  /* 0x0000000000047941 */ /* 0x000fea0003800000 */
.L_x_5452:
        /* <DEDUP_REMOVED lines=18> */
.L_x_5455:
[----:B------:R-:W-:Y:S02]  /*e590*/  ISETP.GE.AND P0, PT, R23, RZ, PT ;  /* 0x000000ff1700720c */ /* 0x000fe40003f06270 */
[----:B------:R-:W-:-:S11]  /*e5a0*/  MOV R3, 0x3fd774eb ;  /* 0x3fd774eb00037802 */ /* 0x000fd60000000f00 */
[----:B------:R-:W-:-:S04]  /*e5b0*/  @P0 FFMA.FTZ R2, R3, 0.93318945169448852539, -R2 ;  /* 0x3f6ee58103020823 */ /* 0x000fc80000010802 */
[----:B------:R-:W-:Y:S02]  /*e5c0*/  @!P0 FFMA.FTZ R2, R3, 0.93318945169448852539, R2 ;  /* 0x3f6ee58103028823 */ /* 0x000fe40000010002 */
.L_x_5456:
[----:B------:R-:W-:Y:S05]  /*e5d0*/  BSYNC B0 ;  /* 0x0000000000007941 */ /* 0x000fea0003800000 */
.L_x_5454:
        /* <DEDUP_REMOVED lines=13> */
.L_x_5451:
        /* <DEDUP_REMOVED lines=11> */
[----:B0-----:R-:W-:Y:S05]  /*e760*/  CALL.REL.NOINC `($__internal_5_$__cuda_sm3x_div_rn_ftz_f32_slowpath) ;  /* 0x0001a2f000007944 */ /* 0x001fea0003c00000 */
.L_x_5459:
[----:B------:R-:W-:Y:S05]  /*e770*/  BSYNC B4 ;  /* 0x0000000000047941 */ /* 0x000fea0003800000 */
.L_x_5458:
        /* <DEDUP_REMOVED lines=18> */
.L_x_5461:
[----:B------:R-:W-:Y:S02]  /*e8a0*/  ISETP.GE.AND P0, PT, R23, RZ, PT ;  /* 0x000000ff1700720c */ /* 0x000fe40003f06270 */
[----:B------:R-:W-:-:S11]  /*e8b0*/  MOV R3, 0x3fd774eb ;  /* 0x3fd774eb00037802 */ /* 0x000fd60000000f00 */
[----:B------:R-:W-:-:S04]  /*e8c0*/  @P0 FFMA.FTZ R2, R3, 0.93318945169448852539, -R2 ;  /* 0x3f6ee58103020823 */ /* 0x000fc80000010802 */
[----:B------:R-:W-:Y:S02]  /*e8d0*/  @!P0 FFMA.FTZ R2, R3, 0.93318945169448852539, R2 ;  /* 0x3f6ee58103028823 */ /* 0x000fe40000010002 */
.L_x_5462:
[----:B------:R-:W-:Y:S05]  /*e8e0*/  BSYNC B0 ;  /* 0x0000000000007941 */ /* 0x000fea0003800000 */
.L_x_5460:
        /* <DEDUP_REMOVED lines=27> */
.L_x_5450:
[----:B------:R-:W-:Y:S01]  /*eaa0*/  FMUL.FTZ R2, R23, 0.36787945032119750977 ;  /* 0x3ebc5ab217027820 */ /* 0x000fe20000410000 */
[----:B------:R-:W1:Y:S01]  /*eab0*/  MUFU.RCP R8, R29 ;  /* 0x0000001d00087308 */ /* 0x000e620000001000 */
        /* <DEDUP_REMOVED lines=14> */
[----:B-1----:R-:W-:-:S04]  /*eba0*/  FFMA R3, -R29, R8, 1 ;  /* 0x3f8000001d037423 */ /* 0x002fc80000000108 */
[----:B------:R-:W1:Y:S01]  /*ebb0*/  MUFU.SQRT R6, R6 ;  /* 0x0000000600067308 */ /* 0x000e620000002000 */
[----:B------:R-:W-:Y:S02]  /*ebc0*/  FFMA R8, R8, R3, R8 ;  /* 0x0000000308087223 */ /* 0x000fe40000000008 */
[----:B-1----:R-:W-:Y:S01]  /*ebd0*/  @P0 FMUL.FTZ R4, R6, R5 ;  /* 0x0000000506040220 */ /* 0x002fe20000410000 */
[----:B------:R-:W-:Y:S01]  /*ebe0*/  FSETP.NEU.FTZ.AND P0, PT, R2, +INF , PT ;  /* 0x7f8000000200780b */ /* 0x000fe20003f1d000 */
[----:B------:R-:W-:Y:S01]  /*ebf0*/  FFMA R2, R7, R8, RZ ;  /* 0x0000000807027223 */ /* 0x000fe200000000ff */
[----:B------:R-:W-:Y:S02]  /*ec00*/  MOV R5, 0x3f800000 ;  /* 0x3f80000000057802 */ /* 0x000fe40000000f00 */
[----:B------:R-:W-:Y:S01]  /*ec10*/  FSEL R4, R4, +INF , P0 ;  /* 0x7f80000004047808 */ /* 0x000fe20000000000 */
[----:B------:R-:W-:-:S04]  /*ec20*/  FFMA R3, -R29, R2, R7 ;  /* 0x000000021d037223 */ /* 0x000fc80000000107 */
[----:B------:R-:W-:Y:S01]  /*ec30*/  FFMA R3, R8, R3, R2 ;  /* 0x0000000308037223 */ /* 0x000fe20000000002 */
[----:B------:R-:W1:Y:S08]  /*ec40*/  MUFU.LG2 R4, R4 ;  /* 0x0000000400047308 */ /* 0x000e700000000c00 */
[----:B------:R-:W2:Y:S01]  /*ec50*/  FCHK P0, R7, R29 ;  /* 0x0000001d07007302 */ /* 0x000ea20000000000 */
[----:B-1----:R-:W-:Y:S01]  /*ec60*/  FFMA.FTZ R28, R4, 0.69314718246459960938, R5 ;  /* 0x3f317218041c7823 */ /* 0x002fe20000010005 */
[----:B--2---:R-:W-:Y:S06]  /*ec70*/  @!P0 BRA `(.L_x_5464) ;  /* 0x0000003000008947 */ /* 0x004fec0003800000 */
[----:B------:R-:W-:Y:S02]  /*ec80*/  MOV R6, R29 ;  /* 0x0000001d00067202 */ /* 0x000fe40000000f00 */
[----:B------:R-:W-:-:S02]  /*ec90*/  MOV R2, 0xecb0 ;  /* 0x0000ecb000027802 */ /* 0x000fc40000000f00 */
[----:B0-----:R-:W-:Y:S05]  /*eca0*/  CALL.REL.NOINC `($__internal_5_$__cuda_sm3x_div_rn_ftz_f32_slowpath) ;  /* 0x00019db000007944 */ /* 0x001fea0003c00000 */
.L_x_5464:
[----:B------:R-:W-:Y:S05]  /*ecb0*/  BSYNC B4 ;  /* 0x0000000000047941 */ /* 0x000fea0003800000 */
.L_x_5463:
        /* <DEDUP_REMOVED lines=18> */
.L_x_5466:
[----:B------:R-:W-:Y:S02]  /*ede0*/  ISETP.GE.AND P0, PT, R23, RZ, PT ;  /* 0x000000ff1700720c */ /* 0x000fe40003f06270 */
[----:B------:R-:W-:-:S11]  /*edf0*/  MOV R3, 0x3fd774eb ;  /* 0x3fd774eb00037802 */ /* 0x000fd60000000f00 */
[----:B------:R-:W-:-:S04]  /*ee00*/  @P0 FFMA.FTZ R2, R3, 0.93318945169448852539, -R2 ;  /* 0x3f6ee58103020823 */ /* 0x000fc80000010802 */
[----:B------:R-:W-:Y:S02]  /*ee10*/  @!P0 FFMA.FTZ R2, R3, 0.93318945169448852539, R2 ;  /* 0x3f6ee58103028823 */ /* 0x000fe40000010002 */
.L_x_5467:
[----:B------:R-:W-:Y:S05]  /*ee20*/  BSYNC B0 ;  /* 0x0000000000007941 */ /* 0x000fea0003800000 */
.L_x_5465:
        /* <DEDUP_REMOVED lines=10> */
.L_x_5457:
[----:B------:R-:W-:Y:S05]  /*eed0*/  BSYNC B3 ;  /* 0x0000000000037941 */ /* 0x000fea0003800000 */
.L_x_5449:
[----:B------:R-:W-:Y:S01]  /*eee0*/  ISETP.NE.AND P0, PT, R22, RZ, PT ;  /* 0x000000ff1600720c */ /* 0x000fe20003f05270 */
[----:B------:R-:W-:Y:S02]  /*eef0*/  FADD.FTZ R22, R28, 0.69314718246459960938 ;  /* 0x3f3172181c167421 */ /* 0x000fe40000010000 */
[----:B------:R-:W-:-:S10]  /*ef00*/  FADD.FTZ R13, |R2|, -RZ ;  /* 0x800000ff020d7221 */ /* 0x000fd40000010200 */
[----:B------:R-:W-:Y:S01]  /*ef10*/  @!P0 FADD.FTZ R22, -R22, -RZ ;  /* 0x800000ff16168221 */ /* 0x000fe20000010100 */
[----:B------:R-:W-:Y:S05]  /*ef20*/  BRA `(.L_x_5448) ;  /* 0x000000f000007947 */ /* 0x000fea0003800000 */
.L_x_5408:
        /* <DEDUP_REMOVED lines=15> */
.L_x_5448:
[----:B------:R-:W-:Y:S05]  /*f020*/  BSYNC B2 ;  /* 0x0000000000027941 */ /* 0x000fea0003800000 */
.L_x_5407:
[--C-:B------:R-:W-:Y:S01]  /*f030*/  HADD2.F32 R26, -RZ, R14.reuse.H0_H0 ;  /* 0x2000000eff1a7230 */ /* 0x100fe20000004100 */
[----:B------:R-:W-:Y:S01]  /*f040*/  BSSY B2, `(.L_x_5468) ;  /* 0x000027d000027945 */ /* 0x000fe20003800000 */
[----:B0--3--:R-:W-:-:S03]  /*f050*/  HADD2.F32 R27, -RZ, R14.H1_H1 ;  /* 0x3000000eff1b7230 */ /* 0x009fc60000004100 */
        /* <DEDUP_REMOVED lines=107> */
.L_x_5476:
        /* <DEDUP_REMOVED lines=10> */
.L_x_5478:
[----:B------:R-:W-:-:S04]  /*f7b0*/  FADD.FTZ R2, -R4, R5 ;  /* 0x0000000504027221 */ /* 0x000fc80000010100 */
[----:B------:R-:W-:Y:S02]  /*f7c0*/  FMUL.FTZ R2, R2, 0.5 ;  /* 0x3f00000002027820 */ /* 0x000fe40000410000 */
.L_x_5479:
[----:B------:R-:W-:Y:S05]  /*f7d0*/  BSYNC B1 ;  /* 0x0000000000017941 */ /* 0x000fea0003800000 */
.L_x_5477:
        /* <DEDUP_REMOVED lines=11> */
.L_x_5481:
[----:B------:R-:W-:-:S04]  /*f890*/  FADD.FTZ R7, R6, -R7 ;  /* 0x8000000706077221 */ /* 0x000fc80000010000 */
[----:B------:R-:W-:Y:S02]  /*f8a0*/  FMUL.FTZ R7, R7, 0.5 ;  /* 0x3f00000007077820 */ /* 0x000fe40000410000 */
.L_x_5482:
[----:B------:R-:W-:Y:S05]  /*f8b0*/  BSYNC B1 ;  /* 0x0000000000017941 */ /* 0x000fea0003800000 */
.L_x_5480:
        /* <DEDUP_REMOVED lines=35> */
.L_x_5475:
[----:B------:R0:W1:Y:S02]  /*faf0*/  MUFU.SQRT R28, R23 ;  /* 0x00000017001c7308 */ /* 0x0000640000002000 */
.L_x_5474:
[----:B------:R-:W-:Y:S05]  /*fb00*/  BSYNC B0 ;  /* 0x0000000000007941 */ /* 0x000fea0003800000 */
.L_x_5473:
        /* <DEDUP_REMOVED lines=24> */
.L_x_5489:
[----:B------:R-:W-:-:S04]  /*fc90*/  FADD.FTZ R4, -R4, R5 ;  /* 0x0000000504047221 */ /* 0x000fc80000010100 */
[----:B------:R-:W-:Y:S02]  /*fca0*/  FMUL.FTZ R4, R4, 0.5 ;  /* 0x3f00000004047820 */ /* 0x000fe40000410000 */
.L_x_5490:
[----:B------:R-:W-:Y:S05]  /*fcb0*/  BSYNC B1 ;  /* 0x0000000000017941 */ /* 0x000fea0003800000 */
.L_x_5488:
        /* <DEDUP_REMOVED lines=10> */
.L_x_5492:
[----:B------:R-:W-:-:S04]  /*fd60*/  FADD.FTZ R3, -R3, R6 ;  /* 0x0000000603037221 */ /* 0x000fc80000010100 */
[----:B------:R-:W-:Y:S02]  /*fd70*/  FMUL.FTZ R3, R3, 0.5 ;  /* 0x3f00000003037820 */ /* 0x000fe40000410000 */
.L_x_5493:
[----:B------:R-:W-:Y:S05]  /*fd80*/  BSYNC B1 ;  /* 0x0000000000017941 */ /* 0x000fea0003800000 */
.L_x_5491:
[----:B------:R-:W-:Y:S01]  /*fd90*/  FADD.FTZ R4, R3, R4 ;  /* 0x0000000403047221 */ /* 0x000fe20000010000 */
[----:B------:R-:W-:Y:S01]  /*fda0*/  PLOP3.LUT P0, PT, PT, PT, PT, 0x80, 0x0 ;  /* 0x000000000000781c */ /* 0x000fe20003f0f070 */
[----:B------:R-:W-:-:S04]  /*fdb0*/  FADD.FTZ R29, R30, R29 ;  /* 0x0000001d1e1d7221 */ /* 0x000fc80000010000 */
[----:B------:R-:W-:-:S06]  /*fdc0*/  FMUL.FTZ R29, R29, R4 ;  /* 0x000000041d1d7220 */ /* 0x000fcc0000410000 */
[----:B------:R-:W2:Y:S01]  /*fdd0*/  MUFU.SQRT R29, R29 ;  /* 0x0000001d001d7308 */ /* 0x000ea20000002000 */
[----:B------:R-:W-:Y:S05]  /*fde0*/  BRA `(.L_x_5485) ;  /* 0x000001a000007947 */ /* 0x000fea0003800000 */
.L_x_5487:
        /* <DEDUP_REMOVED lines=15> */
.L_x_5486:
        /* <DEDUP_REMOVED lines=8> */
.L_x_5484:
[----:B------:R-:W-:Y:S01]  /*ff60*/  PLOP3.LUT P0, PT, PT, PT, PT, 0x80, 0x0 ;  /* 0x000000000000781c */ /* 0x000fe20003f0f070 */
[----:B------:R-:W-:Y:S02]  /*ff70*/  FMUL.FTZ R29, R29, 16777216 ;  /* 0x4b8000001d1d7820 */ /* 0x000fe40000410000 */
[----:B------:R-:W-:-:S05]  /*ff80*/  FMUL.FTZ R30, R30, 16777216 ;  /* 0x4b8000001e1e7820 */ /* 0x000fca0000410000 */
.L_x_5485:
[----:B------:R-:W-:Y:S05]  /*ff90*/  BSYNC B0 ;  /* 0x0000000000007941 */ /* 0x000fea0003800000 */
.L_x_5483:
[----:B------:R-:W-:Y:S01]  /*ffa0*/  BSSY B3, `(.L_x_5494) ;  /* 0x00000a7000037945 */ /* 0x000fe20003800000 */
[----:B------:R-:W-:Y:S05]  /*ffb0*/  @P0 BRA `(.L_x_5495) ;  /* 0x000003b000000947 */ /* 0x000fea0003800000 */
[----:B------:R-:W-:-:S13]  /*ffc0*/  ISETP.GT.AND P0, PT, R26, -0x1, PT ;  /* 0xffffffff1a00780c */ /* 0x000fda0003f04270 */
[----:B------:R-:W-:Y:S05]  /*ffd0*/  @P0 BRA `(.L_x_5496) ;  /* 0x000001d000000947 */ /* 0x000fea0003800000 */
[----:B--2---:R-:W-:Y:S01]  /*ffe0*/  HFMA2.MMA R5, -RZ, RZ, 1.75, 0 ;  /* 0x3f000000ff057435 */ /* 0x004fe200000001ff */
[----:B------:R-:W-:-:S04]  /*fff0*/  FADD.FTZ R3, -R2, -RZ ;  /* 0x800000ff02037221 */ /* 0x000fc80000010100 */
[C---:B------:R-:W-:Y:S01]  /*10000*/  FADD.FTZ R4, |R3|.reuse, -RZ ;  /* 0x800000ff03047221 */ /* 0x040fe20000010200 */
[C---:B------:R-:W-:Y:S02]  /*10010*/  FSETP.GT.FTZ.AND P0, PT, |R3|.reuse, 0.56000000238418579102, PT ;  /* 0x3f0f5c290300780b */ /* 0x040fe40003f14200 */
[----:B------:R-:W-:Y:S02]  /*10020*/  FSETP.NEU.FTZ.AND P1, PT, |R3|, 1, PT ;  /* 0x3f8000000300780b */ /* 0x000fe40003f3d200 */
[----:B------:R-:W-:-:S04]  /*10030*/  FFMA.FTZ R5, -R4, R5, 0.5 ;  /* 0x3f00000004057423 */ /* 0x000fc80000010105 */
[----:B------:R-:W2:Y:S02]  /*10040*/  MUFU.RSQ R6, R5 ;  /* 0x0000000500067308 */ /* 0x000ea40000001400 */
        /* <DEDUP_REMOVED lines=22> */
.L_x_5496:
[----:B------:R-:W-:Y:S01]  /*101b0*/  MOV R4, 0x3f000000 ;  /* 0x3f00000000047802 */ /* 0x000fe20000000f00 */
        /* <DEDUP_REMOVED lines=27> */
.L_x_5495:
        /* <DEDUP_REMOVED lines=19> */
[----:B-1----:R-:W-:Y:S05]  /*104a0*/  CALL.REL.NOINC `($__internal_5_$__cuda_sm3x_div_rn_ftz_f32_slowpath) ;  /* 0x000185b000007944 */ /* 0x002fea0003c00000 */
.L_x_5500:
[----:B------:R-:W-:Y:S05]  /*104b0*/  BSYNC B4 ;  /* 0x0000000000047941 */ /* 0x000fea0003800000 */
.L_x_5499:
        /* <DEDUP_REMOVED lines=18> */
.L_x_5502:
[----:B------:R-:W-:Y:S02]  /*105e0*/  ISETP.GE.AND P0, PT, R30, RZ, PT ;  /* 0x000000ff1e00720c */ /* 0x000fe40003f06270 */
[----:B------:R-:W-:-:S11]  /*105f0*/  MOV R3, 0x3fd774eb ;  /* 0x3fd774eb00037802 */ /* 0x000fd60000000f00 */
[----:B------:R-:W-:-:S04]  /*10600*/  @P0 FFMA.FTZ R2, R3, 0.93318945169448852539, -R2 ;  /* 0x3f6ee58103020823 */ /* 0x000fc80000010802 */
[----:B------:R-:W-:Y:S02]  /*10610*/  @!P0 FFMA.FTZ R2, R3, 0.93318945169448852539, R2 ;  /* 0x3f6ee58103028823 */ /* 0x000fe40000010002 */
.L_x_5503:
[----:B------:R-:W-:Y:S05]  /*10620*/  BSYNC B0 ;  /* 0x0000000000007941 */ /* 0x000fea0003800000 */
.L_x_5501:
        /* <DEDUP_REMOVED lines=11> */
.L_x_5498:
        /* <DEDUP_REMOVED lines=17> */
.L_x_5505:
[----:B------:R-:W-:Y:S05]  /*107f0*/  BSYNC B4 ;  /* 0x0000000000047941 */ /* 0x000fea0003800000 */
.L_x_5504:
        /* <DEDUP_REMOVED lines=18> */
.L_x_5507:
[----:B------:R-:W-:Y:S02]  /*10920*/  ISETP.GE.AND P0, PT, R30, RZ, PT ;  /* 0x000000ff1e00720c */ /* 0x000fe40003f06270 */
[----:B------:R-:W-:-:S11]  /*10930*/  MOV R3, 0x3fd774eb ;  /* 0x3fd774eb00037802 */ /* 0x000fd60000000f00 */
[----:B------:R-:W-:-:S04]  /*10940*/  @P0 FFMA.FTZ R2, R3, 0.93318945169448852539, -R2 ;  /* 0x3f6ee58103020823 */ /* 0x000fc80000010802 */
[----:B------:R-:W-:Y:S02]  /*10950*/  @!P0 FFMA.FTZ R2, R3, 0.93318945169448852539, R2 ;  /* 0x3f6ee58103028823 */ /* 0x000fe40000010002 */
.L_x_5508:
[----:B------:R-:W-:Y:S05]  /*10960*/  BSYNC B0 ;  /* 0x0000000000007941 */ /* 0x000fea0003800000 */
.L_x_5506:
        /* <DEDUP_REMOVED lines=10> */
.L_x_5497:
[----:B------:R-:W-:Y:S05]  /*10a10*/  BSYNC B3 ;  /* 0x0000000000037941 */ /* 0x000fea0003800000 */
.L_x_5494:
[----:B------:R-:W-:-:S13]  /*10a20*/  ISETP.NE.AND P0, PT, R14, RZ, PT ;  /* 0x000000ff0e00720c */ /* 0x000fda0003f05270 */
[----:B-1----:R-:W-:-:S05]  /*10a30*/  @!P0 FADD.FTZ R28, -R28, -RZ ;  /* 0x800000ff1c1c8221 */ /* 0x002fca0000010100 */
[----:B------:R-:W-:Y:S01]  /*10a40*/  MOV R14, R28 ;  /* 0x0000001c000e7202 */ /* 0x000fe20000000f00 */
[----:B------:R-:W-:Y:S05]  /*10a50*/  BRA `(.L_x_5509) ;  /* 0x00000db000007947 */ /* 0x000fea0003800000 */
.L_x_5472:
[----:B------:R-:W-:Y:S02]  /*10a60*/  FADD.FTZ R23, -R26, 6.1232342629258392722e-17 ;  /* 0x248d31321a177421 */ /* 0x000fe40000010100 */
[----:B------:R-:W-:Y:S02]  /*10a70*/  FADD.FTZ R14, -R27, -RZ ;  /* 0x800000ff1b0e7221 */ /* 0x000fe40000010100 */
[----:B------:R-:W-:Y:S01]  /*10a80*/  FADD.FTZ R23, R23, 1.5707963705062866211 ;  /* 0x3fc90fdb17177421 */ /* 0x000fe20000010000 */
[----:B------:R-:W-:Y:S05]  /*10a90*/  BRA `(.L_x_5509) ;  /* 0x00000d7000007947 */ /* 0x000fea0003800000 */
.L_x_5471:
[----:B------:R-:W-:Y:S01]  /*10aa0*/  HFMA2.MMA R23, -RZ, RZ, 0, 0 ;  /* 0x00000000ff177435 */ /* 0x000fe200000001ff */
[----:B------:R-:W-:Y:S01]  /*10ab0*/  FADD.FTZ R14, -R27, -RZ ;  /* 0x800000ff1b0e7221 */ /* 0x000fe20000010100 */
[----:B------:R-:W-:Y:S05]  /*10ac0*/  BRA `(.L_x_5509) ;  /* 0x00000d4000007947 */ /* 0x000fea0003800000 */
.L_x_5470:
        /* <DEDUP_REMOVED lines=24> */
.L_x_5514:
[----:B------:R-:W-:Y:S05]  /*10c50*/  BSYNC B4 ;  /* 0x0000000000047941 */ /* 0x000fea0003800000 */
.L_x_5513:
        /* <DEDUP_REMOVED lines=18> */
.L_x_5516:
[----:B------:R-:W-:Y:S02]  /*10d80*/  ISETP.GE.AND P0, PT, R26, RZ, PT ;  /* 0x000000ff1a00720c */ /* 0x000fe40003f06270 */
[----:B------:R-:W-:-:S11]  /*10d90*/  MOV R3, 0x3fd774eb ;  /* 0x3fd774eb00037802 */ /* 0x000fd60000000f00 */
[----:B------:R-:W-:-:S04]  /*10da0*/  @P0 FFMA.FTZ R2, R3, 0.93318945169448852539, -R2 ;  /* 0x3f6ee58103020823 */ /* 0x000fc80000010802 */
[----:B------:R-:W-:Y:S02]  /*10db0*/  @!P0 FFMA.FTZ R2, R3, 0.93318945169448852539, R2 ;  /* 0x3f6ee58103028823 */ /* 0x000fe40000010002 */
.L_x_5517:
[----:B------:R-:W-:Y:S05]  /*10dc0*/  BSYNC B0 ;  /* 0x0000000000007941 */ /* 0x000fea0003800000 */
.L_x_5515:
        /* <DEDUP_REMOVED lines=13> */
.L_x_5512:
        /* <DEDUP_REMOVED lines=12> */
.L_x_5520:
[----:B------:R-:W-:Y:S05]  /*10f60*/  BSYNC B4 ;  /* 0x0000000000047941 */ /* 0x000fea0003800000 */
.L_x_5519:
        /* <DEDUP_REMOVED lines=18> */
.L_x_5522:
[----:B------:R-:W-:Y:S02]  /*11090*/  ISETP.GE.AND P0, PT, R26, RZ, PT ;  /* 0x000000ff1a00720c */ /* 0x000fe40003f06270 */
[----:B------:R-:W-:-:S11]  /*110a0*/  MOV R3, 0x3fd774eb ;  /* 0x3fd774eb00037802 */ /* 0x000fd60000000f00 */
[----:B------:R-:W-:-:S04]  /*110b0*/  @P0 FFMA.FTZ R2, R3, 0.93318945169448852539, -R2 ;  /* 0x3f6ee58103020823 */ /* 0x000fc80000010802 */
[----:B------:R-:W-:Y:S02]  /*110c0*/  @!P0 FFMA.FTZ R2, R3, 0.93318945169448852539, R2 ;  /* 0x3f6ee58103028823 */ /* 0x000fe40000010002 */
.L_x_5523:
[----:B------:R-:W-:Y:S05]  /*110d0*/  BSYNC B0 ;  /* 0x0000000000007941 */ /* 0x000fea0003800000 */
.L_x_5521:
        /* <DEDUP_REMOVED lines=27> */
.L_x_5511:
        /* <DEDUP_REMOVED lines=33> */
.L_x_5525:
[----:B------:R-:W-:Y:S05]  /*114a0*/  BSYNC B4 ;  /* 0x0000000000047941 */ /* 0x000fea0003800000 */
.L_x_5524:
        /* <DEDUP_REMOVED lines=18> */
.L_x_5527:
[----:B------:R-:W-:Y:S02]  /*115d0*/  ISETP.GE.AND P0, PT, R26, RZ, PT ;  /* 0x000000ff1a00720c */ /* 0x000fe40003f06270 */
[----:B------:R-:W-:-:S11]  /*115e0*/  MOV R3, 0x3fd774eb ;  /* 0x3fd774eb00037802 */ /* 0x000fd60000000f00 */
[----:B------:R-:W-:-:S04]  /*115f0*/  @P0 FFMA.FTZ R2, R3, 0.93318945169448852539, -R2 ;  /* 0x3f6ee58103020823 */ /* 0x000fc80000010802 */
[----:B------:R-:W-:Y:S02]  /*11600*/  @!P0 FFMA.FTZ R2, R3, 0.93318945169448852539, R2 ;  /* 0x3f6ee58103028823 */ /* 0x000fe40000010002 */
.L_x_5528:
[----:B------:R-:W-:Y:S05]  /*11610*/  BSYNC B0 ;  /* 0x0000000000007941 */ /* 0x000fea0003800000 */
.L_x_5526:
        /* <DEDUP_REMOVED lines=10> */
.L_x_5518:
[----:B------:R-:W-:Y:S05]  /*116c0*/  BSYNC B3 ;  /* 0x0000000000037941 */ /* 0x000fea0003800000 */
.L_x_5510:
[----:B------:R-:W-:Y:S01]  /*116d0*/  ISETP.NE.AND P0, PT, R14, RZ, PT ;  /* 0x000000ff0e00720c */ /* 0x000fe20003f05270 */
[----:B------:R-:W-:Y:S02]  /*116e0*/  FADD.FTZ R14, R29, 0.69314718246459960938 ;  /* 0x3f3172181d0e7421 */ /* 0x000fe40000010000 */
[----:B------:R-:W-:-:S10]  /*116f0*/  FADD.FTZ R23, |R2|, -RZ ;  /* 0x800000ff02177221 */ /* 0x000fd40000010200 */
[----:B------:R-:W-:Y:S01]  /*11700*/  @!P0 FADD.FTZ R14, -R14, -RZ ;  /* 0x800000ff0e0e8221 */ /* 0x000fe20000010100 */
[----:B------:R-:W-:Y:S05]  /*11710*/  BRA `(.L_x_5509) ;  /* 0x000000f000007947 */ /* 0x000fea0003800000 */
.L_x_5469:
        /* <DEDUP_REMOVED lines=15> */
.L_x_5509:
[----:B------:R-:W-:Y:S05]  /*11810*/  BSYNC B2 ;  /* 0x0000000000027941 */ /* 0x000fea0003800000 */
.L_x_5468:
        /* <DEDUP_REMOVED lines=110> */
.L_x_5537:
        /* <DEDUP_REMOVED lines=10> */
.L_x_5539:
[----:B------:R-:W-:-:S04]  /*11fa0*/  FADD.FTZ R2, -R3, R6 ;  /* 0x0000000603027221 */ /* 0x000fc80000010100 */
[----:B------:R-:W-:Y:S02]  /*11fb0*/  FMUL.FTZ R2, R2, 0.5 ;  /* 0x3f00000002027820 */ /* 0x000fe40000410000 */
.L_x_5540:
[----:B------:R-:W-:Y:S05]  /*11fc0*/  BSYNC B1 ;  /* 0x0000000000017941 */ /* 0x000fea0003800000 */
.L_x_5538:
        /* <DEDUP_REMOVED lines=11> */
.L_x_5542:
[----:B------:R-:W-:-:S04]  /*12080*/  FADD.FTZ R7, R5, -R8 ;  /* 0x8000000805077221 */ /* 0x000fc80000010000 */
[----:B------:R-:W-:Y:S02]  /*12090*/  FMUL.FTZ R7, R7, 0.5 ;  /* 0x3f00000007077820 */ /* 0x000fe40000410000 */
.L_x_5543:
[----:B------:R-:W-:Y:S05]  /*120a0*/  BSYNC B1 ;  /* 0x0000000000017941 */ /* 0x000fea0003800000 */
.L_x_5541:
        /* <DEDUP_REMOVED lines=35> */
.L_x_5536:
[----:B------:R0:W1:Y:S02]  /*122e0*/  MUFU.SQRT R30, R29 ;  /* 0x0000001d001e7308 */ /* 0x0000640000002000 */
.L_x_5535:
[----:B------:R-:W-:Y:S05]  /*122f0*/  BSYNC B0 ;  /* 0x0000000000007941 */ /* 0x000fea0003800000 */
.L_x_5534:
        /* <DEDUP_REMOVED lines=24> */
.L_x_5550:
[----:B------:R-:W-:-:S04]  /*12480*/  FADD.FTZ R3, -R3, R6 ;  /* 0x0000000603037221 */ /* 0x000fc80000010100 */
[----:B------:R-:W-:Y:S02]  /*12490*/  FMUL.FTZ R3, R3, 0.5 ;  /* 0x3f00000003037820 */ /* 0x000fe40000410000 */
.L_x_5551:
[----:B------:R-:W-:Y:S05]  /*124a0*/  BSYNC B1 ;  /* 0x0000000000017941 */ /* 0x000fea0003800000 */
.L_x_5549:
        /* <DEDUP_REMOVED lines=10> */
.L_x_5553:
[----:B------:R-:W-:-:S04]  /*12550*/  FADD.FTZ R4, -R4, R5 ;  /* 0x0000000504047221 */ /* 0x000fc80000010100 */
[----:B------:R-:W-:Y:S02]  /*12560*/  FMUL.FTZ R4, R4, 0.5 ;  /* 0x3f00000004047820 */ /* 0x000fe40000410000 */
.L_x_5554:
[----:B------:R-:W-:Y:S05]  /*12570*/  BSYNC B1 ;  /* 0x0000000000017941 */ /* 0x000fea0003800000 */
.L_x_5552:
[----:B------:R-:W-:Y:S01]  /*12580*/  FADD.FTZ R4, R4, R3 ;  /* 0x0000000304047221 */ /* 0x000fe20000010000 */
[----:B------:R-:W-:Y:S01]  /*12590*/  PLOP3.LUT P0, PT, PT, PT, PT, 0x80, 0x0 ;  /* 0x000000000000781c */ /* 0x000fe20003f0f070 */
[----:B------:R-:W-:-:S04]  /*125a0*/  FADD.FTZ R31, R28, R31 ;  /* 0x0000001f1c1f7221 */ /* 0x000fc80000010000 */
[----:B------:R-:W-:-:S06]  /*125b0*/  FMUL.FTZ R31, R31, R4 ;  /* 0x000000041f1f7220 */ /* 0x000fcc0000410000 */
[----:B------:R-:W2:Y:S01]  /*125c0*/  MUFU.SQRT R31, R31 ;  /* 0x0000001f001f7308 */ /* 0x000ea20000002000 */
[----:B------:R-:W-:Y:S05]  /*125d0*/  BRA `(.L_x_5546) ;  /* 0x000001a000007947 */ /* 0x000fea0003800000 */
.L_x_5548:
        /* <DEDUP_REMOVED lines=15> */
.L_x_5547:
        /* <DEDUP_REMOVED lines=8> */
.L_x_5545:
[----:B------:R-:W-:Y:S01]  /*12750*/  PLOP3.LUT P0, PT, PT, PT, PT, 0x80, 0x0 ;  /* 0x000000000000781c */ /* 0x000fe20003f0f070 */
[----:B------:R-:W-:Y:S02]  /*12760*/  FMUL.FTZ R31, R31, 16777216 ;  /* 0x4b8000001f1f7820 */ /* 0x000fe40000410000 */
[----:B------:R-:W-:-:S05]  /*12770*/  FMUL.FTZ R28, R28, 16777216 ;  /* 0x4b8000001c1c7820 */ /* 0x000fca0000410000 */
.L_x_5546:
[----:B------:R-:W-:Y:S05]  /*12780*/  BSYNC B0 ;  /* 0x0000000000007941 */ /* 0x000fea0003800000 */
.L_x_5544:
        /* <DEDUP_REMOVED lines=33> */
.L_x_5557:
        /* <DEDUP_REMOVED lines=28> */
.L_x_5556:
        /* <DEDUP_REMOVED lines=20> */
.L_x_5561:
[----:B------:R-:W-:Y:S05]  /*12ca0*/  BSYNC B4 ;  /* 0x0000000000047941 */ /* 0x000fea0003800000 */
.L_x_5560:
        /* <DEDUP_REMOVED lines=18> */
.L_x_5563:
[----:B------:R-:W-:Y:S02]  /*12dd0*/  ISETP.GE.AND P0, PT, R28, RZ, PT ;  /* 0x000000ff1c00720c */ /* 0x000fe40003f06270 */
[----:B------:R-:W-:-:S11]  /*12de0*/  MOV R3, 0x3fd774eb ;  /* 0x3fd774eb00037802 */ /* 0x000fd60000000f00 */
[----:B------:R-:W-:-:S04]  /*12df0*/  @P0 FFMA.FTZ R2, R3, 0.93318945169448852539, -R2 ;  /* 0x3f6ee58103020823 */ /* 0x000fc80000010802 */
[----:B------:R-:W-:Y:S02]  /*12e00*/  @!P0 FFMA.FTZ R2, R3, 0.93318945169448852539, R2 ;  /* 0x3f6ee58103028823 */ /* 0x000fe40000010002 */
.L_x_5564:
[----:B------:R-:W-:Y:S05]  /*12e10*/  BSYNC B0 ;  /* 0x0000000000007941 */ /* 0x000fea0003800000 */
.L_x_5562:
        /* <DEDUP_REMOVED lines=11> */
.L_x_5559:
        /* <DEDUP_REMOVED lines=17> */
.L_x_5566:
[----:B------:R-:W-:Y:S05]  /*12fe0*/  BSYNC B4 ;  /* 0x0000000000047941 */ /* 0x000fea0003800000 */
.L_x_5565:
        /* <DEDUP_REMOVED lines=18> */
.L_x_5568:
[----:B------:R-:W-:Y:S02]  /*13110*/  ISETP.GE.AND P0, PT, R28, RZ, PT ;  /* 0x000000ff1c00720c */ /* 0x000fe40003f06270 */
[----:B------:R-:W-:-:S11]  /*13120*/  MOV R3, 0x3fd774eb ;  /* 0x3fd774eb00037802 */ /* 0x000fd60000000f00 */
[----:B------:R-:W-:-:S04]  /*13130*/  @P0 FFMA.FTZ R2, R3, 0.93318945169448852539, -R2 ;  /* 0x3f6ee58103020823 */ /* 0x000fc80000010802 */
[----:B------:R-:W-:Y:S02]  /*13140*/  @!P0 FFMA.FTZ R2, R3, 0.93318945169448852539, R2 ;  /* 0x3f6ee58103028823 */ /* 0x000fe40000010002 */
.L_x_5569:
[----:B------:R-:W-:Y:S05]  /*13150*/  BSYNC B0 ;  /* 0x0000000000007941 */ /* 0x000fea0003800000 */
.L_x_5567:
        /* <DEDUP_REMOVED lines=10> */
.L_x_5558:
[----:B------:R-:W-:Y:S05]  /*13200*/  BSYNC B3 ;  /* 0x0000000000037941 */ /* 0x000fea0003800000 */
.L_x_5555:
[----:B------:R-:W-:-:S13]  /*13210*/  ISETP.NE.AND P0, PT, R27, RZ, PT ;  /* 0x000000ff1b00720c */ /* 0x000fda0003f05270 */
[----:B-1----:R-:W-:Y:S01]  /*13220*/  @!P0 FADD.FTZ R30, -R30, -RZ ;  /* 0x800000ff1e1e8221 */ /* 0x002fe20000010100 */
[----:B------:R-:W-:Y:S05]  /*13230*/  BRA `(.L_x_5570) ;  /* 0x00000db000007947 */ /* 0x000fea0003800000 */
.L_x_5533:
[----:B------:R-:W-:Y:S02]  /*13240*/  FADD.FTZ R9, -R26, 6.1232342629258392722e-17 ;  /* 0x248d31321a097421 */ /* 0x000fe40000010100 */
[----:B------:R-:W-:Y:S02]  /*13250*/  FADD.FTZ R30, -R15, -RZ ;  /* 0x800000ff0f1e7221 */ /* 0x000fe40000010100 */
[----:B------:R-:W-:Y:S01]  /*13260*/  FADD.FTZ R9, R9, 1.5707963705062866211 ;  /* 0x3fc90fdb09097421 */ /* 0x000fe20000010000 */
[----:B------:R-:W-:Y:S05]  /*13270*/  BRA `(.L_x_5570) ;  /* 0x00000d7000007947 */ /* 0x000fea0003800000 */
.L_x_5532:
[----:B------:R-:W-:Y:S01]  /*13280*/  FADD.FTZ R30, -R15, -RZ ;  /* 0x800000ff0f1e7221 */ /* 0x000fe20000010100 */
[----:B------:R-:W-:Y:S01]  /*13290*/  MOV R9, RZ ;  /* 0x000000ff00097202 */ /* 0x000fe20000000f00 */
[----:B------:R-:W-:Y:S05]  /*132a0*/  BRA `(.L_x_5570) ;  /* 0x00000d4000007947 */ /* 0x000fea0003800000 */
.L_x_5531:
        /* <DEDUP_REMOVED lines=24> */
.L_x_5575:
[----:B------:R-:W-:Y:S05]  /*13430*/  BSYNC B4 ;  /* 0x0000000000047941 */ /* 0x000fea0003800000 */
.L_x_5574:
        /* <DEDUP_REMOVED lines=18> */
.L_x_5577:
[----:B------:R-:W-:Y:S02]  /*13560*/  ISETP.GE.AND P0, PT, R26, RZ, PT ;  /* 0x000000ff1a00720c */ /* 0x000fe40003f06270 */
[----:B------:R-:W-:-:S11]  /*13570*/  MOV R3, 0x3fd774eb ;  /* 0x3fd774eb00037802 */ /* 0x000fd60000000f00 */
[----:B------:R-:W-:-:S04]  /*13580*/  @P0 FFMA.FTZ R2, R3, 0.93318945169448852539, -R2 ;  /* 0x3f6ee58103020823 */ /* 0x000fc80000010802 */
[----:B------:R-:W-:Y:S02]  /*13590*/  @!P0 FFMA.FTZ R2, R3, 0.93318945169448852539, R2 ;  /* 0x3f6ee58103028823 */ /* 0x000fe40000010002 */
.L_x_5578:
[----:B------:R-:W-:Y:S05]  /*135a0*/  BSYNC B0 ;  /* 0x0000000000007941 */ /* 0x000fea0003800000 */
.L_x_5576:
        /* <DEDUP_REMOVED lines=13> */
.L_x_5573:
        /* <DEDUP_REMOVED lines=12> */
.L_x_5581:
[----:B------:R-:W-:Y:S05]  /*13740*/  BSYNC B4 ;  /* 0x0000000000047941 */ /* 0x000fea0003800000 */
.L_x_5580:
        /* <DEDUP_REMOVED lines=18> */
.L_x_5583:
[----:B------:R-:W-:Y:S02]  /*13870*/  ISETP.GE.AND P0, PT, R26, RZ, PT ;  /* 0x000000ff1a00720c */ /* 0x000fe40003f06270 */
[----:B------:R-:W-:-:S11]  /*13880*/  MOV R3, 0x3fd774eb ;  /* 0x3fd774eb00037802 */ /* 0x000fd60000000f00 */
[----:B------:R-:W-:-:S04]  /*13890*/  @P0 FFMA.FTZ R2, R3, 0.93318945169448852539, -R2 ;  /* 0x3f6ee58103020823 */ /* 0x000fc80000010802 */
[----:B------:R-:W-:Y:S02]  /*138a0*/  @!P0 FFMA.FTZ R2, R3, 0.93318945169448852539, R2 ;  /* 0x3f6ee58103028823 */ /* 0x000fe40000010002 */
.L_x_5584:
[----:B------:R-:W-:Y:S05]  /*138b0*/  BSYNC B0 ;  /* 0x0000000000007941 */ /* 0x000fea0003800000 */
.L_x_5582:
        /* <DEDUP_REMOVED lines=27> */
.L_x_5572:
        /* <DEDUP_REMOVED lines=33> */
.L_x_5586:
[----:B------:R-:W-:Y:S05]  /*13c80*/  BSYNC B4 ;  /* 0x0000000000047941 */ /* 0x000fea0003800000 */
.L_x_5585:
        /* <DEDUP_REMOVED lines=18> */
.L_x_5588:
[----:B------:R-:W-:Y:S02]  /*13db0*/  ISETP.GE.AND P0, PT, R26, RZ, PT ;  /* 0x000000ff1a00720c */ /* 0x000fe40003f06270 */
[----:B------:R-:W-:-:S11]  /*13dc0*/  MOV R3, 0x3fd774eb ;  /* 0x3fd774eb00037802 */ /* 0x000fd60000000f00 */
[----:B------:R-:W-:-:S04]  /*13dd0*/  @P0 FFMA.FTZ R2, R3, 0.93318945169448852539, -R2 ;  /* 0x3f6ee58103020823 */ /* 0x000fc80000010802 */
[----:B------:R-:W-:Y:S02]  /*13de0*/  @!P0 FFMA.FTZ R2, R3, 0.93318945169448852539, R2 ;  /* 0x3f6ee58103028823 */ /* 0x000fe40000010002 */
.L_x_5589:
[----:B------:R-:W-:Y:S05]  /*13df0*/  BSYNC B0 ;  /* 0x0000000000007941 */ /* 0x000fea0003800000 */
.L_x_5587:
        /* <DEDUP_REMOVED lines=10> */
.L_x_5579:
[----:B------:R-:W-:Y:S05]  /*13ea0*/  BSYNC B3 ;  /* 0x0000000000037941 */ /* 0x000fea0003800000 */
.L_x_5571:
[----:B------:R-:W-:Y:S01]  /*13eb0*/  ISETP.NE.AND P0, PT, R27, RZ, PT ;  /* 0x000000ff1b00720c */ /* 0x000fe20003f05270 */
[----:B------:R-:W-:Y:S02]  /*13ec0*/  FADD.FTZ R30, R31, 0.69314718246459960938 ;  /* 0x3f3172181f1e7421 */ /* 0x000fe40000010000 */
[----:B------:R-:W-:-:S10]  /*13ed0*/  FADD.FTZ R9, |R2|, -RZ ;  /* 0x800000ff02097221 */ /* 0x000fd40000010200 */
[----:B------:R-:W-:Y:S01]  /*13ee0*/  @!P0 FADD.FTZ R30, -R30, -RZ ;  /* 0x800000ff1e1e8221 */ /* 0x000fe20000010100 */
[----:B------:R-:W-:Y:S05]  /*13ef0*/  BRA `(.L_x_5570) ;  /* 0x000000f000007947 */ /* 0x000fea0003800000 */
.L_x_5530:
        /* <DEDUP_REMOVED lines=15> */
.L_x_5570:
[----:B------:R-:W-:Y:S05]  /*13ff0*/  BSYNC B2 ;  /* 0x0000000000027941 */ /* 0x000fea0003800000 */
.L_x_5529:
        /* <DEDUP_REMOVED lines=11> */
[----:B------:R-:W-:Y:S04]  /*140b0*/  STG.E.128 [R2.64], R4 ;  /* 0x0000000402007986 */ /* 0x000fe8000c101d04 */
[----:B------:R-:W-:Y:S01]  /*140c0*/  STG.E.128 [R2.64+0x800], R12 ;  /* 0x0008000c02007986 */ /* 0x000fe2000c101d04 */
[----:B------:R-:W-:Y:S05]  /*140d0*/  EXIT ;  /* 0x000000000000794d */ /* 0x000fea0003800000 */
.L_x_5101:
        /* <DEDUP_REMOVED lines=37> */
[----:B------:R0:W5:Y:S04]  /*14330*/  @!P2 LDG.E R12, [R12.64] ;  /* 0x000000040c0ca981 */ /* 0x000168000c1e1900 */
[----:B------:R-:W5:Y:S01]  /*14340*/  @!P1 LDG.E R14, [R14.64] ;  /* 0x000000040e0e9981 */ /* 0x000f62000c1e1900 */
[----:B--2---:R-:W-:-:S04]  /*14350*/  @!P6 PRMT R18, R18, 0x5410, R2 ;  /* 0x000054101212e816 */ /* 0x004fc80000000002 */
[----:B------:R-:W-:Y:S01]  /*14360*/  @!P6 PRMT R18, R2, 0x7632, R18 ;  /* 0x000076320212e816 */ /* 0x000fe20000000012 */
[----:B------:R-:W-:Y:S01]  /*14370*/  @!P0 IMAD.WIDE.U32 R2, R4, R3, c[0x0][0x170] ;  /* 0x00005c0004028625 */ /* 0x000fe200078e0003 */
[----:B------:R-:W-:Y:S02]  /*14380*/  ISETP.GE.AND P6, PT, R11, R10, PT ;  /* 0x0000000a0b00720c */ /* 0x000fe40003fc6270 */
[----:B------:R-:W-:Y:S02]  /*14390*/  @!P5 MOV R4, 0x4 ;  /* 0x000000040004d802 */ /* 0x000fe40000000f00 */
[----:B------:R1:W2:Y:S03]  /*143a0*/  @!P0 LDG.E R16, [R2.64] ;  /* 0x0000000402108981 */ /* 0x0002a6000c1e1900 */
[----:B------:R-:W-:-:S06]  /*143b0*/  @!P5 IMAD.WIDE.U32 R4, R5, R4, c[0x0][0x170] ;  /* 0x00005c000504d625 */ /* 0x000fcc00078e0004 */
[----:B------:R-:W-:Y:S01]  /*143c0*/  @!P6 IADD3 R11, R0, R11, RZ ;  /* 0x0000000b000be210 */ /* 0x000fe20007ffe0ff */
[----:B------:R-:W2:Y:S01]  /*143d0*/  @!P5 LDG.E R4, [R4.64] ;  /* 0x000000040404d981 */ /* 0x000ea2000c1e1900 */
[----:B------:R-:W-:-:S05]  /*143e0*/  @!P6 MOV R20, 0x4 ;  /* 0x000000040014e802 */ /* 0x000fca0000000f00 */
[----:B-1----:R-:W-:-:S06]  /*143f0*/  @!P6 IMAD.WIDE.U32 R2, R11, R20, c[0x0][0x170] ;  /* 0x00005c000b02e625 */ /* 0x002fcc00078e0014 */
[----:B------:R1:W2:Y:S01]  /*14400*/  @!P6 LDG.E R2, [R2.64] ;  /* 0x000000040202e981 */ /* 0x0002a2000c1e1900 */
[----:B------:R-:W-:Y:S02]  /*14410*/  PRMT R21, RZ, 0x5410, RZ ;  /* 0x00005410ff157816 */ /* 0x000fe400000000ff */
[----:B------:R-:W-:Y:S02]  /*14420*/  PRMT R23, RZ, 0x5410, RZ ;  /* 0x00005410ff177816 */ /* 0x000fe400000000ff */
[----:B------:R-:W-:Y:S02]  /*14430*/  PRMT R25, RZ, 0x5410, RZ ;  /* 0x00005410ff197816 */ /* 0x000fe400000000ff */
[----:B------:R-:W-:Y:S02]  /*14440*/  PRMT R27, RZ, 0x5410, RZ ;  /* 0x00005410ff1b7816 */ /* 0x000fe400000000ff */
[----:B------:R-:W-:Y:S02]  /*14450*/  PRMT R31, RZ, 0x5410, RZ ;  /* 0x00005410ff1f7816 */ /* 0x000fe400000000ff */
[----:B------:R-:W-:Y:S01]  /*14460*/  PRMT R29, RZ, 0x5410, RZ ;  /* 0x00005410ff1d7816 */ /* 0x000fe200000000ff */
[----:B------:R-:W-:Y:S01]  /*14470*/  BSSY B2, `(.L_x_5590) ;  /* 0x000028e000027945 */ /* 0x000fe20003800000 */
[----:B-1----:R-:W-:-:S02]  /*14480*/  PRMT R3, RZ, 0x7610, R3 ;  /* 0x00007610ff037816 */ /* 0x002fc40000000003 */
[----:B0-----:R-:W-:Y:S02]  /*14490*/  PRMT R13, RZ, 0x7610, R13 ;  /* 0x00007610ff0d7816 */ /* 0x001fe4000000000d */
[----:B---3--:R-:W-:Y:S02]  /*144a0*/  @!P4 PRMT R23, R23, 0x5410, R6 ;  /* 0x000054101717c816 */ /* 0x008fe40000000006 */
[----:B----4-:R-:W-:Y:S02]  /*144b0*/  @!P3 PRMT R25, R25, 0x5410, R8 ;  /* 0x000054101919b816 */ /* 0x010fe40000000008 */
[----:B-----5:R-:W-:Y:S02]  /*144c0*/  @!P2 PRMT R27, R27, 0x5410, R12 ;  /* 0x000054101b1ba816 */ /* 0x020fe4000000000c */
[----:B------:R-:W-:Y:S02]  /*144d0*/  @!P1 PRMT R29, R29, 0x5410, R14 ;  /* 0x000054101d1d9816 */ /* 0x000fe4000000000e */
[----:B------:R-:W-:-:S02]  /*144e0*/  @!P4 PRMT R23, R6, 0x7632, R23 ;  /* 0x000076320617c816 */ /* 0x000fc40000000017 */
[----:B------:R-:W-:Y:S02]  /*144f0*/  @!P3 PRMT R25, R8, 0x7632, R25 ;  /* 0x000076320819b816 */ /* 0x000fe40000000019 */
[----:B------:R-:W-:Y:S02]  /*14500*/  @!P2 PRMT R27, R12, 0x7632, R27 ;  /* 0x000076320c1ba816 */ /* 0x000fe4000000001b */
[----:B------:R-:W-:Y:S02]  /*14510*/  @!P1 PRMT R29, R14, 0x7632, R29 ;  /* 0x000076320e1d9816 */ /* 0x000fe4000000001d */
[C---:B--2---:R-:W-:Y:S02]  /*14520*/  @!P0 PRMT R3, R16.reuse, 0x7610, R3 ;  /* 0x0000761010038816 */ /* 0x044fe40000000003 */
[----:B------:R-:W-:Y:S02]  /*14530*/  @!P0 PRMT R13, R16, 0x7632, R13 ;  /* 0x00007632100d8816 */ /* 0x000fe4000000000d */
[----:B------:R-:W-:-:S04]  /*14540*/  @!P5 PRMT R21, R21, 0x5410, R4 ;  /* 0x000054101515d816 */ /* 0x000fc80000000004 */
[----:B------:R-:W-:Y:S02]  /*14550*/  @!P5 PRMT R21, R4, 0x7632, R21 ;  /* 0x000076320415d816 */ /* 0x000fe40000000015 */
[----:B------:R-:W-:-:S04]  /*14560*/  @!P6 PRMT R31, R31, 0x5410, R2 ;  /* 0x000054101f1fe816 */ /* 0x000fc80000000002 */
        /* <DEDUP_REMOVED lines=111> */
.L_x_5599:
        /* <DEDUP_REMOVED lines=10> */
.L_x_5601:
[----:B------:R-:W-:-:S04]  /*14d00*/  FADD.FTZ R6, -R2, R5 ;  /* 0x0000000502067221 */ /* 0x000fc80000010100 */
[----:B------:R-:W-:Y:S02]  /*14d10*/  FMUL.FTZ R6, R6, 0.5 ;  /* 0x3f00000006067820 */ /* 0x000fe40000410000 */
.L_x_5602:
[----:B------:R-:W-:Y:S05]  /*14d20*/  BSYNC B1 ;  /* 0x0000000000017941 */ /* 0x000fea0003800000 */
.L_x_5600:
        /* <DEDUP_REMOVED lines=11> */
.L_x_5604:
[----:B------:R-:W-:-:S04]  /*14de0*/  FADD.FTZ R7, R4, -R7 ;  /* 0x8000000704077221 */ /* 0x000fc80000010000 */
[----:B------:R-:W-:Y:S02]  /*14df0*/  FMUL.FTZ R7, R7, 0.5 ;  /* 0x3f00000007077820 */ /* 0x000fe40000410000 */
.L_x_5605:
[----:B------:R-:W-:Y:S05]  /*14e00*/  BSYNC B1 ;  /* 0x0000000000017941 */ /* 0x000fea0003800000 */
.L_x_5603:
        /* <DEDUP_REMOVED lines=35> */
.L_x_5598:
[----:B------:R0:W1:Y:S02]  /*15040*/  MUFU.SQRT R12, R11 ;  /* 0x0000000b000c7308 */ /* 0x0000640000002000 */
.L_x_5597:
[----:B------:R-:W-:Y:S05]  /*15050*/  BSYNC B0 ;  /* 0x0000000000007941 */ /* 0x000fea0003800000 */
.L_x_5596:
        /* <DEDUP_REMOVED lines=24> */
.L_x_5612:
[----:B------:R-:W-:-:S04]  /*151e0*/  FADD.FTZ R2, -R2, R5 ;  /* 0x0000000502027221 */ /* 0x000fc80000010100 */
[----:B------:R-:W-:Y:S02]  /*151f0*/  FMUL.FTZ R2, R2, 0.5 ;  /* 0x3f00000002027820 */ /* 0x000fe40000410000 */
.L_x_5613:
[----:B------:R-:W-:Y:S05]  /*15200*/  BSYNC B1 ;  /* 0x0000000000017941 */ /* 0x000fea0003800000 */
.L_x_5611:
        /* <DEDUP_REMOVED lines=10> */
.L_x_5615:
[----:B------:R-:W-:-:S04]  /*152b0*/  FADD.FTZ R3, -R3, R4 ;  /* 0x0000000403037221 */ /* 0x000fc80000010100 */
[----:B------:R-:W-:Y:S02]  /*152c0*/  FMUL.FTZ R3, R3, 0.5 ;  /* 0x3f00000003037820 */ /* 0x000fe40000410000 */
.L_x_5616:
[----:B------:R-:W-:Y:S05]  /*152d0*/  BSYNC B1 ;  /* 0x0000000000017941 */ /* 0x000fea0003800000 */
.L_x_5614:
[----:B------:R-:W-:Y:S01]  /*152e0*/  FADD.FTZ R2, R3, R2 ;  /* 0x0000000203027221 */ /* 0x000fe20000010000 */
[----:B------:R-:W-:Y:S01]  /*152f0*/  PLOP3.LUT P0, PT, PT, PT, PT, 0x80, 0x0 ;  /* 0x000000000000781c */ /* 0x000fe20003f0f070 */
[----:B------:R-:W-:-:S04]  /*15300*/  FADD.FTZ R17, R16, R17 ;  /* 0x0000001110117221 */ /* 0x000fc80000010000 */
[----:B------:R-:W-:-:S06]  /*15310*/  FMUL.FTZ R17, R17, R2 ;  /* 0x0000000211117220 */ /* 0x000fcc0000410000 */
[----:B------:R-:W2:Y:S01]  /*15320*/  MUFU.SQRT R17, R17 ;  /* 0x0000001100117308 */ /* 0x000ea20000002000 */
[----:B------:R-:W-:Y:S05]  /*15330*/  BRA `(.L_x_5608) ;  /* 0x000001a000007947 */ /* 0x000fea0003800000 */
.L_x_5610:
        /* <DEDUP_REMOVED lines=15> */
.L_x_5609:
        /* <DEDUP_REMOVED lines=8> */
.L_x_5607:
[----:B------:R-:W-:Y:S01]  /*154b0*/  PLOP3.LUT P0, PT, PT, PT, PT, 0x80, 0x0 ;  /* 0x000000000000781c */ /* 0x000fe20003f0f070 */
[----:B------:R-:W-:Y:S02]  /*154c0*/  FMUL.FTZ R17, R17, 16777216 ;  /* 0x4b80000011117820 */ /* 0x000fe40000410000 */
[----:B------:R-:W-:-:S05]  /*154d0*/  FMUL.FTZ R16, R16, 16777216 ;  /* 0x4b80000010107820 */ /* 0x000fca0000410000 */
.L_x_5608:
[----:B------:R-:W-:Y:S05]  /*154e0*/  BSYNC B0 ;  /* 0x0000000000007941 */ /* 0x000fea0003800000 */
.L_x_5606:
        /* <DEDUP_REMOVED lines=33> */
.L_x_5619:
        /* <DEDUP_REMOVED lines=28> */
.L_x_5618:
        /* <DEDUP_REMOVED lines=20> */
.L_x_5623:
[----:B------:R-:W-:Y:S05]  /*15a00*/  BSYNC B4 ;  /* 0x0000000000047941 */ /* 0x000fea0003800000 */
.L_x_5622:
        /* <DEDUP_REMOVED lines=18> */
.L_x_5625:
[----:B------:R-:W-:Y:S02]  /*15b30*/  ISETP.GE.AND P0, PT, R16, RZ, PT ;  /* 0x000000ff1000720c */ /* 0x000fe40003f06270 */
[----:B------:R-:W-:-:S11]  /*15b40*/  MOV R3, 0x3fd774eb ;  /* 0x3fd774eb00037802 */ /* 0x000fd60000000f00 */
[----:B------:R-:W-:-:S04]  /*15b50*/  @P0 FFMA.FTZ R2, R3, 0.93318945169448852539, -R2 ;  /* 0x3f6ee58103020823 */ /* 0x000fc80000010802 */
[----:B------:R-:W-:Y:S02]  /*15b60*/  @!P0 FFMA.FTZ R2, R3, 0.93318945169448852539, R2 ;  /* 0x3f6ee58103028823 */ /* 0x000fe40000010002 */
.L_x_5626:
[----:B------:R-:W-:Y:S05]  /*15b70*/  BSYNC B0 ;  /* 0x0000000000007941 */ /* 0x000fea0003800000 */
.L_x_5624:
        /* <DEDUP_REMOVED lines=11> */
.L_x_5621:
        /* <DEDUP_REMOVED lines=17> */
.L_x_5628:
[----:B------:R-:W-:Y:S05]  /*15d40*/  BSYNC B4 ;  /* 0x0000000000047941 */ /* 0x000fea0003800000 */
.L_x_5627:
        /* <DEDUP_REMOVED lines=18> */
.L_x_5630:
[----:B------:R-:W-:Y:S02]  /*15e70*/  ISETP.GE.AND P0, PT, R16, RZ, PT ;  /* 0x000000ff1000720c */ /* 0x000fe40003f06270 */
[----:B------:R-:W-:-:S11]  /*15e80*/  MOV R3, 0x3fd774eb ;  /* 0x3fd774eb00037802 */ /* 0x000fd60000000f00 */
[----:B------:R-:W-:-:S04]  /*15e90*/  @P0 FFMA.FTZ R2, R3, 0.93318945169448852539, -R2 ;  /* 0x3f6ee58103020823 */ /* 0x000fc80000010802 */
[----:B------:R-:W-:Y:S02]  /*15ea0*/  @!P0 FFMA.FTZ R2, R3, 0.93318945169448852539, R2 ;  /* 0x3f6ee58103028823 */ /* 0x000fe40000010002 */
.L_x_5631:
[----:B------:R-:W-:Y:S05]  /*15eb0*/  BSYNC B0 ;  /* 0x0000000000007941 */ /* 0x000fea0003800000 */
.L_x_5629:
        /* <DEDUP_REMOVED lines=10> */
.L_x_5620:
[----:B------:R-:W-:Y:S05]  /*15f60*/  BSYNC B3 ;  /* 0x0000000000037941 */ /* 0x000fea0003800000 */
.L_x_5617:
[----:B------:R-:W-:-:S13]  /*15f70*/  ISETP.NE.AND P0, PT, R15, RZ, PT ;  /* 0x000000ff0f00720c */ /* 0x000fda0003f05270 */
[----:B-1----:R-:W-:Y:S01]  /*15f80*/  @!P0 FADD.FTZ R12, -R12, -RZ ;  /* 0x800000ff0c0c8221 */ /* 0x002fe20000010100 */
[----:B------:R-:W-:Y:S05]  /*15f90*/  BRA `(.L_x_5591) ;  /* 0x00000db000007947 */ /* 0x000fea0003800000 */
.L_x_5595:
[----:B------:R-:W-:Y:S02]  /*15fa0*/  FADD.FTZ R11, -R14, 6.1232342629258392722e-17 ;  /* 0x248d31320e0b7421 */ /* 0x000fe40000010100 */
[----:B------:R-:W-:Y:S02]  /*15fb0*/  FADD.FTZ R12, -R13, -RZ ;  /* 0x800000ff0d0c7221 */ /* 0x000fe40000010100 */
[----:B------:R-:W-:Y:S01]  /*15fc0*/  FADD.FTZ R11, R11, 1.5707963705062866211 ;  /* 0x3fc90fdb0b0b7421 */ /* 0x000fe20000010000 */
[----:B------:R-:W-:Y:S05]  /*15fd0*/  BRA `(.L_x_5591) ;  /* 0x00000d7000007947 */ /* 0x000fea0003800000 */
.L_x_5594:
[----:B------:R-:W-:Y:S01]  /*15fe0*/  FADD.FTZ R12, -R13, -RZ ;  /* 0x800000ff0d0c7221 */ /* 0x000fe20000010100 */
[----:B------:R-:W-:Y:S01]  /*15ff0*/  MOV R11, RZ ;  /* 0x000000ff000b7202 */ /* 0x000fe20000000f00 */
[----:B------:R-:W-:Y:S05]  /*16000*/  BRA `(.L_x_5591) ;  /* 0x00000d4000007947 */ /* 0x000fea0003800000 */
.L_x_5593:
        /* <DEDUP_REMOVED lines=24> */
.L_x_5636:
[----:B------:R-:W-:Y:S05]  /*16190*/  BSYNC B4 ;  /* 0x0000000000047941 */ /* 0x000fea0003800000 */
.L_x_5635:
        /* <DEDUP_REMOVED lines=18> */
.L_x_5638:
[----:B------:R-:W-:Y:S02]  /*162c0*/  ISETP.GE.AND P0, PT, R14, RZ, PT ;  /* 0x000000ff0e00720c */ /* 0x000fe40003f06270 */
[----:B------:R-:W-:-:S11]  /*162d0*/  MOV R3, 0x3fd774eb ;  /* 0x3fd774eb00037802 */ /* 0x000fd60000000f00 */
[----:B------:R-:W-:-:S04]  /*162e0*/  @P0 FFMA.FTZ R2, R3, 0.93318945169448852539, -R2 ;  /* 0x3f6ee58103020823 */ /* 0x000fc80000010802 */
[----:B------:R-:W-:Y:S02]  /*162f0*/  @!P0 FFMA.FTZ R2, R3, 0.93318945169448852539, R2 ;  /* 0x3f6ee58103028823 */ /* 0x000fe40000010002 */
.L_x_5639:
[----:B------:R-:W-:Y:S05]  /*16300*/  BSYNC B0 ;  /* 0x0000000000007941 */ /* 0x000fea0003800000 */
.L_x_5637:
        /* <DEDUP_REMOVED lines=13> */
.L_x_5634:
        /* <DEDUP_REMOVED lines=12> */
.L_x_5642:
[----:B------:R-:W-:Y:S05]  /*164a0*/  BSYNC B4 ;  /* 0x0000000000047941 */ /* 0x000fea0003800000 */
.L_x_5641:
        /* <DEDUP_REMOVED lines=18> */
.L_x_5644:
[----:B------:R-:W-:Y:S02]  /*165d0*/  ISETP.GE.AND P0, PT, R14, RZ, PT ;  /* 0x000000ff0e00720c */ /* 0x000fe40003f06270 */
[----:B------:R-:W-:-:S11]  /*165e0*/  MOV R3, 0x3fd774eb ;  /* 0x3fd774eb00037802 */ /* 0x000fd60000000f00 */
[----:B------:R-:W-:-:S04]  /*165f0*/  @P0 FFMA.FTZ R2, R3, 0.93318945169448852539, -R2 ;  /* 0x3f6ee58103020823 */ /* 0x000fc80000010802 */
[----:B------:R-:W-:Y:S02]  /*16600*/  @!P0 FFMA.FTZ R2, R3, 0.93318945169448852539, R2 ;  /* 0x3f6ee58103028823 */ /* 0x000fe40000010002 */
.L_x_5645:
[----:B------:R-:W-:Y:S05]  /*16610*/  BSYNC B0 ;  /* 0x0000000000007941 */ /* 0x000fea0003800000 */
.L_x_5643:
        /* <DEDUP_REMOVED lines=27> */
.L_x_5633:
        /* <DEDUP_REMOVED lines=33> */
.L_x_5647:
[----:B------:R-:W-:Y:S05]  /*169e0*/  BSYNC B4 ;  /* 0x0000000000047941 */ /* 0x000fea0003800000 */
.L_x_5646:
        /* <DEDUP_REMOVED lines=18> */
.L_x_5649:
[----:B------:R-:W-:Y:S02]  /*16b10*/  ISETP.GE.AND P0, PT, R14, RZ, PT ;  /* 0x000000ff0e00720c */ /* 0x000fe40003f06270 */
[----:B------:R-:W-:-:S11]  /*16b20*/  MOV R3, 0x3fd774eb ;  /* 0x3fd774eb00037802 */ /* 0x000fd60000000f00 */
[----:B------:R-:W-:-:S04]  /*16b30*/  @P0 FFMA.FTZ R2, R3, 0.93318945169448852539, -R2 ;  /* 0x3f6ee58103020823 */ /* 0x000fc80000010802 */
[----:B------:R-:W-:Y:S02]  /*16b40*/  @!P0 FFMA.FTZ R2, R3, 0.93318945169448852539, R2 ;  /* 0x3f6ee58103028823 */ /* 0x000fe40000010002 */
.L_x_5650:
[----:B------:R-:W-:Y:S05]  /*16b50*/  BSYNC B0 ;  /* 0x0000000000007941 */ /* 0x000fea0003800000 */
.L_x_5648:
        /* <DEDUP_REMOVED lines=10> */
.L_x_5640:
[----:B------:R-:W-:Y:S05]  /*16c00*/  BSYNC B3 ;  /* 0x0000000000037941 */ /* 0x000fea0003800000 */
.L_x_5632:
[----:B------:R-:W-:Y:S01]  /*16c10*/  ISETP.NE.AND P0, PT, R15, RZ, PT ;  /* 0x000000ff0f00720c */ /* 0x000fe20003f05270 */
[----:B------:R-:W-:Y:S02]  /*16c20*/  FADD.FTZ R12, R17, 0.69314718246459960938 ;  /* 0x3f317218110c7421 */ /* 0x000fe40000010000 */
[----:B------:R-:W-:-:S10]  /*16c30*/  FADD.FTZ R11, |R2|, -RZ ;  /* 0x800000ff020b7221 */ /* 0x000fd40000010200 */
[----:B------:R-:W-:Y:S01]  /*16c40*/  @!P0 FADD.FTZ R12, -R12, -RZ ;  /* 0x800000ff0c0c8221 */ /* 0x000fe20000010100 */
[----:B------:R-:W-:Y:S05]  /*16c50*/  BRA `(.L_x_5591) ;  /* 0x000000f000007947 */ /* 0x000fea0003800000 */
.L_x_5592:
        /* <DEDUP_REMOVED lines=15> */
.L_x_5591:
[----:B------:R-:W-:Y:S05]  /*16d50*/  BSYNC B2 ;  /* 0x0000000000027941 */ /* 0x000fea0003800000 */
.L_x_5590:
        /* <DEDUP_REMOVED lines=114> */
.L_x_5660:
        /* <DEDUP_REMOVED lines=10> */
.L_x_5662:
[----:B------:R-:W-:-:S04]  /*17520*/  FADD.FTZ R2, -R3, R6 ;  /* 0x0000000603027221 */ /* 0x000fc80000010100 */
[----:B------:R-:W-:Y:S02]  /*17530*/  FMUL.FTZ R2, R2, 0.5 ;  /* 0x3f00000002027820 */ /* 0x000fe40000410000 */
.L_x_5663:
[----:B------:R-:W-:Y:S05]  /*17540*/  BSYNC B1 ;  /* 0x0000000000017941 */ /* 0x000fea0003800000 */
.L_x_5661:
        /* <DEDUP_REMOVED lines=11> */
.L_x_5665:
[----:B------:R-:W-:-:S04]  /*17600*/  FADD.FTZ R7, R5, -R8 ;  /* 0x8000000805077221 */ /* 0x000fc80000010000 */
[----:B------:R-:W-:Y:S02]  /*17610*/  FMUL.FTZ R7, R7, 0.5 ;  /* 0x3f00000007077820 */ /* 0x000fe40000410000 */
.L_x_5666:
[----:B------:R-:W-:Y:S05]  /*17620*/  BSYNC B1 ;  /* 0x0000000000017941 */ /* 0x000fea0003800000 */
.L_x_5664:
        /* <DEDUP_REMOVED lines=35> */
.L_x_5659:
[----:B------:R0:W1:Y:S02]  /*17860*/  MUFU.SQRT R15, R14 ;  /* 0x0000000e000f7308 */ /* 0x0000640000002000 */
.L_x_5658:
[----:B------:R-:W-:Y:S05]  /*17870*/  BSYNC B0 ;  /* 0x0000000000007941 */ /* 0x000fea0003800000 */
.L_x_5657:
        /* <DEDUP_REMOVED lines=24> */
.L_x_5673:
[----:B------:R-:W-:-:S04]  /*17a00*/  FADD.FTZ R3, -R3, R6 ;  /* 0x0000000603037221 */ /* 0x000fc80000010100 */
[----:B------:R-:W-:Y:S02]  /*17a10*/  FMUL.FTZ R3, R3, 0.5 ;  /* 0x3f00000003037820 */ /* 0x000fe40000410000 */
.L_x_5674:
[----:B------:R-:W-:Y:S05]  /*17a20*/  BSYNC B1 ;  /* 0x0000000000017941 */ /* 0x000fea0003800000 */
.L_x_5672:
        /* <DEDUP_REMOVED lines=10> */
.L_x_5676:
[----:B------:R-:W-:-:S04]  /*17ad0*/  FADD.FTZ R4, -R4, R5 ;  /* 0x0000000504047221 */ /* 0x000fc80000010100 */
[----:B------:R-:W-:Y:S02]  /*17ae0*/  FMUL.FTZ R4, R4, 0.5 ;  /* 0x3f00000004047820 */ /* 0x000fe40000410000 */
.L_x_5677:
[----:B------:R-:W-:Y:S05]  /*17af0*/  BSYNC B1 ;  /* 0x0000000000017941 */ /* 0x000fea0003800000 */
.L_x_5675:
[----:B------:R-:W-:Y:S01]  /*17b00*/  FADD.FTZ R3, R4, R3 ;  /* 0x0000000304037221 */ /* 0x000fe20000010000 */
[----:B------:R-:W-:Y:S01]  /*17b10*/  PLOP3.LUT P0, PT, PT, PT, PT, 0x80, 0x0 ;  /* 0x000000000000781c */ /* 0x000fe20003f0f070 */
[----:B------:R-:W-:-:S04]  /*17b20*/  FADD.FTZ R20, R19, R20 ;  /* 0x0000001413147221 */ /* 0x000fc80000010000 */
[----:B------:R-:W-:-:S06]  /*17b30*/  FMUL.FTZ R20, R20, R3 ;  /* 0x0000000314147220 */ /* 0x000fcc0000410000 */
[----:B------:R-:W2:Y:S01]  /*17b40*/  MUFU.SQRT R20, R20 ;  /* 0x0000001400147308 */ /* 0x000ea20000002000 */
[----:B------:R-:W-:Y:S05]  /*17b50*/  BRA `(.L_x_5669) ;  /* 0x000001a000007947 */ /* 0x000fea0003800000 */
.L_x_5671:
        /* <DEDUP_REMOVED lines=15> */
.L_x_5670:
        /* <DEDUP_REMOVED lines=8> */
.L_x_5668:
[----:B------:R-:W-:Y:S01]  /*17cd0*/  PLOP3.LUT P0, PT, PT, PT, PT, 0x80, 0x0 ;  /* 0x000000000000781c */ /* 0x000fe20003f0f070 */
[----:B------:R-:W-:Y:S02]  /*17ce0*/  FMUL.FTZ R20, R20, 16777216 ;  /* 0x4b80000014147820 */ /* 0x000fe40000410000 */
[----:B------:R-:W-:-:S05]  /*17cf0*/  FMUL.FTZ R19, R19, 16777216 ;  /* 0x4b80000013137820 */ /* 0x000fca0000410000 */
.L_x_5669:
[----:B------:R-:W-:Y:S05]  /*17d00*/  BSYNC B0 ;  /* 0x0000000000007941 */ /* 0x000fea0003800000 */
.L_x_5667:
        /* <DEDUP_REMOVED lines=33> */
.L_x_5680:
        /* <DEDUP_REMOVED lines=28> */
.L_x_5679:
        /* <DEDUP_REMOVED lines=20> */
.L_x_5684:
[----:B------:R-:W-:Y:S05]  /*18220*/  BSYNC B4 ;  /* 0x0000000000047941 */ /* 0x000fea0003800000 */
.L_x_5683:
        /* <DEDUP_REMOVED lines=18> */
.L_x_5686:
[----:B------:R-:W-:Y:S02]  /*18350*/  ISETP.GE.AND P0, PT, R19, RZ, PT ;  /* 0x000000ff1300720c */ /* 0x000fe40003f06270 */
[----:B------:R-:W-:-:S11]  /*18360*/  MOV R3, 0x3fd774eb ;  /* 0x3fd774eb00037802 */ /* 0x000fd60000000f00 */
[----:B------:R-:W-:-:S04]  /*18370*/  @P0 FFMA.FTZ R2, R3, 0.93318945169448852539, -R2 ;  /* 0x3f6ee58103020823 */ /* 0x000fc80000010802 */
[----:B------:R-:W-:Y:S02]  /*18380*/  @!P0 FFMA.FTZ R2, R3, 0.93318945169448852539, R2 ;  /* 0x3f6ee58103028823 */ /* 0x000fe40000010002 */
.L_x_5687:
[----:B------:R-:W-:Y:S05]  /*18390*/  BSYNC B0 ;  /* 0x0000000000007941 */ /* 0x000fea0003800000 */
.L_x_5685:
        /* <DEDUP_REMOVED lines=11> */
.L_x_5682:
        /* <DEDUP_REMOVED lines=17> */
.L_x_5689:
[----:B------:R-:W-:Y:S05]  /*18560*/  BSYNC B4 ;  /* 0x0000000000047941 */ /* 0x000fea0003800000 */
.L_x_5688:
        /* <DEDUP_REMOVED lines=18> */
.L_x_5691:
[----:B------:R-:W-:Y:S02]  /*18690*/  ISETP.GE.AND P0, PT, R19, RZ, PT ;  /* 0x000000ff1300720c */ /* 0x000fe40003f06270 */
[----:B------:R-:W-:-:S11]  /*186a0*/  MOV R3, 0x3fd774eb ;  /* 0x3fd774eb00037802 */ /* 0x000fd60000000f00 */
[----:B------:R-:W-:-:S04]  /*186b0*/  @P0 FFMA.FTZ R2, R3, 0.93318945169448852539, -R2 ;  /* 0x3f6ee58103020823 */ /* 0x000fc80000010802 */
[----:B------:R-:W-:Y:S02]  /*186c0*/  @!P0 FFMA.FTZ R2, R3, 0.93318945169448852539, R2 ;  /* 0x3f6ee58103028823 */ /* 0x000fe40000010002 */
.L_x_5692:
[----:B------:R-:W-:Y:S05]  /*186d0*/  BSYNC B0 ;  /* 0x0000000000007941 */ /* 0x000fea0003800000 */
.L_x_5690:
        /* <DEDUP_REMOVED lines=10> */
.L_x_5681:
[----:B------:R-:W-:Y:S05]  /*18780*/  BSYNC B3 ;  /* 0x0000000000037941 */ /* 0x000fea0003800000 */
.L_x_5678:
[----:B------:R-:W-:-:S13]  /*18790*/  ISETP.NE.AND P0, PT, R18, RZ, PT ;  /* 0x000000ff1200720c */ /* 0x000fda0003f05270 */
[----:B-1----:R-:W-:Y:S01]  /*187a0*/  @!P0 FADD.FTZ R15, -R15, -RZ ;  /* 0x800000ff0f0f8221 */ /* 0x002fe20000010100 */
[----:B------:R-:W-:Y:S05]  /*187b0*/  BRA `(.L_x_5652) ;  /* 0x00000db000007947 */ /* 0x000fea0003800000 */
.L_x_5656:
[----:B------:R-:W-:Y:S02]  /*187c0*/  FADD.FTZ R14, -R17, 6.1232342629258392722e-17 ;  /* 0x248d3132110e7421 */ /* 0x000fe40000010100 */
[----:B------:R-:W-:Y:S02]  /*187d0*/  FADD.FTZ R15, -R16, -RZ ;  /* 0x800000ff100f7221 */ /* 0x000fe40000010100 */
[----:B------:R-:W-:Y:S01]  /*187e0*/  FADD.FTZ R14, R14, 1.5707963705062866211 ;  /* 0x3fc90fdb0e0e7421 */ /* 0x000fe20000010000 */
[----:B------:R-:W-:Y:S05]  /*187f0*/  BRA `(.L_x_5652) ;  /* 0x00000d7000007947 */ /* 0x000fea0003800000 */
.L_x_5655:
[----:B------:R-:W-:Y:S01]  /*18800*/  FADD.FTZ R15, -R16, -RZ ;  /* 0x800000ff100f7221 */ /* 0x000fe20000010100 */
[----:B------:R-:W-:Y:S01]  /*18810*/  MOV R14, RZ ;  /* 0x000000ff000e7202 */ /* 0x000fe20000000f00 */
[----:B------:R-:W-:Y:S05]  /*18820*/  BRA `(.L_x_5652) ;  /* 0x00000d4000007947 */ /* 0x000fea0003800000 */
.L_x_5654:
        /* <DEDUP_REMOVED lines=24> */
.L_x_5697:
[----:B------:R-:W-:Y:S05]  /*189b0*/  BSYNC B4 ;  /* 0x0000000000047941 */ /* 0x000fea0003800000 */
.L_x_5696:
        /* <DEDUP_REMOVED lines=18> */
.L_x_5699:
[----:B------:R-:W-:Y:S02]  /*18ae0*/  ISETP.GE.AND P0, PT, R17, RZ, PT ;  /* 0x000000ff1100720c */ /* 0x000fe40003f06270 */
[----:B------:R-:W-:-:S11]  /*18af0*/  MOV R3, 0x3fd774eb ;  /* 0x3fd774eb00037802 */ /* 0x000fd60000000f00 */
[----:B------:R-:W-:-:S04]  /*18b00*/  @P0 FFMA.FTZ R2, R3, 0.93318945169448852539, -R2 ;  /* 0x3f6ee58103020823 */ /* 0x000fc80000010802 */
[----:B------:R-:W-:Y:S02]  /*18b10*/  @!P0 FFMA.FTZ R2, R3, 0.93318945169448852539, R2 ;  /* 0x3f6ee58103028823 */ /* 0x000fe40000010002 */
.L_x_5700:
[----:B------:R-:W-:Y:S05]  /*18b20*/  BSYNC B0 ;  /* 0x0000000000007941 */ /* 0x000fea0003800000 */
.L_x_5698:
        /* <DEDUP_REMOVED lines=13> */
.L_x_5695:
        /* <DEDUP_REMOVED lines=12> */
.L_x_5703:
[----:B------:R-:W-:Y:S05]  /*18cc0*/  BSYNC B4 ;  /* 0x0000000000047941 */ /* 0x000fea0003800000 */
.L_x_5702:
        /* <DEDUP_REMOVED lines=18> */
.L_x_5705:
[----:B------:R-:W-:Y:S02]  /*18df0*/  ISETP.GE.AND P0, PT, R17, RZ, PT ;  /* 0x000000ff1100720c */ /* 0x000fe40003f06270 */
[----:B------:R-:W-:-:S11]  /*18e00*/  MOV R3, 0x3fd774eb ;  /* 0x3fd774eb00037802 */ /* 0x000fd60000000f00 */
[----:B------:R-:W-:-:S04]  /*18e10*/  @P0 FFMA.FTZ R2, R3, 0.93318945169448852539, -R2 ;  /* 0x3f6ee58103020823 */ /* 0x000fc80000010802 */
[----:B------:R-:W-:Y:S02]  /*18e20*/  @!P0 FFMA.FTZ R2, R3, 0.93318945169448852539, R2 ;  /* 0x3f6ee58103028823 */ /* 0x000fe40000010002 */
.L_x_5706:
[----:B------:R-:W-:Y:S05]  /*18e30*/  BSYNC B0 ;  /* 0x0000000000007941 */ /* 0x000fea0003800000 */
.L_x_5704:
        /* <DEDUP_REMOVED lines=27> */
.L_x_5694:
        /* <DEDUP_REMOVED lines=32> */
[----:B------:R-:W-:Y:S05]  /*191f0*/  CALL.REL.NOINC `($__internal_5_$__cuda_sm3x_div_rn_ftz_f32_slowpath) ;  /* 0x0000f86000007944 */ /* 0x000fea0003c00000 */
.L_x_5708:
[----:B------:R-:W-:Y:S05]  /*19200*/  BSYNC B4 ;  /* 0x0000000000047941 */ /* 0x000fea0003800000 */
.L_x_5707:
        /* <DEDUP_REMOVED lines=18> */
.L_x_5710:
[----:B------:R-:W-:Y:S02]  /*19330*/  ISETP.GE.AND P0, PT, R17, RZ, PT ;  /* 0x000000ff1100720c */ /* 0x000fe40003f06270 */
[----:B------:R-:W-:-:S11]  /*19340*/  MOV R3, 0x3fd774eb ;  /* 0x3fd774eb00037802 */ /* 0x000fd60000000f00 */
[----:B------:R-:W-:-:S04]  /*19350*/  @P0 FFMA.FTZ R2, R3, 0.93318945169448852539, -R2 ;  /* 0x3f6ee58103020823 */ /* 0x000fc80000010802 */
[----:B------:R-:W-:Y:S02]  /*19360*/  @!P0 FFMA.FTZ R2, R3, 0.93318945169448852539, R2 ;  /* 0x3f6ee58103028823 */ /* 0x000fe40000010002 */
.L_x_5711:
[----:B------:R-:W-:Y:S05]  /*19370*/  BSYNC B0 ;  /* 0x0000000000007941 */ /* 0x000fea0003800000 */
.L_x_5709:
        /* <DEDUP_REMOVED lines=10> */
.L_x_5701:
[----:B------:R-:W-:Y:S05]  /*19420*/  BSYNC B3 ;  /* 0x0000000000037941 */ /* 0x000fea0003800000 */
.L_x_5693:
[----:B------:R-:W-:Y:S01]  /*19430*/  ISETP.NE.AND P0, PT, R18, RZ, PT ;  /* 0x000000ff1200720c */ /* 0x000fe20003f05270 */
[----:B------:R-:W-:Y:S02]  /*19440*/  FADD.FTZ R15, R20, 0.69314718246459960938 ;  /* 0x3f317218140f7421 */ /* 0x000fe40000010000 */
[----:B------:R-:W-:-:S10]  /*19450*/  FADD.FTZ R14, |R2|, -RZ ;  /* 0x800000ff020e7221 */ /* 0x000fd40000010200 */
[----:B------:R-:W-:Y:S01]  /*19460*/  @!P0 FADD.FTZ R15, -R15, -RZ ;  /* 0x800000ff0f0f8221 */ /* 0x000fe20000010100 */
[----:B------:R-:W-:Y:S05]  /*19470*/  BRA `(.L_x_5652) ;  /* 0x000000f000007947 */ /* 0x000fea0003800000 */
.L_x_5653:
        /* <DEDUP_REMOVED lines=15> */
.L_x_5652:
[----:B------:R-:W-:Y:S05]  /*19570*/  BSYNC B2 ;  /* 0x0000000000027941 */ /* 0x000fea0003800000 */
.L_x_5651:
        /* <DEDUP_REMOVED lines=113> */
.L_x_5721:
        /* <DEDUP_REMOVED lines=10> */
.L_x_5723:
[----:B------:R-:W-:-:S04]  /*19d30*/  FADD.FTZ R2, -R3, R6 ;  /* 0x0000000603027221 */ /* 0x000fc80000010100 */
[----:B------:R-:W-:Y:S02]  /*19d40*/  FMUL.FTZ R2, R2, 0.5 ;  /* 0x3f00000002027820 */ /* 0x000fe40000410000 */
.L_x_5724:
[----:B------:R-:W-:Y:S05]  /*19d50*/  BSYNC B1 ;  /* 0x0000000000017941 */ /* 0x000fea0003800000 */
.L_x_5722:
        /* <DEDUP_REMOVED lines=11> */
.L_x_5726:
[----:B------:R-:W-:-:S04]  /*19e10*/  FADD.FTZ R7, R5, -R8 ;  /* 0x8000000805077221 */ /* 0x000fc80000010000 */
[----:B------:R-:W-:Y:S02]  /*19e20*/  FMUL.FTZ R7, R7, 0.5 ;  /* 0x3f00000007077820 */ /* 0x000fe40000410000 */
.L_x_5727:
[----:B------:R-:W-:Y:S05]  /*19e30*/  BSYNC B1 ;  /* 0x0000000000017941 */ /* 0x000fea0003800000 */
.L_x_5725:
        /* <DEDUP_REMOVED lines=35> */
.L_x_5720:
[----:B------:R0:W1:Y:S02]  /*1a070*/  MUFU.SQRT R17, R16 ;  /* 0x0000001000117308 */ /* 0x0000640000002000 */
.L_x_5719:
[----:B------:R-:W-:Y:S05]  /*1a080*/  BSYNC B0 ;  /* 0x0000000000007941 */ /* 0x000fea0003800000 */
.L_x_5718:
        /* <DEDUP_REMOVED lines=24> */
.L_x_5734:
[----:B------:R-:W-:-:S04]  /*1a210*/  FADD.FTZ R3, -R3, R6 ;  /* 0x0000000603037221 */ /* 0x000fc80000010100 */
[----:B------:R-:W-:Y:S02]  /*1a220*/  FMUL.FTZ R3, R3, 0.5 ;  /* 0x3f00000003037820 */ /* 0x000fe40000410000 */
.L_x_5735:
[----:B------:R-:W-:Y:S05]  /*1a230*/  BSYNC B1 ;  /* 0x0000000000017941 */ /* 0x000fea0003800000 */
.L_x_5733:
        /* <DEDUP_REMOVED lines=10> */
.L_x_5737:
[----:B------:R-:W-:-:S04]  /*1a2e0*/  FADD.FTZ R4, -R4, R5 ;  /* 0x0000000504047221 */ /* 0x000fc80000010100 */
[----:B------:R-:W-:Y:S02]  /*1a2f0*/  FMUL.FTZ R4, R4, 0.5 ;  /* 0x3f00000004047820 */ /* 0x000fe40000410000 */
.L_x_5738:
[----:B------:R-:W-:Y:S05]  /*1a300*/  BSYNC B1 ;  /* 0x0000000000017941 */ /* 0x000fea0003800000 */
.L_x_5736:
[----:B------:R-:W-:Y:S01]  /*1a310*/  FADD.FTZ R3, R4, R3 ;  /* 0x0000000304037221 */ /* 0x000fe20000010000 */
[----:B------:R-:W-:Y:S01]  /*1a320*/  PLOP3.LUT P0, PT, PT, PT, PT, 0x80, 0x0 ;  /* 0x000000000000781c */ /* 0x000fe20003f0f070 */
[----:B------:R-:W-:-:S04]  /*1a330*/  FADD.FTZ R22, R21, R22 ;  /* 0x0000001615167221 */ /* 0x000fc80000010000 */
[----:B------:R-:W-:-:S06]  /*1a340*/  FMUL.FTZ R22, R22, R3 ;  /* 0x0000000316167220 */ /* 0x000fcc0000410000 */
[----:B------:R-:W2:Y:S01]  /*1a350*/  MUFU.SQRT R22, R22 ;  /* 0x0000001600167308 */ /* 0x000ea20000002000 */
[----:B------:R-:W-:Y:S05]  /*1a360*/  BRA `(.L_x_5730) ;  /* 0x000001a000007947 */ /* 0x000fea0003800000 */
.L_x_5732:
        /* <DEDUP_REMOVED lines=15> */
.L_x_5731:
        /* <DEDUP_REMOVED lines=8> */
.L_x_5729:
[----:B------:R-:W-:Y:S01]  /*1a4e0*/  PLOP3.LUT P0, PT, PT, PT, PT, 0x80, 0x0 ;  /* 0x000000000000781c */ /* 0x000fe20003f0f070 */
[----:B------:R-:W-:Y:S02]  /*1a4f0*/  FMUL.FTZ R22, R22, 16777216 ;  /* 0x4b80000016167820 */ /* 0x000fe40000410000 */
[----:B------:R-:W-:-:S05]  /*1a500*/  FMUL.FTZ R21, R21, 16777216 ;  /* 0x4b80000015157820 */ /* 0x000fca0000410000 */
.L_x_5730:
[----:B------:R-:W-:Y:S05]  /*1a510*/  BSYNC B0 ;  /* 0x0000000000007941 */ /* 0x000fea0003800000 */
.L_x_5728:
        /* <DEDUP_REMOVED lines=33> */
.L_x_5741:
        /* <DEDUP_REMOVED lines=28> */
.L_x_5740:
        /* <DEDUP_REMOVED lines=20> */
.L_x_5745:
[----:B------:R-:W-:Y:S05]  /*1aa30*/  BSYNC B4 ;  /* 0x0000000000047941 */ /* 0x000fea0003800000 */
.L_x_5744:
        /* <DEDUP_REMOVED lines=18> */
.L_x_5747:
[----:B------:R-:W-:Y:S02]  /*1ab60*/  ISETP.GE.AND P0, PT, R21, RZ, PT ;  /* 0x000000ff1500720c */ /* 0x000fe40003f06270 */
[----:B------:R-:W-:-:S11]  /*1ab70*/  MOV R3, 0x3fd774eb ;  /* 0x3fd774eb00037802 */ /* 0x000fd60000000f00 */
[----:B------:R-:W-:-:S04]  /*1ab80*/  @P0 FFMA.FTZ R2, R3, 0.93318945169448852539, -R2 ;  /* 0x3f6ee58103020823 */ /* 0x000fc80000010802 */
[----:B------:R-:W-:Y:S02]  /*1ab90*/  @!P0 FFMA.FTZ R2, R3, 0.93318945169448852539, R2 ;  /* 0x3f6ee58103028823 */ /* 0x000fe40000010002 */
.L_x_5748:
[----:B------:R-:W-:Y:S05]  /*1aba0*/  BSYNC B0 ;  /* 0x0000000000007941 */ /* 0x000fea0003800000 */
.L_x_5746:
        /* <DEDUP_REMOVED lines=11> */
.L_x_5743:
        /* <DEDUP_REMOVED lines=17> */
.L_x_5750:
[----:B------:R-:W-:Y:S05]  /*1ad70*/  BSYNC B4 ;  /* 0x0000000000047941 */ /* 0x000fea0003800000 */
.L_x_5749:
        /* <DEDUP_REMOVED lines=18> */
.L_x_5752:
[----:B------:R-:W-:Y:S02]  /*1aea0*/  ISETP.GE.AND P0, PT, R21, RZ, PT ;  /* 0x000000ff1500720c */ /* 0x000fe40003f06270 */
[----:B------:R-:W-:-:S11]  /*1aeb0*/  MOV R3, 0x3fd774eb ;  /* 0x3fd774eb00037802 */ /* 0x000fd60000000f00 */
[----:B------:R-:W-:-:S04]  /*1aec0*/  @P0 FFMA.FTZ R2, R3, 0.93318945169448852539, -R2 ;  /* 0x3f6ee58103020823 */ /* 0x000fc80000010802 */
[----:B------:R-:W-:Y:S02]  /*1aed0*/  @!P0 FFMA.FTZ R2, R3, 0.93318945169448852539, R2 ;  /* 0x3f6ee58103028823 */ /* 0x000fe40000010002 */
.L_x_5753:
[----:B------:R-:W-:Y:S05]  /*1aee0*/  BSYNC B0 ;  /* 0x0000000000007941 */ /* 0x000fea0003800000 */
.L_x_5751:
        /* <DEDUP_REMOVED lines=10> */
.L_x_5742:
[----:B------:R-:W-:Y:S05]  /*1af90*/  BSYNC B3 ;  /* 0x0000000000037941 */ /* 0x000fea0003800000 */
.L_x_5739:
[----:B------:R-:W-:-:S13]  /*1afa0*/  ISETP.NE.AND P0, PT, R20, RZ, PT ;  /* 0x000000ff1400720c */ /* 0x000fda0003f05270 */
[----:B-1----:R-:W-:Y:S01]  /*1afb0*/  @!P0 FADD.FTZ R17, -R17, -RZ ;  /* 0x800000ff11118221 */ /* 0x002fe20000010100 */
[----:B------:R-:W-:Y:S05]  /*1afc0*/  BRA `(.L_x_5713) ;  /* 0x00000db000007947 */ /* 0x000fea0003800000 */
.L_x_5717:
[----:B------:R-:W-:Y:S02]  /*1afd0*/  FADD.FTZ R16, -R19, 6.1232342629258392722e-17 ;  /* 0x248d313213107421 */ /* 0x000fe40000010100 */
[----:B------:R-:W-:Y:S02]  /*1afe0*/  FADD.FTZ R17, -R18, -RZ ;  /* 0x800000ff12117221 */ /* 0x000fe40000010100 */
[----:B------:R-:W-:Y:S01]  /*1aff0*/  FADD.FTZ R16, R16, 1.5707963705062866211 ;  /* 0x3fc90fdb10107421 */ /* 0x000fe20000010000 */
[----:B------:R-:W-:Y:S05]  /*1b000*/  BRA `(.L_x_5713) ;  /* 0x00000d7000007947 */ /* 0x000fea0003800000 */
.L_x_5716:
[----:B------:R-:W-:Y:S01]  /*1b010*/  FADD.FTZ R17, -R18, -RZ ;  /* 0x800000ff12117221 */ /* 0x000fe20000010100 */
[----:B------:R-:W-:Y:S01]  /*1b020*/  MOV R16, RZ ;  /* 0x000000ff00107202 */ /* 0x000fe20000000f00 */
[----:B------:R-:W-:Y:S05]  /*1b030*/  BRA `(.L_x_5713) ;  /* 0x00000d4000007947 */ /* 0x000fea0003800000 */
.L_x_5715:
        /* <DEDUP_REMOVED lines=24> */
.L_x_5758:
[----:B------:R-:W-:Y:S05]  /*1b1c0*/  BSYNC B4 ;  /* 0x0000000000047941 */ /* 0x000fea0003800000 */
.L_x_5757:
        /* <DEDUP_REMOVED lines=18> */
.L_x_5760:
[----:B------:R-:W-:Y:S02]  /*1b2f0*/  ISETP.GE.AND P0, PT, R19, RZ, PT ;  /* 0x000000ff1300720c */ /* 0x000fe40003f06270 */
[----:B------:R-:W-:-:S11]  /*1b300*/  MOV R3, 0x3fd774eb ;  /* 0x3fd774eb00037802 */ /* 0x000fd60000000f00 */
[----:B------:R-:W-:-:S04]  /*1b310*/  @P0 FFMA.FTZ R2, R3, 0.93318945169448852539, -R2 ;  /* 0x3f6ee58103020823 */ /* 0x000fc80000010802 */
[----:B------:R-:W-:Y:S02]  /*1b320*/  @!P0 FFMA.FTZ R2, R3, 0.93318945169448852539, R2 ;  /* 0x3f6ee58103028823 */ /* 0x000fe40000010002 */
.L_x_5761:
[----:B------:R-:W-:Y:S05]  /*1b330*/  BSYNC B0 ;  /* 0x0000000000007941 */ /* 0x000fea0003800000 */
.L_x_5759:
        /* <DEDUP_REMOVED lines=13> */
.L_x_5756:
        /* <DEDUP_REMOVED lines=12> */
.L_x_5764:
[----:B------:R-:W-:Y:S05]  /*1b4d0*/  BSYNC B4 ;  /* 0x0000000000047941 */ /* 0x000fea0003800000 */
.L_x_5763:
        /* <DEDUP_REMOVED lines=18> */
.L_x_5766:
[----:B------:R-:W-:Y:S02]  /*1b600*/  ISETP.GE.AND P0, PT, R19, RZ, PT ;  /* 0x000000ff1300720c */ /* 0x000fe40003f06270 */
[----:B------:R-:W-:-:S11]  /*1b610*/  MOV R3, 0x3fd774eb ;  /* 0x3fd774eb00037802 */ /* 0x000fd60000000f00 */
[----:B------:R-:W-:-:S04]  /*1b620*/  @P0 FFMA.FTZ R2, R3, 0.93318945169448852539, -R2 ;  /* 0x3f6ee58103020823 */ /* 0x000fc80000010802 */
[----:B------:R-:W-:Y:S02]  /*1b630*/  @!P0 FFMA.FTZ R2, R3, 0.93318945169448852539, R2 ;  /* 0x3f6ee58103028823 */ /* 0x000fe40000010002 */
.L_x_5767:
[----:B------:R-:W-:Y:S05]  /*1b640*/  BSYNC B0 ;  /* 0x0000000000007941 */ /* 0x000fea0003800000 */
.L_x_5765:
        /* <DEDUP_REMOVED lines=27> */
.L_x_5755:
        /* <DEDUP_REMOVED lines=33> */
.L_x_5769:
[----:B------:R-:W-:Y:S05]  /*1ba10*/  BSYNC B4 ;  /* 0x0000000000047941 */ /* 0x000fea0003800000 */
.L_x_5768:
        /* <DEDUP_REMOVED lines=18> */
.L_x_5771:
[----:B------:R-:W-:Y:S02]  /*1bb40*/  ISETP.GE.AND P0, PT, R19, RZ, PT ;  /* 0x000000ff1300720c */ /* 0x000fe40003f06270 */
[----:B------:R-:W-:-:S11]  /*1bb50*/  MOV R3, 0x3fd774eb ;  /* 0x3fd774eb00037802 */ /* 0x000fd60000000f00 */
[----:B------:R-:W-:-:S04]  /*1bb60*/  @P0 FFMA.FTZ R2, R3, 0.93318945169448852539, -R2 ;  /* 0x3f6ee58103020823 */ /* 0x000fc80000010802 */
[----:B------:R-:W-:Y:S02]  /*1bb70*/  @!P0 FFMA.FTZ R2, R3, 0.93318945169448852539, R2 ;  /* 0x3f6ee58103028823 */ /* 0x000fe40000010002 */
.L_x_5772:
[----:B------:R-:W-:Y:S05]  /*1bb80*/  BSYNC B0 ;  /* 0x0000000000007941 */ /* 0x000fea0003800000 */
.L_x_5770:
        /* <DEDUP_REMOVED lines=10> */
.L_x_5762:
[----:B------:R-:W-:Y:S05]  /*1bc30*/  BSYNC B3 ;  /* 0x0000000000037941 */ /* 0x000fea0003800000 */
.L_x_5754:
[----:B------:R-:W-:Y:S01]  /*1bc40*/  ISETP.NE.AND P0, PT, R20, RZ, PT ;  /* 0x000000ff1400720c */ /* 0x000fe20003f05270 */
[----:B------:R-:W-:Y:S02]  /*1bc50*/  FADD.FTZ R17, R22, 0.69314718246459960938 ;  /* 0x3f31721816117421 */ /* 0x000fe40000010000 */
[----:B------:R-:W-:-:S10]  /*1bc60*/  FADD.FTZ R16, |R2|, -RZ ;  /* 0x800000ff02107221 */ /* 0x000fd40000010200 */
[----:B------:R-:W-:Y:S01]  /*1bc70*/  @!P0 FADD.FTZ R17, -R17, -RZ ;  /* 0x800000ff11118221 */ /* 0x000fe20000010100 */
[----:B------:R-:W-:Y:S05]  /*1bc80*/  BRA `(.L_x_5713) ;  /* 0x000000f000007947 */ /* 0x000fea0003800000 */
.L_x_5714:
        /* <DEDUP_REMOVED lines=15> */
.L_x_5713:
[----:B------:R-:W-:Y:S05]  /*1bd80*/  BSYNC B2 ;  /* 0x0000000000027941 */ /* 0x000fea0003800000 */
.L_x_5712:
[----:B------:R-:W-:Y:S01]  /*1bd90*/  IADD3 R3, R13, 0x180, RZ ;  /* 0x000001800d037810 */ /* 0x000fe20007ffe0ff */
[----:B------:R-:W-:Y:S03]  /*1bda0*/  BSSY B2, `(.L_x_5773) ;  /* 0x000027f000027945 */ /* 0x000fe60003800000 */
[----:B------:R-:W-:-:S13]  /*1bdb0*/  ISETP.GE.AND P0, PT, R3, R10, PT ;  /* 0x0000000a0300720c */ /* 0x000fda0003f06270 */
[----:B------:R-:W-:Y:S05]  /*1bdc0*/  @P0 BRA `(.L_x_5774) ;  /* 0x000027c000000947 */ /* 0x000fea0003800000 */
[--C-:B------:R-:W-:Y:S02]  /*1bdd0*/  HADD2.F32 R21, -RZ, R23.reuse.H1_H1 ;  /* 0x30000017ff157230 */ /* 0x100fe40000004100 */
[----:B---3--:R-:W-:-:S03]  /*1bde0*/  HADD2.F32 R20, -RZ, R23.H0_H0 ;  /* 0x20000017ff147230 */ /* 0x008fc60000004100 */
        /* <DEDUP_REMOVED lines=107> */
.L_x_5782:
        /* <DEDUP_REMOVED lines=10> */
.L_x_5784:
[----:B------:R-:W-:-:S04]  /*1c540*/  FADD.FTZ R2, -R3, R6 ;  /* 0x0000000603027221 */ /* 0x000fc80000010100 */
[----:B------:R-:W-:Y:S02]  /*1c550*/  FMUL.FTZ R2, R2, 0.5 ;  /* 0x3f00000002027820 */ /* 0x000fe40000410000 */
.L_x_5785:
[----:B------:R-:W-:Y:S05]  /*1c560*/  BSYNC B1 ;  /* 0x0000000000017941 */ /* 0x000fea0003800000 */
.L_x_5783:
        /* <DEDUP_REMOVED lines=11> */
.L_x_5787:
[----:B------:R-:W-:-:S04]  /*1c620*/  FADD.FTZ R7, R5, -R8 ;  /* 0x8000000805077221 */ /* 0x000fc80000010000 */
[----:B------:R-:W-:Y:S02]  /*1c630*/  FMUL.FTZ R7, R7, 0.5 ;  /* 0x3f00000007077820 */ /* 0x000fe40000410000 */
.L_x_5788:
[----:B------:R-:W-:Y:S05]  /*1c640*/  BSYNC B1 ;  /* 0x0000000000017941 */ /* 0x000fea0003800000 */
.L_x_5786:
        /* <DEDUP_REMOVED lines=35> */
.L_x_5781:
[----:B------:R0:W1:Y:S02]  /*1c880*/  MUFU.SQRT R19, R18 ;  /* 0x0000001200137308 */ /* 0x0000640000002000 */
.L_x_5780:
[----:B------:R-:W-:Y:S05]  /*1c890*/  BSYNC B0 ;  /* 0x0000000000007941 */ /* 0x000fea0003800000 */
.L_x_5779:
        /* <DEDUP_REMOVED lines=24> */
.L_x_5795:
[----:B------:R-:W-:-:S04]  /*1ca20*/  FADD.FTZ R3, -R3, R6 ;  /* 0x0000000603037221 */ /* 0x000fc80000010100 */
[----:B------:R-:W-:Y:S02]  /*1ca30*/  FMUL.FTZ R3, R3, 0.5 ;  /* 0x3f00000003037820 */ /* 0x000fe40000410000 */
.L_x_5796:
[----:B------:R-:W-:Y:S05]  /*1ca40*/  BSYNC B1 ;  /* 0x0000000000017941 */ /* 0x000fea0003800000 */
.L_x_5794:
        /* <DEDUP_REMOVED lines=10> */
.L_x_5798:
[----:B------:R-:W-:-:S04]  /*1caf0*/  FADD.FTZ R4, -R4, R5 ;  /* 0x0000000504047221 */ /* 0x000fc80000010100 */
[----:B------:R-:W-:Y:S02]  /*1cb00*/  FMUL.FTZ R4, R4, 0.5 ;  /* 0x3f00000004047820 */ /* 0x000fe40000410000 */
.L_x_5799:
[----:B------:R-:W-:Y:S05]  /*1cb10*/  BSYNC B1 ;  /* 0x0000000000017941 */ /* 0x000fea0003800000 */
.L_x_5797:
[----:B------:R-:W-:Y:S01]  /*1cb20*/  FADD.FTZ R3, R4, R3 ;  /* 0x0000000304037221 */ /* 0x000fe20000010000 */
[----:B------:R-:W-:Y:S01]  /*1cb30*/  PLOP3.LUT P0, PT, PT, PT, PT, 0x80, 0x0 ;  /* 0x000000000000781c */ /* 0x000fe20003f0f070 */
[----:B------:R-:W-:-:S04]  /*1cb40*/  FADD.FTZ R24, R23, R24 ;  /* 0x0000001817187221 */ /* 0x000fc80000010000 */
[----:B------:R-:W-:-:S06]  /*1cb50*/  FMUL.FTZ R24, R24, R3 ;  /* 0x0000000318187220 */ /* 0x000fcc0000410000 */
[----:B------:R-:W2:Y:S01]  /*1cb60*/  MUFU.SQRT R24, R24 ;  /* 0x0000001800187308 */ /* 0x000ea20000002000 */
[----:B------:R-:W-:Y:S05]  /*1cb70*/  BRA `(.L_x_5791) ;  /* 0x000001a000007947 */ /* 0x000fea0003800000 */
.L_x_5793:
        /* <DEDUP_REMOVED lines=15> */
.L_x_5792:
        /* <DEDUP_REMOVED lines=8> */
.L_x_5790:
[----:B------:R-:W-:Y:S01]  /*1ccf0*/  PLOP3.LUT P0, PT, PT, PT, PT, 0x80, 0x0 ;  /* 0x000000000000781c */ /* 0x000fe20003f0f070 */
[----:B------:R-:W-:Y:S02]  /*1cd00*/  FMUL.FTZ R24, R24, 16777216 ;  /* 0x4b80000018187820 */ /* 0x000fe40000410000 */
[----:B------:R-:W-:-:S05]  /*1cd10*/  FMUL.FTZ R23, R23, 16777216 ;  /* 0x4b80000017177820 */ /* 0x000fca0000410000 */
.L_x_5791:
[----:B------:R-:W-:Y:S05]  /*1cd20*/  BSYNC B0 ;  /* 0x0000000000007941 */ /* 0x000fea0003800000 */
.L_x_5789:
        /* <DEDUP_REMOVED lines=33> */
.L_x_5802:
        /* <DEDUP_REMOVED lines=28> */
.L_x_5801:
        /* <DEDUP_REMOVED lines=20> */
.L_x_5806:
[----:B------:R-:W-:Y:S05]  /*1d240*/  BSYNC B4 ;  /* 0x0000000000047941 */ /* 0x000fea0003800000 */
.L_x_5805:
        /* <DEDUP_REMOVED lines=18> */
.L_x_5808:
[----:B------:R-:W-:Y:S02]  /*1d370*/  ISETP.GE.AND P0, PT, R23, RZ, PT ;  /* 0x000000ff1700720c */ /* 0x000fe40003f06270 */
[----:B------:R-:W-:-:S11]  /*1d380*/  MOV R3, 0x3fd774eb ;  /* 0x3fd774eb00037802 */ /* 0x000fd60000000f00 */
[----:B------:R-:W-:-:S04]  /*1d390*/  @P0 FFMA.FTZ R2, R3, 0.93318945169448852539, -R2 ;  /* 0x3f6ee58103020823 */ /* 0x000fc80000010802 */
[----:B------:R-:W-:Y:S02]  /*1d3a0*/  @!P0 FFMA.FTZ R2, R3, 0.93318945169448852539, R2 ;  /* 0x3f6ee58103028823 */ /* 0x000fe40000010002 */
.L_x_5809:
[----:B------:R-:W-:Y:S05]  /*1d3b0*/  BSYNC B0 ;  /* 0x0000000000007941 */ /* 0x000fea0003800000 */
.L_x_5807:
        /* <DEDUP_REMOVED lines=11> */
.L_x_5804:
        /* <DEDUP_REMOVED lines=17> */
.L_x_5811:
[----:B------:R-:W-:Y:S05]  /*1d580*/  BSYNC B4 ;  /* 0x0000000000047941 */ /* 0x000fea0003800000 */
.L_x_5810:
        /* <DEDUP_REMOVED lines=18> */
.L_x_5813:
[----:B------:R-:W-:Y:S02]  /*1d6b0*/  ISETP.GE.AND P0, PT, R23, RZ, PT ;  /* 0x000000ff1700720c */ /* 0x000fe40003f06270 */
[----:B------:R-:W-:-:S11]  /*1d6c0*/  MOV R3, 0x3fd774eb ;  /* 0x3fd774eb00037802 */ /* 0x000fd60000000f00 */
[----:B------:R-:W-:-:S04]  /*1d6d0*/  @P0 FFMA.FTZ R2, R3, 0.93318945169448852539, -R2 ;  /* 0x3f6ee58103020823 */ /* 0x000fc80000010802 */
[----:B------:R-:W-:Y:S02]  /*1d6e0*/  @!P0 FFMA.FTZ R2, R3, 0.93318945169448852539, R2 ;  /* 0x3f6ee58103028823 */ /* 0x000fe40000010002 */
.L_x_5814:
[----:B------:R-:W-:Y:S05]  /*1d6f0*/  BSYNC B0 ;  /* 0x0000000000007941 */ /* 0x000fea0003800000 */
.L_x_5812:
        /* <DEDUP_REMOVED lines=10> */
.L_x_5803:
[----:B------:R-:W-:Y:S05]  /*1d7a0*/  BSYNC B3 ;  /* 0x0000000000037941 */ /* 0x000fea0003800000 */
.L_x_5800:
[----:B------:R-:W-:-:S13]  /*1d7b0*/  ISETP.NE.AND P0, PT, R22, RZ, PT ;  /* 0x000000ff1600720c */ /* 0x000fda0003f05270 */
[----:B-1----:R-:W-:Y:S01]  /*1d7c0*/  @!P0 FADD.FTZ R19, -R19, -RZ ;  /* 0x800000ff13138221 */ /* 0x002fe20000010100 */
[----:B------:R-:W-:Y:S05]  /*1d7d0*/  BRA `(.L_x_5774) ;  /* 0x00000db000007947 */ /* 0x000fea0003800000 */
.L_x_5778:
[----:B------:R-:W-:Y:S02]  /*1d7e0*/  FADD.FTZ R18, -R21, 6.1232342629258392722e-17 ;  /* 0x248d313215127421 */ /* 0x000fe40000010100 */
[----:B------:R-:W-:Y:S02]  /*1d7f0*/  FADD.FTZ R19, -R20, -RZ ;  /* 0x800000ff14137221 */ /* 0x000fe40000010100 */
[----:B------:R-:W-:Y:S01]  /*1d800*/  FADD.FTZ R18, R18, 1.5707963705062866211 ;  /* 0x3fc90fdb12127421 */ /* 0x000fe20000010000 */
[----:B------:R-:W-:Y:S05]  /*1d810*/  BRA `(.L_x_5774) ;  /* 0x00000d7000007947 */ /* 0x000fea0003800000 */
.L_x_5777:
[----:B------:R-:W-:Y:S01]  /*1d820*/  FADD.FTZ R19, -R20, -RZ ;  /* 0x800000ff14137221 */ /* 0x000fe20000010100 */
[----:B------:R-:W-:Y:S01]  /*1d830*/  MOV R18, RZ ;  /* 0x000000ff00127202 */ /* 0x000fe20000000f00 */
[----:B------:R-:W-:Y:S05]  /*1d840*/  BRA `(.L_x_5774) ;  /* 0x00000d4000007947 */ /* 0x000fea0003800000 */
.L_x_5776:
        /* <DEDUP_REMOVED lines=24> */
.L_x_5819:
[----:B------:R-:W-:Y:S05]  /*1d9d0*/  BSYNC B4 ;  /* 0x0000000000047941 */ /* 0x000fea0003800000 */
.L_x_5818:
        /* <DEDUP_REMOVED lines=18> */
.L_x_5821:
[----:B------:R-:W-:Y:S02]  /*1db00*/  ISETP.GE.AND P0, PT, R21, RZ, PT ;  /* 0x000000ff1500720c */ /* 0x000fe40003f06270 */
[----:B------:R-:W-:-:S11]  /*1db10*/  MOV R3, 0x3fd774eb ;  /* 0x3fd774eb00037802 */ /* 0x000fd60000000f00 */
[----:B------:R-:W-:-:S04]  /*1db20*/  @P0 FFMA.FTZ R2, R3, 0.93318945169448852539, -R2 ;  /* 0x3f6ee58103020823 */ /* 0x000fc80000010802 */
[----:B------:R-:W-:Y:S02]  /*1db30*/  @!P0 FFMA.FTZ R2, R3, 0.93318945169448852539, R2 ;  /* 0x3f6ee58103028823 */ /* 0x000fe40000010002 */
.L_x_5822:
[----:B------:R-:W-:Y:S05]  /*1db40*/  BSYNC B0 ;  /* 0x0000000000007941 */ /* 0x000fea0003800000 */
.L_x_5820:
        /* <DEDUP_REMOVED lines=13> */
.L_x_5817:
        /* <DEDUP_REMOVED lines=12> */
.L_x_5825:
[----:B------:R-:W-:Y:S05]  /*1dce0*/  BSYNC B4 ;  /* 0x0000000000047941 */ /* 0x000fea0003800000 */
.L_x_5824:
        /* <DEDUP_REMOVED lines=18> */
.L_x_5827:
[----:B------:R-:W-:Y:S02]  /*1de10*/  ISETP.GE.AND P0, PT, R21, RZ, PT ;  /* 0x000000ff1500720c */ /* 0x000fe40003f06270 */
[----:B------:R-:W-:-:S11]  /*1de20*/  MOV R3, 0x3fd774eb ;  /* 0x3fd774eb00037802 */ /* 0x000fd60000000f00 */
[----:B------:R-:W-:-:S04]  /*1de30*/  @P0 FFMA.FTZ R2, R3, 0.93318945169448852539, -R2 ;  /* 0x3f6ee58103020823 */ /* 0x000fc80000010802 */
[----:B------:R-:W-:Y:S02]  /*1de40*/  @!P0 FFMA.FTZ R2, R3, 0.93318945169448852539, R2 ;  /* 0x3f6ee58103028823 */ /* 0x000fe40000010002 */
.L_x_5828:
[----:B------:R-:W-:Y:S05]  /*1de50*/  BSYNC B0 ;  /* 0x0000000000007941 */ /* 0x000fea0003800000 */
.L_x_5826:
        /* <DEDUP_REMOVED lines=27> */
.L_x_5816:
        /* <DEDUP_REMOVED lines=33> */
.L_x_5830:
[----:B------:R-:W-:Y:S05]  /*1e220*/  BSYNC B4 ;  /* 0x0000000000047941 */ /* 0x000fea0003800000 */
.L_x_5829:
        /* <DEDUP_REMOVED lines=18> */
.L_x_5832:
[----:B------:R-:W-:Y:S02]  /*1e350*/  ISETP.GE.AND P0, PT, R21, RZ, PT ;  /* 0x000000ff1500720c */ /* 0x000fe40003f06270 */
[----:B------:R-:W-:-:S11]  /*1e360*/  MOV R3, 0x3fd774eb ;  /* 0x3fd774eb00037802 */ /* 0x000fd60000000f00 */
[----:B------:R-:W-:-:S04]  /*1e370*/  @P0 FFMA.FTZ R2, R3, 0.93318945169448852539, -R2 ;  /* 0x3f6ee58103020823 */ /* 0x000fc80000010802 */
[----:B------:R-:W-:Y:S02]  /*1e380*/  @!P0 FFMA.FTZ R2, R3, 0.93318945169448852539, R2 ;  /* 0x3f6ee58103028823 */ /* 0x000fe40000010002 */
.L_x_5833:
[----:B------:R-:W-:Y:S05]  /*1e390*/  BSYNC B0 ;  /* 0x0000000000007941 */ /* 0x000fea0003800000 */
.L_x_5831:
        /* <DEDUP_REMOVED lines=10> */
.L_x_5823:
[----:B------:R-:W-:Y:S05]  /*1e440*/  BSYNC B3 ;  /* 0x0000000000037941 */ /* 0x000fea0003800000 */
.L_x_5815:
[----:B------:R-:W-:Y:S01]  /*1e450*/  ISETP.NE.AND P0, PT, R22, RZ, PT ;  /* 0x000000ff1600720c */ /* 0x000fe20003f05270 */
[----:B------:R-:W-:Y:S02]  /*1e460*/  FADD.FTZ R19, R24, 0.69314718246459960938 ;  /* 0x3f31721818137421 */ /* 0x000fe40000010000 */
[----:B------:R-:W-:-:S10]  /*1e470*/  FADD.FTZ R18, |R2|, -RZ ;  /* 0x800000ff02127221 */ /* 0x000fd40000010200 */
[----:B------:R-:W-:Y:S01]  /*1e480*/  @!P0 FADD.FTZ R19, -R19, -RZ ;  /* 0x800000ff13138221 */ /* 0x000fe20000010100 */
[----:B------:R-:W-:Y:S05]  /*1e490*/  BRA `(.L_x_5774) ;  /* 0x000000f000007947 */ /* 0x000fea0003800000 */
.L_x_5775:
        /* <DEDUP_REMOVED lines=15> */
.L_x_5774:
[----:B------:R-:W-:Y:S05]  /*1e590*/  BSYNC B2 ;  /* 0x0000000000027941 */ /* 0x000fea0003800000 */
.L_x_5773:
        /* <DEDUP_REMOVED lines=113> */
.L_x_5843:
        /* <DEDUP_REMOVED lines=10> */
.L_x_5845:
[----:B------:R-:W-:-:S04]  /*1ed50*/  FADD.FTZ R2, -R3, R6 ;  /* 0x0000000603027221 */ /* 0x000fc80000010100 */
[----:B------:R-:W-:Y:S02]  /*1ed60*/  FMUL.FTZ R2, R2, 0.5 ;  /* 0x3f00000002027820 */ /* 0x000fe40000410000 */
.L_x_5846:
[----:B------:R-:W-:Y:S05]  /*1ed70*/  BSYNC B1 ;  /* 0x0000000000017941 */ /* 0x000fea0003800000 */
.L_x_5844:
        /* <DEDUP_REMOVED lines=11> */
.L_x_5848:
[----:B------:R-:W-:-:S04]  /*1ee30*/  FADD.FTZ R7, R5, -R8 ;  /* 0x8000000805077221 */ /* 0x000fc80000010000 */
[----:B------:R-:W-:Y:S02]  /*1ee40*/  FMUL.FTZ R7, R7, 0.5 ;  /* 0x3f00000007077820 */ /* 0x000fe40000410000 */
.L_x_5849:
[----:B------:R-:W-:Y:S05]  /*1ee50*/  BSYNC B1 ;  /* 0x0000000000017941 */ /* 0x000fea0003800000 */
.L_x_5847:
        /* <DEDUP_REMOVED lines=35> */
.L_x_5842:
[----:B------:R0:W1:Y:S02]  /*1f090*/  MUFU.SQRT R21, R20 ;  /* 0x0000001400157308 */ /* 0x0000640000002000 */
.L_x_5841:
[----:B------:R-:W-:Y:S05]  /*1f0a0*/  BSYNC B0 ;  /* 0x0000000000007941 */ /* 0x000fea0003800000 */
.L_x_5840:
        /* <DEDUP_REMOVED lines=24> */
.L_x_5856:
[----:B------:R-:W-:-:S04]  /*1f230*/  FADD.FTZ R3, -R3, R6 ;  /* 0x0000000603037221 */ /* 0x000fc80000010100 */
[----:B------:R-:W-:Y:S02]  /*1f240*/  FMUL.FTZ R3, R3, 0.5 ;  /* 0x3f00000003037820 */ /* 0x000fe40000410000 */
.L_x_5857:
[----:B------:R-:W-:Y:S05]  /*1f250*/  BSYNC B1 ;  /* 0x0000000000017941 */ /* 0x000fea0003800000 */
.L_x_5855:
        /* <DEDUP_REMOVED lines=10> */
.L_x_5859:
[----:B------:R-:W-:-:S04]  /*1f300*/  FADD.FTZ R4, -R4, R5 ;  /* 0x0000000504047221 */ /* 0x000fc80000010100 */
[----:B------:R-:W-:Y:S02]  /*1f310*/  FMUL.FTZ R4, R4, 0.5 ;  /* 0x3f00000004047820 */ /* 0x000fe40000410000 */
.L_x_5860:
[----:B------:R-:W-:Y:S05]  /*1f320*/  BSYNC B1 ;  /* 0x0000000000017941 */ /* 0x000fea0003800000 */
.L_x_5858:
[----:B------:R-:W-:Y:S01]  /*1f330*/  FADD.FTZ R3, R4, R3 ;  /* 0x0000000304037221 */ /* 0x000fe20000010000 */
[----:B------:R-:W-:Y:S01]  /*1f340*/  PLOP3.LUT P0, PT, PT, PT, PT, 0x80, 0x0 ;  /* 0x000000000000781c */ /* 0x000fe20003f0f070 */
[----:B------:R-:W-:-:S04]  /*1f350*/  FADD.FTZ R26, R25, R26 ;  /* 0x0000001a191a7221 */ /* 0x000fc80000010000 */
[----:B------:R-:W-:-:S06]  /*1f360*/  FMUL.FTZ R26, R26, R3 ;  /* 0x000000031a1a7220 */ /* 0x000fcc0000410000 */
[----:B------:R-:W2:Y:S01]  /*1f370*/  MUFU.SQRT R26, R26 ;  /* 0x0000001a001a7308 */ /* 0x000ea20000002000 */
[----:B------:R-:W-:Y:S05]  /*1f380*/  BRA `(.L_x_5852) ;  /* 0x000001a000007947 */ /* 0x000fea0003800000 */
.L_x_5854:
        /* <DEDUP_REMOVED lines=15> */
.L_x_5853:
        /* <DEDUP_REMOVED lines=8> */
.L_x_5851:
[----:B------:R-:W-:Y:S01]  /*1f500*/  PLOP3.LUT P0, PT, PT, PT, PT, 0x80, 0x0 ;  /* 0x000000000000781c */ /* 0x000fe20003f0f070 */
[----:B------:R-:W-:Y:S02]  /*1f510*/  FMUL.FTZ R26, R26, 16777216 ;  /* 0x4b8000001a1a7820 */ /* 0x000fe40000410000 */
[----:B------:R-:W-:-:S05]  /*1f520*/  FMUL.FTZ R25, R25, 16777216 ;  /* 0x4b80000019197820 */ /* 0x000fca0000410000 */
.L_x_5852:
[----:B------:R-:W-:Y:S05]  /*1f530*/  BSYNC B0 ;  /* 0x0000000000007941 */ /* 0x000fea0003800000 */
.L_x_5850:
        /* <DEDUP_REMOVED lines=33> */
.L_x_5863:
        /* <DEDUP_REMOVED lines=28> */
.L_x_5862:
        /* <DEDUP_REMOVED lines=20> */
.L_x_5867:
[----:B------:R-:W-:Y:S05]  /*1fa50*/  BSYNC B4 ;  /* 0x0000000000047941 */ /* 0x000fea0003800000 */
.L_x_5866:
        /* <DEDUP_REMOVED lines=18> */
.L_x_5869:
[----:B------:R-:W-:Y:S02]  /*1fb80*/  ISETP.GE.AND P0, PT, R25, RZ, PT ;  /* 0x000000ff1900720c */ /* 0x000fe40003f06270 */
[----:B------:R-:W-:-:S11]  /*1fb90*/  MOV R3, 0x3fd774eb ;  /* 0x3fd774eb00037802 */ /* 0x000fd60000000f00 */
[----:B------:R-:W-:-:S04]  /*1fba0*/  @P0 FFMA.FTZ R2, R3, 0.93318945169448852539, -R2 ;  /* 0x3f6ee58103020823 */ /* 0x000fc80000010802 */
[----:B------:R-:W-:Y:S02]  /*1fbb0*/  @!P0 FFMA.FTZ R2, R3, 0.93318945169448852539, R2 ;  /* 0x3f6ee58103028823 */ /* 0x000fe40000010002 */
.L_x_5870:
[----:B------:R-:W-:Y:S05]  /*1fbc0*/  BSYNC B0 ;  /* 0x0000000000007941 */ /* 0x000fea0003800000 */
.L_x_5868:
        /* <DEDUP_REMOVED lines=11> */
.L_x_5865:
        /* <DEDUP_REMOVED lines=17> */
.L_x_5872:
[----:B------:R-:W-:Y:S05]  /*1fd90*/  BSYNC B4 ;  /* 0x0000000000047941 */ /* 0x000fea0003800000 */
.L_x_5871:
        /* <DEDUP_REMOVED lines=18> */
.L_x_5874:
[----:B------:R-:W-:Y:S02]  /*1fec0*/  ISETP.GE.AND P0, PT, R25, RZ, PT ;  /* 0x000000ff1900720c */ /* 0x000fe40003f06270 */
[----:B------:R-:W-:-:S11]  /*1fed0*/  MOV R3, 0x3fd774eb ;  /* 0x3fd774eb00037802 */ /* 0x000fd60000000f00 */
[----:B------:R-:W-:-:S04]  /*1fee0*/  @P0 FFMA.FTZ R2, R3, 0.93318945169448852539, -R2 ;  /* 0x3f6ee58103020823 */ /* 0x000fc80000010802 */
[----:B------:R-:W-:Y:S02]  /*1fef0*/  @!P0 FFMA.FTZ R2, R3, 0.93318945169448852539, R2 ;  /* 0x3f6ee58103028823 */ /* 0x000fe40000010002 */
.L_x_5875:
[----:B------:R-:W-:Y:S05]  /*1ff00*/  BSYNC B0 ;  /* 0x0000000000007941 */ /* 0x000fea0003800000 */
.L_x_5873:
        /* <DEDUP_REMOVED lines=10> */
.L_x_5864:
[----:B------:R-:W-:Y:S05]  /*1ffb0*/  BSYNC B3 ;  /* 0x0000000000037941 */ /* 0x000fea0003800000 */
.L_x_5861:
[----:B------:R-:W-:-:S13]  /*1ffc0*/  ISETP.NE.AND P0, PT, R24, RZ, PT ;  /* 0x000000ff1800720c */ /* 0x000fda0003f05270 */
[----:B-1----:R-:W-:Y:S01]  /*1ffd0*/  @!P0 FADD.FTZ R21, -R21, -RZ ;  /* 0x800000ff15158221 */ /* 0x002fe20000010100 */
[----:B------:R-:W-:Y:S05]  /*1ffe0*/  BRA `(.L_x_5835) ;  /* 0x00000db000007947 */ /* 0x000fea0003800000 */
.L_x_5839:
[----:B------:R-:W-:Y:S02]  /*1fff0*/  FADD.FTZ R20, -R23, 6.1232342629258392722e-17 ;  /* 0x248d313217147421 */ /* 0x000fe40000010100 */
[----:B------:R-:W-:Y:S02]  /*20000*/  FADD.FTZ R21, -R22, -RZ ;  /* 0x800000ff16157221 */ /* 0x000fe40000010100 */
[----:B------:R-:W-:Y:S01]  /*20010*/  FADD.FTZ R20, R20, 1.5707963705062866211 ;  /* 0x3fc90fdb14147421 */ /* 0x000fe20000010000 */
[----:B------:R-:W-:Y:S05]  /*20020*/  BRA `(.L_x_5835) ;  /* 0x00000d7000007947 */ /* 0x000fea0003800000 */
.L_x_5838:
[----:B------:R-:W-:Y:S01]  /*20030*/  FADD.FTZ R21, -R22, -RZ ;  /* 0x800000ff16157221 */ /* 0x000fe20000010100 */
[----:B------:R-:W-:Y:S01]  /*20040*/  MOV R20, RZ ;  /* 0x000000ff00147202 */ /* 0x000fe20000000f00 */
[----:B------:R-:W-:Y:S05]  /*20050*/  BRA `(.L_x_5835) ;  /* 0x00000d4000007947 */ /* 0x000fea0003800000 */
.L_x_5837:
        /* <DEDUP_REMOVED lines=24> */
.L_x_5880:
[----:B------:R-:W-:Y:S05]  /*201e0*/  BSYNC B4 ;  /* 0x0000000000047941 */ /* 0x000fea0003800000 */
.L_x_5879:
        /* <DEDUP_REMOVED lines=18> */
.L_x_5882:
[----:B------:R-:W-:Y:S02]  /*20310*/  ISETP.GE.AND P0, PT, R23, RZ, PT ;  /* 0x000000ff1700720c */ /* 0x000fe40003f06270 */
[----:B------:R-:W-:-:S11]  /*20320*/  MOV R3, 0x3fd774eb ;  /* 0x3fd774eb00037802 */ /* 0x000fd60000000f00 */
[----:B------:R-:W-:-:S04]  /*20330*/  @P0 FFMA.FTZ R2, R3, 0.93318945169448852539, -R2 ;  /* 0x3f6ee58103020823 */ /* 0x000fc80000010802 */
[----:B------:R-:W-:Y:S02]  /*20340*/  @!P0 FFMA.FTZ R2, R3, 0.93318945169448852539, R2 ;  /* 0x3f6ee58103028823 */ /* 0x000fe40000010002 */
.L_x_5883:
[----:B------:R-:W-:Y:S05]  /*20350*/  BSYNC B0 ;  /* 0x0000000000007941 */ /* 0x000fea0003800000 */
.L_x_5881:
        /* <DEDUP_REMOVED lines=13> */
.L_x_5878:
        /* <DEDUP_REMOVED lines=12> */
.L_x_5886:
[----:B------:R-:W-:Y:S05]  /*204f0*/  BSYNC B4 ;  /* 0x0000000000047941 */ /* 0x000fea0003800000 */
.L_x_5885:
        /* <DEDUP_REMOVED lines=18> */
.L_x_5888:
[----:B------:R-:W-:Y:S02]  /*20620*/  ISETP.GE.AND P0, PT, R23, RZ, PT ;  /* 0x000000ff1700720c */ /* 0x000fe40003f06270 */
[----:B------:R-:W-:-:S11]  /*20630*/  MOV R3, 0x3fd774eb ;  /* 0x3fd774eb00037802 */ /* 0x000fd60000000f00 */
[----:B------:R-:W-:-:S04]  /*20640*/  @P0 FFMA.FTZ R2, R3, 0.93318945169448852539, -R2 ;  /* 0x3f6ee58103020823 */ /* 0x000fc80000010802 */
[----:B------:R-:W-:Y:S02]  /*20650*/  @!P0 FFMA.FTZ R2, R3, 0.93318945169448852539, R2 ;  /* 0x3f6ee58103028823 */ /* 0x000fe40000010002 */
.L_x_5889:
[----:B------:R-:W-:Y:S05]  /*20660*/  BSYNC B0 ;  /* 0x0000000000007941 */ /* 0x000fea0003800000 */
.L_x_5887:
        /* <DEDUP_REMOVED lines=27> */
.L_x_5877:
        /* <DEDUP_REMOVED lines=33> */
.L_x_5891:
[----:B------:R-:W-:Y:S05]  /*20a30*/  BSYNC B4 ;  /* 0x0000000000047941 */ /* 0x000fea0003800000 */
.L_x_5890:
        /* <DEDUP_REMOVED lines=18> */
.L_x_5893:
[----:B------:R-:W-:Y:S02]  /*20b60*/  ISETP.GE.AND P0, PT, R23, RZ, PT ;  /* 0x000000ff1700720c */ /* 0x000fe40003f06270 */
[----:B------:R-:W-:-:S11]  /*20b70*/  MOV R3, 0x3fd774eb ;  /* 0x3fd774eb00037802 */ /* 0x000fd60000000f00 */
[----:B------:R-:W-:-:S04]  /*20b80*/  @P0 FFMA.FTZ R2, R3, 0.93318945169448852539, -R2 ;  /* 0x3f6ee58103020823 */ /* 0x000fc80000010802 */
[----:B------:R-:W-:Y:S02]  /*20b90*/  @!P0 FFMA.FTZ R2, R3, 0.93318945169448852539, R2 ;  /* 0x3f6ee58103028823 */ /* 0x000fe40000010002 */
.L_x_5894:
[----:B------:R-:W-:Y:S05]  /*20ba0*/  BSYNC B0 ;  /* 0x0000000000007941 */ /* 0x000fea0003800000 */
.L_x_5892:
        /* <DEDUP_REMOVED lines=10> */
.L_x_5884:
[----:B------:R-:W-:Y:S05]  /*20c50*/  BSYNC B3 ;  /* 0x0000000000037941 */ /* 0x000fea0003800000 */
.L_x_5876:
[----:B------:R-:W-:Y:S01]  /*20c60*/  ISETP.NE.AND P0, PT, R24, RZ, PT ;  /* 0x000000ff1800720c */ /* 0x000fe20003f05270 */
[----:B------:R-:W-:Y:S02]  /*20c70*/  FADD.FTZ R21, R26, 0.69314718246459960938 ;  /* 0x3f3172181a157421 */ /* 0x000fe40000010000 */
[----:B------:R-:W-:-:S10]  /*20c80*/  FADD.FTZ R20, |R2|, -RZ ;  /* 0x800000ff02147221 */ /* 0x000fd40000010200 */
[----:B------:R-:W-:Y:S01]  /*20c90*/  @!P0 FADD.FTZ R21, -R21, -RZ ;  /* 0x800000ff15158221 */ /* 0x000fe20000010100 */
[----:B------:R-:W-:Y:S05]  /*20ca0*/  BRA `(.L_x_5835) ;  /* 0x000000f000007947 */ /* 0x000fea0003800000 */
.L_x_5836:
        /* <DEDUP_REMOVED lines=15> */
.L_x_5835:
[----:B------:R-:W-:Y:S05]  /*20da0*/  BSYNC B2 ;  /* 0x0000000000027941 */ /* 0x000fea0003800000 */
.L_x_5834:
        /* <DEDUP_REMOVED lines=113> */
.L_x_5904:
        /* <DEDUP_REMOVED lines=10> */
.L_x_5906:
[----:B------:R-:W-:-:S04]  /*21560*/  FADD.FTZ R2, -R3, R6 ;  /* 0x0000000603027221 */ /* 0x000fc80000010100 */
[----:B------:R-:W-:Y:S02]  /*21570*/  FMUL.FTZ R2, R2, 0.5 ;  /* 0x3f00000002027820 */ /* 0x000fe40000410000 */
.L_x_5907:
[----:B------:R-:W-:Y:S05]  /*21580*/  BSYNC B1 ;  /* 0x0000000000017941 */ /* 0x000fea0003800000 */
.L_x_5905:
        /* <DEDUP_REMOVED lines=11> */
.L_x_5909:
[----:B------:R-:W-:-:S04]  /*21640*/  FADD.FTZ R7, R5, -R8 ;  /* 0x8000000805077221 */ /* 0x000fc80000010000 */
[----:B------:R-:W-:Y:S02]  /*21650*/  FMUL.FTZ R7, R7, 0.5 ;  /* 0x3f00000007077820 */ /* 0x000fe40000410000 */
.L_x_5910:
[----:B------:R-:W-:Y:S05]  /*21660*/  BSYNC B1 ;  /* 0x0000000000017941 */ /* 0x000fea0003800000 */
.L_x_5908:
        /* <DEDUP_REMOVED lines=35> */
.L_x_5903:
[----:B------:R0:W1:Y:S02]  /*218a0*/  MUFU.SQRT R26, R22 ;  /* 0x00000016001a7308 */ /* 0x0000640000002000 */
.L_x_5902:
[----:B------:R-:W-:Y:S05]  /*218b0*/  BSYNC B0 ;  /* 0x0000000000007941 */ /* 0x000fea0003800000 */
.L_x_5901:
        /* <DEDUP_REMOVED lines=24> */
.L_x_5917:
[----:B------:R-:W-:-:S04]  /*21a40*/  FADD.FTZ R3, -R3, R6 ;  /* 0x0000000603037221 */ /* 0x000fc80000010100 */
[----:B------:R-:W-:Y:S02]  /*21a50*/  FMUL.FTZ R3, R3, 0.5 ;  /* 0x3f00000003037820 */ /* 0x000fe40000410000 */
.L_x_5918:
[----:B------:R-:W-:Y:S05]  /*21a60*/  BSYNC B1 ;  /* 0x0000000000017941 */ /* 0x000fea0003800000 */
.L_x_5916:
        /* <DEDUP_REMOVED lines=10> */
.L_x_5920:
[----:B------:R-:W-:-:S04]  /*21b10*/  FADD.FTZ R4, -R4, R5 ;  /* 0x0000000504047221 */ /* 0x000fc80000010100 */
[----:B------:R-:W-:Y:S02]  /*21b20*/  FMUL.FTZ R4, R4, 0.5 ;  /* 0x3f00000004047820 */ /* 0x000fe40000410000 */
.L_x_5921:
[----:B------:R-:W-:Y:S05]  /*21b30*/  BSYNC B1 ;  /* 0x0000000000017941 */ /* 0x000fea0003800000 */
.L_x_5919:
[----:B------:R-:W-:Y:S01]  /*21b40*/  FADD.FTZ R3, R4, R3 ;  /* 0x0000000304037221 */ /* 0x000fe20000010000 */
[----:B------:R-:W-:Y:S01]  /*21b50*/  PLOP3.LUT P0, PT, PT, PT, PT, 0x80, 0x0 ;  /* 0x000000000000781c */ /* 0x000fe20003f0f070 */
[----:B------:R-:W-:-:S04]  /*21b60*/  FADD.FTZ R28, R27, R28 ;  /* 0x0000001c1b1c7221 */ /* 0x000fc80000010000 */
[----:B------:R-:W-:-:S06]  /*21b70*/  FMUL.FTZ R28, R28, R3 ;  /* 0x000000031c1c7220 */ /* 0x000fcc0000410000 */
[----:B------:R-:W2:Y:S01]  /*21b80*/  MUFU.SQRT R28, R28 ;  /* 0x0000001c001c7308 */ /* 0x000ea20000002000 */
[----:B------:R-:W-:Y:S05]  /*21b90*/  BRA `(.L_x_5913) ;  /* 0x000001a000007947 */ /* 0x000fea0003800000 */
.L_x_5915:
        /* <DEDUP_REMOVED lines=15> */
.L_x_5914:
        /* <DEDUP_REMOVED lines=8> */
.L_x_5912:
[----:B------:R-:W-:Y:S01]  /*21d10*/  PLOP3.LUT P0, PT, PT, PT, PT, 0x80, 0x0 ;  /* 0x000000000000781c */ /* 0x000fe20003f0f070 */
[----:B------:R-:W-:Y:S02]  /*21d20*/  FMUL.FTZ R28, R28, 16777216 ;  /* 0x4b8000001c1c7820 */ /* 0x000fe40000410000 */
[----:B------:R-:W-:-:S05]  /*21d30*/  FMUL.FTZ R27, R27, 16777216 ;  /* 0x4b8000001b1b7820 */ /* 0x000fca0000410000 */
.L_x_5913:
[----:B------:R-:W-:Y:S05]  /*21d40*/  BSYNC B0 ;  /* 0x0000000000007941 */ /* 0x000fea0003800000 */
.L_x_5911:
        /* <DEDUP_REMOVED lines=33> */
.L_x_5924:
        /* <DEDUP_REMOVED lines=28> */
.L_x_5923:
        /* <DEDUP_REMOVED lines=20> */
.L_x_5928:
[----:B------:R-:W-:Y:S05]  /*22260*/  BSYNC B4 ;  /* 0x0000000000047941 */ /* 0x000fea0003800000 */
.L_x_5927:
        /* <DEDUP_REMOVED lines=18> */
.L_x_5930:
[----:B------:R-:W-:Y:S02]  /*22390*/  ISETP.GE.AND P0, PT, R27, RZ, PT ;  /* 0x000000ff1b00720c */ /* 0x000fe40003f06270 */
[----:B------:R-:W-:-:S11]  /*223a0*/  MOV R3, 0x3fd774eb ;  /* 0x3fd774eb00037802 */ /* 0x000fd60000000f00 */
[----:B------:R-:W-:-:S04]  /*223b0*/  @P0 FFMA.FTZ R2, R3, 0.93318945169448852539, -R2 ;  /* 0x3f6ee58103020823 */ /* 0x000fc80000010802 */
[----:B------:R-:W-:Y:S02]  /*223c0*/  @!P0 FFMA.FTZ R2, R3, 0.93318945169448852539, R2 ;  /* 0x3f6ee58103028823 */ /* 0x000fe40000010002 */
.L_x_5931:
[----:B------:R-:W-:Y:S05]  /*223d0*/  BSYNC B0 ;  /* 0x0000000000007941 */ /* 0x000fea0003800000 */
.L_x_5929:
        /* <DEDUP_REMOVED lines=11> */
.L_x_5926:
        /* <DEDUP_REMOVED lines=17> */
.L_x_5933:
[----:B------:R-:W-:Y:S05]  /*225a0*/  BSYNC B4 ;  /* 0x0000000000047941 */ /* 0x000fea0003800000 */
.L_x_5932:
        /* <DEDUP_REMOVED lines=18> */
.L_x_5935:
[----:B------:R-:W-:Y:S02]  /*226d0*/  ISETP.GE.AND P0, PT, R27, RZ, PT ;  /* 0x000000ff1b00720c */ /* 0x000fe40003f06270 */
[----:B------:R-:W-:-:S11]  /*226e0*/  MOV R3, 0x3fd774eb ;  /* 0x3fd774eb00037802 */ /* 0x000fd60000000f00 */
[----:B------:R-:W-:-:S04]  /*226f0*/  @P0 FFMA.FTZ R2, R3, 0.93318945169448852539, -R2 ;  /* 0x3f6ee58103020823 */ /* 0x000fc80000010802 */
[----:B------:R-:W-:Y:S02]  /*22700*/  @!P0 FFMA.FTZ R2, R3, 0.93318945169448852539, R2 ;  /* 0x3f6ee58103028823 */ /* 0x000fe40000010002 */
.L_x_5936:
[----:B------:R-:W-:Y:S05]  /*22710*/  BSYNC B0 ;  /* 0x0000000000007941 */ /* 0x000fea0003800000 */
.L_x_5934:
        /* <DEDUP_REMOVED lines=10> */
.L_x_5925:
[----:B------:R-:W-:Y:S05]  /*227c0*/  BSYNC B3 ;  /* 0x0000000000037941 */ /* 0x000fea0003800000 */
.L_x_5922:
[----:B------:R-:W-:-:S13]  /*227d0*/  ISETP.NE.AND P0, PT, R23, RZ, PT ;  /* 0x000000ff1700720c */ /* 0x000fda0003f05270 */
[----:B-1----:R-:W-:-:S05]  /*227e0*/  @!P0 FADD.FTZ R26, -R26, -RZ ;  /* 0x800000ff1a1a8221 */ /* 0x002fca0000010100 */
[----:B------:R-:W-:Y:S01]  /*227f0*/  MOV R23, R26 ;  /* 0x0000001a00177202 */ /* 0x000fe20000000f00 */
[----:B------:R-:W-:Y:S05]  /*22800*/  BRA `(.L_x_5896) ;  /* 0x00000db000007947 */ /* 0x000fea0003800000 */
.L_x_5900:
[----:B------:R-:W-:Y:S02]  /*22810*/  FADD.FTZ R22, -R25, 6.1232342629258392722e-17 ;  /* 0x248d313219167421 */ /* 0x000fe40000010100 */
[----:B------:R-:W-:Y:S02]  /*22820*/  FADD.FTZ R23, -R24, -RZ ;  /* 0x800000ff18177221 */ /* 0x000fe40000010100 */
[----:B------:R-:W-:Y:S01]  /*22830*/  FADD.FTZ R22, R22, 1.5707963705062866211 ;  /* 0x3fc90fdb16167421 */ /* 0x000fe20000010000 */
[----:B------:R-:W-:Y:S05]  /*22840*/  BRA `(.L_x_5896) ;  /* 0x00000d7000007947 */ /* 0x000fea0003800000 */
.L_x_5899:
[----:B------:R-:W-:Y:S01]  /*22850*/  HFMA2.MMA R22, -RZ, RZ, 0, 0 ;  /* 0x00000000ff167435 */ /* 0x000fe200000001ff */
[----:B------:R-:W-:Y:S01]  /*22860*/  FADD.FTZ R23, -R24, -RZ ;  /* 0x800000ff18177221 */ /* 0x000fe20000010100 */
[----:B------:R-:W-:Y:S05]  /*22870*/  BRA `(.L_x_5896) ;  /* 0x00000d4000007947 */ /* 0x000fea0003800000 */
.L_x_5898:
        /* <DEDUP_REMOVED lines=24> */
.L_x_5941:
[----:B------:R-:W-:Y:S05]  /*22a00*/  BSYNC B4 ;  /* 0x0000000000047941 */ /* 0x000fea0003800000 */
.L_x_5940:
        /* <DEDUP_REMOVED lines=18> */
.L_x_5943:
[----:B------:R-:W-:Y:S02]  /*22b30*/  ISETP.GE.AND P0, PT, R25, RZ, PT ;  /* 0x000000ff1900720c */ /* 0x000fe40003f06270 */
[----:B------:R-:W-:-:S11]  /*22b40*/  MOV R3, 0x3fd774eb ;  /* 0x3fd774eb00037802 */ /* 0x000fd60000000f00 */
[----:B------:R-:W-:-:S04]  /*22b50*/  @P0 FFMA.FTZ R2, R3, 0.93318945169448852539, -R2 ;  /* 0x3f6ee58103020823 */ /* 0x000fc80000010802 */
[----:B------:R-:W-:Y:S02]  /*22b60*/  @!P0 FFMA.FTZ R2, R3, 0.93318945169448852539, R2 ;  /* 0x3f6ee58103028823 */ /* 0x000fe40000010002 */
.L_x_5944:
[----:B------:R-:W-:Y:S05]  /*22b70*/  BSYNC B0 ;  /* 0x0000000000007941 */ /* 0x000fea0003800000 */
.L_x_5942:
        /* <DEDUP_REMOVED lines=13> */
.L_x_5939:
        /* <DEDUP_REMOVED lines=12> */
.L_x_5947:
[----:B------:R-:W-:Y:S05]  /*22d10*/  BSYNC B4 ;  /* 0x0000000000047941 */ /* 0x000fea0003800000 */
.L_x_5946:
        /* <DEDUP_REMOVED lines=18> */
.L_x_5949:
[----:B------:R-:W-:Y:S02]  /*22e40*/  ISETP.GE.AND P0, PT, R25, RZ, PT ;  /* 0x000000ff1900720c */ /* 0x000fe40003f06270 */
[----:B------:R-:W-:-:S11]  /*22e50*/  MOV R3, 0x3fd774eb ;  /* 0x3fd774eb00037802 */ /* 0x000fd60000000f00 */
[----:B------:R-:W-:-:S04]  /*22e60*/  @P0 FFMA.FTZ R2, R3, 0.93318945169448852539, -R2 ;  /* 0x3f6ee58103020823 */ /* 0x000fc80000010802 */
[----:B------:R-:W-:Y:S02]  /*22e70*/  @!P0 FFMA.FTZ R2, R3, 0.93318945169448852539, R2 ;  /* 0x3f6ee58103028823 */ /* 0x000fe40000010002 */
.L_x_5950:
[----:B------:R-:W-:Y:S05]  /*22e80*/  BSYNC B0 ;  /* 0x0000000000007941 */ /* 0x000fea0003800000 */
.L_x_5948:
        /* <DEDUP_REMOVED lines=27> */
.L_x_5938:
        /* <DEDUP_REMOVED lines=33> */
.L_x_5952:
[----:B------:R-:W-:Y:S05]  /*23250*/  BSYNC B4 ;  /* 0x0000000000047941 */ /* 0x000fea0003800000 */
.L_x_5951:
        /* <DEDUP_REMOVED lines=18> */
.L_x_5954:
[----:B------:R-:W-:Y:S02]  /*23380*/  ISETP.GE.AND P0, PT, R25, RZ, PT ;  /* 0x000000ff1900720c */ /* 0x000fe40003f06270 */
[----:B------:R-:W-:-:S11]  /*23390*/  MOV R3, 0x3fd774eb ;  /* 0x3fd774eb00037802 */ /* 0x000fd60000000f00 */
[----:B------:R-:W-:-:S04]  /*233a0*/  @P0 FFMA.FTZ R2, R3, 0.93318945169448852539, -R2 ;  /* 0x3f6ee58103020823 */ /* 0x000fc80000010802 */
[----:B------:R-:W-:Y:S02]  /*233b0*/  @!P0 FFMA.FTZ R2, R3, 0.93318945169448852539, R2 ;  /* 0x3f6ee58103028823 */ /* 0x000fe40000010002 */
.L_x_5955:
[----:B------:R-:W-:Y:S05]  /*233c0*/  BSYNC B0 ;  /* 0x0000000000007941 */ /* 0x000fea0003800000 */
.L_x_5953:
        /* <DEDUP_REMOVED lines=10> */
.L_x_5945:
[----:B------:R-:W-:Y:S05]  /*23470*/  BSYNC B3 ;  /* 0x0000000000037941 */ /* 0x000fea0003800000 */
.L_x_5937:
[----:B------:R-:W-:Y:S01]  /*23480*/  ISETP.NE.AND P0, PT, R23, RZ, PT ;  /* 0x000000ff1700720c */ /* 0x000fe20003f05270 */
[----:B------:R-:W-:Y:S02]  /*23490*/  FADD.FTZ R23, R28, 0.69314718246459960938 ;  /* 0x3f3172181c177421 */ /* 0x000fe40000010000 */
[----:B------:R-:W-:-:S10]  /*234a0*/  FADD.FTZ R22, |R2|, -RZ ;  /* 0x800000ff02167221 */ /* 0x000fd40000010200 */
[----:B------:R-:W-:Y:S01]  /*234b0*/  @!P0 FADD.FTZ R23, -R23, -RZ ;  /* 0x800000ff17178221 */ /* 0x000fe20000010100 */
[----:B------:R-:W-:Y:S05]  /*234c0*/  BRA `(.L_x_5896) ;  /* 0x000000f000007947 */ /* 0x000fea0003800000 */
.L_x_5897:
        /* <DEDUP_REMOVED lines=15> */
.L_x_5896:
[----:B------:R-:W-:Y:S05]  /*235c0*/  BSYNC B2 ;  /* 0x0000000000027941 */ /* 0x000fea0003800000 */
.L_x_5895:
        /* <DEDUP_REMOVED lines=113> */
.L_x_5965:
        /* <DEDUP_REMOVED lines=10> */
.L_x_5967:
[----:B------:R-:W-:-:S04]  /*23d80*/  FADD.FTZ R2, -R3, R6 ;  /* 0x0000000603027221 */ /* 0x000fc80000010100 */
[----:B------:R-:W-:Y:S02]  /*23d90*/  FMUL.FTZ R2, R2, 0.5 ;  /* 0x3f00000002027820 */ /* 0x000fe40000410000 */
.L_x_5968:
[----:B------:R-:W-:Y:S05]  /*23da0*/  BSYNC B1 ;  /* 0x0000000000017941 */ /* 0x000fea0003800000 */
.L_x_5966:
        /* <DEDUP_REMOVED lines=11> */
.L_x_5970:
[----:B------:R-:W-:-:S04]  /*23e60*/  FADD.FTZ R7, R5, -R8 ;  /* 0x8000000805077221 */ /* 0x000fc80000010000 */
[----:B------:R-:W-:Y:S02]  /*23e70*/  FMUL.FTZ R7, R7, 0.5 ;  /* 0x3f00000007077820 */ /* 0x000fe40000410000 */
.L_x_5971:
[----:B------:R-:W-:Y:S05]  /*23e80*/  BSYNC B1 ;  /* 0x0000000000017941 */ /* 0x000fea0003800000 */
.L_x_5969:
        /* <DEDUP_REMOVED lines=35> */
.L_x_5964:
[----:B------:R0:W1:Y:S02]  /*240c0*/  MUFU.SQRT R28, R24 ;  /* 0x00000018001c7308 */ /* 0x0000640000002000 */
.L_x_5963:
[----:B------:R-:W-:Y:S05]  /*240d0*/  BSYNC B0 ;  /* 0x0000000000007941 */ /* 0x000fea0003800000 */
.L_x_5962:
        /* <DEDUP_REMOVED lines=24> */
.L_x_5978:
[----:B------:R-:W-:-:S04]  /*24260*/  FADD.FTZ R3, -R3, R6 ;  /* 0x0000000603037221 */ /* 0x000fc80000010100 */
[----:B------:R-:W-:Y:S02]  /*24270*/  FMUL.FTZ R3, R3, 0.5 ;  /* 0x3f00000003037820 */ /* 0x000fe40000410000 */
.L_x_5979:
[----:B------:R-:W-:Y:S05]  /*24280*/  BSYNC B1 ;  /* 0x0000000000017941 */ /* 0x000fea0003800000 */
.L_x_5977:
        /* <DEDUP_REMOVED lines=10> */
.L_x_5981:
[----:B------:R-:W-:-:S04]  /*24330*/  FADD.FTZ R4, -R4, R5 ;  /* 0x0000000504047221 */ /* 0x000fc80000010100 */
[----:B------:R-:W-:Y:S02]  /*24340*/  FMUL.FTZ R4, R4, 0.5 ;  /* 0x3f00000004047820 */ /* 0x000fe40000410000 */
.L_x_5982:
[----:B------:R-:W-:Y:S05]  /*24350*/  BSYNC B1 ;  /* 0x0000000000017941 */ /* 0x000fea0003800000 */
.L_x_5980:
[----:B------:R-:W-:Y:S01]  /*24360*/  FADD.FTZ R3, R4, R3 ;  /* 0x0000000304037221 */ /* 0x000fe20000010000 */
[----:B------:R-:W-:Y:S01]  /*24370*/  PLOP3.LUT P0, PT, PT, PT, PT, 0x80, 0x0 ;  /* 0x000000000000781c */ /* 0x000fe20003f0f070 */
[----:B------:R-:W-:-:S04]  /*24380*/  FADD.FTZ R30, R29, R30 ;  /* 0x0000001e1d1e7221 */ /* 0x000fc80000010000 */
[----:B------:R-:W-:-:S06]  /*24390*/  FMUL.FTZ R30, R30, R3 ;  /* 0x000000031e1e7220 */ /* 0x000fcc0000410000 */
[----:B------:R-:W2:Y:S01]  /*243a0*/  MUFU.SQRT R30, R30 ;  /* 0x0000001e001e7308 */ /* 0x000ea20000002000 */
[----:B------:R-:W-:Y:S05]  /*243b0*/  BRA `(.L_x_5974) ;  /* 0x000001a000007947 */ /* 0x000fea0003800000 */
.L_x_5976:
        /* <DEDUP_REMOVED lines=15> */
.L_x_5975:
        /* <DEDUP_REMOVED lines=8> */
.L_x_5973:
[----:B------:R-:W-:Y:S01]  /*24530*/  PLOP3.LUT P0, PT, PT, PT, PT, 0x80, 0x0 ;  /* 0x000000000000781c */ /* 0x000fe20003f0f070 */
[----:B------:R-:W-:Y:S02]  /*24540*/  FMUL.FTZ R30, R30, 16777216 ;  /* 0x4b8000001e1e7820 */ /* 0x000fe40000410000 */
[----:B------:R-:W-:-:S05]  /*24550*/  FMUL.FTZ R29, R29, 16777216 ;  /* 0x4b8000001d1d7820 */ /* 0x000fca0000410000 */
.L_x_5974:
[----:B------:R-:W-:Y:S05]  /*24560*/  BSYNC B0 ;  /* 0x0000000000007941 */ /* 0x000fea0003800000 */
.L_x_5972:
        /* <DEDUP_REMOVED lines=33> */
.L_x_5985:
        /* <DEDUP_REMOVED lines=28> */
.L_x_5984:
        /* <DEDUP_REMOVED lines=20> */
.L_x_5989:
[----:B------:R-:W-:Y:S05]  /*24a80*/  BSYNC B4 ;  /* 0x0000000000047941 */ /* 0x000fea0003800000 */
.L_x_5988:
        /* <DEDUP_REMOVED lines=18> */
.L_x_5991:
[----:B------:R-:W-:Y:S02]  /*24bb0*/  ISETP.GE.AND P0, PT, R29, RZ, PT ;  /* 0x000000ff1d00720c */ /* 0x000fe40003f06270 */
[----:B------:R-:W-:-:S11]  /*24bc0*/  MOV R3, 0x3fd774eb ;  /* 0x3fd774eb00037802 */ /* 0x000fd60000000f00 */
[----:B------:R-:W-:-:S04]  /*24bd0*/  @P0 FFMA.FTZ R2, R3, 0.93318945169448852539, -R2 ;  /* 0x3f6ee58103020823 */ /* 0x000fc80000010802 */
[----:B------:R-:W-:Y:S02]  /*24be0*/  @!P0 FFMA.FTZ R2, R3, 0.93318945169448852539, R2 ;  /* 0x3f6ee58103028823 */ /* 0x000fe40000010002 */
.L_x_5992:
[----:B------:R-:W-:Y:S05]  /*24bf0*/  BSYNC B0 ;  /* 0x0000000000007941 */ /* 0x000fea0003800000 */
.L_x_5990:
        /* <DEDUP_REMOVED lines=11> */
.L_x_5987:
        /* <DEDUP_REMOVED lines=17> */
.L_x_5994:
[----:B------:R-:W-:Y:S05]  /*24dc0*/  BSYNC B4 ;  /* 0x0000000000047941 */ /* 0x000fea0003800000 */
.L_x_5993:
        /* <DEDUP_REMOVED lines=18> */
.L_x_5996:
[----:B------:R-:W-:Y:S02]  /*24ef0*/  ISETP.GE.AND P0, PT, R29, RZ, PT ;  /* 0x000000ff1d00720c */ /* 0x000fe40003f06270 */
[----:B------:R-:W-:-:S11]  /*24f00*/  MOV R3, 0x3fd774eb ;  /* 0x3fd774eb00037802 */ /* 0x000fd60000000f00 */
[----:B------:R-:W-:-:S04]  /*24f10*/  @P0 FFMA.FTZ R2, R3, 0.93318945169448852539, -R2 ;  /* 0x3f6ee58103020823 */ /* 0x000fc80000010802 */
[----:B------:R-:W-:Y:S02]  /*24f20*/  @!P0 FFMA.FTZ R2, R3, 0.93318945169448852539, R2 ;  /* 0x3f6ee58103028823 */ /* 0x000fe40000010002 */
.L_x_5997:
[----:B------:R-:W-:Y:S05]  /*24f30*/  BSYNC B0 ;  /* 0x0000000000007941 */ /* 0x000fea0003800000 */
.L_x_5995:
        /* <DEDUP_REMOVED lines=10> */
.L_x_5986:
[----:B------:R-:W-:Y:S05]  /*24fe0*/  BSYNC B3 ;  /* 0x0000000000037941 */ /* 0x000fea0003800000 */
.L_x_5983:
[----:B------:R-:W-:-:S13]  /*24ff0*/  ISETP.NE.AND P0, PT, R25, RZ, PT ;  /* 0x000000ff1900720c */ /* 0x000fda0003f05270 */
[----:B-1----:R-:W-:-:S05]  /*25000*/  @!P0 FADD.FTZ R28, -R28, -RZ ;  /* 0x800000ff1c1c8221 */ /* 0x002fca0000010100 */
[----:B------:R-:W-:Y:S01]  /*25010*/  MOV R25, R28 ;  /* 0x0000001c00197202 */ /* 0x000fe20000000f00 */
[----:B------:R-:W-:Y:S05]  /*25020*/  BRA `(.L_x_5957) ;  /* 0x00000db000007947 */ /* 0x000fea0003800000 */
.L_x_5961:
[----:B------:R-:W-:Y:S02]  /*25030*/  FADD.FTZ R24, -R27, 6.1232342629258392722e-17 ;  /* 0x248d31321b187421 */ /* 0x000fe40000010100 */
[----:B------:R-:W-:Y:S02]  /*25040*/  FADD.FTZ R25, -R26, -RZ ;  /* 0x800000ff1a197221 */ /* 0x000fe40000010100 */
[----:B------:R-:W-:Y:S01]  /*25050*/  FADD.FTZ R24, R24, 1.5707963705062866211 ;  /* 0x3fc90fdb18187421 */ /* 0x000fe20000010000 */
[----:B------:R-:W-:Y:S05]  /*25060*/  BRA `(.L_x_5957) ;  /* 0x00000d7000007947 */ /* 0x000fea0003800000 */
.L_x_5960:
[----:B------:R-:W-:Y:S01]  /*25070*/  HFMA2.MMA R24, -RZ, RZ, 0, 0 ;  /* 0x00000000ff187435 */ /* 0x000fe200000001ff */
[----:B------:R-:W-:Y:S01]  /*25080*/  FADD.FTZ R25, -R26, -RZ ;  /* 0x800000ff1a197221 */ /* 0x000fe20000010100 */
[----:B------:R-:W-:Y:S05]  /*25090*/  BRA `(.L_x_5957) ;  /* 0x00000d4000007947 */ /* 0x000fea0003800000 */
.L_x_5959:
        /* <DEDUP_REMOVED lines=24> */
.L_x_6002:
[----:B------:R-:W-:Y:S05]  /*25220*/  BSYNC B4 ;  /* 0x0000000000047941 */ /* 0x000fea0003800000 */
.L_x_6001:
        /* <DEDUP_REMOVED lines=18> */
.L_x_6004:
[----:B------:R-:W-:Y:S02]  /*25350*/  ISETP.GE.AND P0, PT, R27, RZ, PT ;  /* 0x000000ff1b00720c */ /* 0x000fe40003f06270 */
[----:B------:R-:W-:-:S11]  /*25360*/  MOV R3, 0x3fd774eb ;  /* 0x3fd774eb00037802 */ /* 0x000fd60000000f00 */
[----:B------:R-:W-:-:S04]  /*25370*/  @P0 FFMA.FTZ R2, R3, 0.93318945169448852539, -R2 ;  /* 0x3f6ee58103020823 */ /* 0x000fc80000010802 */
[----:B------:R-:W-:Y:S02]  /*25380*/  @!P0 FFMA.FTZ R2, R3, 0.93318945169448852539, R2 ;  /* 0x3f6ee58103028823 */ /* 0x000fe40000010002 */
.L_x_6005:
[----:B------:R-:W-:Y:S05]  /*25390*/  BSYNC B0 ;  /* 0x0000000000007941 */ /* 0x000fea0003800000 */
.L_x_6003:
        /* <DEDUP_REMOVED lines=13> */
.L_x_6000:
        /* <DEDUP_REMOVED lines=12> */
.L_x_6008:
[----:B------:R-:W-:Y:S05]  /*25530*/  BSYNC B4 ;  /* 0x0000000000047941 */ /* 0x000fea0003800000 */
.L_x_6007:
        /* <DEDUP_REMOVED lines=18> */
.L_x_6010:
[----:B------:R-:W-:Y:S02]  /*25660*/  ISETP.GE.AND P0, PT, R27, RZ, PT ;  /* 0x000000ff1b00720c */ /* 0x000fe40003f06270 */
[----:B------:R-:W-:-:S11]  /*25670*/  MOV R3, 0x3fd774eb ;  /* 0x3fd774eb00037802 */ /* 0x000fd60000000f00 */
[----:B------:R-:W-:-:S04]  /*25680*/  @P0 FFMA.FTZ R2, R3, 0.93318945169448852539, -R2 ;  /* 0x3f6ee58103020823 */ /* 0x000fc80000010802 */
[----:B------:R-:W-:Y:S02]  /*25690*/  @!P0 FFMA.FTZ R2, R3, 0.93318945169448852539, R2 ;  /* 0x3f6ee58103028823 */ /* 0x000fe40000010002 */
.L_x_6011:
[----:B------:R-:W-:Y:S05]  /*256a0*/  BSYNC B0 ;  /* 0x0000000000007941 */ /* 0x000fea0003800000 */
.L_x_6009:
        /* <DEDUP_REMOVED lines=27> */
.L_x_5999:
        /* <DEDUP_REMOVED lines=33> */
.L_x_6013:
[----:B------:R-:W-:Y:S05]  /*25a70*/  BSYNC B4 ;  /* 0x0000000000047941 */ /* 0x000fea0003800000 */
.L_x_6012:
        /* <DEDUP_REMOVED lines=18> */
.L_x_6015:
[----:B------:R-:W-:Y:S02]  /*25ba0*/  ISETP.GE.AND P0, PT, R27, RZ, PT ;  /* 0x000000ff1b00720c */ /* 0x000fe40003f06270 */
[----:B------:R-:W-:-:S11]  /*25bb0*/  MOV R3, 0x3fd774eb ;  /* 0x3fd774eb00037802 */ /* 0x000fd60000000f00 */
[----:B------:R-:W-:-:S04]  /*25bc0*/  @P0 FFMA.FTZ R2, R3, 0.93318945169448852539, -R2 ;  /* 0x3f6ee58103020823 */ /* 0x000fc80000010802 */
[----:B------:R-:W-:Y:S02]  /*25bd0*/  @!P0 FFMA.FTZ R2, R3, 0.93318945169448852539, R2 ;  /* 0x3f6ee58103028823 */ /* 0x000fe40000010002 */
.L_x_6016:
[----:B------:R-:W-:Y:S05]  /*25be0*/  BSYNC B0 ;  /* 0x0000000000007941 */ /* 0x000fea0003800000 */
.L_x_6014:
        /* <DEDUP_REMOVED lines=10> */
.L_x_6006:
[----:B------:R-:W-:Y:S05]  /*25c90*/  BSYNC B3 ;  /* 0x0000000000037941 */ /* 0x000fea0003800000 */
.L_x_5998:
[----:B------:R-:W-:Y:S01]  /*25ca0*/  ISETP.NE.AND P0, PT, R25, RZ, PT ;  /* 0x000000ff1900720c */ /* 0x000fe20003f05270 */
[----:B------:R-:W-:Y:S02]  /*25cb0*/  FADD.FTZ R25, R30, 0.69314718246459960938 ;  /* 0x3f3172181e197421 */ /* 0x000fe40000010000 */
[----:B------:R-:W-:-:S10]  /*25cc0*/  FADD.FTZ R24, |R2|, -RZ ;  /* 0x800000ff02187221 */ /* 0x000fd40000010200 */
[----:B------:R-:W-:Y:S01]  /*25cd0*/  @!P0 FADD.FTZ R25, -R25, -RZ ;  /* 0x800000ff19198221 */ /* 0x000fe20000010100 */
[----:B------:R-:W-:Y:S05]  /*25ce0*/  BRA `(.L_x_5957) ;  /* 0x000000f000007947 */ /* 0x000fea0003800000 */
.L_x_5958:
        /* <DEDUP_REMOVED lines=15> */
.L_x_5957:
[----:B------:R-:W-:Y:S05]  /*25de0*/  BSYNC B2 ;  /* 0x0000000000027941 */ /* 0x000fea0003800000 */
.L_x_5956:
[----:B------:R-:W-:Y:S01]  /*25df0*/  IADD3 R3, R13, 0x380, RZ ;  /* 0x000003800d037810 */ /* 0x000fe20007ffe0ff */
[----:B------:R-:W-:Y:S03]  /*25e00*/  BSSY B2, `(.L_x_6017) ;  /* 0x000027f000027945 */ /* 0x000fe60003800000 */
        /* <DEDUP_REMOVED lines=111> */
.L_x_6026:
        /* <DEDUP_REMOVED lines=10> */
.L_x_6028:
[----:B------:R-:W-:-:S04]  /*265a0*/  FADD.FTZ R2, -R3, R6 ;  /* 0x0000000603027221 */ /* 0x000fc80000010100 */
[----:B------:R-:W-:Y:S02]  /*265b0*/  FMUL.FTZ R2, R2, 0.5 ;  /* 0x3f00000002027820 */ /* 0x000fe40000410000 */
.L_x_6029:
[----:B------:R-:W-:Y:S05]  /*265c0*/  BSYNC B1 ;  /* 0x0000000000017941 */ /* 0x000fea0003800000 */
.L_x_6027:
        /* <DEDUP_REMOVED lines=11> */
.L_x_6031:
[----:B------:R-:W-:-:S04]  /*26680*/  FADD.FTZ R7, R5, -R8 ;  /* 0x8000000805077221 */ /* 0x000fc80000010000 */
[----:B------:R-:W-:Y:S02]  /*26690*/  FMUL.FTZ R7, R7, 0.5 ;  /* 0x3f00000007077820 */ /* 0x000fe40000410000 */
.L_x_6032:
[----:B------:R-:W-:Y:S05]  /*266a0*/  BSYNC B1 ;  /* 0x0000000000017941 */ /* 0x000fea0003800000 */
.L_x_6030:
        /* <DEDUP_REMOVED lines=35> */
.L_x_6025:
[----:B------:R0:W1:Y:S02]  /*268e0*/  MUFU.SQRT R30, R31 ;  /* 0x0000001f001e7308 */ /* 0x0000640000002000 */
.L_x_6024:
[----:B------:R-:W-:Y:S05]  /*268f0*/  BSYNC B0 ;  /* 0x0000000000007941 */ /* 0x000fea0003800000 */
.L_x_6023:
        /* <DEDUP_REMOVED lines=24> */
.L_x_6039:
[----:B------:R-:W-:-:S04]  /*26a80*/  FADD.FTZ R3, -R3, R6 ;  /* 0x0000000603037221 */ /* 0x000fc80000010100 */
[----:B------:R-:W-:Y:S02]  /*26a90*/  FMUL.FTZ R3, R3, 0.5 ;  /* 0x3f00000003037820 */ /* 0x000fe40000410000 */
.L_x_6040:
[----:B------:R-:W-:Y:S05]  /*26aa0*/  BSYNC B1 ;  /* 0x0000000000017941 */ /* 0x000fea0003800000 */
.L_x_6038:
        /* <DEDUP_REMOVED lines=10> */
.L_x_6042:
[----:B------:R-:W-:-:S04]  /*26b50*/  FADD.FTZ R4, -R4, R5 ;  /* 0x0000000504047221 */ /* 0x000fc80000010100 */
[----:B------:R-:W-:Y:S02]  /*26b60*/  FMUL.FTZ R4, R4, 0.5 ;  /* 0x3f00000004047820 */ /* 0x000fe40000410000 */
.L_x_6043:
[----:B------:R-:W-:Y:S05]  /*26b70*/  BSYNC B1 ;  /* 0x0000000000017941 */ /* 0x000fea0003800000 */
.L_x_6041:
[----:B------:R-:W-:Y:S01]  /*26b80*/  FADD.FTZ R4, R4, R3 ;  /* 0x0000000304047221 */ /* 0x000fe20000010000 */
[----:B------:R-:W-:Y:S01]  /*26b90*/  PLOP3.LUT P0, PT, PT, PT, PT, 0x80, 0x0 ;  /* 0x000000000000781c */ /* 0x000fe20003f0f070 */
[----:B------:R-:W-:-:S04]  /*26ba0*/  FADD.FTZ R33, R28, R33 ;  /* 0x000000211c217221 */ /* 0x000fc80000010000 */
[----:B------:R-:W-:-:S06]  /*26bb0*/  FMUL.FTZ R33, R33, R4 ;  /* 0x0000000421217220 */ /* 0x000fcc0000410000 */
[----:B------:R-:W2:Y:S01]  /*26bc0*/  MUFU.SQRT R33, R33 ;  /* 0x0000002100217308 */ /* 0x000ea20000002000 */
[----:B------:R-:W-:Y:S05]  /*26bd0*/  BRA `(.L_x_6035) ;  /* 0x000001a000007947 */ /* 0x000fea0003800000 */
.L_x_6037:
        /* <DEDUP_REMOVED lines=15> */
.L_x_6036:
        /* <DEDUP_REMOVED lines=8> */
.L_x_6034:
[----:B------:R-:W-:Y:S01]  /*26d50*/  PLOP3.LUT P0, PT, PT, PT, PT, 0x80, 0x0 ;  /* 0x000000000000781c */ /* 0x000fe20003f0f070 */
[----:B------:R-:W-:Y:S02]  /*26d60*/  FMUL.FTZ R33, R33, 16777216 ;  /* 0x4b80000021217820 */ /* 0x000fe40000410000 */
[----:B------:R-:W-:-:S05]  /*26d70*/  FMUL.FTZ R28, R28, 16777216 ;  /* 0x4b8000001c1c7820 */ /* 0x000fca0000410000 */
.L_x_6035:
[----:B------:R-:W-:Y:S05]  /*26d80*/  BSYNC B0 ;  /* 0x0000000000007941 */ /* 0x000fea0003800000 */
.L_x_6033:
        /* <DEDUP_REMOVED lines=33> */
.L_x_6046:
        /* <DEDUP_REMOVED lines=28> */
.L_x_6045:
        /* <DEDUP_REMOVED lines=20> */
.L_x_6050:
[----:B------:R-:W-:Y:S05]  /*272a0*/  BSYNC B4 ;  /* 0x0000000000047941 */ /* 0x000fea0003800000 */
.L_x_6049:
        /* <DEDUP_REMOVED lines=18> */
.L_x_6052:
[----:B------:R-:W-:Y:S02]  /*273d0*/  ISETP.GE.AND P0, PT, R28, RZ, PT ;  /* 0x000000ff1c00720c */ /* 0x000fe40003f06270 */
[----:B------:R-:W-:-:S11]  /*273e0*/  MOV R3, 0x3fd774eb ;  /* 0x3fd774eb00037802 */ /* 0x000fd60000000f00 */
[----:B------:R-:W-:-:S04]  /*273f0*/  @P0 FFMA.FTZ R2, R3, 0.93318945169448852539, -R2 ;  /* 0x3f6ee58103020823 */ /* 0x000fc80000010802 */
[----:B------:R-:W-:Y:S02]  /*27400*/  @!P0 FFMA.FTZ R2, R3, 0.93318945169448852539, R2 ;  /* 0x3f6ee58103028823 */ /* 0x000fe40000010002 */
.L_x_6053:
[----:B------:R-:W-:Y:S05]  /*27410*/  BSYNC B0 ;  /* 0x0000000000007941 */ /* 0x000fea0003800000 */
.L_x_6051:
        /* <DEDUP_REMOVED lines=11> */
.L_x_6048:
        /* <DEDUP_REMOVED lines=17> */
.L_x_6055:
[----:B------:R-:W-:Y:S05]  /*275e0*/  BSYNC B4 ;  /* 0x0000000000047941 */ /* 0x000fea0003800000 */
.L_x_6054:
        /* <DEDUP_REMOVED lines=18> */
.L_x_6057:
[----:B------:R-:W-:Y:S02]  /*27710*/  ISETP.GE.AND P0, PT, R28, RZ, PT ;  /* 0x000000ff1c00720c */ /* 0x000fe40003f06270 */
[----:B------:R-:W-:-:S11]  /*27720*/  MOV R3, 0x3fd774eb ;  /* 0x3fd774eb00037802 */ /* 0x000fd60000000f00 */
[----:B------:R-:W-:-:S04]  /*27730*/  @P0 FFMA.FTZ R2, R3, 0.93318945169448852539, -R2 ;  /* 0x3f6ee58103020823 */ /* 0x000fc80000010802 */
[----:B------:R-:W-:Y:S02]  /*27740*/  @!P0 FFMA.FTZ R2, R3, 0.93318945169448852539, R2 ;  /* 0x3f6ee58103028823 */ /* 0x000fe40000010002 */
.L_x_6058:
[----:B------:R-:W-:Y:S05]  /*27750*/  BSYNC B0 ;  /* 0x0000000000007941 */ /* 0x000fea0003800000 */
.L_x_6056:
        /* <DEDUP_REMOVED lines=10> */
.L_x_6047:
[----:B------:R-:W-:Y:S05]  /*27800*/  BSYNC B3 ;  /* 0x0000000000037941 */ /* 0x000fea0003800000 */
.L_x_6044:
[----:B------:R-:W-:-:S13]  /*27810*/  ISETP.NE.AND P0, PT, R29, RZ, PT ;  /* 0x000000ff1d00720c */ /* 0x000fda0003f05270 */
[----:B-1----:R-:W-:Y:S01]  /*27820*/  @!P0 FADD.FTZ R30, -R30, -RZ ;  /* 0x800000ff1e1e8221 */ /* 0x002fe20000010100 */
[----:B------:R-:W-:Y:S05]  /*27830*/  BRA `(.L_x_6018) ;  /* 0x00000db000007947 */ /* 0x000fea0003800000 */
.L_x_6022:
[----:B------:R-:W-:Y:S02]  /*27840*/  FADD.FTZ R3, -R26, 6.1232342629258392722e-17 ;  /* 0x248d31321a037421 */ /* 0x000fe40000010100 */
[----:B------:R-:W-:Y:S02]  /*27850*/  FADD.FTZ R30, -R27, -RZ ;  /* 0x800000ff1b1e7221 */ /* 0x000fe40000010100 */
[----:B------:R-:W-:Y:S01]  /*27860*/  FADD.FTZ R3, R3, 1.5707963705062866211 ;  /* 0x3fc90fdb03037421 */ /* 0x000fe20000010000 */
[----:B------:R-:W-:Y:S05]  /*27870*/  BRA `(.L_x_6018) ;  /* 0x00000d7000007947 */ /* 0x000fea0003800000 */
.L_x_6021:
[----:B------:R-:W-:Y:S01]  /*27880*/  FADD.FTZ R30, -R27, -RZ ;  /* 0x800000ff1b1e7221 */ /* 0x000fe20000010100 */
[----:B------:R-:W-:Y:S01]  /*27890*/  MOV R3, RZ ;  /* 0x000000ff00037202 */ /* 0x000fe20000000f00 */
[----:B------:R-:W-:Y:S05]  /*278a0*/  BRA `(.L_x_6018) ;  /* 0x00000d4000007947 */ /* 0x000fea0003800000 */
.L_x_6020:
        /* <DEDUP_REMOVED lines=24> */
.L_x_6063:
[----:B------:R-:W-:Y:S05]  /*27a30*/  BSYNC B4 ;  /* 0x0000000000047941 */ /* 0x000fea0003800000 */
.L_x_6062:
        /* <DEDUP_REMOVED lines=18> */
.L_x_6065:
[----:B------:R-:W-:Y:S02]  /*27b60*/  ISETP.GE.AND P0, PT, R26, RZ, PT ;  /* 0x000000ff1a00720c */ /* 0x000fe40003f06270 */
[----:B------:R-:W-:-:S11]  /*27b70*/  MOV R3, 0x3fd774eb ;  /* 0x3fd774eb00037802 */ /* 0x000fd60000000f00 */
[----:B------:R-:W-:-:S04]  /*27b80*/  @P0 FFMA.FTZ R2, R3, 0.93318945169448852539, -R2 ;  /* 0x3f6ee58103020823 */ /* 0x000fc80000010802 */
[----:B------:R-:W-:Y:S02]  /*27b90*/  @!P0 FFMA.FTZ R2, R3, 0.93318945169448852539, R2 ;  /* 0x3f6ee58103028823 */ /* 0x000fe40000010002 */
.L_x_6066:
[----:B------:R-:W-:Y:S05]  /*27ba0*/  BSYNC B0 ;  /* 0x0000000000007941 */ /* 0x000fea0003800000 */
.L_x_6064:
        /* <DEDUP_REMOVED lines=13> */
.L_x_6061:
        /* <DEDUP_REMOVED lines=12> */
.L_x_6069:
[----:B------:R-:W-:Y:S05]  /*27d40*/  BSYNC B4 ;  /* 0x0000000000047941 */ /* 0x000fea0003800000 */
.L_x_6068:
        /* <DEDUP_REMOVED lines=18> */
.L_x_6071:
[----:B------:R-:W-:Y:S02]  /*27e70*/  ISETP.GE.AND P0, PT, R26, RZ, PT ;  /* 0x000000ff1a00720c */ /* 0x000fe40003f06270 */
[----:B------:R-:W-:-:S11]  /*27e80*/  MOV R3, 0x3fd774eb ;  /* 0x3fd774eb00037802 */ /* 0x000fd60000000f00 */
[----:B------:R-:W-:-:S04]  /*27e90*/  @P0 FFMA.FTZ R2, R3, 0.93318945169448852539, -R2 ;  /* 0x3f6ee58103020823 */ /* 0x000fc80000010802 */
[----:B------:R-:W-:Y:S02]  /*27ea0*/  @!P0 FFMA.FTZ R2, R3, 0.93318945169448852539, R2 ;  /* 0x3f6ee58103028823 */ /* 0x000fe40000010002 */
.L_x_6072:
[----:B------:R-:W-:Y:S05]  /*27eb0*/  BSYNC B0 ;  /* 0x0000000000007941 */ /* 0x000fea0003800000 */
.L_x_6070:
        /* <DEDUP_REMOVED lines=27> */
.L_x_6060:
        /* <DEDUP_REMOVED lines=33> */
.L_x_6074:
[----:B------:R-:W-:Y:S05]  /*28280*/  BSYNC B4 ;  /* 0x0000000000047941 */ /* 0x000fea0003800000 */
.L_x_6073:
        /* <DEDUP_REMOVED lines=18> */
.L_x_6076:
[----:B------:R-:W-:Y:S02]  /*283b0*/  ISETP.GE.AND P0, PT, R26, RZ, PT ;  /* 0x000000ff1a00720c */ /* 0x000fe40003f06270 */
[----:B------:R-:W-:-:S11]  /*283c0*/  MOV R3, 0x3fd774eb ;  /* 0x3fd774eb00037802 */ /* 0x000fd60000000f00 */
[----:B------:R-:W-:-:S04]  /*283d0*/  @P0 FFMA.FTZ R2, R3, 0.93318945169448852539, -R2 ;  /* 0x3f6ee58103020823 */ /* 0x000fc80000010802 */
[----:B------:R-:W-:Y:S02]  /*283e0*/  @!P0 FFMA.FTZ R2, R3, 0.93318945169448852539, R2 ;  /* 0x3f6ee58103028823 */ /* 0x000fe40000010002 */
.L_x_6077:
[----:B------:R-:W-:Y:S05]  /*283f0*/  BSYNC B0 ;  /* 0x0000000000007941 */ /* 0x000fea0003800000 */
.L_x_6075:
        /* <DEDUP_REMOVED lines=10> */
.L_x_6067:
[----:B------:R-:W-:Y:S05]  /*284a0*/  BSYNC B3 ;  /* 0x0000000000037941 */ /* 0x000fea0003800000 */
.L_x_6059:
[----:B------:R-:W-:Y:S01]  /*284b0*/  ISETP.NE.AND P0, PT, R29, RZ, PT ;  /* 0x000000ff1d00720c */ /* 0x000fe20003f05270 */
[----:B------:R-:W-:Y:S02]  /*284c0*/  FADD.FTZ R30, R31, 0.69314718246459960938 ;  /* 0x3f3172181f1e7421 */ /* 0x000fe40000010000 */
[----:B------:R-:W-:-:S10]  /*284d0*/  FADD.FTZ R3, |R2|, -RZ ;  /* 0x800000ff02037221 */ /* 0x000fd40000010200 */
[----:B------:R-:W-:Y:S01]  /*284e0*/  @!P0 FADD.FTZ R30, -R30, -RZ ;  /* 0x800000ff1e1e8221 */ /* 0x000fe20000010100 */
[----:B------:R-:W-:Y:S05]  /*284f0*/  BRA `(.L_x_6018) ;  /* 0x000000f000007947 */ /* 0x000fea0003800000 */
.L_x_6019:
        /* <DEDUP_REMOVED lines=15> */
.L_x_6018:
[----:B------:R-:W-:Y:S05]  /*285f0*/  BSYNC B2 ;  /* 0x0000000000027941 */ /* 0x000fea0003800000 */
.L_x_6017:
[----:B------:R-:W-:Y:S01]  /*28600*/  ISETP.GE.AND P0, PT, R13, R10, PT ;  /* 0x0000000a0d00720c */ /* 0x000fe20003f06270 */
[----:B------:R-:W-:Y:S01]  /*28610*/  BSSY B0, `(.L_x_6078) ;  /* 0x000003b000007945 */ /* 0x000fe20003800000 */
[----:B------:R-:W-:Y:S11]  /*28620*/  BSSY B1, `(.L_x_6079) ;  /* 0x0000032000017945 */ /* 0x000ff60003800000 */
[----:B------:R-:W-:Y:S05]  /*28630*/  @P0 BRA `(.L_x_6080) ;  /* 0x000000f000000947 */ /* 0x000fea0003800000 */
[----:B------:R-:W1:Y:S01]  /*28640*/  S2R R13, SR_TID.X ;  /* 0x00000000000d7919 */ /* 0x000e620000002100 */
[----:B------:R-:W-:Y:S01]  /*28650*/  HFMA2.MMA R5, -RZ, RZ, 0, 2.384185791015625e-07 ;  /* 0x00000004ff057435 */ /* 0x000fe200000001ff */
[----:B------:R-:W-:-:S02]  /*28660*/  F2FP.PACK_AB R11, R12, R11 ;  /* 0x0000000b0c0b723e */ /* 0x000fc400000000ff */
[----:B-1----:R-:W-:Y:S02]  /*28670*/  IADD3 R4, R0, R13, RZ ;  /* 0x0000000d00047210 */ /* 0x002fe40007ffe0ff */
[----:B------:R-:W-:-:S05]  /*28680*/  IADD3 R13, R13, 0x80, RZ ;  /* 0x000000800d0d7810 */ /* 0x000fca0007ffe0ff */
[----:B------:R-:W-:Y:S01]  /*28690*/  IMAD.WIDE.U32 R4, R4, R5, c[0x0][0x168] ;  /* 0x00005a0004047625 */ /* 0x000fe200078e0005 */
[----:B------:R-:W-:-:S04]  /*286a0*/  ISETP.GE.AND P0, PT, R13, R10, PT ;  /* 0x0000000a0d00720c */ /* 0x000fc80003f06270 */
[----:B------:R1:W-:Y:S09]  /*286b0*/  STG.E [R4.64], R11 ;  /* 0x0000000b04007986 */ /* 0x0003f2000c101904 */
[----:B------:R-:W-:Y:S05]  /*286c0*/  @P0 BRA `(.L_x_6081) ;  /* 0x000000e000000947 */ /* 0x000fea0003800000 */
[----:B-1----:R-:W-:Y:S02]  /*286d0*/  IADD3 R4, R0, R13, RZ ;  /* 0x0000000d00047210 */ /* 0x002fe40007ffe0ff */
[----:B------:R-:W-:-:S02]  /*286e0*/  MOV R5, 0x4 ;  /* 0x0000000400057802 */ /* 0x000fc40000000f00 */
[----:B------:R-:W-:Y:S02]  /*286f0*/  F2FP.PACK_AB R7, R15, R14 ;  /* 0x0000000e0f07723e */ /* 0x000fe400000000ff */
[----:B------:R-:W-:Y:S01]  /*28700*/  IADD3 R13, R13, 0x80, RZ ;  /* 0x000000800d0d7810 */ /* 0x000fe20007ffe0ff */
[----:B------:R-:W-:-:S05]  /*28710*/  IMAD.WIDE.U32 R4, R4, R5, c[0x0][0x168] ;  /* 0x00005a0004047625 */ /* 0x000fca00078e0005 */
[----:B------:R1:W-:Y:S02]  /*28720*/  STG.E [R4.64], R7 ;  /* 0x0000000704007986 */ /* 0x0003e4000c101904 */
.L_x_6080:
[----:B------:R-:W-:-:S13]  /*28730*/  ISETP.GE.AND P0, PT, R13, R10, PT ;  /* 0x0000000a0d00720c */ /* 0x000fda0003f06270 */
[----:B------:R-:W-:Y:S05]  /*28740*/  @P0 BRA `(.L_x_6082) ;  /* 0x000000e000000947 */ /* 0x000fea0003800000 */
[----:B-1----:R-:W-:Y:S02]  /*28750*/  IADD3 R4, R0, R13, RZ ;  /* 0x0000000d00047210 */ /* 0x002fe40007ffe0ff */
[----:B------:R-:W-:Y:S02]  /*28760*/  MOV R5, 0x4 ;  /* 0x0000000400057802 */ /* 0x000fe40000000f00 */
[----:B---3--:R-:W-:Y:S02]  /*28770*/  F2FP.PACK_AB R7, R17, R16 ;  /* 0x000000101107723e */ /* 0x008fe400000000ff */
[----:B------:R-:W-:Y:S01]  /*28780*/  IADD3 R13, R13, 0x80, RZ ;  /* 0x000000800d0d7810 */ /* 0x000fe20007ffe0ff */
[----:B------:R-:W-:-:S05]  /*28790*/  IMAD.WIDE.U32 R4, R4, R5, c[0x0][0x168] ;  /* 0x00005a0004047625 */ /* 0x000fca00078e0005 */
[----:B------:R1:W-:Y:S02]  /*287a0*/  STG.E [R4.64], R7 ;  /* 0x0000000704007986 */ /* 0x0003e4000c101904 */
.L_x_6081:
[----:B------:R-:W-:-:S13]  /*287b0*/  ISETP.GE.AND P0, PT, R13, R10, PT ;  /* 0x0000000a0d00720c */ /* 0x000fda0003f06270 */
[----:B------:R-:W-:Y:S05]  /*287c0*/  @P0 BRA `(.L_x_6083) ;  /* 0x000000e000000947 */ /* 0x000fea0003800000 */
[----:B-1----:R-:W-:Y:S01]  /*287d0*/  HFMA2.MMA R5, -RZ, RZ, 0, 2.384185791015625e-07 ;  /* 0x00000004ff057435 */ /* 0x002fe200000001ff */
[----:B------:R-:W-:Y:S02]  /*287e0*/  IADD3 R4, R0, R13, RZ ;  /* 0x0000000d00047210 */ /* 0x000fe40007ffe0ff */
[----:B------:R-:W-:Y:S02]  /*287f0*/  F2FP.PACK_AB R7, R19, R18 ;  /* 0x000000121307723e */ /* 0x000fe400000000ff */
[----:B------:R-:W-:-:S05]  /*28800*/  IADD3 R13, R13, 0x80, RZ ;  /* 0x000000800d0d7810 */ /* 0x000fca0007ffe0ff */
[----:B------:R-:W-:-:S05]  /*28810*/  IMAD.WIDE.U32 R4, R4, R5, c[0x0][0x168] ;  /* 0x00005a0004047625 */ /* 0x000fca00078e0005 */
[----:B------:R1:W-:Y:S02]  /*28820*/  STG.E [R4.64], R7 ;  /* 0x0000000704007986 */ /* 0x0003e4000c101904 */
.L_x_6082:
        /* <DEDUP_REMOVED lines=8> */
.L_x_6083:
[----:B------:R-:W-:-:S13]  /*288b0*/  ISETP.GE.AND P0, PT, R13, R10, PT ;  /* 0x0000000a0d00720c */ /* 0x000fda0003f06270 */
[----:B------:R-:W-:Y:S01]  /*288c0*/  @P0 BREAK B1 ;  /* 0x0000000000010942 */ /* 0x000fe20003800000 */
[----:B------:R-:W-:Y:S05]  /*288d0*/  @P0 BRA `(.L_x_6085) ;  /* 0x000000e000000947 */ /* 0x000fea0003800000 */
[----:B-1----:R-:W-:Y:S01]  /*288e0*/  HFMA2.MMA R5, -RZ, RZ, 0, 2.384185791015625e-07 ;  /* 0x00000004ff057435 */ /* 0x002fe200000001ff */
[----:B------:R-:W-:Y:S02]  /*288f0*/  IADD3 R4, R0, R13, RZ ;  /* 0x0000000d00047210 */ /* 0x000fe40007ffe0ff */
[----:B---3--:R-:W-:Y:S02]  /*28900*/  F2FP.PACK_AB R7, R23, R22 ;  /* 0x000000161707723e */ /* 0x008fe400000000ff */
[----:B------:R-:W-:-:S05]  /*28910*/  IADD3 R13, R13, 0x80, RZ ;  /* 0x000000800d0d7810 */ /* 0x000fca0007ffe0ff */
[----:B------:R-:W-:-:S05]  /*28920*/  IMAD.WIDE.U32 R4, R4, R5, c[0x0][0x168] ;  /* 0x00005a0004047625 */ /* 0x000fca00078e0005 */
[----:B------:R1:W-:Y:S02]  /*28930*/  STG.E [R4.64], R7 ;  /* 0x0000000704007986 */ /* 0x0003e4000c101904 */
.L_x_6084:
[----:B------:R-:W-:Y:S05]  /*28940*/  BSYNC B1 ;  /* 0x0000000000017941 */ /* 0x000fea0003800000 */
.L_x_6079:
[----:B------:R-:W-:-:S13]  /*28950*/  ISETP.GE.AND P0, PT, R13, R10, PT ;  /* 0x0000000a0d00720c */ /* 0x000fda0003f06270 */
[----:B-1----:R-:W-:Y:S02]  /*28960*/  @!P0 IADD3 R4, R0, R13, RZ ;  /* 0x0000000d00048210 */ /* 0x002fe40007ffe0ff */
[----:B------:R-:W-:Y:S02]  /*28970*/  @!P0 MOV R5, 0x4 ;  /* 0x0000000400058802 */ /* 0x000fe40000000f00 */
[----:B---3--:R-:W-:Y:S02]  /*28980*/  @!P0 F2FP.PACK_AB R7, R25, R24 ;  /* 0x000000181907823e */ /* 0x008fe400000000ff */
[----:B------:R-:W-:Y:S01]  /*28990*/  @!P0 IADD3 R13, R13, 0x80, RZ ;  /* 0x000000800d0d8810 */ /* 0x000fe20007ffe0ff */
[----:B------:R-:W-:-:S05]  /*289a0*/  @!P0 IMAD.WIDE.U32 R4, R4, R5, c[0x0][0x168] ;  /* 0x00005a0004048625 */ /* 0x000fca00078e0005 */
[----:B------:R1:W-:Y:S02]  /*289b0*/  @!P0 STG.E [R4.64], R7 ;  /* 0x0000000704008986 */ /* 0x0003e4000c101904 */
.L_x_6085:
[----:B------:R-:W-:Y:S05]  /*289c0*/  BSYNC B0 ;  /* 0x0000000000007941 */ /* 0x000fea0003800000 */
.L_x_6078:
[----:B------:R-:W-:Y:S01]  /*289d0*/  WARPSYNC 0xffffffff ;  /* 0xffffffff00007948 */ /* 0x000fe20003800000 */
[----:B------:R-:W-:-:S13]  /*289e0*/  ISETP.GE.AND P0, PT, R13, R10, PT ;  /* 0x0000000a0d00720c */ /* 0x000fda0003f06270 */
[----:B------:R-:W-:Y:S05]  /*289f0*/  @P0 EXIT ;  /* 0x000000000000094d */ /* 0x000fea0003800000 */
[----:B-1----:R-:W-:Y:S01]  /*28a00*/  HFMA2.MMA R7, -RZ, RZ, 0, 2.384185791015625e-07 ;  /* 0x00000004ff077435 */ /* 0x002fe200000001ff */
[----:B------:R-:W-:Y:S02]  /*28a10*/  IADD3 R2, R0, R13, RZ ;  /* 0x0000000d00027210 */ /* 0x000fe40007ffe0ff */
[----:B---3--:R-:W-:-:S07]  /*28a20*/  F2FP.PACK_AB R5, R30, R3 ;  /* 0x000000031e05723e */ /* 0x008fce00000000ff */
[----:B------:R-:W-:-:S05]  /*28a30*/  IMAD.WIDE.U32 R2, R2, R7, c[0x0][0x168] ;  /* 0x00005a0002027625 */ /* 0x000fca00078e0007 */
[----:B------:R-:W-:Y:S01]  /*28a40*/  STG.E [R2.64], R5 ;  /* 0x0000000502007986 */ /* 0x000fe2000c101904 */
[----:B------:R-:W-:Y:S05]  /*28a50*/  EXIT ;  /* 0x000000000000794d */ /* 0x000fea0003800000 */
        .weak           $__internal_5_$__cuda_sm3x_div_rn_ftz_f32_slowpath
        .type           $__internal_5_$__cuda_sm3x_div_rn_ftz_f32_slowpath,@function
        .size           $__internal_5_$__cuda_sm3x_div_rn_ftz_f32_slowpath,(.L_x_15794 - $__internal_5_$__cuda_sm3x_div_rn_ftz_f32_slowpath)
$__internal_5_$__cuda_sm3x_div_rn_ftz_f32_slowpath:
        /* <DEDUP_REMOVED lines=32> */
.L_x_6088:
[----:B------:R-:W-:Y:S05]  /*28c60*/  BSYNC B1 ;  /* 0x0000000000017941 */ /* 0x000fea0003800000 */
.L_x_6087:
[----:B------:R-:W-:Y:S01]  /*28c70*/  IADD3 R3, R3, -0x7f, RZ ;  /* 0xffffff8103037810 */ /* 0x000fe20007ffe0ff */
[----:B------:R-:W-:Y:S01]  /*28c80*/  BSSY B1, `(.L_x_6093) ;  /* 0x000001b000017945 */ /* 0x000fe20003800000 */
[----:B------:R-:W-:-:S03]  /*28c90*/  IADD3 R4, R4, -0x7f, RZ ;  /* 0xffffff8104047810 */ /* 0x000fc60007ffe0ff */
[----:B------:R-:W-:Y:S02]  /*28ca0*/  IMAD R34, R3, -0x800000, R6 ;  /* 0xff80000003227824 */ /* 0x000fe400078e0206 */
[C---:B------:R-:W-:Y:S01]  /*28cb0*/  IMAD R8, R4.reuse, -0x800000, R7 ;  /* 0xff80000004087824 */ /* 0x040fe200078e0207 */
[----:B------:R-:W-:Y:S01]  /*28cc0*/  IADD3 R4, R4, -R3, RZ ;  /* 0x8000000304047210 */ /* 0x000fe20007ffe0ff */
        /* <DEDUP_REMOVED lines=21> */
.L_x_6094:
[----:B------:R-:W-:Y:S02]  /*28e20*/  LEA R5, R4, R5, 0x17 ;  /* 0x0000000504057211 */ /* 0x000fe400078eb8ff */
.L_x_6095:
[----:B------:R-:W-:Y:S05]  /*28e30*/  BSYNC B1 ;  /* 0x0000000000017941 */ /* 0x000fea0003800000 */
.L_x_6093:
[----:B------:R-:W-:Y:S01]  /*28e40*/  MOV R3, R5 ;  /* 0x0000000500037202 */ /* 0x000fe20000000f00 */
[----:B------:R-:W-:Y:S05]  /*28e50*/  BRA `(.L_x_6096) ;  /* 0x0000008000007947 */ /* 0x000fea0003800000 */
.L_x_6092:
[----:B------:R-:W-:-:S04]  /*28e60*/  LOP3.LUT R3, R6, 0x80000000, R7, 0x48, !PT ;  /* 0x8000000006037812 */ /* 0x000fc800078e4807 */
[----:B------:R-:W-:Y:S01]  /*28e70*/  LOP3.LUT R3, R3, 0x7f800000, RZ, 0xfc, !PT ;  /* 0x7f80000003037812 */ /* 0x000fe200078efcff */
[----:B------:R-:W-:Y:S05]  /*28e80*/  BRA `(.L_x_6096) ;  /* 0x0000005000007947 */ /* 0x000fea0003800000 */
.L_x_6091:
[----:B------:R-:W-:Y:S01]  /*28e90*/  LOP3.LUT R3, R6, 0x80000000, R7, 0x48, !PT ;  /* 0x8000000006037812 */ /* 0x000fe200078e4807 */
[----:B------:R-:W-:Y:S05]  /*28ea0*/  BRA `(.L_x_6096) ;  /* 0x0000003000007947 */ /* 0x000fea0003800000 */
.L_x_6090:
[----:B------:R-:W0:Y:S01]  /*28eb0*/  MUFU.RSQ R3, -QNAN ;  /* 0xffc0000000037908 */ /* 0x000e220000001400 */
[----:B------:R-:W-:Y:S05]  /*28ec0*/  BRA `(.L_x_6096) ;  /* 0x0000001000007947 */ /* 0x000fea0003800000 */
.L_x_6089:
[----:B------:R-:W-:Y:S02]  /*28ed0*/  FADD.FTZ R3, R7, R6 ;  /* 0x0000000607037221 */ /* 0x000fe40000010000 */
.L_x_6096:
[----:B------:R-:W-:Y:S05]  /*28ee0*/  BSYNC B0 ;  /* 0x0000000000007941 */ /* 0x000fea0003800000 */
.L_x_6086:
[----:B------:R-:W-:Y:S01]  /*28ef0*/  HFMA2.MMA R5, -RZ, RZ, 0, 0 ;  /* 0x00000000ff057435 */ /* 0x000fe200000001ff */
[----:B------:R-:W-:-:S05]  /*28f00*/  MOV R4, R2 ;  /* 0x0000000200047202 */ /* 0x000fca0000000f00 */
[----:B------:R-:W-:Y:S05]  /*28f10*/  RET.REL.NODEC R4 `(_ZN2at6native29vectorized_elementwise_kernelILi4EZZZNS0_16acos_kernel_cudaERNS_18TensorIteratorBaseEENKUlvE_clEvENKUlvE1_clEvEUlN3c107complexINS6_4HalfEEEE_St5arrayIPcLm2EEEEviT0_T1_) ;  /* 0xfffd70e004007950 */ /* 0x000fea0003c3ffff */
.L_x_6097:
        /* <DEDUP_REMOVED lines=14> */
.L_x_15794:


//--------------------- .text._ZN2at6native29vectorized_elementwise_kernelILi8EZZZNS0_16acos_kernel_cudaERNS_18TensorIteratorBaseEENKUlvE_clEvENKUlvE1_clEvEUlN3c107complexINS6_4HalfEEEE_St5arrayIPcLm2EEEEviT0_T1_ --------------------------
	.section	.text._ZN2at6native29vectorized_elementwise_kernelILi8EZZZNS0_16acos_kernel_cudaERNS_18TensorIteratorBaseEENKUlvE_clEvENKUlvE1_clEvEUlN3c107complexINS6_4HalfEEEE_St5arrayIPcLm2EEEEviT0_T1_,"ax",@progbits
	.sectioninfo	@"SHI_REGISTERS=4"
	.align	128
        .global         _ZN2at6native29vectorized_elementwise_kernelILi8EZZZNS0_16acos_kernel_cudaERNS_18TensorIteratorBaseEENKUlvE_clEvENKUlvE1_clEvEUlN3c107complexINS6_4HalfEEEE_St5arrayIPcLm2EEEEviT0_T1_
        .type           _ZN2at6native29vectorized_elementwise_kernelILi8EZZZNS0_16acos_kernel_cudaERNS_18TensorIteratorBaseEENKUlvE_clEvENKUlvE1_clEvEUlN3c107complexINS6_4HalfEEEE_St5arrayIPcLm2EEEEviT0_T1_,@function
        .size           _ZN2at6native29vectorized_elementwise_kernelILi8EZZZNS0_16acos_kernel_cudaERNS_18TensorIteratorBaseEENKUlvE_clEvENKUlvE1_clEvEUlN3c107complexINS6_4HalfEEEE_St5arrayIPcLm2EEEEviT0_T1_,(.L_x_15847 - _ZN2at6native29vectorized_elementwise_kernelILi8EZZZNS0_16acos_kernel_cudaERNS_18TensorIteratorBaseEENKUlvE_clEvENKUlvE1_clEvEUlN3c107complexINS6_4HalfEEEE_St5arrayIPcLm2EEEEviT0_T1_)
        .other          _ZN2at6native29vectorized_elementwise_kernelILi8EZZZNS0_16acos_kernel_cudaERNS_18TensorIteratorBaseEENKUlvE_clEvENKUlvE1_clEvEUlN3c107complexINS6_4HalfEEEE_St5arrayIPcLm2EEEEviT0_T1_,@"STO_CUDA_ENTRY STV_DEFAULT"
_ZN2at6native29vectorized_elementwise_kernelILi8EZZZNS0_16acos_kernel_cudaERNS_18TensorIteratorBaseEENKUlvE_clEvENKUlvE1_clEvEUlN3c107complexINS6_4HalfEEEE_St5arrayIPcLm2EEEEviT0_T1_:
.text._ZN2at6native29vectorized_elementwise_kernelILi8EZZZNS0_16acos_kernel_cudaERNS_18TensorIteratorBaseEENKUlvE_clEvENKUlvE1_clEvEUlN3c107complexINS6_4HalfEEEE_St5arrayIPcLm2EEEEviT0_T1_:
[----:B------:R-:W-:Y:S02]  /*0000*/  MOV R1, c[0x0][0x28] ;  /* 0x00000a0000017a02 */ /* 0x000fe40000000f00 */
[----:B------:R-:W-:Y:S05]  /*0010*/  EXIT ;  /* 0x000000000000794d */ /* 0x000fea0003800000 */
.L_x_6098:
        /* <DEDUP_REMOVED lines=14> */
.L_x_15847:


//--------------------- .text._ZN2at6native18elementwise_kernelILi128ELi4EZNS0_15gpu_kernel_implIZZZNS0_16acos_kernel_cudaERNS_18TensorIteratorBaseEENKUlvE_clEvENKUlvE0_clEvEUlN3c107complexIfEEE_EEvS4_RKT_EUliE_EEviT1_ --------------------------
	.section	.text._ZN2at6native18elementwise_kernelILi128ELi4EZNS0_15gpu_kernel_implIZZZNS0_16acos_kernel_cudaERNS_18TensorIteratorBaseEENKUlvE_clEvENKUlvE0_clEvEUlN3c107complexIfEEE_EEvS4_RKT_EUliE_EEviT1_,"ax",@progbits
	.sectioninfo	@"SHI_REGISTERS=26"
	.align	128
        .global         _ZN2at6native18elementwise_kernelILi128ELi4EZNS0_15gpu_kernel_implIZZZNS0_16acos_kernel_cudaERNS_18TensorIteratorBaseEENKUlvE_clEvENKUlvE0_clEvEUlN3c107complexIfEEE_EEvS4_RKT_EUliE_EEviT1_
        .type           _ZN2at6native18elementwise_kernelILi128ELi4EZNS0_15gpu_kernel_implIZZZNS0_16acos_kernel_cudaERNS_18TensorIteratorBaseEENKUlvE_clEvENKUlvE0_clEvEUlN3c107complexIfEEE_EEvS4_RKT_EUliE_EEviT1_,@function
        .size           _ZN2at6native18elementwise_kernelILi128ELi4EZNS0_15gpu_kernel_implIZZZNS0_16acos_kernel_cudaERNS_18TensorIteratorBaseEENKUlvE_clEvENKUlvE0_clEvEUlN3c107complexIfEEE_EEvS4_RKT_EUliE_EEviT1_,(.L_x_15795 - _ZN2at6native18elementwise_kernelILi128ELi4EZNS0_15gpu_kernel_implIZZZNS0_16acos_kernel_cudaERNS_18TensorIteratorBaseEENKUlvE_clEvENKUlvE0_clEvEUlN3c107complexIfEEE_EEvS4_RKT_EUliE_EEviT1_)
        .other          _ZN2at6native18elementwise_kernelILi128ELi4EZNS0_15gpu_kernel_implIZZZNS0_16acos_kernel_cudaERNS_18TensorIteratorBaseEENKUlvE_clEvENKUlvE0_clEvEUlN3c107complexIfEEE_EEvS4_RKT_EUliE_EEviT1_,@"STO_CUDA_ENTRY STV_DEFAULT"
_ZN2at6native18elementwise_kernelILi128ELi4EZNS0_15gpu_kernel_implIZZZNS0_16acos_kernel_cudaERNS_18TensorIteratorBaseEENKUlvE_clEvENKUlvE0_clEvEUlN3c107complexIfEEE_EEvS4_RKT_EUliE_EEviT1_:
.text._ZN2at6native18elementwise_kernelILi128ELi4EZNS0_15gpu_kernel_implIZZZNS0_16acos_kernel_cudaERNS_18TensorIteratorBaseEENKUlvE_clEvENKUlvE0_clEvEUlN3c107complexIfEEE_EEvS4_RKT_EUliE_EEviT1_:
        /* <DEDUP_REMOVED lines=9> */
[----:B------:R-:W-:Y:S01]  /*0090*/  HFMA2.MMA R0, -RZ, RZ, 0, 0 ;  /* 0x00000000ff007435 */ /* 0x000fe200000001ff */
[----:B------:R-:W-:-:S11]  /*00a0*/  IMAD.MOV.U32 R18, RZ, RZ, RZ ;  /* 0x000000ffff127224 */ /* 0x000fd600078e00ff */
[----:B------:R-:W-:Y:S05]  /*00b0*/  @!P0 BRA `(.L_x_6101) ;  /* 0x00000e0000008947 */ /* 0x000fea0003800000 */
[----:B------:R-:W-:Y:S01]  /*00c0*/  MOV R3, R17 ;  /* 0x0000001100037202 */ /* 0x000fe20000000f00 */
[----:B------:R-:W-:Y:S02]  /*00d0*/  IMAD.MOV.U32 R2, RZ, RZ, RZ ;  /* 0x000000ffff027224 */ /* 0x000fe400078e00ff */
        /* <DEDUP_REMOVED lines=222> */
.L_x_6101:
[----:B------:R-:W0:Y:S01]  /*0ec0*/  LDC.U8 R5, c[0x0][0x372] ;  /* 0x0000dc80ff057b82 */ /* 0x000e220000000000 */
[----:B------:R-:W-:Y:S01]  /*0ed0*/  IADD3 R2, P1, R0, c[0x0][0x368], RZ ;  /* 0x0000da0000027a10 */ /* 0x000fe20007f3e0ff */
[----:B------:R-:W-:Y:S03]  /*0ee0*/  BSSY B7, `(.L_x_6102) ;  /* 0x00000f3000077945 */ /* 0x000fe60003800000 */
        /* <DEDUP_REMOVED lines=13> */
[----:B------:R-:W-:Y:S01]  /*0fc0*/  IMAD.MOV.U32 R5, RZ, RZ, RZ ;  /* 0x000000ffff057224 */ /* 0x000fe200078e00ff */
[----:B--2---:R0:W1:Y:S01]  /*0fd0*/  I2F.S16 R4, R2 ;  /* 0x0000000200047306 */ /* 0x0040620000101400 */
[----:B------:R-:W-:Y:S05]  /*0fe0*/  BRA `(.L_x_6108) ;  /* 0x00000e2000007947 */ /* 0x000fea0003800000 */
.L_x_6106:
[----:B------:R-:W2:Y:S01]  /*0ff0*/  LDG.E.U8 R2, [R2.64] ;  /* 0x0000002402027981 */ /* 0x000ea2000c1e1100 */
[----:B------:R-:W-:Y:S01]  /*1000*/  IMAD.MOV.U32 R5, RZ, RZ, RZ ;  /* 0x000000ffff057224 */ /* 0x000fe200078e00ff */
[----:B--2---:R0:W1:Y:S01]  /*1010*/  I2F.U16 R4, R2 ;  /* 0x0000000200047306 */ /* 0x0040620000101000 */
[----:B------:R-:W-:Y:S05]  /*1020*/  BRA `(.L_x_6108) ;  /* 0x00000de000007947 */ /* 0x000fea0003800000 */
.L_x_6105:
[----:B------:R-:W-:-:S13]  /*1030*/  ISETP.NE.AND P0, PT, R4, 0x2, PT ;  /* 0x000000020400780c */ /* 0x000fda0003f05270 */
[----:B------:R-:W-:Y:S05]  /*1040*/  @!P0 BRA `(.L_x_6109) ;  /* 0x000000c000008947 */ /* 0x000fea0003800000 */
[----:B------:R-:W-:-:S13]  /*1050*/  ISETP.NE.AND P0, PT, R4, 0x3, PT ;  /* 0x000000030400780c */ /* 0x000fda0003f05270 */
[----:B------:R-:W-:Y:S05]  /*1060*/  @!P0 BRA `(.L_x_6110) ;  /* 0x0000006000008947 */ /* 0x000fea0003800000 */
[----:B------:R-:W-:-:S13]  /*1070*/  ISETP.NE.AND P0, PT, R4, 0x4, PT ;  /* 0x000000040400780c */ /* 0x000fda0003f05270 */
[----:B------:R-:W-:Y:S05]  /*1080*/  @P0 BRA `(.L_x_6107) ;  /* 0x00000bc000000947 */ /* 0x000fea0003800000 */
[----:B------:R-:W2:Y:S01]  /*1090*/  LDG.E.64 R2, [R2.64] ;  /* 0x0000002402027981 */ /* 0x000ea2000c1e1b00 */
[----:B------:R-:W-:Y:S01]  /*10a0*/  MOV R5, RZ ;  /* 0x000000ff00057202 */ /* 0x000fe20000000f00 */
[----:B--2---:R0:W1:Y:S01]  /*10b0*/  I2F.S64 R4, R2 ;  /* 0x0000000200047312 */ /* 0x0040620000301400 */
[----:B------:R-:W-:Y:S05]  /*10c0*/  BRA `(.L_x_6108) ;  /* 0x00000d4000007947 */ /* 0x000fea0003800000 */
.L_x_6110:
[----:B------:R-:W2:Y:S01]  /*10d0*/  LDG.E R2, [R2.64] ;  /* 0x0000002402027981 */ /* 0x000ea2000c1e1900 */
[----:B------:R-:W-:Y:S01]  /*10e0*/  IMAD.MOV.U32 R5, RZ, RZ, RZ ;  /* 0x000000ffff057224 */ /* 0x000fe200078e00ff */
[----:B--2---:R0:W1:Y:S01]  /*10f0*/  I2F R4, R2 ;  /* 0x0000000200047306 */ /* 0x0040620000201400 */
[----:B------:R-:W-:Y:S05]  /*1100*/  BRA `(.L_x_6108) ;  /* 0x00000d0000007947 */ /* 0x000fea0003800000 */
.L_x_6109:
[----:B------:R-:W2:Y:S01]  /*1110*/  LDG.E.U16 R2, [R2.64] ;  /* 0x0000002402027981 */ /* 0x000ea2000c1e1500 */
[----:B------:R-:W-:Y:S01]  /*1120*/  IMAD.MOV.U32 R5, RZ, RZ, RZ ;  /* 0x000000ffff057224 */ /* 0x000fe200078e00ff */
[----:B--2---:R0:W1:Y:S01]  /*1130*/  I2F.S16 R4, R2 ;  /* 0x0000000200047306 */ /* 0x0040620000101400 */
[----:B------:R-:W-:Y:S05]  /*1140*/  BRA `(.L_x_6108) ;  /* 0x00000cc000007947 */ /* 0x000fea0003800000 */
.L_x_6104:
[----:B------:R-:W-:-:S13]  /*1150*/  ISETP.GT.AND P0, PT, R4, 0x6, PT ;  /* 0x000000060400780c */ /* 0x000fda0003f04270 */
[----:B------:R-:W-:Y:S05]  /*1160*/  @P0 BRA `(.L_x_6111) ;  /* 0x000000b000000947 */ /* 0x000fea0003800000 */
[----:B------:R-:W-:-:S13]  /*1170*/  ISETP.NE.AND P0, PT, R4, 0x5, PT ;  /* 0x000000050400780c */ /* 0x000fda0003f05270 */
[----:B------:R-:W-:Y:S05]  /*1180*/  @!P0 BRA `(.L_x_6112) ;  /* 0x0000005000008947 */ /* 0x000fea0003800000 */
[----:B------:R-:W-:-:S13]  /*1190*/  ISETP.NE.AND P0, PT, R4, 0x6, PT ;  /* 0x000000060400780c */ /* 0x000fda0003f05270 */
[----:B------:R-:W-:Y:S05]  /*11a0*/  @P0 BRA `(.L_x_6107) ;  /* 0x00000aa000000947 */ /* 0x000fea0003800000 */
[----:B------:R0:W5:Y:S01]  /*11b0*/  LDG.E R4, [R2.64] ;  /* 0x0000002402047981 */ /* 0x000162000c1e1900 */
[----:B------:R-:W-:Y:S01]  /*11c0*/  HFMA2.MMA R5, -RZ, RZ, 0, 0 ;  /* 0x00000000ff057435 */ /* 0x000fe200000001ff */
[----:B------:R-:W-:Y:S05]  /*11d0*/  BRA `(.L_x_6108) ;  /* 0x00000c3000007947 */ /* 0x000fea0003800000 */
.L_x_6112:
[----:B------:R-:W2:Y:S01]  /*11e0*/  LDG.E.U16 R2, [R2.64] ;  /* 0x0000002402027981 */ /* 0x000ea2000c1e1500 */
[----:B------:R-:W-:Y:S01]  /*11f0*/  IMAD.MOV.U32 R5, RZ, RZ, RZ ;  /* 0x000000ffff057224 */ /* 0x000fe200078e00ff */
[----:B--2---:R-:W-:Y:S01]  /*1200*/  HADD2.F32 R4, -RZ, R2.H0_H0 ;  /* 0x20000002ff047230 */ /* 0x004fe20000004100 */
[----:B------:R-:W-:Y:S05]  /*1210*/  BRA `(.L_x_6108) ;  /* 0x00000bf000007947 */ /* 0x000fea0003800000 */
.L_x_6111:
[----:B------:R-:W-:-:S13]  /*1220*/  ISETP.NE.AND P0, PT, R4, 0x7, PT ;  /* 0x000000070400780c */ /* 0x000fda0003f05270 */
[----:B------:R-:W-:Y:S05]  /*1230*/  @!P0 BRA `(.L_x_6113) ;  /* 0x000000a000008947 */ /* 0x000fea0003800000 */
[----:B------:R-:W-:-:S13]  /*1240*/  ISETP.NE.AND P0, PT, R4, 0x8, PT ;  /* 0x000000080400780c */ /* 0x000fda0003f05270 */
[----:B------:R-:W-:Y:S05]  /*1250*/  @!P0 BRA `(.L_x_6114) ;  /* 0x0000004000008947 */ /* 0x000fea0003800000 */
[----:B------:R-:W-:-:S13]  /*1260*/  ISETP.NE.AND P0, PT, R4, 0x9, PT ;  /* 0x000000090400780c */ /* 0x000fda0003f05270 */
[----:B------:R-:W-:Y:S05]  /*1270*/  @P0 BRA `(.L_x_6107) ;  /* 0x000009d000000947 */ /* 0x000fea0003800000 */
[----:B------:R0:W5:Y:S01]  /*1280*/  LDG.E.64 R4, [R2.64] ;  /* 0x0000002402047981 */ /* 0x000162000c1e1b00 */
[----:B------:R-:W-:Y:S05]  /*1290*/  BRA `(.L_x_6108) ;  /* 0x00000b7000007947 */ /* 0x000fea0003800000 */
.L_x_6114:
[----:B------:R-:W2:Y:S02]  /*12a0*/  LDG.E R2, [R2.64] ;  /* 0x0000002402027981 */ /* 0x000ea4000c1e1900 */
[--C-:B--2---:R-:W-:Y:S02]  /*12b0*/  HADD2.F32 R5, -RZ, R2.reuse.H1_H1 ;  /* 0x30000002ff057230 */ /* 0x104fe40000004100 */
[----:B------:R-:W-:Y:S01]  /*12c0*/  HADD2.F32 R4, -RZ, R2.H0_H0 ;  /* 0x20000002ff047230 */ /* 0x000fe20000004100 */
[----:B------:R-:W-:Y:S05]  /*12d0*/  BRA `(.L_x_6108) ;  /* 0x00000b3000007947 */ /* 0x000fea0003800000 */
.L_x_6113:
[----:B------:R-:W2:Y:S01]  /*12e0*/  LDG.E.64 R2, [R2.64] ;  /* 0x0000002402027981 */ /* 0x000ea2000c1e1b00 */
[----:B------:R-:W-:Y:S01]  /*12f0*/  IMAD.MOV.U32 R5, RZ, RZ, RZ ;  /* 0x000000ffff057224 */ /* 0x000fe200078e00ff */
[----:B--2---:R-:W0:Y:S01]  /*1300*/  F2F.F32.F64 R4, R2 ;  /* 0x0000000200047310 */ /* 0x004e220000301000 */
[----:B------:R-:W0:-:S14]  /*1310*/  DSETP.GEU.AND P0, PT, |R2|, c[0x2][0x0], PT ;  /* 0x008000000200762a */ /* 0x000e1c0003f0e200 */
[----:B0-----:R-:W-:Y:S01]  /*1320*/  @!P0 FMUL R4, R4, 1.175494350822287508e-38 ;  /* 0x0080000004048820 */ /* 0x001fe20000400000 */
[----:B------:R-:W-:Y:S05]  /*1330*/  BRA `(.L_x_6108) ;  /* 0x00000ad000007947 */ /* 0x000fea0003800000 */
.L_x_6103:
        /* <DEDUP_REMOVED lines=9> */
[----:B------:R-:W-:Y:S02]  /*13d0*/  MOV R5, RZ ;  /* 0x000000ff00057202 */ /* 0x000fe40000000f00 */
[----:B--2---:R-:W-:-:S04]  /*13e0*/  ISETP.NE.AND P0, PT, R2, RZ, PT ;  /* 0x000000ff0200720c */ /* 0x004fc80003f05270 */
[----:B------:R-:W-:Y:S01]  /*13f0*/  FSEL R4, RZ, 1, !P0 ;  /* 0x3f800000ff047808 */ /* 0x000fe20004000000 */
[----:B------:R-:W-:Y:S05]  /*1400*/  BRA `(.L_x_6108) ;  /* 0x00000a0000007947 */ /* 0x000fea0003800000 */
.L_x_6117:
[----:B------:R-:W2:Y:S02]  /*1410*/  LDG.E.128 R8, [R2.64] ;  /* 0x0000002402087981 */ /* 0x000ea4000c1e1d00 */
[----:B--2---:R-:W0:Y:S01]  /*1420*/  F2F.F32.F64 R5, R10 ;  /* 0x0000000a00057310 */ /* 0x004e220000301000 */
[----:B------:R-:W0:-:S04]  /*1430*/  DSETP.GEU.AND P0, PT, |R10|, c[0x2][0x0], PT ;  /* 0x008000000a00762a */ /* 0x000e080003f0e200 */
[----:B------:R-:W1:-:S03]  /*1440*/  DSETP.GEU.AND P1, PT, |R8|, c[0x2][0x0], PT ;  /* 0x008000000800762a */ /* 0x000e460003f2e200 */
[----:B------:R-:W1:Y:S07]  /*1450*/  F2F.F32.F64 R4, R8 ;  /* 0x0000000800047310 */ /* 0x000e6e0000301000 */
[----:B0-----:R-:W-:-:S04]  /*1460*/  @!P0 FMUL R5, R5, 1.175494350822287508e-38 ;  /* 0x0080000005058820 */ /* 0x001fc80000400000 */
[----:B-1----:R-:W-:Y:S01]  /*1470*/  @!P1 FMUL R4, R4, 1.175494350822287508e-38 ;  /* 0x0080000004049820 */ /* 0x002fe20000400000 */
[----:B------:R-:W-:Y:S05]  /*1480*/  BRA `(.L_x_6108) ;  /* 0x0000098000007947 */ /* 0x000fea0003800000 */
.L_x_6116:
        /* <DEDUP_REMOVED lines=23> */
[----:B------:R-:W-:Y:S02]  /*1600*/  LOP3.LUT R3, R5, R2, RZ, 0x30, !PT ;  /* 0x0000000205037212 */ /* 0x000fe400078e30ff */
[----:B------:R-:W-:Y:S02]  /*1610*/  MOV R5, RZ ;  /* 0x000000ff00057202 */ /* 0x000fe40000000f00 */
[----:B------:R-:W-:Y:S01]  /*1620*/  LOP3.LUT R4, R3, 0x80000000, R4, 0xf8, !PT ;  /* 0x8000000003047812 */ /* 0x000fe200078ef804 */
[----:B------:R-:W-:Y:S05]  /*1630*/  BRA `(.L_x_6108) ;  /* 0x000007d000007947 */ /* 0x000fea0003800000 */
.L_x_6119:
[----:B------:R-:W2:Y:S01]  /*1640*/  LDG.E.U8 R2, [R2.64] ;  /* 0x0000002402027981 */ /* 0x000ea2000c1e1100 */
[----:B------:R-:W-:Y:S02]  /*1650*/  IMAD.MOV.U32 R5, RZ, RZ, RZ ;  /* 0x000000ffff057224 */ /* 0x000fe400078e00ff */
        /* <DEDUP_REMOVED lines=12> */
.L_x_6118:
[----:B------:R-:W2:Y:S01]  /*1720*/  LDG.E.U16 R2, [R2.64] ;  /* 0x0000002402027981 */ /* 0x000ea2000c1e1500 */
[----:B------:R-:W-:Y:S01]  /*1730*/  HFMA2.MMA R5, -RZ, RZ, 0, 0 ;  /* 0x00000000ff057435 */ /* 0x000fe200000001ff */
[----:B--2---:R-:W-:Y:S01]  /*1740*/  PRMT R4, RZ, 0x5410, R2 ;  /* 0x00005410ff047816 */ /* 0x004fe20000000002 */
[----:B------:R-:W-:Y:S05]  /*1750*/  BRA `(.L_x_6108) ;  /* 0x000006b000007947 */ /* 0x000fea0003800000 */
.L_x_6115:
        /* <DEDUP_REMOVED lines=9> */
[----:B------:R-:W-:Y:S01]  /*17f0*/  IMAD.MOV.U32 R5, RZ, RZ, RZ ;  /* 0x000000ffff057224 */ /* 0x000fe200078e00ff */
[----:B--2---:R0:W1:Y:S01]  /*1800*/  I2F.U16 R4, R2 ;  /* 0x0000000200047306 */ /* 0x0040620000101000 */
[----:B------:R-:W-:Y:S05]  /*1810*/  BRA `(.L_x_6108) ;  /* 0x000005f000007947 */ /* 0x000fea0003800000 */
.L_x_6122:
[----:B------:R-:W2:Y:S01]  /*1820*/  LDG.E.U8 R2, [R2.64] ;  /* 0x0000002402027981 */ /* 0x000ea2000c1e1100 */
[----:B------:R-:W-:Y:S01]  /*1830*/  CS2R R4, SRZ ;  /* 0x0000000000047805 */ /* 0x000fe2000001ff00 */
        /* <DEDUP_REMOVED lines=18> */
.L_x_6124:
[----:B------:R-:W-:Y:S05]  /*1960*/  BSYNC B0 ;  /* 0x0000000000007941 */ /* 0x000fea0003800000 */
.L_x_6123:
[----:B------:R-:W-:Y:S01]  /*1970*/  IMAD.SHL.U32 R2, R2, 0x100000, RZ ;  /* 0x0010000002027824 */ /* 0x000fe200078e00ff */
[----:B------:R-:W-:-:S04]  /*1980*/  LEA R3, R0, 0x3b800000, 0x17 ;  /* 0x3b80000000037811 */ /* 0x000fc800078eb8ff */
[----:B------:R-:W-:Y:S01]  /*1990*/  LOP3.LUT R4, R3, R2, R4, 0xfe, !PT ;  /* 0x0000000203047212 */ /* 0x000fe200078efe04 */
[----:B------:R-:W-:Y:S05]  /*19a0*/  BRA `(.L_x_6108) ;  /* 0x0000046000007947 */ /* 0x000fea0003800000 */
.L_x_6121:
        /* <DEDUP_REMOVED lines=20> */
.L_x_6126:
[----:B------:R-:W-:Y:S05]  /*1af0*/  BSYNC B0 ;  /* 0x0000000000007941 */ /* 0x000fea0003800000 */
.L_x_6125:
[----:B------:R-:W-:Y:S01]  /*1b00*/  IMAD.SHL.U32 R2, R2, 0x200000, RZ ;  /* 0x0020000002027824 */ /* 0x000fe200078e00ff */
[----:B------:R-:W-:-:S04]  /*1b10*/  LEA R3, R0, 0x37800000, 0x17 ;  /* 0x3780000000037811 */ /* 0x000fc800078eb8ff */
[----:B------:R-:W-:Y:S01]  /*1b20*/  LOP3.LUT R4, R3, R2, R4, 0xfe, !PT ;  /* 0x0000000203047212 */ /* 0x000fe200078efe04 */
[----:B------:R-:W-:Y:S05]  /*1b30*/  BRA `(.L_x_6108) ;  /* 0x000002d000007947 */ /* 0x000fea0003800000 */
.L_x_6120:
        /* <DEDUP_REMOVED lines=12> */
[----:B------:R-:W-:Y:S01]  /*1c00*/  @!P0 MOV R4, 0x7f800001 ;  /* 0x7f80000100048802 */ /* 0x000fe20000000f00 */
[----:B------:R-:W-:Y:S02]  /*1c10*/  @P0 IMAD.SHL.U32 R4, R2, 0x800000, RZ ;  /* 0x0080000002040824 */ /* 0x000fe400078e00ff */
.L_x_6130:
[----:B------:R-:W-:Y:S05]  /*1c20*/  BSYNC B0 ;  /* 0x0000000000007941 */ /* 0x000fea0003800000 */
.L_x_6129:
[----:B------:R-:W-:Y:S01]  /*1c30*/  IMAD.MOV.U32 R5, RZ, RZ, RZ ;  /* 0x000000ffff057224 */ /* 0x000fe200078e00ff */
[----:B------:R-:W-:Y:S05]  /*1c40*/  BRA `(.L_x_6108) ;  /* 0x000001c000007947 */ /* 0x000fea0003800000 */
.L_x_6107:
[----:B------:R-:W-:Y:S01]  /*1c50*/  MOV R0, 0x0 ;  /* 0x0000000000007802 */ /* 0x000fe20000000f00 */
[----:B------:R-:W-:Y:S01]  /*1c60*/  IMAD.MOV.U32 R5, RZ, RZ, c[0x4][0x15c] ;  /* 0x01005700ff057624 */ /* 0x000fe200078e00ff */
[----:B------:R-:W-:Y:S01]  /*1c70*/  MOV R4, c[0x4][0x158] ;  /* 0x0100560000047a02 */ /* 0x000fe20000000f00 */
[----:B------:R-:W-:Y:S01]  /*1c80*/  IMAD.MOV.U32 R6, RZ, RZ, c[0x4][0x160] ;  /* 0x01005800ff067624 */ /* 0x000fe200078e00ff */
[----:B------:R0:W1:Y:S01]  /*1c90*/  LDC.64 R2, c[0x4][R0] ;  /* 0x0100000000027b82 */ /* 0x0000620000000a00 */
[----:B------:R-:W-:Y:S01]  /*1ca0*/  MOV R7, c[0x4][0x164] ;  /* 0x0100590000077a02 */ /* 0x000fe20000000f00 */
[----:B------:R-:W-:Y:S01]  /*1cb0*/  IMAD.MOV.U32 R8, RZ, RZ, 0x4e ;  /* 0x0000004eff087424 */ /* 0x000fe200078e00ff */
[----:B------:R-:W-:Y:S01]  /*1cc0*/  MOV R11, c[0x4][0x1c] ;  /* 0x01000700000b7a02 */ /* 0x000fe20000000f00 */
[----:B------:R-:W-:-:S02]  /*1cd0*/  IMAD.MOV.U32 R10, RZ, RZ, c[0x4][0x18] ;  /* 0x01000600ff0a7624 */ /* 0x000fc400078e00ff */
[----:B------:R-:W-:Y:S02]  /*1ce0*/  IMAD.MOV.U32 R12, RZ, RZ, 0x1 ;  /* 0x00000001ff0c7424 */ /* 0x000fe400078e00ff */
[----:B------:R-:W-:Y:S02]  /*1cf0*/  IMAD.MOV.U32 R13, RZ, RZ, RZ ;  /* 0x000000ffff0d7224 */ /* 0x000fe400078e00ff */
[----:B0-----:R-:W-:Y:S01]  /*1d00*/  LEPC R14 ;  /* 0x00000000000e734e */ /* 0x001fe20000000000 */
[----:B------:R-:W-:Y:S02]  /*1d10*/  MOV R9, 0x1d80 ;  /* 0x00001d8000097802 */ /* 0x000fe40000000f00 */
[----:B------:R-:W-:Y:S02]  /*1d20*/  MOV R20, 0x1d00 ;  /* 0x00001d0000147802 */ /* 0x000fe40000000f00 */
[----:B------:R-:W-:Y:S02]  /*1d30*/  MOV R21, 0x0 ;  /* 0x0000000000157802 */ /* 0x000fe40000000f00 */
[----:B------:R-:W-:Y:S02]  /*1d40*/  MOV R0, 0x0 ;  /* 0x0000000000007802 */ /* 0x000fe40000000f00 */
[----:B------:R-:W-:-:S04]  /*1d50*/  IADD3 R20, P0, P1, -R20, R9, R14 ;  /* 0x0000000914147210 */ /* 0x000fc8000791e10e */
[----:B------:R-:W-:-:S04]  /*1d60*/  IADD3.X R21, ~R0, R21, R15, P0, P1 ;  /* 0x0000001500157210 */ /* 0x000fc800007e250f */
[----:B-1----:R-:W-:Y:S05]  /*1d70*/  CALL.ABS.NOINC R2 ;  /* 0x0000000002007343 */ /* 0x002fea0003c00000 */
[----:B------:R-:W-:Y:S01]  /*1d80*/  CS2R R4, SRZ ;  /* 0x0000000000047805 */ /* 0x000fe2000001ff00 */
[----:B------:R-:W-:Y:S05]  /*1d90*/  BRA `(.L_x_6108) ;  /* 0x0000007000007947 */ /* 0x000fea0003800000 */
.L_x_6128:
[----:B------:R-:W2:Y:S01]  /*1da0*/  LDG.E.64 R2, [R2.64] ;  /* 0x0000002402027981 */ /* 0x000ea2000c1e1b00 */
[----:B------:R-:W-:Y:S01]  /*1db0*/  HFMA2.MMA R5, -RZ, RZ, 0, 0 ;  /* 0x00000000ff057435 */ /* 0x000fe200000001ff */
[----:B--2---:R0:W1:Y:S01]  /*1dc0*/  I2F.U64 R4, R2 ;  /* 0x0000000200047312 */ /* 0x0040620000301000 */
[----:B------:R-:W-:Y:S07]  /*1dd0*/  BRA `(.L_x_6108) ;  /* 0x0000003000007947 */ /* 0x000fee0003800000 */
.L_x_6127:
[----:B------:R-:W2:Y:S01]  /*1de0*/  LDG.E R2, [R2.64] ;  /* 0x0000002402027981 */ /* 0x000ea2000c1e1900 */
[----:B------:R-:W-:Y:S01]  /*1df0*/  IMAD.MOV.U32 R5, RZ, RZ, RZ ;  /* 0x000000ffff057224 */ /* 0x000fe200078e00ff */
[----:B--2---:R0:W1:Y:S06]  /*1e00*/  I2F.U32 R4, R2 ;  /* 0x0000000200047306 */ /* 0x00406c0000201000 */
.L_x_6108:
[----:B------:R-:W-:Y:S05]  /*1e10*/  BSYNC B7 ;  /* 0x0000000000077941 */ /* 0x000fea0003800000 */
.L_x_6102:
[C---:B-1---5:R-:W-:Y:S01]  /*1e20*/  FSETP.GTU.FTZ.AND P0, PT, |R4|.reuse, +INF , PT ;  /* 0x7f8000000400780b */ /* 0x062fe20003f1c200 */
[----:B------:R-:W-:Y:S01]  /*1e30*/  BSSY B0, `(.L_x_6131) ;  /* 0x000027d000007945 */ /* 0x000fe20003800000 */
[----:B------:R-:W-:Y:S01]  /*1e40*/  FSETP.GTU.FTZ.AND P1, PT, |R5|, +INF , PT ;  /* 0x7f8000000500780b */ /* 0x000fe20003f3c200 */
[----:B------:R-:W-:Y:S01]  /*1e50*/  FADD.FTZ R0, |R4|, -RZ ;  /* 0x800000ff04007221 */ /* 0x000fe20000010200 */
[----:B------:R-:W-:-:S02]  /*1e60*/  IADD3 R6, P2, R18, c[0x0][0x360], RZ ;  /* 0x0000d80012067a10 */ /* 0x000fc40007f5e0ff */
[----:B------:R-:W-:-:S03]  /*1e70*/  PLOP3.LUT P0, PT, P0, P1, PT, 0xa8, 0x0 ;  /* 0x000000000000781c */ /* 0x000fc60000703570 */
[----:B------:R-:W-:-:S10]  /*1e80*/  IMAD.X R7, RZ, RZ, c[0x0][0x364], P2 ;  /* 0x0000d900ff077624 */ /* 0x000fd400010e06ff */
        /* <DEDUP_REMOVED lines=13> */
[----:B0-----:R-:W-:Y:S01]  /*1f60*/  FADD.FTZ R2, R0, 1 ;  /* 0x3f80000000027421 */ /* 0x001fe20000010000 */
        /* <DEDUP_REMOVED lines=54> */
[----:B0-----:R-:W-:Y:S01]  /*22d0*/  @!P0 FMUL.FTZ R10, R10, |R5| ;  /* 0x400000050a0a8220 */ /* 0x001fe20000410000 */
[----:B------:R-:W-:Y:S05]  /*22e0*/  @!P0 BRA `(.L_x_6137) ;  /* 0x0000060000008947 */ /* 0x000fea0003800000 */
[----:B------:R-:W-:Y:S01]  /*22f0*/  FMUL.FTZ R10, R2, R3 ;  /* 0x00000003020a7220 */ /* 0x000fe20000410000 */
[----:B------:R-:W-:Y:S01]  /*2300*/  MOV R18, 0x3e800000 ;  /* 0x3e80000000127802 */ /* 0x000fe20000000f00 */
[----:B------:R-:W-:-:S04]  /*2310*/  IMAD.MOV.U32 R21, RZ, RZ, 0x3d39bf78 ;  /* 0x3d39bf78ff157424 */ /* 0x000fc800078e00ff */
        /* <DEDUP_REMOVED lines=30> */
.L_x_6139:
        /* <DEDUP_REMOVED lines=10> */
.L_x_6141:
[----:B------:R-:W-:-:S04]  /*25a0*/  FADD.FTZ R10, -R2, R11 ;  /* 0x0000000b020a7221 */ /* 0x000fc80000010100 */
[----:B------:R-:W-:Y:S02]  /*25b0*/  FMUL.FTZ R10, R10, 0.5 ;  /* 0x3f0000000a0a7820 */ /* 0x000fe40000410000 */
.L_x_6142:
[----:B------:R-:W-:Y:S05]  /*25c0*/  BSYNC B2 ;  /* 0x0000000000027941 */ /* 0x000fea0003800000 */
.L_x_6140:
        /* <DEDUP_REMOVED lines=11> */
.L_x_6144:
[----:B------:R-:W-:-:S04]  /*2680*/  FADD.FTZ R12, R8, -R15 ;  /* 0x8000000f080c7221 */ /* 0x000fc80000010000 */
[----:B------:R-:W-:Y:S02]  /*2690*/  FMUL.FTZ R15, R12, 0.5 ;  /* 0x3f0000000c0f7820 */ /* 0x000fe40000410000 */
.L_x_6145:
[----:B------:R-:W-:Y:S05]  /*26a0*/  BSYNC B2 ;  /* 0x0000000000027941 */ /* 0x000fea0003800000 */
.L_x_6143:
[----:B------:R-:W-:Y:S01]  /*26b0*/  FADD.FTZ R15, R15, R10 ;  /* 0x0000000a0f0f7221 */ /* 0x000fe20000010000 */
[----:B------:R-:W-:Y:S01]  /*26c0*/  HFMA2.MMA R23, -RZ, RZ, 1.3056640625, -1.8671875 ;  /* 0x3d39bf78ff177435 */ /* 0x000fe200000001ff */
        /* <DEDUP_REMOVED lines=33> */
.L_x_6138:
[----:B------:R0:W1:Y:S02]  /*28e0*/  MUFU.SQRT R10, R9 ;  /* 0x00000009000a7308 */ /* 0x0000640000002000 */
.L_x_6137:
[----:B------:R-:W-:Y:S05]  /*28f0*/  BSYNC B1 ;  /* 0x0000000000017941 */ /* 0x000fea0003800000 */
.L_x_6136:
        /* <DEDUP_REMOVED lines=24> */
.L_x_6152:
[----:B------:R-:W-:-:S04]  /*2a80*/  FADD.FTZ R2, -R2, R11 ;  /* 0x0000000b02027221 */ /* 0x000fc80000010100 */
[----:B------:R-:W-:Y:S02]  /*2a90*/  FMUL.FTZ R2, R2, 0.5 ;  /* 0x3f00000002027820 */ /* 0x000fe40000410000 */
.L_x_6153:
[----:B------:R-:W-:Y:S05]  /*2aa0*/  BSYNC B2 ;  /* 0x0000000000027941 */ /* 0x000fea0003800000 */
.L_x_6151:
        /* <DEDUP_REMOVED lines=10> */
.L_x_6155:
[----:B------:R-:W-:-:S04]  /*2b50*/  FADD.FTZ R3, -R3, R8 ;  /* 0x0000000803037221 */ /* 0x000fc80000010100 */
[----:B------:R-:W-:Y:S02]  /*2b60*/  FMUL.FTZ R3, R3, 0.5 ;  /* 0x3f00000003037820 */ /* 0x000fe40000410000 */
.L_x_6156:
[----:B------:R-:W-:Y:S05]  /*2b70*/  BSYNC B2 ;  /* 0x0000000000027941 */ /* 0x000fea0003800000 */
.L_x_6154:
[----:B------:R-:W-:Y:S01]  /*2b80*/  FADD.FTZ R2, R3, R2 ;  /* 0x0000000203027221 */ /* 0x000fe20000010000 */
[----:B------:R-:W-:Y:S01]  /*2b90*/  PLOP3.LUT P0, PT, PT, PT, PT, 0x80, 0x0 ;  /* 0x000000000000781c */ /* 0x000fe20003f0f070 */
[----:B------:R-:W-:-:S04]  /*2ba0*/  FADD.FTZ R13, R0, R13 ;  /* 0x0000000d000d7221 */ /* 0x000fc80000010000 */
[----:B------:R-:W-:-:S06]  /*2bb0*/  FMUL.FTZ R13, R13, R2 ;  /* 0x000000020d0d7220 */ /* 0x000fcc0000410000 */
[----:B------:R-:W2:Y:S01]  /*2bc0*/  MUFU.SQRT R13, R13 ;  /* 0x0000000d000d7308 */ /* 0x000ea20000002000 */
[----:B------:R-:W-:Y:S05]  /*2bd0*/  BRA `(.L_x_6148) ;  /* 0x000001a000007947 */ /* 0x000fea0003800000 */
.L_x_6150:
        /* <DEDUP_REMOVED lines=15> */
.L_x_6149:
        /* <DEDUP_REMOVED lines=8> */
.L_x_6147:
[----:B------:R-:W-:Y:S01]  /*2d50*/  PLOP3.LUT P0, PT, PT, PT, PT, 0x80, 0x0 ;  /* 0x000000000000781c */ /* 0x000fe20003f0f070 */
[----:B------:R-:W-:Y:S02]  /*2d60*/  FMUL.FTZ R13, R13, 16777216 ;  /* 0x4b8000000d0d7820 */ /* 0x000fe40000410000 */
[----:B------:R-:W-:-:S05]  /*2d70*/  FMUL.FTZ R0, R0, 16777216 ;  /* 0x4b80000000007820 */ /* 0x000fca0000410000 */
.L_x_6148:
[----:B------:R-:W-:Y:S05]  /*2d80*/  BSYNC B1 ;  /* 0x0000000000017941 */ /* 0x000fea0003800000 */
.L_x_6146:
        /* <DEDUP_REMOVED lines=11> */
[----:B---3--:R-:W-:Y:S02]  /*2e40*/  FMUL.FTZ R4, R2, R5 ;  /* 0x0000000502047220 */ /* 0x008fe40000410000 */
        /* <DEDUP_REMOVED lines=21> */
.L_x_6159:
[----:B------:R-:W-:Y:S01]  /*2fa0*/  MOV R0, 0x3f000000 ;  /* 0x3f00000000007802 */ /* 0x000fe20000000f00 */
[C---:B------:R-:W-:Y:S01]  /*2fb0*/  FADD.FTZ R3, |R12|.reuse, -RZ ;  /* 0x800000ff0c037221 */ /* 0x040fe20000010200 */
[C---:B------:R-:W-:Y:S02]  /*2fc0*/  FSETP.GT.FTZ.AND P0, PT, |R12|.reuse, 0.56000000238418579102, PT ;  /* 0x3f0f5c290c00780b */ /* 0x040fe40003f14200 */
[----:B------:R-:W-:Y:S01]  /*2fd0*/  FSETP.NEU.FTZ.AND P1, PT, |R12|, 1, PT ;  /* 0x3f8000000c00780b */ /* 0x000fe20003f3d200 */
[----:B------:R-:W-:-:S04]  /*2fe0*/  FFMA.FTZ R0, -R3, R0, 0.5 ;  /* 0x3f00000003007423 */ /* 0x000fc80000010100 */
[----:B------:R-:W3:Y:S02]  /*2ff0*/  MUFU.RSQ R5, R0 ;  /* 0x0000000000057308 */ /* 0x000ee40000001400 */
[----:B---3--:R-:W-:Y:S02]  /*3000*/  FMUL.FTZ R2, R0, R5 ;  /* 0x0000000500027220 */ /* 0x008fe40000410000 */
        /* <DEDUP_REMOVED lines=21> */
.L_x_6158:
[----:B------:R-:W-:-:S13]  /*3160*/  ISETP.GT.AND P0, PT, R4, -0x1, PT ;  /* 0xffffffff0400780c */ /* 0x000fda0003f04270 */
[----:B------:R-:W-:Y:S05]  /*3170*/  @P0 BRA `(.L_x_6161) ;  /* 0x0000035000000947 */ /* 0x000fea0003800000 */
[----:B------:R-:W-:Y:S01]  /*3180*/  FADD.FTZ R4, -R0, -RZ ;  /* 0x800000ff00047221 */ /* 0x000fe20000010100 */
[----:B------:R-:W-:Y:S01]  /*3190*/  BSSY B4, `(.L_x_6162) ;  /* 0x0000011000047945 */ /* 0x000fe20003800000 */
[C---:B--2---:R-:W-:Y:S02]  /*31a0*/  FADD.FTZ R3, |R13|.reuse, -RZ ;  /* 0x800000ff0d037221 */ /* 0x044fe40000010200 */
        /* <DEDUP_REMOVED lines=14> */
[----:B-1----:R-:W-:Y:S05]  /*3290*/  CALL.REL.NOINC `($__internal_6_$__cuda_sm3x_div_rn_ftz_f32_slowpath) ;  /* 0x00011ec000007944 */ /* 0x002fea0003c00000 */
.L_x_6163:
[----:B------:R-:W-:Y:S05]  /*32a0*/  BSYNC B4 ;  /* 0x0000000000047941 */ /* 0x000fea0003800000 */
.L_x_6162:
        /* <DEDUP_REMOVED lines=18> */
.L_x_6165:
[----:B------:R-:W-:Y:S01]  /*33d0*/  ISETP.GE.AND P0, PT, R4, RZ, PT ;  /* 0x000000ff0400720c */ /* 0x000fe20003f06270 */
[----:B------:R-:W-:-:S12]  /*33e0*/  HFMA2.MMA R0, -RZ, RZ, 1.9599609375, 20144 ;  /* 0x3fd774ebff007435 */ /* 0x000fd800000001ff */
[----:B------:R-:W-:-:S04]  /*33f0*/  @P0 FFMA.FTZ R3, R0, 0.93318945169448852539, -R3 ;  /* 0x3f6ee58100030823 */ /* 0x000fc80000010803 */
[----:B------:R-:W-:Y:S02]  /*3400*/  @!P0 FFMA.FTZ R3, R0, 0.93318945169448852539, R3 ;  /* 0x3f6ee58100038823 */ /* 0x000fe40000010003 */
.L_x_6166:
[----:B------:R-:W-:Y:S05]  /*3410*/  BSYNC B1 ;  /* 0x0000000000017941 */ /* 0x000fea0003800000 */
.L_x_6164:
[C---:B------:R-:W-:Y:S01]  /*3420*/  FSETP.NEU.FTZ.AND P0, PT, |R4|.reuse, |R13|, PT ;  /* 0x4000000d0400720b */ /* 0x040fe20003f1d200 */
[----:B------:R-:W-:Y:S01]  /*3430*/  IMAD.MOV.U32 R0, RZ, RZ, 0x4016cbe4 ;  /* 0x4016cbe4ff007424 */ /* 0x000fe200078e00ff */
        /* <DEDUP_REMOVED lines=9> */
.L_x_6161:
        /* <DEDUP_REMOVED lines=16> */
[----:B01----:R-:W-:Y:S05]  /*35d0*/  CALL.REL.NOINC `($__internal_6_$__cuda_sm3x_div_rn_ftz_f32_slowpath) ;  /* 0x00011b8000007944 */ /* 0x003fea0003c00000 */
.L_x_6168:
[----:B------:R-:W-:Y:S05]  /*35e0*/  BSYNC B4 ;  /* 0x0000000000047941 */ /* 0x000fea0003800000 */
.L_x_6167:
[----:B------:R-:W-:Y:S01]  /*35f0*/  MOV R3, 0x3b33710b ;  /* 0x3b33710b00037802 */ /* 0x000fe20000000f00 */
[----:B0-----:R-:W-:Y:S01]  /*3600*/  FMUL.FTZ R2, R12, R12 ;  /* 0x0000000c0c027220 */ /* 0x001fe20000410000 */
        /* <DEDUP_REMOVED lines=16> */
.L_x_6170:
[----:B------:R-:W-:Y:S01]  /*3710*/  ISETP.GE.AND P0, PT, R0, RZ, PT ;  /* 0x000000ff0000720c */ /* 0x000fe20003f06270 */
[----:B------:R-:W-:-:S12]  /*3720*/  IMAD.MOV.U32 R2, RZ, RZ, 0x3fd774eb ;  /* 0x3fd774ebff027424 */ /* 0x000fd800078e00ff */
[----:B------:R-:W-:-:S04]  /*3730*/  @P0 FFMA.FTZ R3, R2, 0.93318945169448852539, -R3 ;  /* 0x3f6ee58102030823 */ /* 0x000fc80000010803 */
[----:B------:R-:W-:Y:S02]  /*3740*/  @!P0 FFMA.FTZ R3, R2, 0.93318945169448852539, R3 ;  /* 0x3f6ee58102038823 */ /* 0x000fe40000010003 */
.L_x_6171:
[----:B------:R-:W-:Y:S05]  /*3750*/  BSYNC B1 ;  /* 0x0000000000017941 */ /* 0x000fea0003800000 */
.L_x_6169:
        /* <DEDUP_REMOVED lines=10> */
.L_x_6160:
[----:B------:R-:W-:Y:S05]  /*3800*/  BSYNC B3 ;  /* 0x0000000000037941 */ /* 0x000fea0003800000 */
.L_x_6157:
[----:B------:R-:W-:-:S13]  /*3810*/  ISETP.NE.AND P0, PT, R17, RZ, PT ;  /* 0x000000ff1100720c */ /* 0x000fda0003f05270 */
[----:B-1----:R-:W-:-:S04]  /*3820*/  @!P0 FADD.FTZ R10, -R10, -RZ ;  /* 0x800000ff0a0a8221 */ /* 0x002fc80000010100 */
[----:B------:R-:W-:Y:S01]  /*3830*/  IMAD.MOV.U32 R3, RZ, RZ, R10 ;  /* 0x000000ffff037224 */ /* 0x000fe200078e000a */
[----:B------:R-:W-:Y:S05]  /*3840*/  BRA `(.L_x_6172) ;  /* 0x00000db000007947 */ /* 0x000fea0003800000 */
.L_x_6135:
[----:B0-----:R-:W-:Y:S02]  /*3850*/  FADD.FTZ R2, -R4, 6.1232342629258392722e-17 ;  /* 0x248d313204027421 */ /* 0x001fe40000010100 */
[----:B------:R-:W-:Y:S02]  /*3860*/  FADD.FTZ R3, -R5, -RZ ;  /* 0x800000ff05037221 */ /* 0x000fe40000010100 */
[----:B------:R-:W-:Y:S01]  /*3870*/  FADD.FTZ R2, R2, 1.5707963705062866211 ;  /* 0x3fc90fdb02027421 */ /* 0x000fe20000010000 */
[----:B------:R-:W-:Y:S05]  /*3880*/  BRA `(.L_x_6172) ;  /* 0x00000d7000007947 */ /* 0x000fea0003800000 */
.L_x_6134:
[----:B0-----:R-:W-:Y:S02]  /*3890*/  FADD.FTZ R3, -R5, -RZ ;  /* 0x800000ff05037221 */ /* 0x001fe40000010100 */
[----:B------:R-:W-:Y:S01]  /*38a0*/  IMAD.MOV.U32 R2, RZ, RZ, RZ ;  /* 0x000000ffff027224 */ /* 0x000fe200078e00ff */
[----:B------:R-:W-:Y:S05]  /*38b0*/  BRA `(.L_x_6172) ;  /* 0x00000d4000007947 */ /* 0x000fea0003800000 */
.L_x_6133:
        /* <DEDUP_REMOVED lines=10> */
[----:B0-----:R-:W0:Y:S01]  /*3960*/  MUFU.RCP R3, R8 ;  /* 0x0000000800037308 */ /* 0x001e220000001000 */
        /* <DEDUP_REMOVED lines=12> */
[----:B------:R-:W-:Y:S05]  /*3a30*/  CALL.REL.NOINC `($__internal_6_$__cuda_sm3x_div_rn_ftz_f32_slowpath) ;  /* 0x0001172000007944 */ /* 0x000fea0003c00000 */
.L_x_6177:
[----:B------:R-:W-:Y:S05]  /*3a40*/  BSYNC B4 ;  /* 0x0000000000047941 */ /* 0x000fea0003800000 */
.L_x_6176:
        /* <DEDUP_REMOVED lines=18> */
.L_x_6179:
[----:B------:R-:W-:Y:S01]  /*3b70*/  ISETP.GE.AND P0, PT, R4, RZ, PT ;  /* 0x000000ff0400720c */ /* 0x000fe20003f06270 */
[----:B------:R-:W-:-:S12]  /*3b80*/  HFMA2.MMA R2, -RZ, RZ, 1.9599609375, 20144 ;  /* 0x3fd774ebff027435 */ /* 0x000fd800000001ff */
[----:B------:R-:W-:-:S04]  /*3b90*/  @P0 FFMA.FTZ R3, R2, 0.93318945169448852539, -R3 ;  /* 0x3f6ee58102030823 */ /* 0x000fc80000010803 */
[----:B------:R-:W-:Y:S02]  /*3ba0*/  @!P0 FFMA.FTZ R3, R2, 0.93318945169448852539, R3 ;  /* 0x3f6ee58102038823 */ /* 0x000fe40000010003 */
.L_x_6180:
[----:B------:R-:W-:Y:S05]  /*3bb0*/  BSYNC B1 ;  /* 0x0000000000017941 */ /* 0x000fea0003800000 */
.L_x_6178:
[----:B------:R-:W-:Y:S01]  /*3bc0*/  FSETP.NEU.FTZ.AND P0, PT, R0, |R5|, PT ;  /* 0x400000050000720b */ /* 0x000fe20003f1d000 */
[----:B------:R-:W0:Y:S01]  /*3bd0*/  MUFU.LG2 R10, R11 ;  /* 0x0000000b000a7308 */ /* 0x000e220000000c00 */
[----:B------:R-:W-:Y:S01]  /*3be0*/  FSETP.NEU.FTZ.AND P1, PT, R8, RZ, PT ;  /* 0x000000ff0800720b */ /* 0x000fe20003f3d000 */
[----:B------:R-:W-:Y:S01]  /*3bf0*/  IMAD.MOV.U32 R2, RZ, RZ, 0x4016cbe4 ;  /* 0x4016cbe4ff027424 */ /* 0x000fe200078e00ff */
[----:B------:R-:W-:Y:S01]  /*3c00*/  ISETP.GE.AND P2, PT, R4, RZ, PT ;  /* 0x000000ff0400720c */ /* 0x000fe20003f46270 */
[----:B------:R-:W-:-:S08]  /*3c10*/  FADD.FTZ R0, R0, |R5| ;  /* 0x4000000500007221 */ /* 0x000fd00000010000 */
[----:B------:R-:W-:Y:S02]  /*3c20*/  @!P0 FSEL R3, R2, 0.78539818525314331055, !P2 ;  /* 0x3f490fdb02038808 */ /* 0x000fe40005000000 */
[----:B------:R-:W-:Y:S02]  /*3c30*/  @!P1 FSEL R3, RZ, 3.1415927410125732422, P2 ;  /* 0x40490fdbff039808 */ /* 0x000fe40001000000 */
[----:B------:R-:W-:Y:S01]  /*3c40*/  FSETP.GTU.FTZ.AND P0, PT, |R0|, +INF , PT ;  /* 0x7f8000000000780b */ /* 0x000fe20003f1c200 */
[----:B0-----:R-:W-:Y:S01]  /*3c50*/  FMUL.FTZ.D2 R10, R10, 0.69314718246459960938 ;  /* 0x3f3172180a0a7820 */ /* 0x001fe20000310000 */
[----:B------:R-:W-:-:S04]  /*3c60*/  LOP3.LUT R3, R3, 0x80000000, R5, 0xb8, !PT ;  /* 0x8000000003037812 */ /* 0x000fc800078eb805 */
[----:B------:R-:W-:Y:S01]  /*3c70*/  FSEL R2, R0, R3, P0 ;  /* 0x0000000300027208 */ /* 0x000fe20000000000 */
[----:B------:R-:W-:Y:S05]  /*3c80*/  BRA `(.L_x_6181) ;  /* 0x0000082000007947 */ /* 0x000fea0003800000 */
.L_x_6175:
[----:B0-----:R-:W0:Y:S01]  /*3c90*/  MUFU.RCP R3, R8 ;  /* 0x0000000800037308 */ /* 0x001e220000001000 */
        /* <DEDUP_REMOVED lines=10> */
[----:B------:R-:W-:Y:S05]  /*3d40*/  CALL.REL.NOINC `($__internal_6_$__cuda_sm3x_div_rn_ftz_f32_slowpath) ;  /* 0x0001141000007944 */ /* 0x000fea0003c00000 */
.L_x_6183:
[----:B------:R-:W-:Y:S05]  /*3d50*/  BSYNC B4 ;  /* 0x0000000000047941 */ /* 0x000fea0003800000 */
.L_x_6182:
        /* <DEDUP_REMOVED lines=18> */
.L_x_6185:
[----:B------:R-:W-:Y:S01]  /*3e80*/  ISETP.GE.AND P0, PT, R4, RZ, PT ;  /* 0x000000ff0400720c */ /* 0x000fe20003f06270 */
[----:B------:R-:W-:-:S12]  /*3e90*/  IMAD.MOV.U32 R2, RZ, RZ, 0x3fd774eb ;  /* 0x3fd774ebff027424 */ /* 0x000fd800078e00ff */
[----:B------:R-:W-:-:S04]  /*3ea0*/  @P0 FFMA.FTZ R3, R2, 0.93318945169448852539, -R3 ;  /* 0x3f6ee58102030823 */ /* 0x000fc80000010803 */
[----:B------:R-:W-:Y:S02]  /*3eb0*/  @!P0 FFMA.FTZ R3, R2, 0.93318945169448852539, R3 ;  /* 0x3f6ee58102038823 */ /* 0x000fe40000010003 */
.L_x_6186:
[----:B------:R-:W-:Y:S05]  /*3ec0*/  BSYNC B1 ;  /* 0x0000000000017941 */ /* 0x000fea0003800000 */
.L_x_6184:
[CC--:B------:R-:W-:Y:S02]  /*3ed0*/  IMNMX R2, R9.reuse, R0.reuse, !PT ;  /* 0x0000000009027217 */ /* 0x0c0fe40007800200 */
[----:B------:R-:W-:Y:S02]  /*3ee0*/  IMNMX R9, R9, R0, PT ;  /* 0x0000000009097217 */ /* 0x000fe40003800200 */
[----:B------:R-:W-:Y:S02]  /*3ef0*/  LOP3.LUT R10, R2, 0xfe000000, RZ, 0xc0, !PT ;  /* 0xfe000000020a7812 */ /* 0x000fe400078ec0ff */
[----:B------:R-:W-:Y:S02]  /*3f00*/  FSETP.NEU.FTZ.AND P0, PT, R9, RZ, PT ;  /* 0x000000ff0900720b */ /* 0x000fe40003f1d000 */
[C---:B------:R-:W-:Y:S02]  /*3f10*/  IADD3 R11, -R10.reuse, 0x7e800000, RZ ;  /* 0x7e8000000a0b7810 */ /* 0x040fe40007ffe1ff */
[----:B------:R-:W-:-:S02]  /*3f20*/  LOP3.LUT R10, R10, 0x800000, RZ, 0xfc, !PT ;  /* 0x008000000a0a7812 */ /* 0x000fc400078efcff */
[----:B------:R-:W-:Y:S01]  /*3f30*/  FSETP.NEU.FTZ.AND P2, PT, R8, RZ, PT ;  /* 0x000000ff0800720b */ /* 0x000fe20003f5d000 */
[----:B------:R-:W-:Y:S01]  /*3f40*/  FMUL.FTZ R12, R9, R11 ;  /* 0x0000000b090c7220 */ /* 0x000fe20000410000 */
[----:B------:R-:W-:Y:S01]  /*3f50*/  FSETP.NEU.FTZ.AND P1, PT, R0, |R5|, PT ;  /* 0x400000050000720b */ /* 0x000fe20003f3d000 */
[----:B------:R-:W-:Y:S02]  /*3f60*/  FMUL.FTZ R11, R2, R11 ;  /* 0x0000000b020b7220 */ /* 0x000fe40000410000 */
[----:B------:R-:W-:Y:S02]  /*3f70*/  FMUL.FTZ R12, R12, R12 ;  /* 0x0000000c0c0c7220 */ /* 0x000fe40000410000 */
[----:B------:R-:W-:Y:S02]  /*3f80*/  FADD.FTZ R0, R0, |R5| ;  /* 0x4000000500007221 */ /* 0x000fe40000010000 */
[----:B------:R-:W-:-:S04]  /*3f90*/  FFMA.FTZ R12, R11, R11, R12 ;  /* 0x0000000b0b0c7223 */ /* 0x000fc8000001000c */
[----:B------:R-:W0:Y:S02]  /*3fa0*/  MUFU.SQRT R11, R12 ;  /* 0x0000000c000b7308 */ /* 0x000e240000002000 */
[----:B0-----:R-:W-:Y:S01]  /*3fb0*/  @P0 FMUL.FTZ R2, R10, R11 ;  /* 0x0000000b0a020220 */ /* 0x001fe20000410000 */
[----:B------:R-:W-:-:S04]  /*3fc0*/  FSETP.NEU.FTZ.AND P0, PT, R9, +INF , PT ;  /* 0x7f8000000900780b */ /* 0x000fc80003f1d000 */
[----:B------:R-:W-:Y:S01]  /*3fd0*/  FSEL R8, R2, +INF , P0 ;  /* 0x7f80000002087808 */ /* 0x000fe20000000000 */
[----:B------:R-:W-:Y:S01]  /*3fe0*/  HFMA2.MMA R2, -RZ, RZ, 2.04296875, -15.78125 ;  /* 0x4016cbe4ff027435 */ /* 0x000fe200000001ff */
[----:B------:R-:W-:-:S04]  /*3ff0*/  ISETP.GE.AND P0, PT, R4, RZ, PT ;  /* 0x000000ff0400720c */ /* 0x000fc80003f06270 */
[----:B------:R-:W0:Y:S05]  /*4000*/  MUFU.LG2 R8, R8 ;  /* 0x0000000800087308 */ /* 0x000e2a0000000c00 */
[----:B------:R-:W-:Y:S02]  /*4010*/  @!P1 FSEL R3, R2, 0.78539818525314331055, !P0 ;  /* 0x3f490fdb02039808 */ /* 0x000fe40004000000 */
[----:B------:R-:W-:Y:S02]  /*4020*/  @!P2 FSEL R3, RZ, 3.1415927410125732422, P0 ;  /* 0x40490fdbff03a808 */ /* 0x000fe40000000000 */
[----:B------:R-:W-:Y:S02]  /*4030*/  FSETP.GTU.FTZ.AND P0, PT, |R0|, +INF , PT ;  /* 0x7f8000000000780b */ /* 0x000fe40003f1c200 */
[----:B------:R-:W-:-:S04]  /*4040*/  LOP3.LUT R3, R3, 0x80000000, R5, 0xb8, !PT ;  /* 0x8000000003037812 */ /* 0x000fc800078eb805 */
[----:B------:R-:W-:Y:S01]  /*4050*/  FSEL R2, R0, R3, P0 ;  /* 0x0000000300027208 */ /* 0x000fe20000000000 */
[----:B0-----:R-:W-:Y:S01]  /*4060*/  FMUL.FTZ R10, R8, 0.69314718246459960938 ;  /* 0x3f317218080a7820 */ /* 0x001fe20000410000 */
[----:B------:R-:W-:Y:S05]  /*4070*/  BRA `(.L_x_6181) ;  /* 0x0000043000007947 */ /* 0x000fea0003800000 */
.L_x_6174:
[----:B0-----:R-:W-:Y:S01]  /*4080*/  FMUL.FTZ R2, R4, 0.36787945032119750977 ;  /* 0x3ebc5ab204027820 */ /* 0x001fe20000410000 */
        /* <DEDUP_REMOVED lines=14> */
[----:B------:R-:W-:Y:S01]  /*4170*/  LOP3.LUT R3, R10, 0x800000, RZ, 0xfc, !PT ;  /* 0x008000000a037812 */ /* 0x000fe200078efcff */
[----:B------:R-:W-:-:S04]  /*4180*/  IMAD.MOV.U32 R10, RZ, RZ, 0x3f800000 ;  /* 0x3f800000ff0a7424 */ /* 0x000fc800078e00ff */
        /* <DEDUP_REMOVED lines=15> */
[----:B------:R-:W-:Y:S05]  /*4280*/  CALL.REL.NOINC `($__internal_6_$__cuda_sm3x_div_rn_ftz_f32_slowpath) ;  /* 0x00010ed000007944 */ /* 0x000fea0003c00000 */
.L_x_6188:
[----:B------:R-:W-:Y:S05]  /*4290*/  BSYNC B4 ;  /* 0x0000000000047941 */ /* 0x000fea0003800000 */
.L_x_6187:
        /* <DEDUP_REMOVED lines=18> */
.L_x_6190:
[----:B------:R-:W-:Y:S01]  /*43c0*/  ISETP.GE.AND P0, PT, R4, RZ, PT ;  /* 0x000000ff0400720c */ /* 0x000fe20003f06270 */
[----:B------:R-:W-:-:S12]  /*43d0*/  IMAD.MOV.U32 R2, RZ, RZ, 0x3fd774eb ;  /* 0x3fd774ebff027424 */ /* 0x000fd800078e00ff */
[----:B------:R-:W-:-:S04]  /*43e0*/  @P0 FFMA.FTZ R3, R2, 0.93318945169448852539, -R3 ;  /* 0x3f6ee58102030823 */ /* 0x000fc80000010803 */
[----:B------:R-:W-:Y:S02]  /*43f0*/  @!P0 FFMA.FTZ R3, R2, 0.93318945169448852539, R3 ;  /* 0x3f6ee58102038823 */ /* 0x000fe40000010003 */
.L_x_6191:
[----:B------:R-:W-:Y:S05]  /*4400*/  BSYNC B1 ;  /* 0x0000000000017941 */ /* 0x000fea0003800000 */
.L_x_6189:
[----:B------:R-:W-:Y:S01]  /*4410*/  FSETP.NEU.FTZ.AND P1, PT, R0, |R5|, PT ;  /* 0x400000050000720b */ /* 0x000fe20003f3d000 */
[----:B------:R-:W-:Y:S01]  /*4420*/  HFMA2.MMA R2, -RZ, RZ, 2.04296875, -15.78125 ;  /* 0x4016cbe4ff027435 */ /* 0x000fe200000001ff */
[----:B------:R-:W-:Y:S01]  /*4430*/  FSETP.NEU.FTZ.AND P2, PT, R8, RZ, PT ;  /* 0x000000ff0800720b */ /* 0x000fe20003f5d000 */
[----:B------:R-:W-:Y:S01]  /*4440*/  FADD.FTZ R0, R0, |R5| ;  /* 0x4000000500007221 */ /* 0x000fe20000010000 */
[----:B------:R-:W-:-:S09]  /*4450*/  ISETP.GE.AND P0, PT, R4, RZ, PT ;  /* 0x000000ff0400720c */ /* 0x000fd20003f06270 */
[----:B------:R-:W-:Y:S02]  /*4460*/  @!P1 FSEL R3, R2, 0.78539818525314331055, !P0 ;  /* 0x3f490fdb02039808 */ /* 0x000fe40004000000 */
[----:B------:R-:W-:Y:S02]  /*4470*/  @!P2 FSEL R3, RZ, 3.1415927410125732422, P0 ;  /* 0x40490fdbff03a808 */ /* 0x000fe40000000000 */
[----:B------:R-:W-:Y:S02]  /*4480*/  FSETP.GTU.FTZ.AND P0, PT, |R0|, +INF , PT ;  /* 0x7f8000000000780b */ /* 0x000fe40003f1c200 */
[----:B------:R-:W-:-:S04]  /*4490*/  LOP3.LUT R3, R3, 0x80000000, R5, 0xb8, !PT ;  /* 0x8000000003037812 */ /* 0x000fc800078eb805 */
[----:B------:R-:W-:Y:S02]  /*44a0*/  FSEL R2, R0, R3, P0 ;  /* 0x0000000300027208 */ /* 0x000fe40000000000 */
.L_x_6181:
[----:B------:R-:W-:Y:S05]  /*44b0*/  BSYNC B3 ;  /* 0x0000000000037941 */ /* 0x000fea0003800000 */
.L_x_6173:
[----:B------:R-:W-:Y:S01]  /*44c0*/  ISETP.NE.AND P0, PT, R17, RZ, PT ;  /* 0x000000ff1100720c */ /* 0x000fe20003f05270 */
[----:B------:R-:W-:Y:S02]  /*44d0*/  FADD.FTZ R3, R10, 0.69314718246459960938 ;  /* 0x3f3172180a037421 */ /* 0x000fe40000010000 */
[----:B------:R-:W-:-:S10]  /*44e0*/  FADD.FTZ R2, |R2|, -RZ ;  /* 0x800000ff02027221 */ /* 0x000fd40000010200 */
[----:B------:R-:W-:Y:S01]  /*44f0*/  @!P0 FADD.FTZ R3, -R3, -RZ ;  /* 0x800000ff03038221 */ /* 0x000fe20000010100 */
[----:B------:R-:W-:Y:S05]  /*4500*/  BRA `(.L_x_6172) ;  /* 0x000000f000007947 */ /* 0x000fea0003800000 */
.L_x_6132:
[----:B------:R-:W-:-:S13]  /*4510*/  FSETP.NEU.FTZ.AND P0, PT, R0, +INF , PT ;  /* 0x7f8000000000780b */ /* 0x000fda0003f1d000 */
[----:B0-----:R-:W-:Y:S02]  /*4520*/  @!P0 FADD.FTZ R2, R5, R5 ;  /* 0x0000000505028221 */ /* 0x001fe40000010000 */
        /* <DEDUP_REMOVED lines=13> */
.L_x_6172:
[----:B------:R-:W-:Y:S05]  /*4600*/  BSYNC B0 ;  /* 0x0000000000007941 */ /* 0x000fea0003800000 */
.L_x_6131:
[----:B------:R-:W1:Y:S02]  /*4610*/  LDC.U8 R4, c[0x0][0x371] ;  /* 0x0000dc40ff047b82 */ /* 0x000e640000000000 */
        /* <DEDUP_REMOVED lines=11> */
[----:B------:R-:W1:Y:S02]  /*46d0*/  F2I.FTZ.TRUNC.NTZ R3, R2 ;  /* 0x0000000200037305 */ /* 0x000e64000021f100 */
[----:B-1----:R1:W-:Y:S01]  /*46e0*/  STG.E.U8 [R6.64], R3 ;  /* 0x0000000306007986 */ /* 0x0023e2000c101124 */
[----:B------:R-:W-:Y:S05]  /*46f0*/  BRA `(.L_x_6197) ;  /* 0x00000d8000007947 */ /* 0x000fea0003800000 */
.L_x_6195:
[----:B------:R-:W1:Y:S02]  /*4700*/  F2I.S64.TRUNC R2, R2 ;  /* 0x0000000200027311 */ /* 0x000e64000020d900 */
[----:B-1----:R-:W-:-:S05]  /*4710*/  IMAD.MOV.U32 R5, RZ, RZ, R2 ;  /* 0x000000ffff057224 */ /* 0x002fca00078e0002 */
[----:B------:R1:W-:Y:S01]  /*4720*/  STG.E.U8 [R6.64], R5 ;  /* 0x0000000506007986 */ /* 0x0003e2000c101124 */
[----:B------:R-:W-:Y:S05]  /*4730*/  BRA `(.L_x_6197) ;  /* 0x00000d4000007947 */ /* 0x000fea0003800000 */
.L_x_6194:
[----:B------:R-:W-:-:S13]  /*4740*/  ISETP.NE.AND P0, PT, R0, 0x2, PT ;  /* 0x000000020000780c */ /* 0x000fda0003f05270 */
[----:B------:R-:W-:Y:S05]  /*4750*/  @!P0 BRA `(.L_x_6198) ;  /* 0x000000a000008947 */ /* 0x000fea0003800000 */
[----:B------:R-:W-:-:S13]  /*4760*/  ISETP.NE.AND P0, PT, R0, 0x3, PT ;  /* 0x000000030000780c */ /* 0x000fda0003f05270 */
[----:B------:R-:W-:Y:S05]  /*4770*/  @!P0 BRA `(.L_x_6199) ;  /* 0x0000005000008947 */ /* 0x000fea0003800000 */
[----:B------:R-:W-:-:S13]  /*4780*/  ISETP.NE.AND P0, PT, R0, 0x4, PT ;  /* 0x000000040000780c */ /* 0x000fda0003f05270 */
[----:B------:R-:W-:Y:S05]  /*4790*/  @P0 BRA `(.L_x_6196) ;  /* 0x00000b5000000947 */ /* 0x000fea0003800000 */
[----:B------:R-:W1:Y:S02]  /*47a0*/  F2I.S64.TRUNC R2, R2 ;  /* 0x0000000200027311 */ /* 0x000e64000020d900 */
[----:B-1----:R1:W-:Y:S01]  /*47b0*/  STG.E.64 [R6.64], R2 ;  /* 0x0000000206007986 */ /* 0x0023e2000c101b24 */
[----:B------:R-:W-:Y:S05]  /*47c0*/  BRA `(.L_x_6197) ;  /* 0x00000cb000007947 */ /* 0x000fea0003800000 */
.L_x_6199:
[----:B------:R-:W1:Y:S02]  /*47d0*/  F2I.FTZ.TRUNC.NTZ R3, R2 ;  /* 0x0000000200037305 */ /* 0x000e64000021f100 */
[----:B-1----:R1:W-:Y:S01]  /*47e0*/  STG.E [R6.64], R3 ;  /* 0x0000000306007986 */ /* 0x0023e2000c101924 */
[----:B------:R-:W-:Y:S05]  /*47f0*/  BRA `(.L_x_6197) ;  /* 0x00000c8000007947 */ /* 0x000fea0003800000 */
.L_x_6198:
[----:B------:R-:W1:Y:S02]  /*4800*/  F2I.FTZ.TRUNC.NTZ R3, R2 ;  /* 0x0000000200037305 */ /* 0x000e64000021f100 */
[----:B-1----:R1:W-:Y:S01]  /*4810*/  STG.E.U16 [R6.64], R3 ;  /* 0x0000000306007986 */ /* 0x0023e2000c101524 */
[----:B------:R-:W-:Y:S05]  /*4820*/  BRA `(.L_x_6197) ;  /* 0x00000c5000007947 */ /* 0x000fea0003800000 */
.L_x_6193:
        /* <DEDUP_REMOVED lines=8> */
.L_x_6201:
[----:B------:R-:W-:-:S05]  /*48b0*/  F2FP.PACK_AB R2, RZ, R2 ;  /* 0x00000002ff02723e */ /* 0x000fca00000000ff */
[----:B------:R1:W-:Y:S01]  /*48c0*/  STG.E.U16 [R6.64], R2 ;  /* 0x0000000206007986 */ /* 0x0003e2000c101524 */
[----:B------:R-:W-:Y:S05]  /*48d0*/  BRA `(.L_x_6197) ;  /* 0x00000ba000007947 */ /* 0x000fea0003800000 */
.L_x_6200:
[----:B------:R-:W-:-:S13]  /*48e0*/  ISETP.NE.AND P0, PT, R0, 0x7, PT ;  /* 0x000000070000780c */ /* 0x000fda0003f05270 */
[----:B------:R-:W-:Y:S05]  /*48f0*/  @!P0 BRA `(.L_x_6202) ;  /* 0x0000009000008947 */ /* 0x000fea0003800000 */
[----:B------:R-:W-:-:S13]  /*4900*/  ISETP.NE.AND P0, PT, R0, 0x8, PT ;  /* 0x000000080000780c */ /* 0x000fda0003f05270 */
[----:B------:R-:W-:Y:S05]  /*4910*/  @!P0 BRA `(.L_x_6203) ;  /* 0x0000004000008947 */ /* 0x000fea0003800000 */
[----:B------:R-:W-:-:S13]  /*4920*/  ISETP.NE.AND P0, PT, R0, 0x9, PT ;  /* 0x000000090000780c */ /* 0x000fda0003f05270 */
[----:B------:R-:W-:Y:S05]  /*4930*/  @P0 BRA `(.L_x_6196) ;  /* 0x000009b000000947 */ /* 0x000fea0003800000 */
[----:B------:R1:W-:Y:S01]  /*4940*/  STG.E.64 [R6.64], R2 ;  /* 0x0000000206007986 */ /* 0x0003e2000c101b24 */
[----:B------:R-:W-:Y:S05]  /*4950*/  BRA `(.L_x_6197) ;  /* 0x00000b2000007947 */ /* 0x000fea0003800000 */
.L_x_6203:
[----:B------:R-:W-:-:S05]  /*4960*/  F2FP.PACK_AB R3, R3, R2 ;  /* 0x000000020303723e */ /* 0x000fca00000000ff */
[----:B------:R1:W-:Y:S01]  /*4970*/  STG.E [R6.64], R3 ;  /* 0x0000000306007986 */ /* 0x0003e2000c101924 */
[----:B------:R-:W-:Y:S05]  /*4980*/  BRA `(.L_x_6197) ;  /* 0x00000af000007947 */ /* 0x000fea0003800000 */
.L_x_6202:
[----:B------:R-:W-:-:S06]  /*4990*/  FMUL.FTZ R2, R2, 1 ;  /* 0x3f80000002027820 */ /* 0x000fcc0000410000 */
[----:B------:R-:W1:Y:S02]  /*49a0*/  F2F.F64.F32 R2, R2 ;  /* 0x0000000200027310 */ /* 0x000e640000201800 */
[----:B-1----:R1:W-:Y:S01]  /*49b0*/  STG.E.64 [R6.64], R2 ;  /* 0x0000000206007986 */ /* 0x0023e2000c101b24 */
[----:B------:R-:W-:Y:S05]  /*49c0*/  BRA `(.L_x_6197) ;  /* 0x00000ab000007947 */ /* 0x000fea0003800000 */
.L_x_6192:
        /* <DEDUP_REMOVED lines=8> */
[----:B------:R-:W-:Y:S02]  /*4a50*/  FSETP.NEU.FTZ.AND P0, PT, R2, RZ, PT ;  /* 0x000000ff0200720b */ /* 0x000fe40003f1d000 */
[----:B------:R-:W-:-:S04]  /*4a60*/  FSETP.NEU.FTZ.AND P1, PT, R3, RZ, PT ;  /* 0x000000ff0300720b */ /* 0x000fc80003f3d000 */
[----:B------:R-:W-:-:S04]  /*4a70*/  PLOP3.LUT P0, PT, P0, P1, PT, 0xa8, 0x0 ;  /* 0x000000000000781c */ /* 0x000fc80000703570 */
[----:B------:R-:W-:-:S05]  /*4a80*/  SEL R3, RZ, 0x1, !P0 ;  /* 0x00000001ff037807 */ /* 0x000fca0004000000 */
[----:B------:R1:W-:Y:S01]  /*4a90*/  STG.E.U8 [R6.64], R3 ;  /* 0x0000000306007986 */ /* 0x0003e2000c101124 */
[----:B------:R-:W-:Y:S05]  /*4aa0*/  BRA `(.L_x_6197) ;  /* 0x000009d000007947 */ /* 0x000fea0003800000 */
.L_x_6206:
[----:B------:R-:W-:Y:S02]  /*4ab0*/  FMUL.FTZ R10, R3, 1 ;  /* 0x3f800000030a7820 */ /* 0x000fe40000410000 */
[----:B------:R-:W-:-:S04]  /*4ac0*/  FMUL.FTZ R8, R2, 1 ;  /* 0x3f80000002087820 */ /* 0x000fc80000410000 */
[----:B------:R-:W-:Y:S08]  /*4ad0*/  F2F.F64.F32 R10, R10 ;  /* 0x0000000a000a7310 */ /* 0x000ff00000201800 */
[----:B0-----:R-:W0:Y:S02]  /*4ae0*/  F2F.F64.F32 R8, R8 ;  /* 0x0000000800087310 */ /* 0x001e240000201800 */
[----:B0-----:R0:W-:Y:S01]  /*4af0*/  STG.E.128 [R6.64], R8 ;  /* 0x0000000806007986 */ /* 0x0011e2000c101d24 */
[----:B------:R-:W-:Y:S05]  /*4b00*/  BRA `(.L_x_6197) ;  /* 0x0000097000007947 */ /* 0x000fea0003800000 */
.L_x_6205:
        /* <DEDUP_REMOVED lines=20> */
.L_x_6210:
[----:B------:R-:W-:Y:S05]  /*4c50*/  BSYNC B0 ;  /* 0x0000000000007941 */ /* 0x000fea0003800000 */
.L_x_6209:
[----:B------:R-:W-:-:S05]  /*4c60*/  LOP3.LUT R5, R0, R5, RZ, 0xfc, !PT ;  /* 0x0000000500057212 */ /* 0x000fca00078efcff */
[----:B------:R1:W-:Y:S01]  /*4c70*/  STG.E.U8 [R6.64], R5 ;  /* 0x0000000506007986 */ /* 0x0003e2000c101124 */
[----:B------:R-:W-:Y:S05]  /*4c80*/  BRA `(.L_x_6197) ;  /* 0x000007f000007947 */ /* 0x000fea0003800000 */
.L_x_6208:
        /* <DEDUP_REMOVED lines=12> */
.L_x_6212:
[----:B------:R-:W-:Y:S01]  /*4d50*/  HFMA2.MMA R0, -RZ, RZ, 0, 7.569789886474609375e-06 ;  /* 0x0000007fff007435 */ /* 0x000fe200000001ff */
[----:B------:R-:W-:-:S09]  /*4d60*/  ISETP.GT.U32.AND P0, PT, R4, 0x7f800000, PT ;  /* 0x7f8000000400780c */ /* 0x000fd20003f04070 */
[----:B------:R-:W-:Y:S02]  /*4d70*/  SEL R0, R0, 0x7c, P0 ;  /* 0x0000007c00007807 */ /* 0x000fe40000000000 */
.L_x_6213:
[----:B------:R-:W-:Y:S05]  /*4d80*/  BSYNC B0 ;  /* 0x0000000000007941 */ /* 0x000fea0003800000 */
.L_x_6211:
[----:B------:R-:W-:-:S04]  /*4d90*/  LOP3.LUT R2, R2, 0x80000000, RZ, 0xc0, !PT ;  /* 0x8000000002027812 */ /* 0x000fc800078ec0ff */
[----:B------:R-:W-:-:S04]  /*4da0*/  SHF.R.U32.HI R3, RZ, 0x18, R2 ;  /* 0x00000018ff037819 */ /* 0x000fc80000011602 */
[----:B------:R-:W-:-:S05]  /*4db0*/  LOP3.LUT R3, R0, R3, RZ, 0xfc, !PT ;  /* 0x0000000300037212 */ /* 0x000fca00078efcff */
[----:B------:R1:W-:Y:S01]  /*4dc0*/  STG.E.U8 [R6.64], R3 ;  /* 0x0000000306007986 */ /* 0x0003e2000c101124 */
[----:B------:R-:W-:Y:S05]  /*4dd0*/  BRA `(.L_x_6197) ;  /* 0x000006a000007947 */ /* 0x000fea0003800000 */
.L_x_6207:
[----:B------:R-:W-:-:S05]  /*4de0*/  F2FP.BF16.PACK_AB R2, RZ, R2 ;  /* 0x00000002ff02723e */ /* 0x000fca00000010ff */
[----:B------:R1:W-:Y:S01]  /*4df0*/  STG.E.U16 [R6.64], R2 ;  /* 0x0000000206007986 */ /* 0x0003e2000c101524 */
[----:B------:R-:W-:Y:S05]  /*4e00*/  BRA `(.L_x_6197) ;  /* 0x0000067000007947 */ /* 0x000fea0003800000 */
.L_x_6204:
        /* <DEDUP_REMOVED lines=8> */
[----:B------:R-:W1:Y:S02]  /*4e90*/  F2I.FTZ.U32.TRUNC.NTZ R3, R2 ;  /* 0x0000000200037305 */ /* 0x000e64000021f000 */
[----:B-1----:R1:W-:Y:S01]  /*4ea0*/  STG.E.U16 [R6.64], R3 ;  /* 0x0000000306007986 */ /* 0x0023e2000c101524 */
[----:B------:R-:W-:Y:S05]  /*4eb0*/  BRA `(.L_x_6197) ;  /* 0x000005c000007947 */ /* 0x000fea0003800000 */
.L_x_6216:
        /* <DEDUP_REMOVED lines=16> */
.L_x_6219:
[----:B------:R-:W-:-:S04]  /*4fc0*/  LOP3.LUT R2, R2, 0x80000000, RZ, 0xc0, !PT ;  /* 0x8000000002027812 */ /* 0x000fc800078ec0ff */
[----:B------:R-:W-:-:S04]  /*4fd0*/  SHF.R.U32.HI R3, RZ, 0x18, R2 ;  /* 0x00000018ff037819 */ /* 0x000fc80000011602 */
[----:B------:R-:W-:-:S04]  /*4fe0*/  LOP3.LUT R0, R0, R3, RZ, 0xfc, !PT ;  /* 0x0000000300007212 */ /* 0x000fc800078efcff */
[----:B------:R-:W-:Y:S02]  /*4ff0*/  PRMT R3, R0, 0x7610, R3 ;  /* 0x0000761000037816 */ /* 0x000fe40000000003 */
.L_x_6218:
[----:B------:R-:W-:Y:S05]  /*5000*/  BSYNC B0 ;  /* 0x0000000000007941 */ /* 0x000fea0003800000 */
.L_x_6217:
[----:B------:R1:W-:Y:S01]  /*5010*/  STG.E.U8 [R6.64], R3 ;  /* 0x0000000306007986 */ /* 0x0003e2000c101124 */
[----:B------:R-:W-:Y:S05]  /*5020*/  BRA `(.L_x_6197) ;  /* 0x0000045000007947 */ /* 0x000fea0003800000 */
.L_x_6215:
        /* <DEDUP_REMOVED lines=16> */
.L_x_6222:
[----:B------:R-:W-:-:S04]  /*5130*/  LOP3.LUT R2, R2, 0x80000000, RZ, 0xc0, !PT ;  /* 0x8000000002027812 */ /* 0x000fc800078ec0ff */
[----:B------:R-:W-:-:S04]  /*5140*/  SHF.R.U32.HI R3, RZ, 0x18, R2 ;  /* 0x00000018ff037819 */ /* 0x000fc80000011602 */
[----:B------:R-:W-:-:S04]  /*5150*/  LOP3.LUT R0, R0, R3, RZ, 0xfc, !PT ;  /* 0x0000000300007212 */ /* 0x000fc800078efcff */
[----:B------:R-:W-:Y:S02]  /*5160*/  PRMT R3, R0, 0x7610, R3 ;  /* 0x0000761000037816 */ /* 0x000fe40000000003 */
.L_x_6221:
[----:B------:R-:W-:Y:S05]  /*5170*/  BSYNC B0 ;  /* 0x0000000000007941 */ /* 0x000fea0003800000 */
.L_x_6220:
[----:B------:R1:W-:Y:S01]  /*5180*/  STG.E.U8 [R6.64], R3 ;  /* 0x0000000306007986 */ /* 0x0003e2000c101124 */
[----:B------:R-:W-:Y:S05]  /*5190*/  BRA `(.L_x_6197) ;  /* 0x000002e000007947 */ /* 0x000fea0003800000 */
.L_x_6214:
        /* <DEDUP_REMOVED lines=12> */
[----:B------:R-:W-:Y:S01]  /*5260*/  HFMA2.MMA R3, -RZ, RZ, 0, 1.5199184417724609375e-05 ;  /* 0x000000ffff037435 */ /* 0x000fe200000001ff */
        /* <DEDUP_REMOVED lines=8> */
.L_x_6196:
[----:B------:R-:W-:Y:S01]  /*52f0*/  MOV R0, 0x0 ;  /* 0x0000000000007802 */ /* 0x000fe20000000f00 */
[----:B------:R-:W-:Y:S01]  /*5300*/  IMAD.MOV.U32 R5, RZ, RZ, c[0x4][0x15c] ;  /* 0x01005700ff057624 */ /* 0x000fe200078e00ff */
[----:B------:R-:W-:Y:S01]  /*5310*/  MOV R4, c[0x4][0x158] ;  /* 0x0100560000047a02 */ /* 0x000fe20000000f00 */
[----:B------:R-:W-:Y:S01]  /*5320*/  IMAD.MOV.U32 R6, RZ, RZ, c[0x4][0x160] ;  /* 0x01005800ff067624 */ /* 0x000fe200078e00ff */
[----:B------:R1:W3:Y:S01]  /*5330*/  LDC.64 R2, c[0x4][R0] ;  /* 0x0100000000027b82 */ /* 0x0002e20000000a00 */
[----:B------:R-:W-:Y:S01]  /*5340*/  MOV R7, c[0x4][0x164] ;  /* 0x0100590000077a02 */ /* 0x000fe20000000f00 */
[----:B------:R-:W-:Y:S01]  /*5350*/  IMAD.MOV.U32 R8, RZ, RZ, 0x65 ;  /* 0x00000065ff087424 */ /* 0x000fe200078e00ff */
[----:B------:R-:W-:Y:S01]  /*5360*/  MOV R11, c[0x4][0x24] ;  /* 0x01000900000b7a02 */ /* 0x000fe20000000f00 */
[----:B------:R-:W-:Y:S02]  /*5370*/  IMAD.MOV.U32 R10, RZ, RZ, c[0x4][0x20] ;  /* 0x01000800ff0a7624 */ /* 0x000fe400078e00ff */
[----:B------:R-:W-:-:S02]  /*5380*/  IMAD.MOV.U32 R12, RZ, RZ, 0x1 ;  /* 0x00000001ff0c7424 */ /* 0x000fc400078e00ff */
[----:B--2---:R-:W-:Y:S02]  /*5390*/  IMAD.MOV.U32 R13, RZ, RZ, RZ ;  /* 0x000000ffff0d7224 */ /* 0x004fe400078e00ff */
[----:B-1----:R-:W-:Y:S01]  /*53a0*/  LEPC R14 ;  /* 0x00000000000e734e */ /* 0x002fe20000000000 */
[----:B0-----:R-:W-:Y:S02]  /*53b0*/  MOV R9, 0x5420 ;  /* 0x0000542000097802 */ /* 0x001fe40000000f00 */
[----:B------:R-:W-:Y:S02]  /*53c0*/  MOV R20, 0x53a0 ;  /* 0x000053a000147802 */ /* 0x000fe40000000f00 */
[----:B------:R-:W-:Y:S02]  /*53d0*/  MOV R21, 0x0 ;  /* 0x0000000000157802 */ /* 0x000fe40000000f00 */
[----:B------:R-:W-:Y:S02]  /*53e0*/  MOV R0, 0x0 ;  /* 0x0000000000007802 */ /* 0x000fe40000000f00 */
[----:B------:R-:W-:-:S04]  /*53f0*/  IADD3 R20, P0, P1, -R20, R9, R14 ;  /* 0x0000000914147210 */ /* 0x000fc8000791e10e */
[----:B------:R-:W-:-:S04]  /*5400*/  IADD3.X R21, ~R0, R21, R15, P0, P1 ;  /* 0x0000001500157210 */ /* 0x000fc800007e250f */
[----:B---3--:R-:W-:Y:S05]  /*5410*/  CALL.ABS.NOINC R2 ;  /* 0x0000000002007343 */ /* 0x008fea0003c00000 */
[----:B------:R-:W-:Y:S05]  /*5420*/  BRA `(.L_x_6197) ;  /* 0x0000005000007947 */ /* 0x000fea0003800000 */
.L_x_6224:
[----:B------:R-:W1:Y:S02]  /*5430*/  F2I.U64.TRUNC R2, R2 ;  /* 0x0000000200027311 */ /* 0x000e64000020d800 */
[----:B-1----:R1:W-:Y:S01]  /*5440*/  STG.E.64 [R6.64], R2 ;  /* 0x0000000206007986 */ /* 0x0023e2000c101b24 */
[----:B------:R-:W-:Y:S05]  /*5450*/  BRA `(.L_x_6197) ;  /* 0x0000002000007947 */ /* 0x000fea0003800000 */
.L_x_6223:
[----:B------:R-:W1:Y:S02]  /*5460*/  F2I.FTZ.U32.TRUNC.NTZ R3, R2 ;  /* 0x0000000200037305 */ /* 0x000e64000021f000 */
[----:B-1----:R1:W-:Y:S02]  /*5470*/  STG.E [R6.64], R3 ;  /* 0x0000000306007986 */ /* 0x0023e4000c101924 */
.L_x_6197:
[----:B------:R-:W-:-:S04]  /*5480*/  LEA R16, R16, R19, 0x9 ;  /* 0x0000001310107211 */ /* 0x000fc800078e48ff */
[----:B------:R-:W-:Y:S02]  /*5490*/  IADD3 R17, R16, 0x80, RZ ;  /* 0x0000008010117810 */ /* 0x000fe40007ffe0ff */
.L_x_6100:
[----:B------:R-:W-:Y:S05]  /*54a0*/  BSYNC B6 ;  /* 0x0000000000067941 */ /* 0x000fea0003800000 */
.L_x_6099:
[----:B------:R-:W-:Y:S01]  /*54b0*/  ISETP.GE.AND P0, PT, R17, c[0x0][0x160], PT ;  /* 0x0000580011007a0c */ /* 0x000fe20003f06270 */
[----:B------:R-:W-:-:S12]  /*54c0*/  BSSY B6, `(.L_x_6225) ;  /* 0x0000a86000067945 */ /* 0x000fd80003800000 */
[----:B------:R-:W-:Y:S05]  /*54d0*/  @P0 BRA `(.L_x_6226) ;  /* 0x0000a84000000947 */ /* 0x000fea0003800000 */
[----:B------:R-:W-:Y:S01]  /*54e0*/  ISETP.NE.AND P0, PT, RZ, c[0x0][0x168], PT ;  /* 0x00005a00ff007a0c */ /* 0x000fe20003f05270 */
[----:B------:R-:W-:Y:S02]  /*54f0*/  IMAD.MOV.U32 R0, RZ, RZ, RZ ;  /* 0x000000ffff007224 */ /* 0x000fe400078e00ff */
[----:B------:R-:W-:-:S10]  /*5500*/  IMAD.MOV.U32 R18, RZ, RZ, RZ ;  /* 0x000000ffff127224 */ /* 0x000fd400078e00ff */
[----:B------:R-:W-:Y:S05]  /*5510*/  @!P0 BRA `(.L_x_6227) ;  /* 0x00000e0000008947 */ /* 0x000fea0003800000 */
[----:B------:R-:W-:Y:S01]  /*5520*/  HFMA2.MMA R16, -RZ, RZ, 0, 0 ;  /* 0x00000000ff107435 */ /* 0x000fe200000001ff */
[----:B------:R-:W-:-:S05]  /*5530*/  IMAD.MOV.U32 R4, RZ, RZ, 0x1 ;  /* 0x00000001ff047424 */ /* 0x000fca00078e00ff */
[----:B------:R-:W-:-:S04]  /*5540*/  ISETP.NE.AND P0, PT, R4, c[0x0][0x168], PT ;  /* 0x00005a0004007a0c */ /* 0x000fc80003f05270 */
[----:B-1----:R-:W-:-:S05]  /*5550*/  IMAD.HI.U32 R2, R17, c[0x0][0x170], R16 ;  /* 0x00005c0011027a27 */ /* 0x002fca00078e0010 */
[----:B------:R-:W-:-:S05]  /*5560*/  SHF.R.U32.HI R3, RZ, c[0x0][0x174], R2 ;  /* 0x00005d00ff037a19 */ /* 0x000fca0000011602 */
[----:B------:R-:W-:-:S04]  /*5570*/  IMAD.MOV R0, RZ, RZ, -R3 ;  /* 0x000000ffff007224 */ /* 0x000fc800078e0a03 */
[----:B------:R-:W-:-:S04]  /*5580*/  IMAD R0, R0, c[0x0][0x16c], R17 ;  /* 0x00005b0000007a24 */ /* 0x000fc800078e0211 */
[C---:B------:R-:W-:Y:S02]  /*5590*/  IMAD R18, R0.reuse, c[0x0][0x298], RZ ;  /* 0x0000a60000127a24 */ /* 0x040fe400078e02ff */
[----:B------:R-:W-:Y:S01]  /*55a0*/  IMAD R0, R0, c[0x0][0x29c], RZ ;  /* 0x0000a70000007a24 */ /* 0x000fe200078e02ff */
[----:B------:R-:W-:Y:S05]  /*55b0*/  @!P0 BRA `(.L_x_6227) ;  /* 0x00000d6000008947 */ /* 0x000fea0003800000 */
[----:B------:R-:W-:Y:S01]  /*55c0*/  MOV R2, RZ ;  /* 0x000000ff00027202 */ /* 0x000fe20000000f00 */
[----:B0-----:R-:W-:-:S04]  /*55d0*/  IMAD.MOV.U32 R6, RZ, RZ, c[0x0][0x168] ;  /* 0x00005a00ff067624 */ /* 0x001fc800078e00ff */
        /* <DEDUP_REMOVED lines=203> */
[----:B------:R-:W-:Y:S01]  /*6290*/  IMAD.MOV R7, RZ, RZ, -R5 ;  /* 0x000000ffff077224 */ /* 0x000fe200078e0a05 */
[----:B------:R-:W-:-:S03]  /*62a0*/  @P0 SHF.R.U32.HI R2, RZ, c[0x0][0x294], R2 ;  /* 0x0000a500ff020a19 */ /* 0x000fc60000011602 */
[----:B------:R-:W-:Y:S01]  /*62b0*/  IMAD R3, R7, c[0x0][0x280], R3 ;  /* 0x0000a00007037a24 */ /* 0x000fe200078e0203 */
[----:B------:R-:W-:-:S03]  /*62c0*/  @P0 IADD3 R4, -R2, RZ, RZ ;  /* 0x000000ff02040210 */ /* 0x000fc60007ffe1ff */
[C---:B------:R-:W-:Y:S02]  /*62d0*/  IMAD R18, R3.reuse, c[0x0][0x350], R18 ;  /* 0x0000d40003127a24 */ /* 0x040fe400078e0212 */
[----:B------:R-:W-:Y:S02]  /*62e0*/  @P0 IMAD R5, R4, c[0x0][0x28c], R5 ;  /* 0x0000a30004050a24 */ /* 0x000fe400078e0205 */
[----:B------:R-:W-:Y:S02]  /*62f0*/  IMAD R0, R3, c[0x0][0x354], R0 ;  /* 0x0000d50003007a24 */ /* 0x000fe400078e0200 */
[C---:B------:R-:W-:Y:S02]  /*6300*/  @P0 IMAD R18, R5.reuse, c[0x0][0x358], R18 ;  /* 0x0000d60005120a24 */ /* 0x040fe400078e0212 */
[----:B------:R-:W-:Y:S02]  /*6310*/  @P0 IMAD R0, R5, c[0x0][0x35c], R0 ;  /* 0x0000d70005000a24 */ /* 0x000fe400078e0200 */
.L_x_6227:
[----:B-1----:R-:W1:Y:S01]  /*6320*/  LDC.U8 R5, c[0x0][0x372] ;  /* 0x0000dc80ff057b82 */ /* 0x002e620000000000 */
[----:B------:R-:W-:Y:S01]  /*6330*/  IADD3 R18, P0, R18, c[0x0][0x360], RZ ;  /* 0x0000d80012127a10 */ /* 0x000fe20007f1e0ff */
[----:B------:R-:W-:Y:S01]  /*6340*/  BSSY B7, `(.L_x_6228) ;  /* 0x00000f5000077945 */ /* 0x000fe20003800000 */
[----:B------:R-:W-:-:S03]  /*6350*/  IADD3 R2, P1, R0, c[0x0][0x368], RZ ;  /* 0x0000da0000027a10 */ /* 0x000fc60007f3e0ff */
[----:B------:R-:W-:Y:S02]  /*6360*/  IMAD.X R19, RZ, RZ, c[0x0][0x364], P0 ;  /* 0x0000d900ff137624 */ /* 0x000fe400000e06ff */
[----:B------:R-:W-:Y:S01]  /*6370*/  IMAD.X R3, RZ, RZ, c[0x0][0x36c], P1 ;  /* 0x0000db00ff037624 */ /* 0x000fe200008e06ff */
        /* <DEDUP_REMOVED lines=11> */
[----:B------:R-:W3:Y:S01]  /*6430*/  LDG.E.S8 R2, [R2.64] ;  /* 0x0000002402027981 */ /* 0x000ee2000c1e1300 */
[----:B------:R-:W-:Y:S01]  /*6440*/  MOV R5, RZ ;  /* 0x000000ff00057202 */ /* 0x000fe20000000f00 */
[----:B---3--:R1:W3:Y:S01]  /*6450*/  I2F.S16 R4, R2 ;  /* 0x0000000200047306 */ /* 0x0082e20000101400 */
[----:B------:R-:W-:Y:S05]  /*6460*/  BRA `(.L_x_6234) ;  /* 0x00000e2000007947 */ /* 0x000fea0003800000 */
.L_x_6232:
[----:B------:R-:W3:Y:S01]  /*6470*/  LDG.E.U8 R2, [R2.64] ;  /* 0x0000002402027981 */ /* 0x000ee2000c1e1100 */
[----:B------:R-:W-:Y:S01]  /*6480*/  IMAD.MOV.U32 R5, RZ, RZ, RZ ;  /* 0x000000ffff057224 */ /* 0x000fe200078e00ff */
[----:B---3--:R1:W3:Y:S01]  /*6490*/  I2F.U16 R4, R2 ;  /* 0x0000000200047306 */ /* 0x0082e20000101000 */
[----:B------:R-:W-:Y:S05]  /*64a0*/  BRA `(.L_x_6234) ;  /* 0x00000de000007947 */ /* 0x000fea0003800000 */
.L_x_6231:
[----:B------:R-:W-:-:S13]  /*64b0*/  ISETP.NE.AND P0, PT, R4, 0x2, PT ;  /* 0x000000020400780c */ /* 0x000fda0003f05270 */
[----:B------:R-:W-:Y:S05]  /*64c0*/  @!P0 BRA `(.L_x_6235) ;  /* 0x000000c000008947 */ /* 0x000fea0003800000 */
[----:B------:R-:W-:-:S13]  /*64d0*/  ISETP.NE.AND P0, PT, R4, 0x3, PT ;  /* 0x000000030400780c */ /* 0x000fda0003f05270 */
[----:B------:R-:W-:Y:S05]  /*64e0*/  @!P0 BRA `(.L_x_6236) ;  /* 0x0000006000008947 */ /* 0x000fea0003800000 */
[----:B------:R-:W-:-:S13]  /*64f0*/  ISETP.NE.AND P0, PT, R4, 0x4, PT ;  /* 0x000000040400780c */ /* 0x000fda0003f05270 */
[----:B------:R-:W-:Y:S05]  /*6500*/  @P0 BRA `(.L_x_6233) ;  /* 0x00000bc000000947 */ /* 0x000fea0003800000 */
[----:B------:R-:W3:Y:S01]  /*6510*/  LDG.E.64 R2, [R2.64] ;  /* 0x0000002402027981 */ /* 0x000ee2000c1e1b00 */
[----:B------:R-:W-:Y:S01]  /*6520*/  IMAD.MOV.U32 R5, RZ, RZ, RZ ;  /* 0x000000ffff057224 */ /* 0x000fe200078e00ff */
[----:B---3--:R1:W3:Y:S01]  /*6530*/  I2F.S64 R4, R2 ;  /* 0x0000000200047312 */ /* 0x0082e20000301400 */
[----:B------:R-:W-:Y:S05]  /*6540*/  BRA `(.L_x_6234) ;  /* 0x00000d4000007947 */ /* 0x000fea0003800000 */
.L_x_6236:
[----:B------:R-:W3:Y:S01]  /*6550*/  LDG.E R2, [R2.64] ;  /* 0x0000002402027981 */ /* 0x000ee2000c1e1900 */
[----:B------:R-:W-:Y:S01]  /*6560*/  HFMA2.MMA R5, -RZ, RZ, 0, 0 ;  /* 0x00000000ff057435 */ /* 0x000fe200000001ff */
[----:B---3--:R1:W3:Y:S01]  /*6570*/  I2F R4, R2 ;  /* 0x0000000200047306 */ /* 0x0082e20000201400 */
[----:B------:R-:W-:Y:S07]  /*6580*/  BRA `(.L_x_6234) ;  /* 0x00000d0000007947 */ /* 0x000fee0003800000 */
.L_x_6235:
[----:B------:R-:W3:Y:S01]  /*6590*/  LDG.E.U16 R2, [R2.64] ;  /* 0x0000002402027981 */ /* 0x000ee2000c1e1500 */
[----:B------:R-:W-:Y:S01]  /*65a0*/  IMAD.MOV.U32 R5, RZ, RZ, RZ ;  /* 0x000000ffff057224 */ /* 0x000fe200078e00ff */
[----:B---3--:R1:W3:Y:S01]  /*65b0*/  I2F.S16 R4, R2 ;  /* 0x0000000200047306 */ /* 0x0082e20000101400 */
[----:B------:R-:W-:Y:S05]  /*65c0*/  BRA `(.L_x_6234) ;  /* 0x00000cc000007947 */ /* 0x000fea0003800000 */
.L_x_6230:
[----:B------:R-:W-:-:S13]  /*65d0*/  ISETP.GT.AND P0, PT, R4, 0x6, PT ;  /* 0x000000060400780c */ /* 0x000fda0003f04270 */
[----:B------:R-:W-:Y:S05]  /*65e0*/  @P0 BRA `(.L_x_6237) ;  /* 0x000000b000000947 */ /* 0x000fea0003800000 */
[----:B------:R-:W-:-:S13]  /*65f0*/  ISETP.NE.AND P0, PT, R4, 0x5, PT ;  /* 0x000000050400780c */ /* 0x000fda0003f05270 */
[----:B------:R-:W-:Y:S05]  /*6600*/  @!P0 BRA `(.L_x_6238) ;  /* 0x0000005000008947 */ /* 0x000fea0003800000 */
[----:B------:R-:W-:-:S13]  /*6610*/  ISETP.NE.AND P0, PT, R4, 0x6, PT ;  /* 0x000000060400780c */ /* 0x000fda0003f05270 */
[----:B------:R-:W-:Y:S05]  /*6620*/  @P0 BRA `(.L_x_6233) ;  /* 0x00000aa000000947 */ /* 0x000fea0003800000 */
[----:B------:R1:W5:Y:S01]  /*6630*/  LDG.E R4, [R2.64] ;  /* 0x0000002402047981 */ /* 0x000362000c1e1900 */
[----:B------:R-:W-:Y:S01]  /*6640*/  IMAD.MOV.U32 R5, RZ, RZ, RZ ;  /* 0x000000ffff057224 */ /* 0x000fe200078e00ff */
[----:B------:R-:W-:Y:S05]  /*6650*/  BRA `(.L_x_6234) ;  /* 0x00000c3000007947 */ /* 0x000fea0003800000 */
.L_x_6238:
[----:B------:R-:W3:Y:S01]  /*6660*/  LDG.E.U16 R2, [R2.64] ;  /* 0x0000002402027981 */ /* 0x000ee2000c1e1500 */
[----:B------:R-:W-:Y:S01]  /*6670*/  MOV R5, RZ ;  /* 0x000000ff00057202 */ /* 0x000fe20000000f00 */
[----:B---3--:R-:W-:Y:S01]  /*6680*/  HADD2.F32 R4, -RZ, R2.H0_H0 ;  /* 0x20000002ff047230 */ /* 0x008fe20000004100 */
[----:B------:R-:W-:Y:S05]  /*6690*/  BRA `(.L_x_6234) ;  /* 0x00000bf000007947 */ /* 0x000fea0003800000 */
.L_x_6237:
        /* <DEDUP_REMOVED lines=8> */
.L_x_6240:
[----:B------:R-:W3:Y:S02]  /*6720*/  LDG.E R2, [R2.64] ;  /* 0x0000002402027981 */ /* 0x000ee4000c1e1900 */
[--C-:B---3--:R-:W-:Y:S02]  /*6730*/  HADD2.F32 R5, -RZ, R2.reuse.H1_H1 ;  /* 0x30000002ff057230 */ /* 0x108fe40000004100 */
[----:B------:R-:W-:Y:S01]  /*6740*/  HADD2.F32 R4, -RZ, R2.H0_H0 ;  /* 0x20000002ff047230 */ /* 0x000fe20000004100 */
[----:B------:R-:W-:Y:S05]  /*6750*/  BRA `(.L_x_6234) ;  /* 0x00000b3000007947 */ /* 0x000fea0003800000 */
.L_x_6239:
[----:B------:R-:W3:Y:S01]  /*6760*/  LDG.E.64 R2, [R2.64] ;  /* 0x0000002402027981 */ /* 0x000ee2000c1e1b00 */
[----:B------:R-:W-:Y:S01]  /*6770*/  IMAD.MOV.U32 R5, RZ, RZ, RZ ;  /* 0x000000ffff057224 */ /* 0x000fe200078e00ff */
[----:B---3--:R-:W1:Y:S01]  /*6780*/  F2F.F32.F64 R4, R2 ;  /* 0x0000000200047310 */ /* 0x008e620000301000 */
[----:B------:R-:W1:-:S14]  /*6790*/  DSETP.GEU.AND P0, PT, |R2|, c[0x2][0x0], PT ;  /* 0x008000000200762a */ /* 0x000e5c0003f0e200 */
[----:B-1----:R-:W-:Y:S01]  /*67a0*/  @!P0 FMUL R4, R4, 1.175494350822287508e-38 ;  /* 0x0080000004048820 */ /* 0x002fe20000400000 */
[----:B------:R-:W-:Y:S05]  /*67b0*/  BRA `(.L_x_6234) ;  /* 0x00000ad000007947 */ /* 0x000fea0003800000 */
.L_x_6229:
        /* <DEDUP_REMOVED lines=11> */
[----:B------:R-:W-:Y:S01]  /*6870*/  FSEL R4, RZ, 1, !P0 ;  /* 0x3f800000ff047808 */ /* 0x000fe20004000000 */
[----:B------:R-:W-:Y:S05]  /*6880*/  BRA `(.L_x_6234) ;  /* 0x00000a0000007947 */ /* 0x000fea0003800000 */
.L_x_6243:
[----:B0-----:R-:W3:Y:S02]  /*6890*/  LDG.E.128 R8, [R2.64] ;  /* 0x0000002402087981 */ /* 0x001ee4000c1e1d00 */
[----:B---3--:R-:W0:Y:S01]  /*68a0*/  F2F.F32.F64 R5, R10 ;  /* 0x0000000a00057310 */ /* 0x008e220000301000 */
[----:B------:R-:W0:-:S04]  /*68b0*/  DSETP.GEU.AND P0, PT, |R10|, c[0x2][0x0], PT ;  /* 0x008000000a00762a */ /* 0x000e080003f0e200 */
[----:B------:R-:W1:-:S03]  /*68c0*/  DSETP.GEU.AND P1, PT, |R8|, c[0x2][0x0], PT ;  /* 0x008000000800762a */ /* 0x000e460003f2e200 */
[----:B------:R-:W1:Y:S07]  /*68d0*/  F2F.F32.F64 R4, R8 ;  /* 0x0000000800047310 */ /* 0x000e6e0000301000 */
[----:B0-----:R-:W-:-:S04]  /*68e0*/  @!P0 FMUL R5, R5, 1.175494350822287508e-38 ;  /* 0x0080000005058820 */ /* 0x001fc80000400000 */
[----:B-1----:R-:W-:Y:S01]  /*68f0*/  @!P1 FMUL R4, R4, 1.175494350822287508e-38 ;  /* 0x0080000004049820 */ /* 0x002fe20000400000 */
[----:B------:R-:W-:Y:S05]  /*6900*/  BRA `(.L_x_6234) ;  /* 0x0000098000007947 */ /* 0x000fea0003800000 */
.L_x_6242:
[----:B------:R-:W-:-:S13]  /*6910*/  ISETP.NE.AND P0, PT, R4, 0xf, PT ;  /* 0x0000000f0400780c */ /* 0x000fda0003f05270 */
[----:B------:R-:W-:Y:S05]  /*6920*/  @!P0 BRA `(.L_x_6244) ;  /* 0x0000027000008947 */ /* 0x000fea0003800000 */
[----:B------:R-:W-:-:S13]  /*6930*/  ISETP.NE.AND P0, PT, R4, 0x17, PT ;  /* 0x000000170400780c */ /* 0x000fda0003f05270 */
[----:B------:R-:W-:Y:S05]  /*6940*/  @!P0 BRA `(.L_x_6245) ;  /* 0x0000017000008947 */ /* 0x000fea0003800000 */
[----:B------:R-:W-:-:S13]  /*6950*/  ISETP.NE.AND P0, PT, R4, 0x18, PT ;  /* 0x000000180400780c */ /* 0x000fda0003f05270 */
[----:B------:R-:W-:Y:S05]  /*6960*/  @P0 BRA `(.L_x_6233) ;  /* 0x0000076000000947 */ /* 0x000fea0003800000 */
[----:B------:R-:W3:Y:S01]  /*6970*/  LDG.E.U8 R4, [R2.64] ;  /* 0x0000002402047981 */ /* 0x000ee2000c1e1100 */
[----:B0-----:R-:W-:Y:S01]  /*6980*/  IMAD.MOV.U32 R8, RZ, RZ, -0x800000 ;  /* 0xff800000ff087424 */ /* 0x001fe200078e00ff */
[----:B---3--:R-:W-:-:S04]  /*6990*/  SHF.L.U32 R4, R4, 0x18, RZ ;  /* 0x0000001804047819 */ /* 0x008fc800000006ff */
        /* <DEDUP_REMOVED lines=14> */
[----:B------:R-:W-:Y:S01]  /*6a80*/  LOP3.LUT R3, R5, R2, RZ, 0x30, !PT ;  /* 0x0000000205037212 */ /* 0x000fe200078e30ff */
[----:B------:R-:W-:-:S03]  /*6a90*/  IMAD.MOV.U32 R5, RZ, RZ, RZ ;  /* 0x000000ffff057224 */ /* 0x000fc600078e00ff */
[----:B------:R-:W-:Y:S01]  /*6aa0*/  LOP3.LUT R4, R3, 0x80000000, R4, 0xf8, !PT ;  /* 0x8000000003047812 */ /* 0x000fe200078ef804 */
[----:B------:R-:W-:Y:S05]  /*6ab0*/  BRA `(.L_x_6234) ;  /* 0x000007d000007947 */ /* 0x000fea0003800000 */
.L_x_6245:
[----:B------:R-:W3:Y:S01]  /*6ac0*/  LDG.E.U8 R2, [R2.64] ;  /* 0x0000002402027981 */ /* 0x000ee2000c1e1100 */
[----:B------:R-:W-:Y:S01]  /*6ad0*/  IMAD.MOV.U32 R5, RZ, RZ, RZ ;  /* 0x000000ffff057224 */ /* 0x000fe200078e00ff */
[C---:B---3--:R-:W-:Y:S02]  /*6ae0*/  SHF.L.U32 R0, R2.reuse, 0x19, RZ ;  /* 0x0000001902007819 */ /* 0x048fe400000006ff */
[----:B0-----:R-:W-:Y:S02]  /*6af0*/  SHF.L.U32 R7, R2, 0x18, RZ ;  /* 0x0000001802077819 */ /* 0x001fe400000006ff */
        /* <DEDUP_REMOVED lines=10> */
.L_x_6244:
[----:B------:R-:W3:Y:S01]  /*6ba0*/  LDG.E.U16 R2, [R2.64] ;  /* 0x0000002402027981 */ /* 0x000ee2000c1e1500 */
[----:B------:R-:W-:Y:S01]  /*6bb0*/  IMAD.MOV.U32 R5, RZ, RZ, RZ ;  /* 0x000000ffff057224 */ /* 0x000fe200078e00ff */
[----:B---3--:R-:W-:Y:S01]  /*6bc0*/  PRMT R4, RZ, 0x5410, R2 ;  /* 0x00005410ff047816 */ /* 0x008fe20000000002 */
[----:B------:R-:W-:Y:S05]  /*6bd0*/  BRA `(.L_x_6234) ;  /* 0x000006b000007947 */ /* 0x000fea0003800000 */
.L_x_6241:
        /* <DEDUP_REMOVED lines=8> */
[----:B------:R-:W3:Y:S01]  /*6c60*/  LDG.E.U16 R2, [R2.64] ;  /* 0x0000002402027981 */ /* 0x000ee2000c1e1500 */
[----:B------:R-:W-:Y:S01]  /*6c70*/  MOV R5, RZ ;  /* 0x000000ff00057202 */ /* 0x000fe20000000f00 */
[----:B---3--:R1:W3:Y:S01]  /*6c80*/  I2F.U16 R4, R2 ;  /* 0x0000000200047306 */ /* 0x0082e20000101000 */
[----:B------:R-:W-:Y:S05]  /*6c90*/  BRA `(.L_x_6234) ;  /* 0x000005f000007947 */ /* 0x000fea0003800000 */
.L_x_6248:
[----:B------:R-:W3:Y:S01]  /*6ca0*/  LDG.E.U8 R2, [R2.64] ;  /* 0x0000002402027981 */ /* 0x000ee2000c1e1100 */
[----:B------:R-:W-:Y:S01]  /*6cb0*/  CS2R R4, SRZ ;  /* 0x0000000000047805 */ /* 0x000fe2000001ff00 */
        /* <DEDUP_REMOVED lines=14> */
[----:B0-----:R-:W-:Y:S02]  /*6da0*/  IADD3 R7, R3, -0x1c, RZ ;  /* 0xffffffe403077810 */ /* 0x001fe40007ffe0ff */
[----:B------:R-:W-:Y:S02]  /*6db0*/  IADD3 R0, R0, 0x1d, -R3 ;  /* 0x0000001d00007810 */ /* 0x000fe40007ffe803 */
[----:B------:R-:W-:-:S04]  /*6dc0*/  SHF.L.U32 R7, R2, R7, RZ ;  /* 0x0000000702077219 */ /* 0x000fc800000006ff */
[----:B------:R-:W-:Y:S02]  /*6dd0*/  LOP3.LUT R2, R7, 0x7, RZ, 0xc0, !PT ;  /* 0x0000000707027812 */ /* 0x000fe400078ec0ff */
.L_x_6250:
[----:B------:R-:W-:Y:S05]  /*6de0*/  BSYNC B0 ;  /* 0x0000000000007941 */ /* 0x000fea0003800000 */
.L_x_6249:
[----:B------:R-:W-:Y:S02]  /*6df0*/  LEA R3, R0, 0x3b800000, 0x17 ;  /* 0x3b80000000037811 */ /* 0x000fe400078eb8ff */
[----:B------:R-:W-:-:S04]  /*6e00*/  SHF.L.U32 R2, R2, 0x14, RZ ;  /* 0x0000001402027819 */ /* 0x000fc800000006ff */
[----:B------:R-:W-:Y:S01]  /*6e10*/  LOP3.LUT R4, R3, R2, R4, 0xfe, !PT ;  /* 0x0000000203047212 */ /* 0x000fe200078efe04 */
[----:B------:R-:W-:Y:S05]  /*6e20*/  BRA `(.L_x_6234) ;  /* 0x0000046000007947 */ /* 0x000fea0003800000 */
.L_x_6247:
        /* <DEDUP_REMOVED lines=20> */
.L_x_6252:
[----:B------:R-:W-:Y:S05]  /*6f70*/  BSYNC B0 ;  /* 0x0000000000007941 */ /* 0x000fea0003800000 */
.L_x_6251:
[----:B------:R-:W-:Y:S02]  /*6f80*/  LEA R3, R0, 0x37800000, 0x17 ;  /* 0x3780000000037811 */ /* 0x000fe400078eb8ff */
[----:B------:R-:W-:-:S04]  /*6f90*/  SHF.L.U32 R2, R2, 0x15, RZ ;  /* 0x0000001502027819 */ /* 0x000fc800000006ff */
[----:B------:R-:W-:Y:S01]  /*6fa0*/  LOP3.LUT R4, R3, R2, R4, 0xfe, !PT ;  /* 0x0000000203047212 */ /* 0x000fe200078efe04 */
[----:B------:R-:W-:Y:S05]  /*6fb0*/  BRA `(.L_x_6234) ;  /* 0x000002d000007947 */ /* 0x000fea0003800000 */
.L_x_6246:
        /* <DEDUP_REMOVED lines=12> */
[----:B------:R-:W-:Y:S01]  /*7080*/  @!P0 IMAD.MOV.U32 R4, RZ, RZ, 0x7f800001 ;  /* 0x7f800001ff048424 */ /* 0x000fe200078e00ff */
[----:B------:R-:W-:Y:S02]  /*7090*/  @P0 SHF.L.U32 R4, R2, 0x17, RZ ;  /* 0x0000001702040819 */ /* 0x000fe400000006ff */
.L_x_6256:
[----:B------:R-:W-:Y:S05]  /*70a0*/  BSYNC B0 ;  /* 0x0000000000007941 */ /* 0x000fea0003800000 */
.L_x_6255:
[----:B------:R-:W-:Y:S01]  /*70b0*/  IMAD.MOV.U32 R5, RZ, RZ, RZ ;  /* 0x000000ffff057224 */ /* 0x000fe200078e00ff */
[----:B------:R-:W-:Y:S05]  /*70c0*/  BRA `(.L_x_6234) ;  /* 0x000001c000007947 */ /* 0x000fea0003800000 */
.L_x_6233:
[----:B------:R-:W-:Y:S01]  /*70d0*/  MOV R0, 0x0 ;  /* 0x0000000000007802 */ /* 0x000fe20000000f00 */
[----:B0-----:R-:W-:Y:S01]  /*70e0*/  HFMA2.MMA R8, -RZ, RZ, 0, 4.64916229248046875e-06 ;  /* 0x0000004eff087435 */ /* 0x001fe200000001ff */
[----:B------:R-:W-:Y:S01]  /*70f0*/  IMAD.MOV.U32 R4, RZ, RZ, c[0x4][0x158] ;  /* 0x01005600ff047624 */ /* 0x000fe200078e00ff */
[----:B------:R-:W-:Y:S01]  /*7100*/  MOV R5, c[0x4][0x15c] ;  /* 0x0100570000057a02 */ /* 0x000fe20000000f00 */
[----:B------:R0:W1:Y:S01]  /*7110*/  LDC.64 R2, c[0x4][R0] ;  /* 0x0100000000027b82 */ /* 0x0000620000000a00 */
[----:B------:R-:W-:Y:S01]  /*7120*/  IMAD.MOV.U32 R6, RZ, RZ, c[0x4][0x160] ;  /* 0x01005800ff067624 */ /* 0x000fe200078e00ff */
[----:B------:R-:W-:Y:S01]  /*7130*/  MOV R12, 0x1 ;  /* 0x00000001000c7802 */ /* 0x000fe20000000f00 */
[----:B------:R-:W-:Y:S02]  /*7140*/  IMAD.MOV.U32 R7, RZ, RZ, c[0x4][0x164] ;  /* 0x01005900ff077624 */ /* 0x000fe400078e00ff */
[----:B------:R-:W-:-:S02]  /*7150*/  IMAD.MOV.U32 R10, RZ, RZ, c[0x4][0x18] ;  /* 0x01000600ff0a7624 */ /* 0x000fc400078e00ff */
[----:B------:R-:W-:Y:S02]  /*7160*/  IMAD.MOV.U32 R11, RZ, RZ, c[0x4][0x1c] ;  /* 0x01000700ff0b7624 */ /* 0x000fe400078e00ff */
[----:B--2---:R-:W-:Y:S02]  /*7170*/  IMAD.MOV.U32 R13, RZ, RZ, RZ ;  /* 0x000000ffff0d7224 */ /* 0x004fe400078e00ff */
        /* <DEDUP_REMOVED lines=10> */
.L_x_6254:
[----:B------:R-:W3:Y:S01]  /*7220*/  LDG.E.64 R2, [R2.64] ;  /* 0x0000002402027981 */ /* 0x000ee2000c1e1b00 */
[----:B------:R-:W-:Y:S01]  /*7230*/  IMAD.MOV.U32 R5, RZ, RZ, RZ ;  /* 0x000000ffff057224 */ /* 0x000fe200078e00ff */
[----:B---3--:R1:W3:Y:S01]  /*7240*/  I2F.U64 R4, R2 ;  /* 0x0000000200047312 */ /* 0x0082e20000301000 */
[----:B------:R-:W-:Y:S05]  /*7250*/  BRA `(.L_x_6234) ;  /* 0x0000003000007947 */ /* 0x000fea0003800000 */
.L_x_6253:
[----:B------:R-:W3:Y:S01]  /*7260*/  LDG.E R2, [R2.64] ;  /* 0x0000002402027981 */ /* 0x000ee2000c1e1900 */
[----:B------:R-:W-:Y:S01]  /*7270*/  HFMA2.MMA R5, -RZ, RZ, 0, 0 ;  /* 0x00000000ff057435 */ /* 0x000fe200000001ff */
[----:B---3--:R1:W3:Y:S08]  /*7280*/  I2F.U32 R4, R2 ;  /* 0x0000000200047306 */ /* 0x0082f00000201000 */
.L_x_6234:
[----:B------:R-:W-:Y:S05]  /*7290*/  BSYNC B7 ;  /* 0x0000000000077941 */ /* 0x000fea0003800000 */
.L_x_6228:
[C---:B---3-5:R-:W-:Y:S01]  /*72a0*/  FSETP.GTU.FTZ.AND P0, PT, |R4|.reuse, +INF , PT ;  /* 0x7f8000000400780b */ /* 0x068fe20003f1c200 */
[----:B------:R-:W-:Y:S01]  /*72b0*/  BSSY B0, `(.L_x_6257) ;  /* 0x000027b000007945 */ /* 0x000fe20003800000 */
[----:B------:R-:W-:Y:S01]  /*72c0*/  FSETP.GTU.FTZ.AND P1, PT, |R5|, +INF , PT ;  /* 0x7f8000000500780b */ /* 0x000fe20003f3c200 */
[----:B------:R-:W-:-:S03]  /*72d0*/  FADD.FTZ R0, |R4|, -RZ ;  /* 0x800000ff04007221 */ /* 0x000fc60000010200 */
[----:B------:R-:W-:-:S13]  /*72e0*/  PLOP3.LUT P0, PT, P0, P1, PT, 0xa8, 0x0 ;  /* 0x000000000000781c */ /* 0x000fda0000703570 */
[----:B------:R-:W-:Y:S05]  /*72f0*/  @P0 BRA `(.L_x_6258) ;  /* 0x0000267000000947 */ /* 0x000fea0003800000 */
[----:B------:R-:W-:Y:S01]  /*7300*/  FSETP.GT.FTZ.AND P0, PT, R0, 8388608, PT ;  /* 0x4b0000000000780b */ /* 0x000fe20003f14000 */
[C---:B0-----:R-:W-:Y:S01]  /*7310*/  FADD.FTZ R7, |R5|.reuse, -RZ ;  /* 0x800000ff05077221 */ /* 0x041fe20000010200 */
        /* <DEDUP_REMOVED lines=10> */
[----:B-1----:R-:W-:Y:S01]  /*73c0*/  FADD.FTZ R2, R0, 1 ;  /* 0x3f80000000027421 */ /* 0x002fe20000010000 */
        /* <DEDUP_REMOVED lines=89> */
.L_x_6265:
        /* <DEDUP_REMOVED lines=10> */
.L_x_6267:
[----:B------:R-:W-:-:S04]  /*7a00*/  FADD.FTZ R8, -R2, R9 ;  /* 0x0000000902087221 */ /* 0x000fc80000010100 */
[----:B------:R-:W-:Y:S02]  /*7a10*/  FMUL.FTZ R8, R8, 0.5 ;  /* 0x3f00000008087820 */ /* 0x000fe40000410000 */
.L_x_6268:
[----:B------:R-:W-:Y:S05]  /*7a20*/  BSYNC B2 ;  /* 0x0000000000027941 */ /* 0x000fea0003800000 */
.L_x_6266:
        /* <DEDUP_REMOVED lines=11> */
.L_x_6270:
[----:B------:R-:W-:-:S04]  /*7ae0*/  FADD.FTZ R10, R6, -R15 ;  /* 0x8000000f060a7221 */ /* 0x000fc80000010000 */
[----:B------:R-:W-:Y:S02]  /*7af0*/  FMUL.FTZ R15, R10, 0.5 ;  /* 0x3f0000000a0f7820 */ /* 0x000fe40000410000 */
.L_x_6271:
[----:B------:R-:W-:Y:S05]  /*7b00*/  BSYNC B2 ;  /* 0x0000000000027941 */ /* 0x000fea0003800000 */
.L_x_6269:
[----:B------:R-:W-:Y:S02]  /*7b10*/  FADD.FTZ R15, R15, R8 ;  /* 0x000000080f0f7221 */ /* 0x000fe40000010000 */
[----:B------:R-:W-:Y:S02]  /*7b20*/  FADD.FTZ R8, R11, 1 ;  /* 0x3f8000000b087421 */ /* 0x000fe40000010000 */
[----:B------:R-:W-:Y:S02]  /*7b30*/  IMAD.MOV.U32 R23, RZ, RZ, 0x3d39bf78 ;  /* 0x3d39bf78ff177424 */ /* 0x000fe400078e00ff */
[----:B------:R-:W-:-:S06]  /*7b40*/  FMUL.FTZ R8, R8, R15 ;  /* 0x0000000f08087220 */ /* 0x000fcc0000410000 */
[----:B------:R-:W0:Y:S02]  /*7b50*/  MUFU.SQRT R8, R8 ;  /* 0x0000000800087308 */ /* 0x000e240000002000 */
[----:B0-----:R-:W-:Y:S02]  /*7b60*/  FADD.FTZ R21, R15, R8 ;  /* 0x000000080f157221 */ /* 0x001fe40000010000 */
[----:B------:R-:W-:Y:S02]  /*7b70*/  IMAD.MOV.U32 R15, RZ, RZ, 0x3e800000 ;  /* 0x3e800000ff0f7424 */ /* 0x000fe400078e00ff */
        /* <DEDUP_REMOVED lines=28> */
.L_x_6264:
[----:B------:R0:W1:Y:S02]  /*7d40*/  MUFU.SQRT R8, R7 ;  /* 0x0000000700087308 */ /* 0x0000640000002000 */
.L_x_6263:
[----:B------:R-:W-:Y:S05]  /*7d50*/  BSYNC B1 ;  /* 0x0000000000017941 */ /* 0x000fea0003800000 */
.L_x_6262:
        /* <DEDUP_REMOVED lines=24> */
.L_x_6278:
[----:B------:R-:W-:-:S04]  /*7ee0*/  FADD.FTZ R2, -R2, R9 ;  /* 0x0000000902027221 */ /* 0x000fc80000010100 */
[----:B------:R-:W-:Y:S02]  /*7ef0*/  FMUL.FTZ R2, R2, 0.5 ;  /* 0x3f00000002027820 */ /* 0x000fe40000410000 */
.L_x_6279:
[----:B------:R-:W-:Y:S05]  /*7f00*/  BSYNC B2 ;  /* 0x0000000000027941 */ /* 0x000fea0003800000 */
.L_x_6277:
        /* <DEDUP_REMOVED lines=10> */
.L_x_6281:
[----:B------:R-:W-:-:S04]  /*7fb0*/  FADD.FTZ R3, -R3, R6 ;  /* 0x0000000603037221 */ /* 0x000fc80000010100 */
[----:B------:R-:W-:Y:S02]  /*7fc0*/  FMUL.FTZ R3, R3, 0.5 ;  /* 0x3f00000003037820 */ /* 0x000fe40000410000 */
.L_x_6282:
[----:B------:R-:W-:Y:S05]  /*7fd0*/  BSYNC B2 ;  /* 0x0000000000027941 */ /* 0x000fea0003800000 */
.L_x_6280:
[----:B------:R-:W-:Y:S01]  /*7fe0*/  FADD.FTZ R2, R3, R2 ;  /* 0x0000000203027221 */ /* 0x000fe20000010000 */
[----:B------:R-:W-:Y:S01]  /*7ff0*/  PLOP3.LUT P0, PT, PT, PT, PT, 0x80, 0x0 ;  /* 0x000000000000781c */ /* 0x000fe20003f0f070 */
[----:B------:R-:W-:-:S04]  /*8000*/  FADD.FTZ R11, R0, R11 ;  /* 0x0000000b000b7221 */ /* 0x000fc80000010000 */
[----:B------:R-:W-:-:S06]  /*8010*/  FMUL.FTZ R11, R11, R2 ;  /* 0x000000020b0b7220 */ /* 0x000fcc0000410000 */
[----:B------:R-:W2:Y:S01]  /*8020*/  MUFU.SQRT R11, R11 ;  /* 0x0000000b000b7308 */ /* 0x000ea20000002000 */
[----:B------:R-:W-:Y:S05]  /*8030*/  BRA `(.L_x_6274) ;  /* 0x000001a000007947 */ /* 0x000fea0003800000 */
.L_x_6276:
        /* <DEDUP_REMOVED lines=15> */
.L_x_6275:
        /* <DEDUP_REMOVED lines=8> */
.L_x_6273:
[----:B------:R-:W-:Y:S01]  /*81b0*/  PLOP3.LUT P0, PT, PT, PT, PT, 0x80, 0x0 ;  /* 0x000000000000781c */ /* 0x000fe20003f0f070 */
[----:B------:R-:W-:Y:S02]  /*81c0*/  FMUL.FTZ R11, R11, 16777216 ;  /* 0x4b8000000b0b7820 */ /* 0x000fe40000410000 */
[----:B------:R-:W-:-:S05]  /*81d0*/  FMUL.FTZ R0, R0, 16777216 ;  /* 0x4b80000000007820 */ /* 0x000fca0000410000 */
.L_x_6274:
[----:B------:R-:W-:Y:S05]  /*81e0*/  BSYNC B1 ;  /* 0x0000000000017941 */ /* 0x000fea0003800000 */
.L_x_6272:
        /* <DEDUP_REMOVED lines=33> */
.L_x_6285:
[----:B------:R-:W-:Y:S01]  /*8400*/  IMAD.MOV.U32 R0, RZ, RZ, 0x3f000000 ;  /* 0x3f000000ff007424 */ /* 0x000fe200078e00ff */
[C---:B------:R-:W-:Y:S01]  /*8410*/  FSETP.GT.FTZ.AND P0, PT, |R10|.reuse, 0.56000000238418579102, PT ;  /* 0x3f0f5c290a00780b */ /* 0x040fe20003f14200 */
[C---:B------:R-:W-:Y:S01]  /*8420*/  FADD.FTZ R3, |R10|.reuse, -RZ ;  /* 0x800000ff0a037221 */ /* 0x040fe20000010200 */
[----:B------:R-:W-:-:S03]  /*8430*/  FSETP.NEU.FTZ.AND P1, PT, |R10|, 1, PT ;  /* 0x3f8000000a00780b */ /* 0x000fc60003f3d200 */
[----:B------:R-:W-:-:S04]  /*8440*/  FFMA.FTZ R0, -R3, R0, 0.5 ;  /* 0x3f00000003007423 */ /* 0x000fc80000010100 */
[----:B------:R-:W3:Y:S02]  /*8450*/  MUFU.RSQ R5, R0 ;  /* 0x0000000000057308 */ /* 0x000ee40000001400 */
[----:B---3--:R-:W-:Y:S01]  /*8460*/  FMUL.FTZ R2, R0, R5 ;  /* 0x0000000500027220 */ /* 0x008fe20000410000 */
[----:B------:R-:W-:Y:S01]  /*8470*/  MOV R0, 0x3fd774eb ;  /* 0x3fd774eb00007802 */ /* 0x000fe20000000f00 */
        /* <DEDUP_REMOVED lines=20> */
.L_x_6284:
        /* <DEDUP_REMOVED lines=17> */
[----:B------:R-:W-:Y:S01]  /*86d0*/  IMAD.MOV.U32 R14, RZ, RZ, R7 ;  /* 0x000000ffff0e7224 */ /* 0x000fe200078e0007 */
[----:B------:R-:W-:Y:S02]  /*86e0*/  MOV R2, 0x8700 ;  /* 0x0000870000027802 */ /* 0x000fe40000000f00 */
[----:B-1----:R-:W-:Y:S05]  /*86f0*/  CALL.REL.NOINC `($__internal_6_$__cuda_sm3x_div_rn_ftz_f32_slowpath) ;  /* 0x0000ca6000007944 */ /* 0x002fea0003c00000 */
.L_x_6289:
[----:B------:R-:W-:Y:S05]  /*8700*/  BSYNC B4 ;  /* 0x0000000000047941 */ /* 0x000fea0003800000 */
.L_x_6288:
        /* <DEDUP_REMOVED lines=18> */
.L_x_6291:
[----:B------:R-:W-:Y:S01]  /*8830*/  ISETP.GE.AND P0, PT, R4, RZ, PT ;  /* 0x000000ff0400720c */ /* 0x000fe20003f06270 */
[----:B------:R-:W-:-:S12]  /*8840*/  IMAD.MOV.U32 R0, RZ, RZ, 0x3fd774eb ;  /* 0x3fd774ebff007424 */ /* 0x000fd800078e00ff */
[----:B------:R-:W-:-:S04]  /*8850*/  @P0 FFMA.FTZ R3, R0, 0.93318945169448852539, -R3 ;  /* 0x3f6ee58100030823 */ /* 0x000fc80000010803 */
[----:B------:R-:W-:Y:S02]  /*8860*/  @!P0 FFMA.FTZ R3, R0, 0.93318945169448852539, R3 ;  /* 0x3f6ee58100038823 */ /* 0x000fe40000010003 */
.L_x_6292:
[----:B------:R-:W-:Y:S05]  /*8870*/  BSYNC B1 ;  /* 0x0000000000017941 */ /* 0x000fea0003800000 */
.L_x_6290:
        /* <DEDUP_REMOVED lines=11> */
.L_x_6287:
        /* <DEDUP_REMOVED lines=16> */
[----:B01----:R-:W-:Y:S05]  /*8a30*/  CALL.REL.NOINC `($__internal_6_$__cuda_sm3x_div_rn_ftz_f32_slowpath) ;  /* 0x0000c72000007944 */ /* 0x003fea0003c00000 */
.L_x_6294:
[----:B------:R-:W-:Y:S05]  /*8a40*/  BSYNC B4 ;  /* 0x0000000000047941 */ /* 0x000fea0003800000 */
.L_x_6293:
        /* <DEDUP_REMOVED lines=18> */
.L_x_6296:
[----:B------:R-:W-:Y:S01]  /*8b70*/  ISETP.GE.AND P0, PT, R0, RZ, PT ;  /* 0x000000ff0000720c */ /* 0x000fe20003f06270 */
[----:B------:R-:W-:-:S12]  /*8b80*/  HFMA2.MMA R2, -RZ, RZ, 1.9599609375, 20144 ;  /* 0x3fd774ebff027435 */ /* 0x000fd800000001ff */
[----:B------:R-:W-:-:S04]  /*8b90*/  @P0 FFMA.FTZ R3, R2, 0.93318945169448852539, -R3 ;  /* 0x3f6ee58102030823 */ /* 0x000fc80000010803 */
[----:B------:R-:W-:Y:S02]  /*8ba0*/  @!P0 FFMA.FTZ R3, R2, 0.93318945169448852539, R3 ;  /* 0x3f6ee58102038823 */ /* 0x000fe40000010003 */
.L_x_6297:
[----:B------:R-:W-:Y:S05]  /*8bb0*/  BSYNC B1 ;  /* 0x0000000000017941 */ /* 0x000fea0003800000 */
.L_x_6295:
[----:B------:R-:W-:Y:S01]  /*8bc0*/  FSETP.NEU.FTZ.AND P0, PT, |R0|, |R11|, PT ;  /* 0x4000000b0000720b */ /* 0x000fe20003f1d200 */
        /* <DEDUP_REMOVED lines=9> */
.L_x_6286:
[----:B------:R-:W-:Y:S05]  /*8c60*/  BSYNC B3 ;  /* 0x0000000000037941 */ /* 0x000fea0003800000 */
.L_x_6283:
[----:B------:R-:W-:-:S13]  /*8c70*/  ISETP.NE.AND P0, PT, R13, RZ, PT ;  /* 0x000000ff0d00720c */ /* 0x000fda0003f05270 */
[----:B-1----:R-:W-:-:S04]  /*8c80*/  @!P0 FADD.FTZ R8, -R8, -RZ ;  /* 0x800000ff08088221 */ /* 0x002fc80000010100 */
[----:B------:R-:W-:Y:S01]  /*8c90*/  IMAD.MOV.U32 R3, RZ, RZ, R8 ;  /* 0x000000ffff037224 */ /* 0x000fe200078e0008 */
[----:B------:R-:W-:Y:S05]  /*8ca0*/  BRA `(.L_x_6298) ;  /* 0x00000db000007947 */ /* 0x000fea0003800000 */
.L_x_6261:
[----:B-1----:R-:W-:Y:S02]  /*8cb0*/  FADD.FTZ R2, -R4, 6.1232342629258392722e-17 ;  /* 0x248d313204027421 */ /* 0x002fe40000010100 */
[----:B------:R-:W-:Y:S02]  /*8cc0*/  FADD.FTZ R3, -R5, -RZ ;  /* 0x800000ff05037221 */ /* 0x000fe40000010100 */
[----:B------:R-:W-:Y:S01]  /*8cd0*/  FADD.FTZ R2, R2, 1.5707963705062866211 ;  /* 0x3fc90fdb02027421 */ /* 0x000fe20000010000 */
[----:B------:R-:W-:Y:S05]  /*8ce0*/  BRA `(.L_x_6298) ;  /* 0x00000d7000007947 */ /* 0x000fea0003800000 */
.L_x_6260:
[----:B-1----:R-:W-:Y:S01]  /*8cf0*/  FADD.FTZ R3, -R5, -RZ ;  /* 0x800000ff05037221 */ /* 0x002fe20000010100 */
[----:B------:R-:W-:Y:S01]  /*8d00*/  MOV R2, RZ ;  /* 0x000000ff00027202 */ /* 0x000fe20000000f00 */
[----:B------:R-:W-:Y:S05]  /*8d10*/  BRA `(.L_x_6298) ;  /* 0x00000d4000007947 */ /* 0x000fea0003800000 */
.L_x_6259:
        /* <DEDUP_REMOVED lines=10> */
[----:B-1----:R-:W0:Y:S01]  /*8dc0*/  MUFU.RCP R3, R6 ;  /* 0x0000000600037308 */ /* 0x002e220000001000 */
        /* <DEDUP_REMOVED lines=12> */
[----:B------:R-:W-:Y:S05]  /*8e90*/  CALL.REL.NOINC `($__internal_6_$__cuda_sm3x_div_rn_ftz_f32_slowpath) ;  /* 0x0000c2c000007944 */ /* 0x000fea0003c00000 */
.L_x_6303:
[----:B------:R-:W-:Y:S05]  /*8ea0*/  BSYNC B4 ;  /* 0x0000000000047941 */ /* 0x000fea0003800000 */
.L_x_6302:
        /* <DEDUP_REMOVED lines=18> */
.L_x_6305:
[----:B------:R-:W-:Y:S01]  /*8fd0*/  ISETP.GE.AND P0, PT, R4, RZ, PT ;  /* 0x000000ff0400720c */ /* 0x000fe20003f06270 */
[----:B------:R-:W-:-:S12]  /*8fe0*/  IMAD.MOV.U32 R2, RZ, RZ, 0x3fd774eb ;  /* 0x3fd774ebff027424 */ /* 0x000fd800078e00ff */
[----:B------:R-:W-:-:S04]  /*8ff0*/  @P0 FFMA.FTZ R3, R2, 0.93318945169448852539, -R3 ;  /* 0x3f6ee58102030823 */ /* 0x000fc80000010803 */
[----:B------:R-:W-:Y:S02]  /*9000*/  @!P0 FFMA.FTZ R3, R2, 0.93318945169448852539, R3 ;  /* 0x3f6ee58102038823 */ /* 0x000fe40000010003 */
.L_x_6306:
[----:B------:R-:W-:Y:S05]  /*9010*/  BSYNC B1 ;  /* 0x0000000000017941 */ /* 0x000fea0003800000 */
.L_x_6304:
        /* <DEDUP_REMOVED lines=13> */
.L_x_6301:
[----:B-1----:R-:W0:Y:S01]  /*90f0*/  MUFU.RCP R3, R6 ;  /* 0x0000000600037308 */ /* 0x002e220000001000 */
        /* <DEDUP_REMOVED lines=10> */
[----:B------:R-:W-:Y:S05]  /*91a0*/  CALL.REL.NOINC `($__internal_6_$__cuda_sm3x_div_rn_ftz_f32_slowpath) ;  /* 0x0000bfb000007944 */ /* 0x000fea0003c00000 */
.L_x_6309:
[----:B------:R-:W-:Y:S05]  /*91b0*/  BSYNC B4 ;  /* 0x0000000000047941 */ /* 0x000fea0003800000 */
.L_x_6308:
        /* <DEDUP_REMOVED lines=18> */
.L_x_6311:
[----:B------:R-:W-:Y:S01]  /*92e0*/  ISETP.GE.AND P0, PT, R4, RZ, PT ;  /* 0x000000ff0400720c */ /* 0x000fe20003f06270 */
[----:B------:R-:W-:-:S12]  /*92f0*/  HFMA2.MMA R2, -RZ, RZ, 1.9599609375, 20144 ;  /* 0x3fd774ebff027435 */ /* 0x000fd800000001ff */
[----:B------:R-:W-:-:S04]  /*9300*/  @P0 FFMA.FTZ R3, R2, 0.93318945169448852539, -R3 ;  /* 0x3f6ee58102030823 */ /* 0x000fc80000010803 */
[----:B------:R-:W-:Y:S02]  /*9310*/  @!P0 FFMA.FTZ R3, R2, 0.93318945169448852539, R3 ;  /* 0x3f6ee58102038823 */ /* 0x000fe40000010003 */
.L_x_6312:
[----:B------:R-:W-:Y:S05]  /*9320*/  BSYNC B1 ;  /* 0x0000000000017941 */ /* 0x000fea0003800000 */
.L_x_6310:
        /* <DEDUP_REMOVED lines=17> */
[----:B------:R-:W-:Y:S01]  /*9440*/  IMAD.MOV.U32 R2, RZ, RZ, 0x4016cbe4 ;  /* 0x4016cbe4ff027424 */ /* 0x000fe200078e00ff */
        /* <DEDUP_REMOVED lines=9> */
.L_x_6300:
[----:B-1----:R-:W-:Y:S01]  /*94e0*/  FMUL.FTZ R2, R4, 0.36787945032119750977 ;  /* 0x3ebc5ab204027820 */ /* 0x002fe20000410000 */
        /* <DEDUP_REMOVED lines=31> */
[----:B------:R-:W-:Y:S05]  /*96e0*/  CALL.REL.NOINC `($__internal_6_$__cuda_sm3x_div_rn_ftz_f32_slowpath) ;  /* 0x0000ba7000007944 */ /* 0x000fea0003c00000 */
.L_x_6314:
[----:B------:R-:W-:Y:S05]  /*96f0*/  BSYNC B4 ;  /* 0x0000000000047941 */ /* 0x000fea0003800000 */
.L_x_6313:
        /* <DEDUP_REMOVED lines=18> */
.L_x_6316:
[----:B------:R-:W-:Y:S01]  /*9820*/  ISETP.GE.AND P0, PT, R4, RZ, PT ;  /* 0x000000ff0400720c */ /* 0x000fe20003f06270 */
[----:B------:R-:W-:-:S12]  /*9830*/  HFMA2.MMA R2, -RZ, RZ, 1.9599609375, 20144 ;  /* 0x3fd774ebff027435 */ /* 0x000fd800000001ff */
[----:B------:R-:W-:-:S04]  /*9840*/  @P0 FFMA.FTZ R3, R2, 0.93318945169448852539, -R3 ;  /* 0x3f6ee58102030823 */ /* 0x000fc80000010803 */
[----:B------:R-:W-:Y:S02]  /*9850*/  @!P0 FFMA.FTZ R3, R2, 0.93318945169448852539, R3 ;  /* 0x3f6ee58102038823 */ /* 0x000fe40000010003 */
.L_x_6317:
[----:B------:R-:W-:Y:S05]  /*9860*/  BSYNC B1 ;  /* 0x0000000000017941 */ /* 0x000fea0003800000 */
.L_x_6315:
[----:B------:R-:W-:Y:S01]  /*9870*/  FSETP.NEU.FTZ.AND P1, PT, R0, |R5|, PT ;  /* 0x400000050000720b */ /* 0x000fe20003f3d000 */
[----:B------:R-:W-:Y:S01]  /*9880*/  IMAD.MOV.U32 R2, RZ, RZ, 0x4016cbe4 ;  /* 0x4016cbe4ff027424 */ /* 0x000fe200078e00ff */
        /* <DEDUP_REMOVED lines=8> */
.L_x_6307:
[----:B------:R-:W-:Y:S05]  /*9910*/  BSYNC B3 ;  /* 0x0000000000037941 */ /* 0x000fea0003800000 */
.L_x_6299:
[----:B------:R-:W-:Y:S01]  /*9920*/  ISETP.NE.AND P0, PT, R13, RZ, PT ;  /* 0x000000ff0d00720c */ /* 0x000fe20003f05270 */
[----:B------:R-:W-:Y:S02]  /*9930*/  FADD.FTZ R3, R8, 0.69314718246459960938 ;  /* 0x3f31721808037421 */ /* 0x000fe40000010000 */
[----:B------:R-:W-:-:S10]  /*9940*/  FADD.FTZ R2, |R2|, -RZ ;  /* 0x800000ff02027221 */ /* 0x000fd40000010200 */
[----:B------:R-:W-:Y:S01]  /*9950*/  @!P0 FADD.FTZ R3, -R3, -RZ ;  /* 0x800000ff03038221 */ /* 0x000fe20000010100 */
[----:B------:R-:W-:Y:S05]  /*9960*/  BRA `(.L_x_6298) ;  /* 0x000000f000007947 */ /* 0x000fea0003800000 */
.L_x_6258:
[----:B------:R-:W-:-:S13]  /*9970*/  FSETP.NEU.FTZ.AND P0, PT, R0, +INF , PT ;  /* 0x7f8000000000780b */ /* 0x000fda0003f1d000 */
[----:B-1----:R-:W-:Y:S02]  /*9980*/  @!P0 FADD.FTZ R2, R5, R5 ;  /* 0x0000000505028221 */ /* 0x002fe40000010000 */
        /* <DEDUP_REMOVED lines=11> */
[----:B------:R-:W-:Y:S02]  /*9a40*/  @!P0 FADD.FTZ R3, R5, R5 ;  /* 0x0000000505038221 */ /* 0x000fe40000010000 */
[----:B------:R-:W-:Y:S02]  /*9a50*/  @!P0 IMAD.MOV.U32 R2, RZ, RZ, 0x3fc90fdb ;  /* 0x3fc90fdbff028424 */ /* 0x000fe400078e00ff */
.L_x_6298:
[----:B------:R-:W-:Y:S05]  /*9a60*/  BSYNC B0 ;  /* 0x0000000000007941 */ /* 0x000fea0003800000 */
.L_x_6257:
        /* <DEDUP_REMOVED lines=15> */
.L_x_6321:
[----:B------:R-:W1:Y:S02]  /*9b60*/  F2I.S64.TRUNC R2, R2 ;  /* 0x0000000200027311 */ /* 0x000e64000020d900 */
[----:B-1----:R-:W-:-:S05]  /*9b70*/  IMAD.MOV.U32 R5, RZ, RZ, R2 ;  /* 0x000000ffff057224 */ /* 0x002fca00078e0002 */
[----:B------:R1:W-:Y:S01]  /*9b80*/  STG.E.U8 [R18.64], R5 ;  /* 0x0000000512007986 */ /* 0x0003e2000c101124 */
[----:B------:R-:W-:Y:S05]  /*9b90*/  BRA `(.L_x_6323) ;  /* 0x00000d4000007947 */ /* 0x000fea0003800000 */
.L_x_6320:
        /* <DEDUP_REMOVED lines=9> */
.L_x_6325:
[----:B------:R-:W1:Y:S02]  /*9c30*/  F2I.FTZ.TRUNC.NTZ R3, R2 ;  /* 0x0000000200037305 */ /* 0x000e64000021f100 */
[----:B-1----:R1:W-:Y:S01]  /*9c40*/  STG.E [R18.64], R3 ;  /* 0x0000000312007986 */ /* 0x0023e2000c101924 */
[----:B------:R-:W-:Y:S05]  /*9c50*/  BRA `(.L_x_6323) ;  /* 0x00000c8000007947 */ /* 0x000fea0003800000 */
.L_x_6324:
[----:B------:R-:W1:Y:S02]  /*9c60*/  F2I.FTZ.TRUNC.NTZ R3, R2 ;  /* 0x0000000200037305 */ /* 0x000e64000021f100 */
[----:B-1----:R1:W-:Y:S01]  /*9c70*/  STG.E.U16 [R18.64], R3 ;  /* 0x0000000312007986 */ /* 0x0023e2000c101524 */
[----:B------:R-:W-:Y:S05]  /*9c80*/  BRA `(.L_x_6323) ;  /* 0x00000c5000007947 */ /* 0x000fea0003800000 */
.L_x_6319:
        /* <DEDUP_REMOVED lines=8> */
.L_x_6327:
[----:B------:R-:W-:-:S05]  /*9d10*/  F2FP.PACK_AB R2, RZ, R2 ;  /* 0x00000002ff02723e */ /* 0x000fca00000000ff */
[----:B------:R1:W-:Y:S01]  /*9d20*/  STG.E.U16 [R18.64], R2 ;  /* 0x0000000212007986 */ /* 0x0003e2000c101524 */
[----:B------:R-:W-:Y:S05]  /*9d30*/  BRA `(.L_x_6323) ;  /* 0x00000ba000007947 */ /* 0x000fea0003800000 */
.L_x_6326:
        /* <DEDUP_REMOVED lines=8> */
.L_x_6329:
[----:B------:R-:W-:-:S05]  /*9dc0*/  F2FP.PACK_AB R3, R3, R2 ;  /* 0x000000020303723e */ /* 0x000fca00000000ff */
[----:B------:R1:W-:Y:S01]  /*9dd0*/  STG.E [R18.64], R3 ;  /* 0x0000000312007986 */ /* 0x0003e2000c101924 */
[----:B------:R-:W-:Y:S05]  /*9de0*/  BRA `(.L_x_6323) ;  /* 0x00000af000007947 */ /* 0x000fea0003800000 */
.L_x_6328:
[----:B------:R-:W-:-:S06]  /*9df0*/  FMUL.FTZ R2, R2, 1 ;  /* 0x3f80000002027820 */ /* 0x000fcc0000410000 */
[----:B------:R-:W1:Y:S02]  /*9e00*/  F2F.F64.F32 R2, R2 ;  /* 0x0000000200027310 */ /* 0x000e640000201800 */
[----:B-1----:R1:W-:Y:S01]  /*9e10*/  STG.E.64 [R18.64], R2 ;  /* 0x0000000212007986 */ /* 0x0023e2000c101b24 */
[----:B------:R-:W-:Y:S05]  /*9e20*/  BRA `(.L_x_6323) ;  /* 0x00000ab000007947 */ /* 0x000fea0003800000 */
.L_x_6318:
        /* <DEDUP_REMOVED lines=14> */
.L_x_6332:
[----:B0-----:R-:W-:Y:S02]  /*9f10*/  FMUL.FTZ R6, R3, 1 ;  /* 0x3f80000003067820 */ /* 0x001fe40000410000 */
[----:B------:R-:W-:-:S04]  /*9f20*/  FMUL.FTZ R4, R2, 1 ;  /* 0x3f80000002047820 */ /* 0x000fc80000410000 */
[----:B------:R-:W-:Y:S08]  /*9f30*/  F2F.F64.F32 R6, R6 ;  /* 0x0000000600067310 */ /* 0x000ff00000201800 */
[----:B------:R-:W0:Y:S02]  /*9f40*/  F2F.F64.F32 R4, R4 ;  /* 0x0000000400047310 */ /* 0x000e240000201800 */
[----:B0-----:R0:W-:Y:S01]  /*9f50*/  STG.E.128 [R18.64], R4 ;  /* 0x0000000412007986 */ /* 0x0011e2000c101d24 */
[----:B------:R-:W-:Y:S05]  /*9f60*/  BRA `(.L_x_6323) ;  /* 0x0000097000007947 */ /* 0x000fea0003800000 */
.L_x_6331:
        /* <DEDUP_REMOVED lines=11> */
[----:B------:R-:W-:-:S10]  /*a020*/  HFMA2.MMA R0, -RZ, RZ, 0, 7.569789886474609375e-06 ;  /* 0x0000007fff007435 */ /* 0x000fd400000001ff */
        /* <DEDUP_REMOVED lines=8> */
.L_x_6336:
[----:B------:R-:W-:Y:S05]  /*a0b0*/  BSYNC B0 ;  /* 0x0000000000007941 */ /* 0x000fea0003800000 */
.L_x_6335:
[----:B------:R-:W-:-:S05]  /*a0c0*/  LOP3.LUT R5, R0, R5, RZ, 0xfc, !PT ;  /* 0x0000000500057212 */ /* 0x000fca00078efcff */
[----:B------:R1:W-:Y:S01]  /*a0d0*/  STG.E.U8 [R18.64], R5 ;  /* 0x0000000512007986 */ /* 0x0003e2000c101124 */
[----:B------:R-:W-:Y:S05]  /*a0e0*/  BRA `(.L_x_6323) ;  /* 0x000007f000007947 */ /* 0x000fea0003800000 */
.L_x_6334:
        /* <DEDUP_REMOVED lines=12> */
.L_x_6338:
[----:B------:R-:W-:Y:S01]  /*a1b0*/  IMAD.MOV.U32 R0, RZ, RZ, 0x7f ;  /* 0x0000007fff007424 */ /* 0x000fe200078e00ff */
[----:B------:R-:W-:-:S04]  /*a1c0*/  ISETP.GT.U32.AND P0, PT, R4, 0x7f800000, PT ;  /* 0x7f8000000400780c */ /* 0x000fc80003f04070 */
[----:B------:R-:W-:-:S04]  /*a1d0*/  SEL R0, R0, 0x7c, P0 ;  /* 0x0000007c00007807 */ /* 0x000fc80000000000 */
.L_x_6339:
[----:B------:R-:W-:Y:S05]  /*a1e0*/  BSYNC B0 ;  /* 0x0000000000007941 */ /* 0x000fea0003800000 */
.L_x_6337:
[----:B------:R-:W-:-:S04]  /*a1f0*/  LOP3.LUT R2, R2, 0x80000000, RZ, 0xc0, !PT ;  /* 0x8000000002027812 */ /* 0x000fc800078ec0ff */
[----:B------:R-:W-:-:S04]  /*a200*/  SHF.R.U32.HI R3, RZ, 0x18, R2 ;  /* 0x00000018ff037819 */ /* 0x000fc80000011602 */
[----:B------:R-:W-:-:S05]  /*a210*/  LOP3.LUT R3, R0, R3, RZ, 0xfc, !PT ;  /* 0x0000000300037212 */ /* 0x000fca00078efcff */
[----:B------:R1:W-:Y:S01]  /*a220*/  STG.E.U8 [R18.64], R3 ;  /* 0x0000000312007986 */ /* 0x0003e2000c101124 */
[----:B------:R-:W-:Y:S05]  /*a230*/  BRA `(.L_x_6323) ;  /* 0x000006a000007947 */ /* 0x000fea0003800000 */
.L_x_6333:
[----:B------:R-:W-:-:S05]  /*a240*/  F2FP.BF16.PACK_AB R2, RZ, R2 ;  /* 0x00000002ff02723e */ /* 0x000fca00000010ff */
[----:B------:R1:W-:Y:S01]  /*a250*/  STG.E.U16 [R18.64], R2 ;  /* 0x0000000212007986 */ /* 0x0003e2000c101524 */
[----:B------:R-:W-:Y:S05]  /*a260*/  BRA `(.L_x_6323) ;  /* 0x0000067000007947 */ /* 0x000fea0003800000 */
.L_x_6330:
        /* <DEDUP_REMOVED lines=11> */
.L_x_6342:
[----:B------:R-:W-:Y:S01]  /*a320*/  LOP3.LUT R3, R2, 0x7fffffff, RZ, 0xc0, !PT ;  /* 0x7fffffff02037812 */ /* 0x000fe200078ec0ff */
[----:B------:R-:W-:Y:S01]  /*a330*/  BSSY B0, `(.L_x_6343) ;  /* 0x0000013000007945 */ /* 0x000fe20003800000 */
[----:B0-----:R-:W-:Y:S02]  /*a340*/  IMAD.MOV.U32 R9, RZ, RZ, 0x80 ;  /* 0x00000080ff097424 */ /* 0x001fe400078e00ff */
        /* <DEDUP_REMOVED lines=13> */
.L_x_6345:
[----:B------:R-:W-:-:S04]  /*a420*/  LOP3.LUT R2, R2, 0x80000000, RZ, 0xc0, !PT ;  /* 0x8000000002027812 */ /* 0x000fc800078ec0ff */
[----:B------:R-:W-:-:S04]  /*a430*/  SHF.R.U32.HI R3, RZ, 0x18, R2 ;  /* 0x00000018ff037819 */ /* 0x000fc80000011602 */
[----:B------:R-:W-:-:S04]  /*a440*/  LOP3.LUT R0, R0, R3, RZ, 0xfc, !PT ;  /* 0x0000000300007212 */ /* 0x000fc800078efcff */
[----:B------:R-:W-:Y:S02]  /*a450*/  PRMT R9, R0, 0x7610, R9 ;  /* 0x0000761000097816 */ /* 0x000fe40000000009 */
.L_x_6344:
[----:B------:R-:W-:Y:S05]  /*a460*/  BSYNC B0 ;  /* 0x0000000000007941 */ /* 0x000fea0003800000 */
.L_x_6343:
[----:B------:R0:W-:Y:S01]  /*a470*/  STG.E.U8 [R18.64], R9 ;  /* 0x0000000912007986 */ /* 0x0001e2000c101124 */
[----:B------:R-:W-:Y:S05]  /*a480*/  BRA `(.L_x_6323) ;  /* 0x0000045000007947 */ /* 0x000fea0003800000 */
.L_x_6341:
[----:B------:R-:W-:Y:S01]  /*a490*/  LOP3.LUT R3, R2, 0x7fffffff, RZ, 0xc0, !PT ;  /* 0x7fffffff02037812 */ /* 0x000fe200078ec0ff */
[----:B------:R-:W-:Y:S01]  /*a4a0*/  BSSY B0, `(.L_x_6346) ;  /* 0x0000013000007945 */ /* 0x000fe20003800000 */
[----:B0-----:R-:W-:Y:S02]  /*a4b0*/  MOV R9, 0x80 ;  /* 0x0000008000097802 */ /* 0x001fe40000000f00 */
        /* <DEDUP_REMOVED lines=13> */
.L_x_6348:
[----:B------:R-:W-:-:S04]  /*a590*/  LOP3.LUT R2, R2, 0x80000000, RZ, 0xc0, !PT ;  /* 0x8000000002027812 */ /* 0x000fc800078ec0ff */
[----:B------:R-:W-:-:S04]  /*a5a0*/  SHF.R.U32.HI R3, RZ, 0x18, R2 ;  /* 0x00000018ff037819 */ /* 0x000fc80000011602 */
[----:B------:R-:W-:-:S04]  /*a5b0*/  LOP3.LUT R0, R0, R3, RZ, 0xfc, !PT ;  /* 0x0000000300007212 */ /* 0x000fc800078efcff */
[----:B------:R-:W-:Y:S02]  /*a5c0*/  PRMT R9, R0, 0x7610, R9 ;  /* 0x0000761000097816 */ /* 0x000fe40000000009 */
.L_x_6347:
[----:B------:R-:W-:Y:S05]  /*a5d0*/  BSYNC B0 ;  /* 0x0000000000007941 */ /* 0x000fea0003800000 */
.L_x_6346:
[----:B------:R0:W-:Y:S01]  /*a5e0*/  STG.E.U8 [R18.64], R9 ;  /* 0x0000000912007986 */ /* 0x0001e2000c101124 */
[----:B------:R-:W-:Y:S05]  /*a5f0*/  BRA `(.L_x_6323) ;  /* 0x000002e000007947 */ /* 0x000fea0003800000 */
.L_x_6340:
        /* <DEDUP_REMOVED lines=21> */
.L_x_6322:
[----:B------:R-:W-:Y:S01]  /*a750*/  MOV R0, 0x0 ;  /* 0x0000000000007802 */ /* 0x000fe20000000f00 */
[----:B--2---:R-:W-:Y:S01]  /*a760*/  HFMA2.MMA R13, -RZ, RZ, 0, 0 ;  /* 0x00000000ff0d7435 */ /* 0x004fe200000001ff */
[----:B------:R-:W-:Y:S01]  /*a770*/  IMAD.MOV.U32 R4, RZ, RZ, c[0x4][0x158] ;  /* 0x01005600ff047624 */ /* 0x000fe200078e00ff */
[----:B0-----:R-:W-:Y:S01]  /*a780*/  MOV R6, c[0x4][0x160] ;  /* 0x0100580000067a02 */ /* 0x001fe20000000f00 */
[----:B------:R0:W1:Y:S01]  /*a790*/  LDC.64 R2, c[0x4][R0] ;  /* 0x0100000000027b82 */ /* 0x0000620000000a00 */
[----:B------:R-:W-:Y:S01]  /*a7a0*/  IMAD.MOV.U32 R5, RZ, RZ, c[0x4][0x15c] ;  /* 0x01005700ff057624 */ /* 0x000fe200078e00ff */
[----:B------:R-:W-:Y:S01]  /*a7b0*/  MOV R10, c[0x4][0x20] ;  /* 0x01000800000a7a02 */ /* 0x000fe20000000f00 */
[----:B------:R-:W-:Y:S02]  /*a7c0*/  IMAD.MOV.U32 R7, RZ, RZ, c[0x4][0x164] ;  /* 0x01005900ff077624 */ /* 0x000fe400078e00ff */
[----:B------:R-:W-:-:S02]  /*a7d0*/  IMAD.MOV.U32 R8, RZ, RZ, 0x65 ;  /* 0x00000065ff087424 */ /* 0x000fc400078e00ff */
[----:B------:R-:W-:Y:S02]  /*a7e0*/  IMAD.MOV.U32 R11, RZ, RZ, c[0x4][0x24] ;  /* 0x01000900ff0b7624 */ /* 0x000fe400078e00ff */
[----:B------:R-:W-:Y:S02]  /*a7f0*/  IMAD.MOV.U32 R12, RZ, RZ, 0x1 ;  /* 0x00000001ff0c7424 */ /* 0x000fe400078e00ff */
        /* <DEDUP_REMOVED lines=8> */
[----:B------:R-:W-:Y:S05]  /*a880*/  BRA `(.L_x_6323) ;  /* 0x0000005000007947 */ /* 0x000fea0003800000 */
.L_x_6350:
[----:B------:R-:W1:Y:S02]  /*a890*/  F2I.U64.TRUNC R2, R2 ;  /* 0x0000000200027311 */ /* 0x000e64000020d800 */
[----:B-1----:R1:W-:Y:S01]  /*a8a0*/  STG.E.64 [R18.64], R2 ;  /* 0x0000000212007986 */ /* 0x0023e2000c101b24 */
[----:B------:R-:W-:Y:S05]  /*a8b0*/  BRA `(.L_x_6323) ;  /* 0x0000002000007947 */ /* 0x000fea0003800000 */
.L_x_6349:
[----:B------:R-:W1:Y:S02]  /*a8c0*/  F2I.FTZ.U32.TRUNC.NTZ R3, R2 ;  /* 0x0000000200037305 */ /* 0x000e64000021f000 */
[----:B-1----:R1:W-:Y:S02]  /*a8d0*/  STG.E [R18.64], R3 ;  /* 0x0000000312007986 */ /* 0x0023e4000c101924 */
.L_x_6323:
[----:B------:R-:W-:-:S04]  /*a8e0*/  IADD3 R17, R17, 0x80, RZ ;  /* 0x0000008011117810 */ /* 0x000fc80007ffe0ff */
[----:B------:R-:W-:-:S13]  /*a8f0*/  ISETP.GE.AND P0, PT, R17, c[0x0][0x160], PT ;  /* 0x0000580011007a0c */ /* 0x000fda0003f06270 */
[----:B------:R-:W-:Y:S05]  /*a900*/  @P0 BRA `(.L_x_6226) ;  /* 0x0000541000000947 */ /* 0x000fea0003800000 */
[----:B------:R-:W-:Y:S01]  /*a910*/  ISETP.NE.AND P0, PT, RZ, c[0x0][0x168], PT ;  /* 0x00005a00ff007a0c */ /* 0x000fe20003f05270 */
[----:B------:R-:W-:Y:S02]  /*a920*/  IMAD.MOV.U32 R0, RZ, RZ, RZ ;  /* 0x000000ffff007224 */ /* 0x000fe400078e00ff */
[----:B01----:R-:W-:-:S10]  /*a930*/  IMAD.MOV.U32 R18, RZ, RZ, RZ ;  /* 0x000000ffff127224 */ /* 0x003fd400078e00ff */
        /* <DEDUP_REMOVED lines=11> */
[----:B------:R-:W-:Y:S01]  /*a9f0*/  HFMA2.MMA R2, -RZ, RZ, 0, 0 ;  /* 0x00000000ff027435 */ /* 0x000fe200000001ff */
[----:B------:R-:W-:-:S05]  /*aa00*/  IMAD.MOV.U32 R6, RZ, RZ, c[0x0][0x168] ;  /* 0x00005a00ff067624 */ /* 0x000fca00078e00ff */
[----:B------:R-:W-:-:S04]  /*aa10*/  ISETP.NE.AND P0, PT, R6, 0x2, PT ;  /* 0x000000020600780c */ /* 0x000fc80003f05270 */
        /* <DEDUP_REMOVED lines=211> */
.L_x_6351:
        /* <DEDUP_REMOVED lines=18> */
[----:B------:R-:W-:Y:S01]  /*b870*/  HFMA2.MMA R5, -RZ, RZ, 0, 0 ;  /* 0x00000000ff057435 */ /* 0x000fe200000001ff */
[----:B---3--:R0:W1:Y:S01]  /*b880*/  I2F.S16 R4, R2 ;  /* 0x0000000200047306 */ /* 0x0080620000101400 */
[----:B------:R-:W-:Y:S07]  /*b890*/  BRA `(.L_x_6358) ;  /* 0x00000e2000007947 */ /* 0x000fee0003800000 */
.L_x_6356:
[----:B------:R-:W3:Y:S01]  /*b8a0*/  LDG.E.U8 R2, [R2.64] ;  /* 0x0000002402027981 */ /* 0x000ee2000c1e1100 */
[----:B------:R-:W-:Y:S01]  /*b8b0*/  IMAD.MOV.U32 R5, RZ, RZ, RZ ;  /* 0x000000ffff057224 */ /* 0x000fe200078e00ff */
[----:B---3--:R0:W1:Y:S01]  /*b8c0*/  I2F.U16 R4, R2 ;  /* 0x0000000200047306 */ /* 0x0080620000101000 */
[----:B------:R-:W-:Y:S05]  /*b8d0*/  BRA `(.L_x_6358) ;  /* 0x00000de000007947 */ /* 0x000fea0003800000 */
.L_x_6355:
[----:B------:R-:W-:-:S13]  /*b8e0*/  ISETP.NE.AND P0, PT, R4, 0x2, PT ;  /* 0x000000020400780c */ /* 0x000fda0003f05270 */
[----:B------:R-:W-:Y:S05]  /*b8f0*/  @!P0 BRA `(.L_x_6359) ;  /* 0x000000c000008947 */ /* 0x000fea0003800000 */
[----:B------:R-:W-:-:S13]  /*b900*/  ISETP.NE.AND P0, PT, R4, 0x3, PT ;  /* 0x000000030400780c */ /* 0x000fda0003f05270 */
[----:B------:R-:W-:Y:S05]  /*b910*/  @!P0 BRA `(.L_x_6360) ;  /* 0x0000006000008947 */ /* 0x000fea0003800000 */
[----:B------:R-:W-:-:S13]  /*b920*/  ISETP.NE.AND P0, PT, R4, 0x4, PT ;  /* 0x000000040400780c */ /* 0x000fda0003f05270 */
[----:B------:R-:W-:Y:S05]  /*b930*/  @P0 BRA `(.L_x_6357) ;  /* 0x00000bc000000947 */ /* 0x000fea0003800000 */
[----:B------:R-:W3:Y:S01]  /*b940*/  LDG.E.64 R2, [R2.64] ;  /* 0x0000002402027981 */ /* 0x000ee2000c1e1b00 */
[----:B------:R-:W-:Y:S01]  /*b950*/  MOV R5, RZ ;  /* 0x000000ff00057202 */ /* 0x000fe20000000f00 */
[----:B---3--:R0:W1:Y:S01]  /*b960*/  I2F.S64 R4, R2 ;  /* 0x0000000200047312 */ /* 0x0080620000301400 */
[----:B------:R-:W-:Y:S05]  /*b970*/  BRA `(.L_x_6358) ;  /* 0x00000d4000007947 */ /* 0x000fea0003800000 */
.L_x_6360:
[----:B------:R-:W3:Y:S01]  /*b980*/  LDG.E R2, [R2.64] ;  /* 0x0000002402027981 */ /* 0x000ee2000c1e1900 */
[----:B------:R-:W-:Y:S01]  /*b990*/  IMAD.MOV.U32 R5, RZ, RZ, RZ ;  /* 0x000000ffff057224 */ /* 0x000fe200078e00ff */
[----:B---3--:R0:W1:Y:S01]  /*b9a0*/  I2F R4, R2 ;  /* 0x0000000200047306 */ /* 0x0080620000201400 */
[----:B------:R-:W-:Y:S05]  /*b9b0*/  BRA `(.L_x_6358) ;  /* 0x00000d0000007947 */ /* 0x000fea0003800000 */
.L_x_6359:
[----:B------:R-:W3:Y:S01]  /*b9c0*/  LDG.E.U16 R2, [R2.64] ;  /* 0x0000002402027981 */ /* 0x000ee2000c1e1500 */
[----:B------:R-:W-:Y:S01]  /*b9d0*/  HFMA2.MMA R5, -RZ, RZ, 0, 0 ;  /* 0x00000000ff057435 */ /* 0x000fe200000001ff */
[----:B---3--:R0:W1:Y:S01]  /*b9e0*/  I2F.S16 R4, R2 ;  /* 0x0000000200047306 */ /* 0x0080620000101400 */
[----:B------:R-:W-:Y:S07]  /*b9f0*/  BRA `(.L_x_6358) ;  /* 0x00000cc000007947 */ /* 0x000fee0003800000 */
.L_x_6354:
        /* <DEDUP_REMOVED lines=9> */
.L_x_6362:
[----:B------:R-:W3:Y:S01]  /*ba90*/  LDG.E.U16 R2, [R2.64] ;  /* 0x0000002402027981 */ /* 0x000ee2000c1e1500 */
[----:B------:R-:W-:Y:S01]  /*baa0*/  MOV R5, RZ ;  /* 0x000000ff00057202 */ /* 0x000fe20000000f00 */
[----:B---3--:R-:W-:Y:S01]  /*bab0*/  HADD2.F32 R4, -RZ, R2.H0_H0 ;  /* 0x20000002ff047230 */ /* 0x008fe20000004100 */
[----:B------:R-:W-:Y:S05]  /*bac0*/  BRA `(.L_x_6358) ;  /* 0x00000bf000007947 */ /* 0x000fea0003800000 */
.L_x_6361:
        /* <DEDUP_REMOVED lines=8> */
.L_x_6364:
[----:B------:R-:W3:Y:S02]  /*bb50*/  LDG.E R2, [R2.64] ;  /* 0x0000002402027981 */ /* 0x000ee4000c1e1900 */
[--C-:B---3--:R-:W-:Y:S02]  /*bb60*/  HADD2.F32 R5, -RZ, R2.reuse.H1_H1 ;  /* 0x30000002ff057230 */ /* 0x108fe40000004100 */
[----:B------:R-:W-:Y:S01]  /*bb70*/  HADD2.F32 R4, -RZ, R2.H0_H0 ;  /* 0x20000002ff047230 */ /* 0x000fe20000004100 */
[----:B------:R-:W-:Y:S05]  /*bb80*/  BRA `(.L_x_6358) ;  /* 0x00000b3000007947 */ /* 0x000fea0003800000 */
.L_x_6363:
[----:B------:R-:W3:Y:S01]  /*bb90*/  LDG.E.64 R2, [R2.64] ;  /* 0x0000002402027981 */ /* 0x000ee2000c1e1b00 */
[----:B------:R-:W-:Y:S01]  /*bba0*/  IMAD.MOV.U32 R5, RZ, RZ, RZ ;  /* 0x000000ffff057224 */ /* 0x000fe200078e00ff */
[----:B---3--:R-:W0:Y:S01]  /*bbb0*/  F2F.F32.F64 R4, R2 ;  /* 0x0000000200047310 */ /* 0x008e220000301000 */
[----:B------:R-:W0:-:S14]  /*bbc0*/  DSETP.GEU.AND P0, PT, |R2|, c[0x2][0x0], PT ;  /* 0x008000000200762a */ /* 0x000e1c0003f0e200 */
[----:B0-----:R-:W-:Y:S01]  /*bbd0*/  @!P0 FMUL R4, R4, 1.175494350822287508e-38 ;  /* 0x0080000004048820 */ /* 0x001fe20000400000 */
[----:B------:R-:W-:Y:S05]  /*bbe0*/  BRA `(.L_x_6358) ;  /* 0x00000ad000007947 */ /* 0x000fea0003800000 */
.L_x_6353:
        /* <DEDUP_REMOVED lines=9> */
[----:B------:R-:W-:Y:S02]  /*bc80*/  MOV R5, RZ ;  /* 0x000000ff00057202 */ /* 0x000fe40000000f00 */
[----:B---3--:R-:W-:-:S04]  /*bc90*/  ISETP.NE.AND P0, PT, R2, RZ, PT ;  /* 0x000000ff0200720c */ /* 0x008fc80003f05270 */
[----:B------:R-:W-:Y:S01]  /*bca0*/  FSEL R4, RZ, 1, !P0 ;  /* 0x3f800000ff047808 */ /* 0x000fe20004000000 */
[----:B------:R-:W-:Y:S05]  /*bcb0*/  BRA `(.L_x_6358) ;  /* 0x00000a0000007947 */ /* 0x000fea0003800000 */
.L_x_6367:
[----:B--2---:R-:W2:Y:S02]  /*bcc0*/  LDG.E.128 R8, [R2.64] ;  /* 0x0000002402087981 */ /* 0x004ea4000c1e1d00 */
[----:B--2---:R-:W0:Y:S01]  /*bcd0*/  F2F.F32.F64 R5, R10 ;  /* 0x0000000a00057310 */ /* 0x004e220000301000 */
[----:B------:R-:W0:-:S04]  /*bce0*/  DSETP.GEU.AND P0, PT, |R10|, c[0x2][0x0], PT ;  /* 0x008000000a00762a */ /* 0x000e080003f0e200 */
[----:B------:R-:W1:-:S03]  /*bcf0*/  DSETP.GEU.AND P1, PT, |R8|, c[0x2][0x0], PT ;  /* 0x008000000800762a */ /* 0x000e460003f2e200 */
[----:B------:R-:W1:Y:S07]  /*bd00*/  F2F.F32.F64 R4, R8 ;  /* 0x0000000800047310 */ /* 0x000e6e0000301000 */
[----:B0-----:R-:W-:-:S04]  /*bd10*/  @!P0 FMUL R5, R5, 1.175494350822287508e-38 ;  /* 0x0080000005058820 */ /* 0x001fc80000400000 */
[----:B-1----:R-:W-:Y:S01]  /*bd20*/  @!P1 FMUL R4, R4, 1.175494350822287508e-38 ;  /* 0x0080000004049820 */ /* 0x002fe20000400000 */
[----:B------:R-:W-:Y:S05]  /*bd30*/  BRA `(.L_x_6358) ;  /* 0x0000098000007947 */ /* 0x000fea0003800000 */
.L_x_6366:
[----:B------:R-:W-:-:S13]  /*bd40*/  ISETP.NE.AND P0, PT, R4, 0xf, PT ;  /* 0x0000000f0400780c */ /* 0x000fda0003f05270 */
[----:B------:R-:W-:Y:S05]  /*bd50*/  @!P0 BRA `(.L_x_6368) ;  /* 0x0000027000008947 */ /* 0x000fea0003800000 */
[----:B------:R-:W-:-:S13]  /*bd60*/  ISETP.NE.AND P0, PT, R4, 0x17, PT ;  /* 0x000000170400780c */ /* 0x000fda0003f05270 */
[----:B------:R-:W-:Y:S05]  /*bd70*/  @!P0 BRA `(.L_x_6369) ;  /* 0x0000017000008947 */ /* 0x000fea0003800000 */
[----:B------:R-:W-:-:S13]  /*bd80*/  ISETP.NE.AND P0, PT, R4, 0x18, PT ;  /* 0x000000180400780c */ /* 0x000fda0003f05270 */
[----:B------:R-:W-:Y:S05]  /*bd90*/  @P0 BRA `(.L_x_6357) ;  /* 0x0000076000000947 */ /* 0x000fea0003800000 */
[----:B------:R-:W3:Y:S01]  /*bda0*/  LDG.E.U8 R4, [R2.64] ;  /* 0x0000002402047981 */ /* 0x000ee2000c1e1100 */
[----:B------:R-:W-:Y:S01]  /*bdb0*/  MOV R8, 0xff800000 ;  /* 0xff80000000087802 */ /* 0x000fe20000000f00 */
        /* <DEDUP_REMOVED lines=19> */
.L_x_6369:
[----:B------:R-:W3:Y:S01]  /*bef0*/  LDG.E.U8 R2, [R2.64] ;  /* 0x0000002402027981 */ /* 0x000ee2000c1e1100 */
[----:B------:R-:W-:Y:S01]  /*bf00*/  HFMA2.MMA R5, -RZ, RZ, 0, 0 ;  /* 0x00000000ff057435 */ /* 0x000fe200000001ff */
[C---:B---3--:R-:W-:Y:S01]  /*bf10*/  SHF.L.U32 R0, R2.reuse, 0x19, RZ ;  /* 0x0000001902007819 */ /* 0x048fe200000006ff */
        /* <DEDUP_REMOVED lines=11> */
.L_x_6368:
[----:B------:R-:W3:Y:S01]  /*bfd0*/  LDG.E.U16 R2, [R2.64] ;  /* 0x0000002402027981 */ /* 0x000ee2000c1e1500 */
[----:B------:R-:W-:Y:S01]  /*bfe0*/  IMAD.MOV.U32 R5, RZ, RZ, RZ ;  /* 0x000000ffff057224 */ /* 0x000fe200078e00ff */
[----:B---3--:R-:W-:Y:S01]  /*bff0*/  PRMT R4, RZ, 0x5410, R2 ;  /* 0x00005410ff047816 */ /* 0x008fe20000000002 */
[----:B------:R-:W-:Y:S05]  /*c000*/  BRA `(.L_x_6358) ;  /* 0x000006b000007947 */ /* 0x000fea0003800000 */
.L_x_6365:
        /* <DEDUP_REMOVED lines=10> */
[----:B---3--:R0:W1:Y:S01]  /*c0b0*/  I2F.U16 R4, R2 ;  /* 0x0000000200047306 */ /* 0x0080620000101000 */
[----:B------:R-:W-:Y:S05]  /*c0c0*/  BRA `(.L_x_6358) ;  /* 0x000005f000007947 */ /* 0x000fea0003800000 */
.L_x_6372:
        /* <DEDUP_REMOVED lines=20> */
.L_x_6374:
[----:B------:R-:W-:Y:S05]  /*c210*/  BSYNC B0 ;  /* 0x0000000000007941 */ /* 0x000fea0003800000 */
.L_x_6373:
[----:B------:R-:W-:Y:S01]  /*c220*/  IMAD.SHL.U32 R2, R2, 0x100000, RZ ;  /* 0x0010000002027824 */ /* 0x000fe200078e00ff */
[----:B------:R-:W-:-:S04]  /*c230*/  LEA R3, R0, 0x3b800000, 0x17 ;  /* 0x3b80000000037811 */ /* 0x000fc800078eb8ff */
[----:B------:R-:W-:Y:S01]  /*c240*/  LOP3.LUT R4, R3, R2, R4, 0xfe, !PT ;  /* 0x0000000203047212 */ /* 0x000fe200078efe04 */
[----:B------:R-:W-:Y:S05]  /*c250*/  BRA `(.L_x_6358) ;  /* 0x0000046000007947 */ /* 0x000fea0003800000 */
.L_x_6371:
[----:B------:R-:W3:Y:S01]  /*c260*/  LDG.E.U8 R2, [R2.64] ;  /* 0x0000002402027981 */ /* 0x000ee2000c1e1100 */
[----:B------:R-:W-:Y:S01]  /*c270*/  CS2R R4, SRZ ;  /* 0x0000000000047805 */ /* 0x000fe2000001ff00 */
[----:B---3--:R-:W-:-:S13]  /*c280*/  ISETP.NE.AND P0, PT, R2, RZ, PT ;  /* 0x000000ff0200720c */ /* 0x008fda0003f05270 */
[----:B------:R-:W-:Y:S05]  /*c290*/  @!P0 BRA `(.L_x_6358) ;  /* 0x0000042000008947 */ /* 0x000fea0003800000 */
[----:B------:R-:W-:-:S13]  /*c2a0*/  ISETP.NE.AND P0, PT, R2, 0x80, PT ;  /* 0x000000800200780c */ /* 0x000fda0003f05270 */
[----:B------:R-:W-:Y:S01]  /*c2b0*/  @!P0 MOV R4, 0x7f800001 ;  /* 0x7f80000100048802 */ /* 0x000fe20000000f00 */
        /* <DEDUP_REMOVED lines=14> */
.L_x_6376:
[----:B------:R-:W-:Y:S05]  /*c3a0*/  BSYNC B0 ;  /* 0x0000000000007941 */ /* 0x000fea0003800000 */
.L_x_6375:
[----:B------:R-:W-:Y:S02]  /*c3b0*/  LEA R3, R0, 0x37800000, 0x17 ;  /* 0x3780000000037811 */ /* 0x000fe400078eb8ff */
[----:B------:R-:W-:-:S04]  /*c3c0*/  SHF.L.U32 R2, R2, 0x15, RZ ;  /* 0x0000001502027819 */ /* 0x000fc800000006ff */
[----:B------:R-:W-:Y:S01]  /*c3d0*/  LOP3.LUT R4, R3, R2, R4, 0xfe, !PT ;  /* 0x0000000203047212 */ /* 0x000fe200078efe04 */
[----:B------:R-:W-:Y:S05]  /*c3e0*/  BRA `(.L_x_6358) ;  /* 0x000002d000007947 */ /* 0x000fea0003800000 */
.L_x_6370:
        /* <DEDUP_REMOVED lines=12> */
[----:B------:R-:W-:Y:S01]  /*c4b0*/  @!P0 MOV R4, 0x7f800001 ;  /* 0x7f80000100048802 */ /* 0x000fe20000000f00 */
[----:B------:R-:W-:Y:S02]  /*c4c0*/  @P0 IMAD.SHL.U32 R4, R2, 0x800000, RZ ;  /* 0x0080000002040824 */ /* 0x000fe400078e00ff */
.L_x_6380:
[----:B------:R-:W-:Y:S05]  /*c4d0*/  BSYNC B0 ;  /* 0x0000000000007941 */ /* 0x000fea0003800000 */
.L_x_6379:
[----:B------:R-:W-:Y:S01]  /*c4e0*/  HFMA2.MMA R5, -RZ, RZ, 0, 0 ;  /* 0x00000000ff057435 */ /* 0x000fe200000001ff */
[----:B------:R-:W-:Y:S05]  /*c4f0*/  BRA `(.L_x_6358) ;  /* 0x000001c000007947 */ /* 0x000fea0003800000 */
.L_x_6357:
[----:B------:R-:W-:Y:S01]  /*c500*/  MOV R0, 0x0 ;  /* 0x0000000000007802 */ /* 0x000fe20000000f00 */
[----:B------:R-:W-:Y:S01]  /*c510*/  HFMA2.MMA R12, -RZ, RZ, 0, 5.9604644775390625e-08 ;  /* 0x00000001ff0c7435 */ /* 0x000fe200000001ff */
[----:B------:R-:W-:Y:S01]  /*c520*/  IMAD.MOV.U32 R4, RZ, RZ, c[0x4][0x158] ;  /* 0x01005600ff047624 */ /* 0x000fe200078e00ff */
[----:B------:R-:W-:Y:S01]  /*c530*/  MOV R5, c[0x4][0x15c] ;  /* 0x0100570000057a02 */ /* 0x000fe20000000f00 */
[----:B------:R0:W1:Y:S01]  /*c540*/  LDC.64 R2, c[0x4][R0] ;  /* 0x0100000000027b82 */ /* 0x0000620000000a00 */
[----:B------:R-:W-:Y:S01]  /*c550*/  IMAD.MOV.U32 R6, RZ, RZ, c[0x4][0x160] ;  /* 0x01005800ff067624 */ /* 0x000fe200078e00ff */
[----:B------:R-:W-:Y:S01]  /*c560*/  MOV R7, c[0x4][0x164] ;  /* 0x0100590000077a02 */ /* 0x000fe20000000f00 */
[----:B------:R-:W-:Y:S01]  /*c570*/  IMAD.MOV.U32 R8, RZ, RZ, 0x4e ;  /* 0x0000004eff087424 */ /* 0x000fe200078e00ff */
[----:B------:R-:W-:Y:S01]  /*c580*/  MOV R10, c[0x4][0x18] ;  /* 0x01000600000a7a02 */ /* 0x000fe20000000f00 */
[----:B--2---:R-:W-:-:S02]  /*c590*/  IMAD.MOV.U32 R11, RZ, RZ, c[0x4][0x1c] ;  /* 0x01000700ff0b7624 */ /* 0x004fc400078e00ff */
[----:B------:R-:W-:Y:S02]  /*c5a0*/  IMAD.MOV.U32 R13, RZ, RZ, RZ ;  /* 0x000000ffff0d7224 */ /* 0x000fe400078e00ff */
[----:B------:R-:W-:Y:S01]  /*c5b0*/  LEPC R14 ;  /* 0x00000000000e734e */ /* 0x000fe20000000000 */
[----:B------:R-:W-:Y:S02]  /*c5c0*/  MOV R9, 0xc630 ;  /* 0x0000c63000097802 */ /* 0x000fe40000000f00 */
[----:B------:R-:W-:Y:S02]  /*c5d0*/  MOV R20, 0xc5b0 ;  /* 0x0000c5b000147802 */ /* 0x000fe40000000f00 */
[----:B------:R-:W-:Y:S02]  /*c5e0*/  MOV R21, 0x0 ;  /* 0x0000000000157802 */ /* 0x000fe40000000f00 */
[----:B0-----:R-:W-:Y:S02]  /*c5f0*/  MOV R0, 0x0 ;  /* 0x0000000000007802 */ /* 0x001fe40000000f00 */
[----:B------:R-:W-:-:S04]  /*c600*/  IADD3 R20, P0, P1, -R20, R9, R14 ;  /* 0x0000000914147210 */ /* 0x000fc8000791e10e */
[----:B------:R-:W-:-:S04]  /*c610*/  IADD3.X R21, ~R0, R21, R15, P0, P1 ;  /* 0x0000001500157210 */ /* 0x000fc800007e250f */
[----:B-1----:R-:W-:Y:S05]  /*c620*/  CALL.ABS.NOINC R2 ;  /* 0x0000000002007343 */ /* 0x002fea0003c00000 */
[----:B------:R-:W-:Y:S01]  /*c630*/  CS2R R4, SRZ ;  /* 0x0000000000047805 */ /* 0x000fe2000001ff00 */
[----:B------:R-:W-:Y:S05]  /*c640*/  BRA `(.L_x_6358) ;  /* 0x0000007000007947 */ /* 0x000fea0003800000 */
.L_x_6378:
[----:B------:R-:W3:Y:S01]  /*c650*/  LDG.E.64 R2, [R2.64] ;  /* 0x0000002402027981 */ /* 0x000ee2000c1e1b00 */
[----:B------:R-:W-:Y:S01]  /*c660*/  MOV R5, RZ ;  /* 0x000000ff00057202 */ /* 0x000fe20000000f00 */
[----:B---3--:R0:W1:Y:S01]  /*c670*/  I2F.U64 R4, R2 ;  /* 0x0000000200047312 */ /* 0x0080620000301000 */
[----:B------:R-:W-:Y:S05]  /*c680*/  BRA `(.L_x_6358) ;  /* 0x0000003000007947 */ /* 0x000fea0003800000 */
.L_x_6377:
[----:B------:R-:W3:Y:S01]  /*c690*/  LDG.E R2, [R2.64] ;  /* 0x0000002402027981 */ /* 0x000ee2000c1e1900 */
[----:B------:R-:W-:Y:S01]  /*c6a0*/  IMAD.MOV.U32 R5, RZ, RZ, RZ ;  /* 0x000000ffff057224 */ /* 0x000fe200078e00ff */
[----:B---3--:R0:W1:Y:S06]  /*c6b0*/  I2F.U32 R4, R2 ;  /* 0x0000000200047306 */ /* 0x00806c0000201000 */
.L_x_6358:
[----:B------:R-:W-:Y:S05]  /*c6c0*/  BSYNC B7 ;  /* 0x0000000000077941 */ /* 0x000fea0003800000 */
.L_x_6352:
[C---:B-1---5:R-:W-:Y:S01]  /*c6d0*/  FSETP.GTU.FTZ.AND P0, PT, |R4|.reuse, +INF , PT ;  /* 0x7f8000000400780b */ /* 0x062fe20003f1c200 */
[----:B------:R-:W-:Y:S01]  /*c6e0*/  BSSY B0, `(.L_x_6381) ;  /* 0x000027b000007945 */ /* 0x000fe20003800000 */
[----:B------:R-:W-:Y:S01]  /*c6f0*/  FSETP.GTU.FTZ.AND P1, PT, |R5|, +INF , PT ;  /* 0x7f8000000500780b */ /* 0x000fe20003f3c200 */
[----:B------:R-:W-:-:S03]  /*c700*/  FADD.FTZ R0, |R4|, -RZ ;  /* 0x800000ff04007221 */ /* 0x000fc60000010200 */
        /* <DEDUP_REMOVED lines=104> */
.L_x_6389:
        /* <DEDUP_REMOVED lines=10> */
.L_x_6391:
[----:B------:R-:W-:-:S04]  /*ce30*/  FADD.FTZ R8, -R2, R9 ;  /* 0x0000000902087221 */ /* 0x000fc80000010100 */
[----:B------:R-:W-:Y:S02]  /*ce40*/  FMUL.FTZ R8, R8, 0.5 ;  /* 0x3f00000008087820 */ /* 0x000fe40000410000 */
.L_x_6392:
[----:B------:R-:W-:Y:S05]  /*ce50*/  BSYNC B2 ;  /* 0x0000000000027941 */ /* 0x000fea0003800000 */
.L_x_6390:
        /* <DEDUP_REMOVED lines=11> */
.L_x_6394:
[----:B------:R-:W-:-:S04]  /*cf10*/  FADD.FTZ R10, R6, -R15 ;  /* 0x8000000f060a7221 */ /* 0x000fc80000010000 */
[----:B------:R-:W-:Y:S02]  /*cf20*/  FMUL.FTZ R15, R10, 0.5 ;  /* 0x3f0000000a0f7820 */ /* 0x000fe40000410000 */
.L_x_6395:
[----:B------:R-:W-:Y:S05]  /*cf30*/  BSYNC B2 ;  /* 0x0000000000027941 */ /* 0x000fea0003800000 */
.L_x_6393:
        /* <DEDUP_REMOVED lines=35> */
.L_x_6388:
[----:B------:R0:W1:Y:S02]  /*d170*/  MUFU.SQRT R8, R7 ;  /* 0x0000000700087308 */ /* 0x0000640000002000 */
.L_x_6387:
[----:B------:R-:W-:Y:S05]  /*d180*/  BSYNC B1 ;  /* 0x0000000000017941 */ /* 0x000fea0003800000 */
.L_x_6386:
        /* <DEDUP_REMOVED lines=24> */
.L_x_6402:
[----:B------:R-:W-:-:S04]  /*d310*/  FADD.FTZ R2, -R2, R9 ;  /* 0x0000000902027221 */ /* 0x000fc80000010100 */
[----:B------:R-:W-:Y:S02]  /*d320*/  FMUL.FTZ R2, R2, 0.5 ;  /* 0x3f00000002027820 */ /* 0x000fe40000410000 */
.L_x_6403:
[----:B------:R-:W-:Y:S05]  /*d330*/  BSYNC B2 ;  /* 0x0000000000027941 */ /* 0x000fea0003800000 */
.L_x_6401:
        /* <DEDUP_REMOVED lines=10> */
.L_x_6405:
[----:B------:R-:W-:-:S04]  /*d3e0*/  FADD.FTZ R3, -R3, R6 ;  /* 0x0000000603037221 */ /* 0x000fc80000010100 */
[----:B------:R-:W-:Y:S02]  /*d3f0*/  FMUL.FTZ R3, R3, 0.5 ;  /* 0x3f00000003037820 */ /* 0x000fe40000410000 */
.L_x_6406:
[----:B------:R-:W-:Y:S05]  /*d400*/  BSYNC B2 ;  /* 0x0000000000027941 */ /* 0x000fea0003800000 */
.L_x_6404:
[----:B------:R-:W-:Y:S01]  /*d410*/  FADD.FTZ R2, R3, R2 ;  /* 0x0000000203027221 */ /* 0x000fe20000010000 */
[----:B------:R-:W-:Y:S01]  /*d420*/  PLOP3.LUT P0, PT, PT, PT, PT, 0x80, 0x0 ;  /* 0x000000000000781c */ /* 0x000fe20003f0f070 */
[----:B------:R-:W-:-:S04]  /*d430*/  FADD.FTZ R11, R0, R11 ;  /* 0x0000000b000b7221 */ /* 0x000fc80000010000 */
[----:B------:R-:W-:-:S06]  /*d440*/  FMUL.FTZ R11, R11, R2 ;  /* 0x000000020b0b7220 */ /* 0x000fcc0000410000 */
[----:B------:R-:W2:Y:S01]  /*d450*/  MUFU.SQRT R11, R11 ;  /* 0x0000000b000b7308 */ /* 0x000ea20000002000 */
[----:B------:R-:W-:Y:S05]  /*d460*/  BRA `(.L_x_6398) ;  /* 0x000001a000007947 */ /* 0x000fea0003800000 */
.L_x_6400:
        /* <DEDUP_REMOVED lines=15> */
.L_x_6399:
        /* <DEDUP_REMOVED lines=8> */
.L_x_6397:
[----:B------:R-:W-:Y:S01]  /*d5e0*/  PLOP3.LUT P0, PT, PT, PT, PT, 0x80, 0x0 ;  /* 0x000000000000781c */ /* 0x000fe20003f0f070 */
[----:B------:R-:W-:Y:S02]  /*d5f0*/  FMUL.FTZ R11, R11, 16777216 ;  /* 0x4b8000000b0b7820 */ /* 0x000fe40000410000 */
[----:B------:R-:W-:-:S05]  /*d600*/  FMUL.FTZ R0, R0, 16777216 ;  /* 0x4b80000000007820 */ /* 0x000fca0000410000 */
.L_x_6398:
[----:B------:R-:W-:Y:S05]  /*d610*/  BSYNC B1 ;  /* 0x0000000000017941 */ /* 0x000fea0003800000 */
.L_x_6396:
        /* <DEDUP_REMOVED lines=14> */
[----:B------:R-:W-:Y:S01]  /*d700*/  FFMA.FTZ R5, R4, R5, R4 ;  /* 0x0000000504057223 */ /* 0x000fe20000010004 */
[----:B------:R-:W-:-:S04]  /*d710*/  HFMA2.MMA R4, -RZ, RZ, 1.265625, -5052 ;  /* 0x3d10ecefff047435 */ /* 0x000fc800000001ff */
        /* <DEDUP_REMOVED lines=17> */
.L_x_6409:
[----:B------:R-:W-:Y:S01]  /*d830*/  MOV R0, 0x3f000000 ;  /* 0x3f00000000007802 */ /* 0x000fe20000000f00 */
[C---:B------:R-:W-:Y:S01]  /*d840*/  FADD.FTZ R3, |R10|.reuse, -RZ ;  /* 0x800000ff0a037221 */ /* 0x040fe20000010200 */
[C---:B------:R-:W-:Y:S02]  /*d850*/  FSETP.GT.FTZ.AND P0, PT, |R10|.reuse, 0.56000000238418579102, PT ;  /* 0x3f0f5c290a00780b */ /* 0x040fe40003f14200 */
[----:B------:R-:W-:Y:S01]  /*d860*/  FSETP.NEU.FTZ.AND P1, PT, |R10|, 1, PT ;  /* 0x3f8000000a00780b */ /* 0x000fe20003f3d200 */
[----:B------:R-:W-:-:S04]  /*d870*/  FFMA.FTZ R0, -R3, R0, 0.5 ;  /* 0x3f00000003007423 */ /* 0x000fc80000010100 */
[----:B------:R-:W3:Y:S02]  /*d880*/  MUFU.RSQ R5, R0 ;  /* 0x0000000000057308 */ /* 0x000ee40000001400 */
[----:B---3--:R-:W-:Y:S01]  /*d890*/  FMUL.FTZ R2, R0, R5 ;  /* 0x0000000500027220 */ /* 0x008fe20000410000 */
[----:B------:R-:W-:Y:S01]  /*d8a0*/  HFMA2.MMA R0, -RZ, RZ, 1.9599609375, 20144 ;  /* 0x3fd774ebff007435 */ /* 0x000fe200000001ff */
        /* <DEDUP_REMOVED lines=20> */
.L_x_6408:
        /* <DEDUP_REMOVED lines=20> */
.L_x_6413:
[----:B------:R-:W-:Y:S05]  /*db30*/  BSYNC B4 ;  /* 0x0000000000047941 */ /* 0x000fea0003800000 */
.L_x_6412:
        /* <DEDUP_REMOVED lines=18> */
.L_x_6415:
[----:B------:R-:W-:Y:S01]  /*dc60*/  ISETP.GE.AND P0, PT, R4, RZ, PT ;  /* 0x000000ff0400720c */ /* 0x000fe20003f06270 */
[----:B------:R-:W-:-:S12]  /*dc70*/  HFMA2.MMA R0, -RZ, RZ, 1.9599609375, 20144 ;  /* 0x3fd774ebff007435 */ /* 0x000fd800000001ff */
[----:B------:R-:W-:-:S04]  /*dc80*/  @P0 FFMA.FTZ R3, R0, 0.93318945169448852539, -R3 ;  /* 0x3f6ee58100030823 */ /* 0x000fc80000010803 */
[----:B------:R-:W-:Y:S02]  /*dc90*/  @!P0 FFMA.FTZ R3, R0, 0.93318945169448852539, R3 ;  /* 0x3f6ee58100038823 */ /* 0x000fe40000010003 */
.L_x_6416:
[----:B------:R-:W-:Y:S05]  /*dca0*/  BSYNC B1 ;  /* 0x0000000000017941 */ /* 0x000fea0003800000 */
.L_x_6414:
        /* <DEDUP_REMOVED lines=11> */
.L_x_6411:
        /* <DEDUP_REMOVED lines=17> */
.L_x_6418:
[----:B------:R-:W-:Y:S05]  /*de70*/  BSYNC B4 ;  /* 0x0000000000047941 */ /* 0x000fea0003800000 */
.L_x_6417:
        /* <DEDUP_REMOVED lines=18> */
.L_x_6420:
[----:B------:R-:W-:Y:S01]  /*dfa0*/  ISETP.GE.AND P0, PT, R0, RZ, PT ;  /* 0x000000ff0000720c */ /* 0x000fe20003f06270 */
[----:B------:R-:W-:-:S12]  /*dfb0*/  IMAD.MOV.U32 R2, RZ, RZ, 0x3fd774eb ;  /* 0x3fd774ebff027424 */ /* 0x000fd800078e00ff */
[----:B------:R-:W-:-:S04]  /*dfc0*/  @P0 FFMA.FTZ R3, R2, 0.93318945169448852539, -R3 ;  /* 0x3f6ee58102030823 */ /* 0x000fc80000010803 */
[----:B------:R-:W-:Y:S02]  /*dfd0*/  @!P0 FFMA.FTZ R3, R2, 0.93318945169448852539, R3 ;  /* 0x3f6ee58102038823 */ /* 0x000fe40000010003 */
.L_x_6421:
[----:B------:R-:W-:Y:S05]  /*dfe0*/  BSYNC B1 ;  /* 0x0000000000017941 */ /* 0x000fea0003800000 */
.L_x_6419:
[----:B------:R-:W-:Y:S02]  /*dff0*/  FSETP.NEU.FTZ.AND P0, PT, |R0|, |R11|, PT ;  /* 0x4000000b0000720b */ /* 0x000fe40003f1d200 */
[----:B------:R-:W-:Y:S02]  /*e000*/  FSETP.NEU.FTZ.AND P1, PT, R6, RZ, PT ;  /* 0x000000ff0600720b */ /* 0x000fe40003f3d000 */
[----:B------:R-:W-:Y:S01]  /*e010*/  ISETP.GE.AND P2, PT, R0, RZ, PT ;  /* 0x000000ff0000720c */ /* 0x000fe20003f46270 */
[----:B------:R-:W-:Y:S01]  /*e020*/  FADD.FTZ R0, |R11|, |R0| ;  /* 0x400000000b007221 */ /* 0x000fe20000010200 */
[----:B------:R-:W-:-:S07]  /*e030*/  MOV R2, 0x4016cbe4 ;  /* 0x4016cbe400027802 */ /* 0x000fce0000000f00 */
[----:B------:R-:W-:Y:S02]  /*e040*/  @!P0 FSEL R3, R2, 0.78539818525314331055, !P2 ;  /* 0x3f490fdb02038808 */ /* 0x000fe40005000000 */
[----:B------:R-:W-:Y:S02]  /*e050*/  @!P1 FSEL R3, RZ, 3.1415927410125732422, P2 ;  /* 0x40490fdbff039808 */ /* 0x000fe40001000000 */
[----:B------:R-:W-:Y:S02]  /*e060*/  FSETP.GTU.FTZ.AND P0, PT, |R0|, +INF , PT ;  /* 0x7f8000000000780b */ /* 0x000fe40003f1c200 */
[----:B------:R-:W-:-:S04]  /*e070*/  LOP3.LUT R3, R3, 0x80000000, R11, 0xb8, !PT ;  /* 0x8000000003037812 */ /* 0x000fc800078eb80b */
[----:B------:R-:W-:Y:S02]  /*e080*/  FSEL R2, R0, R3, P0 ;  /* 0x0000000300027208 */ /* 0x000fe40000000000 */
.L_x_6410:
[----:B------:R-:W-:Y:S05]  /*e090*/  BSYNC B3 ;  /* 0x0000000000037941 */ /* 0x000fea0003800000 */
.L_x_6407:
[----:B------:R-:W-:-:S13]  /*e0a0*/  ISETP.NE.AND P0, PT, R13, RZ, PT ;  /* 0x000000ff0d00720c */ /* 0x000fda0003f05270 */
[----:B-1----:R-:W-:-:S04]  /*e0b0*/  @!P0 FADD.FTZ R8, -R8, -RZ ;  /* 0x800000ff08088221 */ /* 0x002fc80000010100 */
[----:B------:R-:W-:Y:S01]  /*e0c0*/  IMAD.MOV.U32 R3, RZ, RZ, R8 ;  /* 0x000000ffff037224 */ /* 0x000fe200078e0008 */
[----:B------:R-:W-:Y:S05]  /*e0d0*/  BRA `(.L_x_6422) ;  /* 0x00000db000007947 */ /* 0x000fea0003800000 */
.L_x_6385:
[----:B0-----:R-:W-:Y:S02]  /*e0e0*/  FADD.FTZ R2, -R4, 6.1232342629258392722e-17 ;  /* 0x248d313204027421 */ /* 0x001fe40000010100 */
[----:B------:R-:W-:Y:S02]  /*e0f0*/  FADD.FTZ R3, -R5, -RZ ;  /* 0x800000ff05037221 */ /* 0x000fe40000010100 */
[----:B------:R-:W-:Y:S01]  /*e100*/  FADD.FTZ R2, R2, 1.5707963705062866211 ;  /* 0x3fc90fdb02027421 */ /* 0x000fe20000010000 */
[----:B------:R-:W-:Y:S05]  /*e110*/  BRA `(.L_x_6422) ;  /* 0x00000d7000007947 */ /* 0x000fea0003800000 */
.L_x_6384:
[----:B0-----:R-:W-:Y:S01]  /*e120*/  HFMA2.MMA R2, -RZ, RZ, 0, 0 ;  /* 0x00000000ff027435 */ /* 0x001fe200000001ff */
[----:B------:R-:W-:Y:S01]  /*e130*/  FADD.FTZ R3, -R5, -RZ ;  /* 0x800000ff05037221 */ /* 0x000fe20000010100 */
[----:B------:R-:W-:Y:S05]  /*e140*/  BRA `(.L_x_6422) ;  /* 0x00000d4000007947 */ /* 0x000fea0003800000 */
.L_x_6383:
        /* <DEDUP_REMOVED lines=24> */
.L_x_6427:
[----:B------:R-:W-:Y:S05]  /*e2d0*/  BSYNC B4 ;  /* 0x0000000000047941 */ /* 0x000fea0003800000 */
.L_x_6426:
        /* <DEDUP_REMOVED lines=18> */
.L_x_6429:
[----:B------:R-:W-:Y:S01]  /*e400*/  ISETP.GE.AND P0, PT, R4, RZ, PT ;  /* 0x000000ff0400720c */ /* 0x000fe20003f06270 */
[----:B------:R-:W-:-:S12]  /*e410*/  HFMA2.MMA R2, -RZ, RZ, 1.9599609375, 20144 ;  /* 0x3fd774ebff027435 */ /* 0x000fd800000001ff */
[----:B------:R-:W-:-:S04]  /*e420*/  @P0 FFMA.FTZ R3, R2, 0.93318945169448852539, -R3 ;  /* 0x3f6ee58102030823 */ /* 0x000fc80000010803 */
[----:B------:R-:W-:Y:S02]  /*e430*/  @!P0 FFMA.FTZ R3, R2, 0.93318945169448852539, R3 ;  /* 0x3f6ee58102038823 */ /* 0x000fe40000010003 */
.L_x_6430:
[----:B------:R-:W-:Y:S05]  /*e440*/  BSYNC B1 ;  /* 0x0000000000017941 */ /* 0x000fea0003800000 */
.L_x_6428:
        /* <DEDUP_REMOVED lines=13> */
.L_x_6425:
        /* <DEDUP_REMOVED lines=12> */
.L_x_6433:
[----:B------:R-:W-:Y:S05]  /*e5e0*/  BSYNC B4 ;  /* 0x0000000000047941 */ /* 0x000fea0003800000 */
.L_x_6432:
        /* <DEDUP_REMOVED lines=18> */
.L_x_6435:
[----:B------:R-:W-:Y:S01]  /*e710*/  ISETP.GE.AND P0, PT, R4, RZ, PT ;  /* 0x000000ff0400720c */ /* 0x000fe20003f06270 */
[----:B------:R-:W-:-:S12]  /*e720*/  IMAD.MOV.U32 R2, RZ, RZ, 0x3fd774eb ;  /* 0x3fd774ebff027424 */ /* 0x000fd800078e00ff */
[----:B------:R-:W-:-:S04]  /*e730*/  @P0 FFMA.FTZ R3, R2, 0.93318945169448852539, -R3 ;  /* 0x3f6ee58102030823 */ /* 0x000fc80000010803 */
[----:B------:R-:W-:Y:S02]  /*e740*/  @!P0 FFMA.FTZ R3, R2, 0.93318945169448852539, R3 ;  /* 0x3f6ee58102038823 */ /* 0x000fe40000010003 */
.L_x_6436:
[----:B------:R-:W-:Y:S05]  /*e750*/  BSYNC B1 ;  /* 0x0000000000017941 */ /* 0x000fea0003800000 */
.L_x_6434:
        /* <DEDUP_REMOVED lines=16> */
[----:B------:R-:W-:Y:S02]  /*e860*/  FSEL R6, R2, +INF , P0 ;  /* 0x7f80000002067808 */ /* 0x000fe40000000000 */
[----:B------:R-:W-:Y:S02]  /*e870*/  ISETP.GE.AND P0, PT, R4, RZ, PT ;  /* 0x000000ff0400720c */ /* 0x000fe40003f06270 */
[----:B------:R-:W-:Y:S02]  /*e880*/  MOV R2, 0x4016cbe4 ;  /* 0x4016cbe400027802 */ /* 0x000fe40000000f00 */
[----:B------:R-:W0:Y:S02]  /*e890*/  MUFU.LG2 R6, R6 ;  /* 0x0000000600067308 */ /* 0x000e240000000c00 */
[----:B------:R-:W-:Y:S02]  /*e8a0*/  @!P1 FSEL R3, R2, 0.78539818525314331055, !P0 ;  /* 0x3f490fdb02039808 */ /* 0x000fe40004000000 */
[----:B------:R-:W-:-:S02]  /*e8b0*/  @!P2 FSEL R3, RZ, 3.1415927410125732422, P0 ;  /* 0x40490fdbff03a808 */ /* 0x000fc40000000000 */
[----:B------:R-:W-:Y:S02]  /*e8c0*/  FSETP.GTU.FTZ.AND P0, PT, |R0|, +INF , PT ;  /* 0x7f8000000000780b */ /* 0x000fe40003f1c200 */
[----:B------:R-:W-:-:S04]  /*e8d0*/  LOP3.LUT R3, R3, 0x80000000, R5, 0xb8, !PT ;  /* 0x8000000003037812 */ /* 0x000fc800078eb805 */
[----:B------:R-:W-:Y:S01]  /*e8e0*/  FSEL R2, R0, R3, P0 ;  /* 0x0000000300027208 */ /* 0x000fe20000000000 */
[----:B0-----:R-:W-:Y:S01]  /*e8f0*/  FMUL.FTZ R8, R6, 0.69314718246459960938 ;  /* 0x3f31721806087820 */ /* 0x001fe20000410000 */
[----:B------:R-:W-:Y:S05]  /*e900*/  BRA `(.L_x_6431) ;  /* 0x0000043000007947 */ /* 0x000fea0003800000 */
.L_x_6424:
        /* <DEDUP_REMOVED lines=33> */
.L_x_6438:
[----:B------:R-:W-:Y:S05]  /*eb20*/  BSYNC B4 ;  /* 0x0000000000047941 */ /* 0x000fea0003800000 */
.L_x_6437:
        /* <DEDUP_REMOVED lines=18> */
.L_x_6440:
[----:B------:R-:W-:Y:S01]  /*ec50*/  ISETP.GE.AND P0, PT, R4, RZ, PT ;  /* 0x000000ff0400720c */ /* 0x000fe20003f06270 */
[----:B------:R-:W-:-:S12]  /*ec60*/  IMAD.MOV.U32 R2, RZ, RZ, 0x3fd774eb ;  /* 0x3fd774ebff027424 */ /* 0x000fd800078e00ff */
[----:B------:R-:W-:-:S04]  /*ec70*/  @P0 FFMA.FTZ R3, R2, 0.93318945169448852539, -R3 ;  /* 0x3f6ee58102030823 */ /* 0x000fc80000010803 */
[----:B------:R-:W-:Y:S02]  /*ec80*/  @!P0 FFMA.FTZ R3, R2, 0.93318945169448852539, R3 ;  /* 0x3f6ee58102038823 */ /* 0x000fe40000010003 */
.L_x_6441:
[----:B------:R-:W-:Y:S05]  /*ec90*/  BSYNC B1 ;  /* 0x0000000000017941 */ /* 0x000fea0003800000 */
.L_x_6439:
[C---:B------:R-:W-:Y:S01]  /*eca0*/  FSETP.NEU.FTZ.AND P1, PT, R0.reuse, |R5|, PT ;  /* 0x400000050000720b */ /* 0x040fe20003f3d000 */
[----:B------:R-:W-:Y:S01]  /*ecb0*/  FADD.FTZ R0, R0, |R5| ;  /* 0x4000000500007221 */ /* 0x000fe20000010000 */
[----:B------:R-:W-:Y:S02]  /*ecc0*/  FSETP.NEU.FTZ.AND P2, PT, R6, RZ, PT ;  /* 0x000000ff0600720b */ /* 0x000fe40003f5d000 */
[----:B------:R-:W-:Y:S02]  /*ecd0*/  ISETP.GE.AND P0, PT, R4, RZ, PT ;  /* 0x000000ff0400720c */ /* 0x000fe40003f06270 */
[----:B------:R-:W-:-:S07]  /*ece0*/  MOV R2, 0x4016cbe4 ;  /* 0x4016cbe400027802 */ /* 0x000fce0000000f00 */
[----:B------:R-:W-:Y:S02]  /*ecf0*/  @!P1 FSEL R3, R2, 0.78539818525314331055, !P0 ;  /* 0x3f490fdb02039808 */ /* 0x000fe40004000000 */
[----:B------:R-:W-:Y:S02]  /*ed00*/  @!P2 FSEL R3, RZ, 3.1415927410125732422, P0 ;  /* 0x40490fdbff03a808 */ /* 0x000fe40000000000 */
[----:B------:R-:W-:Y:S02]  /*ed10*/  FSETP.GTU.FTZ.AND P0, PT, |R0|, +INF , PT ;  /* 0x7f8000000000780b */ /* 0x000fe40003f1c200 */
[----:B------:R-:W-:-:S04]  /*ed20*/  LOP3.LUT R3, R3, 0x80000000, R5, 0xb8, !PT ;  /* 0x8000000003037812 */ /* 0x000fc800078eb805 */
[----:B------:R-:W-:Y:S02]  /*ed30*/  FSEL R2, R0, R3, P0 ;  /* 0x0000000300027208 */ /* 0x000fe40000000000 */
.L_x_6431:
[----:B------:R-:W-:Y:S05]  /*ed40*/  BSYNC B3 ;  /* 0x0000000000037941 */ /* 0x000fea0003800000 */
.L_x_6423:
[----:B------:R-:W-:Y:S01]  /*ed50*/  ISETP.NE.AND P0, PT, R13, RZ, PT ;  /* 0x000000ff0d00720c */ /* 0x000fe20003f05270 */
[----:B------:R-:W-:Y:S02]  /*ed60*/  FADD.FTZ R3, R8, 0.69314718246459960938 ;  /* 0x3f31721808037421 */ /* 0x000fe40000010000 */
[----:B------:R-:W-:-:S10]  /*ed70*/  FADD.FTZ R2, |R2|, -RZ ;  /* 0x800000ff02027221 */ /* 0x000fd40000010200 */
[----:B------:R-:W-:Y:S01]  /*ed80*/  @!P0 FADD.FTZ R3, -R3, -RZ ;  /* 0x800000ff03038221 */ /* 0x000fe20000010100 */
[----:B------:R-:W-:Y:S05]  /*ed90*/  BRA `(.L_x_6422) ;  /* 0x000000f000007947 */ /* 0x000fea0003800000 */
.L_x_6382:
        /* <DEDUP_REMOVED lines=15> */
.L_x_6422:
[----:B------:R-:W-:Y:S05]  /*ee90*/  BSYNC B0 ;  /* 0x0000000000007941 */ /* 0x000fea0003800000 */
.L_x_6381:
        /* <DEDUP_REMOVED lines=15> */
.L_x_6445:
[----:B------:R-:W1:Y:S02]  /*ef90*/  F2I.S64.TRUNC R2, R2 ;  /* 0x0000000200027311 */ /* 0x000e64000020d900 */
[----:B-1----:R-:W-:-:S05]  /*efa0*/  MOV R5, R2 ;  /* 0x0000000200057202 */ /* 0x002fca0000000f00 */
[----:B------:R1:W-:Y:S01]  /*efb0*/  STG.E.U8 [R18.64], R5 ;  /* 0x0000000512007986 */ /* 0x0003e2000c101124 */
[----:B------:R-:W-:Y:S05]  /*efc0*/  BRA `(.L_x_6447) ;  /* 0x00000d4000007947 */ /* 0x000fea0003800000 */
.L_x_6444:
        /* <DEDUP_REMOVED lines=9> */
.L_x_6449:
[----:B------:R-:W1:Y:S02]  /*f060*/  F2I.FTZ.TRUNC.NTZ R3, R2 ;  /* 0x0000000200037305 */ /* 0x000e64000021f100 */
[----:B-1----:R1:W-:Y:S01]  /*f070*/  STG.E [R18.64], R3 ;  /* 0x0000000312007986 */ /* 0x0023e2000c101924 */
[----:B------:R-:W-:Y:S05]  /*f080*/  BRA `(.L_x_6447) ;  /* 0x00000c8000007947 */ /* 0x000fea0003800000 */
.L_x_6448:
[----:B------:R-:W1:Y:S02]  /*f090*/  F2I.FTZ.TRUNC.NTZ R3, R2 ;  /* 0x0000000200037305 */ /* 0x000e64000021f100 */
[----:B-1----:R1:W-:Y:S01]  /*f0a0*/  STG.E.U16 [R18.64], R3 ;  /* 0x0000000312007986 */ /* 0x0023e2000c101524 */
[----:B------:R-:W-:Y:S05]  /*f0b0*/  BRA `(.L_x_6447) ;  /* 0x00000c5000007947 */ /* 0x000fea0003800000 */
.L_x_6443:
        /* <DEDUP_REMOVED lines=8> */
.L_x_6451:
[----:B------:R-:W-:-:S05]  /*f140*/  F2FP.PACK_AB R2, RZ, R2 ;  /* 0x00000002ff02723e */ /* 0x000fca00000000ff */
[----:B------:R1:W-:Y:S01]  /*f150*/  STG.E.U16 [R18.64], R2 ;  /* 0x0000000212007986 */ /* 0x0003e2000c101524 */
[----:B------:R-:W-:Y:S05]  /*f160*/  BRA `(.L_x_6447) ;  /* 0x00000ba000007947 */ /* 0x000fea0003800000 */
.L_x_6450:
        /* <DEDUP_REMOVED lines=8> */
.L_x_6453:
[----:B------:R-:W-:-:S05]  /*f1f0*/  F2FP.PACK_AB R3, R3, R2 ;  /* 0x000000020303723e */ /* 0x000fca00000000ff */
[----:B------:R1:W-:Y:S01]  /*f200*/  STG.E [R18.64], R3 ;  /* 0x0000000312007986 */ /* 0x0003e2000c101924 */
[----:B------:R-:W-:Y:S05]  /*f210*/  BRA `(.L_x_6447) ;  /* 0x00000af000007947 */ /* 0x000fea0003800000 */
.L_x_6452:
[----:B------:R-:W-:-:S06]  /*f220*/  FMUL.FTZ R2, R2, 1 ;  /* 0x3f80000002027820 */ /* 0x000fcc0000410000 */
[----:B------:R-:W1:Y:S02]  /*f230*/  F2F.F64.F32 R2, R2 ;  /* 0x0000000200027310 */ /* 0x000e640000201800 */
[----:B-1----:R1:W-:Y:S01]  /*f240*/  STG.E.64 [R18.64], R2 ;  /* 0x0000000212007986 */ /* 0x0023e2000c101b24 */
[----:B------:R-:W-:Y:S05]  /*f250*/  BRA `(.L_x_6447) ;  /* 0x00000ab000007947 */ /* 0x000fea0003800000 */
.L_x_6442:
        /* <DEDUP_REMOVED lines=14> */
.L_x_6456:
[----:B------:R-:W-:Y:S02]  /*f340*/  FMUL.FTZ R6, R3, 1 ;  /* 0x3f80000003067820 */ /* 0x000fe40000410000 */
[----:B------:R-:W-:-:S04]  /*f350*/  FMUL.FTZ R4, R2, 1 ;  /* 0x3f80000002047820 */ /* 0x000fc80000410000 */
[----:B0-----:R-:W-:Y:S08]  /*f360*/  F2F.F64.F32 R6, R6 ;  /* 0x0000000600067310 */ /* 0x001ff00000201800 */
[----:B------:R-:W0:Y:S02]  /*f370*/  F2F.F64.F32 R4, R4 ;  /* 0x0000000400047310 */ /* 0x000e240000201800 */
[----:B0-----:R0:W-:Y:S01]  /*f380*/  STG.E.128 [R18.64], R4 ;  /* 0x0000000412007986 */ /* 0x0011e2000c101d24 */
[----:B------:R-:W-:Y:S05]  /*f390*/  BRA `(.L_x_6447) ;  /* 0x0000097000007947 */ /* 0x000fea0003800000 */
.L_x_6455:
        /* <DEDUP_REMOVED lines=20> */
.L_x_6460:
[----:B------:R-:W-:Y:S05]  /*f4e0*/  BSYNC B0 ;  /* 0x0000000000007941 */ /* 0x000fea0003800000 */
.L_x_6459:
[----:B------:R-:W-:-:S05]  /*f4f0*/  LOP3.LUT R5, R0, R5, RZ, 0xfc, !PT ;  /* 0x0000000500057212 */ /* 0x000fca00078efcff */
[----:B------:R1:W-:Y:S01]  /*f500*/  STG.E.U8 [R18.64], R5 ;  /* 0x0000000512007986 */ /* 0x0003e2000c101124 */
[----:B------:R-:W-:Y:S05]  /*f510*/  BRA `(.L_x_6447) ;  /* 0x000007f000007947 */ /* 0x000fea0003800000 */
.L_x_6458:
        /* <DEDUP_REMOVED lines=12> */
.L_x_6462:
[----:B------:R-:W-:Y:S01]  /*f5e0*/  HFMA2.MMA R0, -RZ, RZ, 0, 7.569789886474609375e-06 ;  /* 0x0000007fff007435 */ /* 0x000fe200000001ff */
[----:B------:R-:W-:-:S09]  /*f5f0*/  ISETP.GT.U32.AND P0, PT, R4, 0x7f800000, PT ;  /* 0x7f8000000400780c */ /* 0x000fd20003f04070 */
[----:B------:R-:W-:Y:S02]  /*f600*/  SEL R0, R0, 0x7c, P0 ;  /* 0x0000007c00007807 */ /* 0x000fe40000000000 */
.L_x_6463:
[----:B------:R-:W-:Y:S05]  /*f610*/  BSYNC B0 ;  /* 0x0000000000007941 */ /* 0x000fea0003800000 */
.L_x_6461:
[----:B------:R-:W-:-:S04]  /*f620*/  LOP3.LUT R2, R2, 0x80000000, RZ, 0xc0, !PT ;  /* 0x8000000002027812 */ /* 0x000fc800078ec0ff */
[----:B------:R-:W-:-:S04]  /*f630*/  SHF.R.U32.HI R3, RZ, 0x18, R2 ;  /* 0x00000018ff037819 */ /* 0x000fc80000011602 */
[----:B------:R-:W-:-:S05]  /*f640*/  LOP3.LUT R3, R0, R3, RZ, 0xfc, !PT ;  /* 0x0000000300037212 */ /* 0x000fca00078efcff */
[----:B------:R1:W-:Y:S01]  /*f650*/  STG.E.U8 [R18.64], R3 ;  /* 0x0000000312007986 */ /* 0x0003e2000c101124 */
[----:B------:R-:W-:Y:S05]  /*f660*/  BRA `(.L_x_6447) ;  /* 0x000006a000007947 */ /* 0x000fea0003800000 */
.L_x_6457:
[----:B------:R-:W-:-:S05]  /*f670*/  F2FP.BF16.PACK_AB R2, RZ, R2 ;  /* 0x00000002ff02723e */ /* 0x000fca00000010ff */
[----:B------:R1:W-:Y:S01]  /*f680*/  STG.E.U16 [R18.64], R2 ;  /* 0x0000000212007986 */ /* 0x0003e2000c101524 */
[----:B------:R-:W-:Y:S05]  /*f690*/  BRA `(.L_x_6447) ;  /* 0x0000067000007947 */ /* 0x000fea0003800000 */
.L_x_6454:
        /* <DEDUP_REMOVED lines=11> */
.L_x_6466:
        /* <DEDUP_REMOVED lines=16> */
.L_x_6469:
[----:B------:R-:W-:-:S04]  /*f850*/  LOP3.LUT R2, R2, 0x80000000, RZ, 0xc0, !PT ;  /* 0x8000000002027812 */ /* 0x000fc800078ec0ff */
[----:B------:R-:W-:-:S04]  /*f860*/  SHF.R.U32.HI R3, RZ, 0x18, R2 ;  /* 0x00000018ff037819 */ /* 0x000fc80000011602 */
[----:B------:R-:W-:-:S04]  /*f870*/  LOP3.LUT R0, R0, R3, RZ, 0xfc, !PT ;  /* 0x0000000300007212 */ /* 0x000fc800078efcff */
[----:B------:R-:W-:Y:S02]  /*f880*/  PRMT R9, R0, 0x7610, R9 ;  /* 0x0000761000097816 */ /* 0x000fe40000000009 */
.L_x_6468:
[----:B------:R-:W-:Y:S05]  /*f890*/  BSYNC B0 ;  /* 0x0000000000007941 */ /* 0x000fea0003800000 */
.L_x_6467:
[----:B------:R1:W-:Y:S01]  /*f8a0*/  STG.E.U8 [R18.64], R9 ;  /* 0x0000000912007986 */ /* 0x0003e2000c101124 */
[----:B------:R-:W-:Y:S05]  /*f8b0*/  BRA `(.L_x_6447) ;  /* 0x0000045000007947 */ /* 0x000fea0003800000 */
.L_x_6465:
[----:B------:R-:W-:Y:S01]  /*f8c0*/  LOP3.LUT R3, R2, 0x7fffffff, RZ, 0xc0, !PT ;  /* 0x7fffffff02037812 */ /* 0x000fe200078ec0ff */
[----:B------:R-:W-:Y:S01]  /*f8d0*/  BSSY B0, `(.L_x_6470) ;  /* 0x0000013000007945 */ /* 0x000fe20003800000 */
[----:B------:R-:W-:Y:S02]  /*f8e0*/  MOV R9, 0x80 ;  /* 0x0000008000097802 */ /* 0x000fe40000000f00 */
        /* <DEDUP_REMOVED lines=13> */
.L_x_6472:
[----:B------:R-:W-:-:S04]  /*f9c0*/  LOP3.LUT R2, R2, 0x80000000, RZ, 0xc0, !PT ;  /* 0x8000000002027812 */ /* 0x000fc800078ec0ff */
[----:B------:R-:W-:-:S04]  /*f9d0*/  SHF.R.U32.HI R3, RZ, 0x18, R2 ;  /* 0x00000018ff037819 */ /* 0x000fc80000011602 */
[----:B------:R-:W-:-:S04]  /*f9e0*/  LOP3.LUT R0, R0, R3, RZ, 0xfc, !PT ;  /* 0x0000000300007212 */ /* 0x000fc800078efcff */
[----:B------:R-:W-:Y:S02]  /*f9f0*/  PRMT R9, R0, 0x7610, R9 ;  /* 0x0000761000097816 */ /* 0x000fe40000000009 */
.L_x_6471:
[----:B------:R-:W-:Y:S05]  /*fa00*/  BSYNC B0 ;  /* 0x0000000000007941 */ /* 0x000fea0003800000 */
.L_x_6470:
[----:B------:R1:W-:Y:S01]  /*fa10*/  STG.E.U8 [R18.64], R9 ;  /* 0x0000000912007986 */ /* 0x0003e2000c101124 */
[----:B------:R-:W-:Y:S05]  /*fa20*/  BRA `(.L_x_6447) ;  /* 0x000002e000007947 */ /* 0x000fea0003800000 */
.L_x_6464:
        /* <DEDUP_REMOVED lines=17> */
[----:B------:R-:W-:-:S05]  /*fb40*/  @!P0 IADD3 R0, R4, RZ, RZ ;  /* 0x000000ff04008210 */ /* 0x000fca0007ffe0ff */
[----:B------:R-:W-:-:S05]  /*fb50*/  @P2 IMAD.MOV.U32 R3, RZ, RZ, R0 ;  /* 0x000000ffff032224 */ /* 0x000fca00078e0000 */
[----:B------:R1:W-:Y:S01]  /*fb60*/  STG.E.U8 [R18.64], R3 ;  /* 0x0000000312007986 */ /* 0x0003e2000c101124 */
[----:B------:R-:W-:Y:S05]  /*fb70*/  BRA `(.L_x_6447) ;  /* 0x0000019000007947 */ /* 0x000fea0003800000 */
.L_x_6446:
[----:B------:R-:W-:Y:S01]  /*fb80*/  MOV R0, 0x0 ;  /* 0x0000000000007802 */ /* 0x000fe20000000f00 */
[----:B------:R-:W-:Y:S01]  /*fb90*/  HFMA2.MMA R8, -RZ, RZ, 0, 6.020069122314453125e-06 ;  /* 0x00000065ff087435 */ /* 0x000fe200000001ff */
[----:B------:R-:W-:Y:S01]  /*fba0*/  MOV R4, c[0x4][0x158] ;  /* 0x0100560000047a02 */ /* 0x000fe20000000f00 */
[----:B--2---:R-:W-:Y:S01]  /*fbb0*/  HFMA2.MMA R13, -RZ, RZ, 0, 0 ;  /* 0x00000000ff0d7435 */ /* 0x004fe200000001ff */
[----:B------:R1:W2:Y:S01]  /*fbc0*/  LDC.64 R2, c[0x4][R0] ;  /* 0x0100000000027b82 */ /* 0x0002a20000000a00 */
[----:B------:R-:W-:Y:S01]  /*fbd0*/  IMAD.MOV.U32 R5, RZ, RZ, c[0x4][0x15c] ;  /* 0x01005700ff057624 */ /* 0x000fe200078e00ff */
[----:B------:R-:W-:Y:S01]  /*fbe0*/  MOV R6, c[0x4][0x160] ;  /* 0x0100580000067a02 */ /* 0x000fe20000000f00 */
[----:B0-----:R-:W-:Y:S01]  /*fbf0*/  IMAD.MOV.U32 R7, RZ, RZ, c[0x4][0x164] ;  /* 0x01005900ff077624 */ /* 0x001fe200078e00ff */
[----:B------:R-:W-:Y:S01]  /*fc00*/  MOV R11, c[0x4][0x24] ;  /* 0x01000900000b7a02 */ /* 0x000fe20000000f00 */
[----:B------:R-:W-:-:S02]  /*fc10*/  IMAD.MOV.U32 R10, RZ, RZ, c[0x4][0x20] ;  /* 0x01000800ff0a7624 */ /* 0x000fc400078e00ff */
[----:B------:R-:W-:Y:S02]  /*fc20*/  IMAD.MOV.U32 R12, RZ, RZ, 0x1 ;  /* 0x00000001ff0c7424 */ /* 0x000fe400078e00ff */
[----:B------:R-:W-:Y:S01]  /*fc30*/  LEPC R14 ;  /* 0x00000000000e734e */ /* 0x000fe20000000000 */
[----:B------:R-:W-:Y:S02]  /*fc40*/  MOV R9, 0xfcb0 ;  /* 0x0000fcb000097802 */ /* 0x000fe40000000f00 */
[----:B------:R-:W-:Y:S02]  /*fc50*/  MOV R20, 0xfc30 ;  /* 0x0000fc3000147802 */ /* 0x000fe40000000f00 */
[----:B------:R-:W-:Y:S02]  /*fc60*/  MOV R21, 0x0 ;  /* 0x0000000000157802 */ /* 0x000fe40000000f00 */
[----:B-1----:R-:W-:Y:S02]  /*fc70*/  MOV R0, 0x0 ;  /* 0x0000000000007802 */ /* 0x002fe40000000f00 */
[----:B------:R-:W-:-:S04]  /*fc80*/  IADD3 R20, P0, P1, -R20, R9, R14 ;  /* 0x0000000914147210 */ /* 0x000fc8000791e10e */
[----:B------:R-:W-:-:S04]  /*fc90*/  IADD3.X R21, ~R0, R21, R15, P0, P1 ;  /* 0x0000001500157210 */ /* 0x000fc800007e250f */
[----:B--2---:R-:W-:Y:S05]  /*fca0*/  CALL.ABS.NOINC R2 ;  /* 0x0000000002007343 */ /* 0x004fea0003c00000 */
[----:B------:R-:W-:Y:S05]  /*fcb0*/  BRA `(.L_x_6447) ;  /* 0x0000005000007947 */ /* 0x000fea0003800000 */
.L_x_6474:
[----:B------:R-:W1:Y:S02]  /*fcc0*/  F2I.U64.TRUNC R2, R2 ;  /* 0x0000000200027311 */ /* 0x000e64000020d800 */
[----:B-1----:R1:W-:Y:S01]  /*fcd0*/  STG.E.64 [R18.64], R2 ;  /* 0x0000000212007986 */ /* 0x0023e2000c101b24 */
[----:B------:R-:W-:Y:S05]  /*fce0*/  BRA `(.L_x_6447) ;  /* 0x0000002000007947 */ /* 0x000fea0003800000 */
.L_x_6473:
[----:B------:R-:W1:Y:S02]  /*fcf0*/  F2I.FTZ.U32.TRUNC.NTZ R3, R2 ;  /* 0x0000000200037305 */ /* 0x000e64000021f000 */
[----:B-1----:R1:W-:Y:S02]  /*fd00*/  STG.E [R18.64], R3 ;  /* 0x0000000312007986 */ /* 0x0023e4000c101924 */
.L_x_6447:
[----:B------:R-:W-:Y:S02]  /*fd10*/  IADD3 R17, R17, 0x80, RZ ;  /* 0x0000008011117810 */ /* 0x000fe40007ffe0ff */
.L_x_6226:
[----:B------:R-:W-:Y:S05]  /*fd20*/  BSYNC B6 ;  /* 0x0000000000067941 */ /* 0x000fea0003800000 */
.L_x_6225:
[----:B------:R-:W-:-:S13]  /*fd30*/  ISETP.GE.AND P0, PT, R17, c[0x0][0x160], PT ;  /* 0x0000580011007a0c */ /* 0x000fda0003f06270 */
[----:B------:R-:W-:Y:S05]  /*fd40*/  @P0 EXIT ;  /* 0x000000000000094d */ /* 0x000fea0003800000 */
[----:B------:R-:W-:Y:S01]  /*fd50*/  ISETP.NE.AND P0, PT, RZ, c[0x0][0x168], PT ;  /* 0x00005a00ff007a0c */ /* 0x000fe20003f05270 */
[----:B------:R-:W-:Y:S01]  /*fd60*/  IMAD.MOV.U32 R0, RZ, RZ, RZ ;  /* 0x000000ffff007224 */ /* 0x000fe200078e00ff */
[----:B------:R-:W-:-:S11]  /*fd70*/  MOV R16, RZ ;  /* 0x000000ff00107202 */ /* 0x000fd60000000f00 */
[----:B------:R-:W-:Y:S05]  /*fd80*/  @!P0 BRA `(.L_x_6475) ;  /* 0x00000e0000008947 */ /* 0x000fea0003800000 */
[----:B0-----:R-:W-:Y:S01]  /*fd90*/  HFMA2.MMA R4, -RZ, RZ, 0, 5.9604644775390625e-08 ;  /* 0x00000001ff047435 */ /* 0x001fe200000001ff */
[----:B------:R-:W-:-:S04]  /*fda0*/  IMAD.MOV.U32 R16, RZ, RZ, RZ ;  /* 0x000000ffff107224 */ /* 0x000fc800078e00ff */
[----:B-1----:R-:W-:-:S05]  /*fdb0*/  IMAD.HI.U32 R2, R17, c[0x0][0x170], R16 ;  /* 0x00005c0011027a27 */ /* 0x002fca00078e0010 */
[----:B------:R-:W-:Y:S02]  /*fdc0*/  ISETP.NE.AND P0, PT, R4, c[0x0][0x168], PT ;  /* 0x00005a0004007a0c */ /* 0x000fe40003f05270 */
[----:B------:R-:W-:-:S05]  /*fdd0*/  SHF.R.U32.HI R3, RZ, c[0x0][0x174], R2 ;  /* 0x00005d00ff037a19 */ /* 0x000fca0000011602 */
[----:B------:R-:W-:-:S04]  /*fde0*/  IMAD.MOV R0, RZ, RZ, -R3 ;  /* 0x000000ffff007224 */ /* 0x000fc800078e0a03 */
[----:B------:R-:W-:-:S04]  /*fdf0*/  IMAD R0, R0, c[0x0][0x16c], R17 ;  /* 0x00005b0000007a24 */ /* 0x000fc800078e0211 */
[C---:B------:R-:W-:Y:S02]  /*fe00*/  IMAD R16, R0.reuse, c[0x0][0x298], RZ ;  /* 0x0000a60000107a24 */ /* 0x040fe400078e02ff */
[----:B------:R-:W-:Y:S01]  /*fe10*/  IMAD R0, R0, c[0x0][0x29c], RZ ;  /* 0x0000a70000007a24 */ /* 0x000fe200078e02ff */
[----:B------:R-:W-:Y:S05]  /*fe20*/  @!P0 BRA `(.L_x_6475) ;  /* 0x00000d6000008947 */ /* 0x000fea0003800000 */
[----:B------:R-:W-:Y:S01]  /*fe30*/  MOV R2, RZ ;  /* 0x000000ff00027202 */ /* 0x000fe20000000f00 */
[----:B------:R-:W-:-:S04]  /*fe40*/  IMAD.MOV.U32 R6, RZ, RZ, c[0x0][0x168] ;  /* 0x00005a00ff067624 */ /* 0x000fc800078e00ff */
[----:B------:R-:W-:Y:S01]  /*fe50*/  IMAD.HI.U32 R4, R3, c[0x0][0x17c], R2 ;  /* 0x00005f0003047a27 */ /* 0x000fe200078e0002 */
[----:B------:R-:W-:-:S04]  /*fe60*/  ISETP.NE.AND P0, PT, R6, 0x2, PT ;  /* 0x000000020600780c */ /* 0x000fc80003f05270 */
        /* <DEDUP_REMOVED lines=204> */
[C---:B------:R-:W-:Y:S01]  /*10b30*/  IMAD R16, R3.reuse, c[0x0][0x350], R16 ;  /* 0x0000d40003107a24 */ /* 0x040fe200078e0210 */
[----:B------:R-:W-:Y:S01]  /*10b40*/  @P0 IADD3 R4, -R2, RZ, RZ ;  /* 0x000000ff02040210 */ /* 0x000fe20007ffe1ff */
[----:B------:R-:W-:-:S04]  /*10b50*/  IMAD R0, R3, c[0x0][0x354], R0 ;  /* 0x0000d50003007a24 */ /* 0x000fc800078e0200 */
[----:B------:R-:W-:-:S04]  /*10b60*/  @P0 IMAD R5, R4, c[0x0][0x28c], R5 ;  /* 0x0000a30004050a24 */ /* 0x000fc800078e0205 */
[C---:B------:R-:W-:Y:S02]  /*10b70*/  @P0 IMAD R16, R5.reuse, c[0x0][0x358], R16 ;  /* 0x0000d60005100a24 */ /* 0x040fe400078e0210 */
[----:B------:R-:W-:Y:S02]  /*10b80*/  @P0 IMAD R0, R5, c[0x0][0x35c], R0 ;  /* 0x0000d70005000a24 */ /* 0x000fe400078e0200 */
.L_x_6475:
[----:B01----:R-:W0:Y:S01]  /*10b90*/  LDC.U8 R5, c[0x0][0x372] ;  /* 0x0000dc80ff057b82 */ /* 0x003e220000000000 */
[----:B------:R-:W-:Y:S01]  /*10ba0*/  IADD3 R16, P0, R16, c[0x0][0x360], RZ ;  /* 0x0000d80010107a10 */ /* 0x000fe20007f1e0ff */
[----:B------:R-:W-:Y:S01]  /*10bb0*/  BSSY B6, `(.L_x_6476) ;  /* 0x00000f5000067945 */ /* 0x000fe20003800000 */
        /* <DEDUP_REMOVED lines=15> */
[----:B------:R-:W-:Y:S01]  /*10cb0*/  IMAD.MOV.U32 R5, RZ, RZ, RZ ;  /* 0x000000ffff057224 */ /* 0x000fe200078e00ff */
[----:B---3--:R0:W1:Y:S01]  /*10cc0*/  I2F.S16 R4, R2 ;  /* 0x0000000200047306 */ /* 0x0080620000101400 */
[----:B------:R-:W-:Y:S05]  /*10cd0*/  BRA `(.L_x_6482) ;  /* 0x00000e2000007947 */ /* 0x000fea0003800000 */
.L_x_6480:
[----:B------:R-:W3:Y:S01]  /*10ce0*/  LDG.E.U8 R2, [R2.64] ;  /* 0x0000002402027981 */ /* 0x000ee2000c1e1100 */
[----:B------:R-:W-:Y:S01]  /*10cf0*/  HFMA2.MMA R5, -RZ, RZ, 0, 0 ;  /* 0x00000000ff057435 */ /* 0x000fe200000001ff */
[----:B---3--:R0:W1:Y:S01]  /*10d00*/  I2F.U16 R4, R2 ;  /* 0x0000000200047306 */ /* 0x0080620000101000 */
[----:B------:R-:W-:Y:S07]  /*10d10*/  BRA `(.L_x_6482) ;  /* 0x00000de000007947 */ /* 0x000fee0003800000 */
.L_x_6479:
        /* <DEDUP_REMOVED lines=8> */
[----:B---3--:R0:W1:Y:S01]  /*10da0*/  I2F.S64 R4, R2 ;  /* 0x0000000200047312 */ /* 0x0080620000301400 */
[----:B------:R-:W-:Y:S05]  /*10db0*/  BRA `(.L_x_6482) ;  /* 0x00000d4000007947 */ /* 0x000fea0003800000 */
.L_x_6484:
[----:B------:R-:W3:Y:S01]  /*10dc0*/  LDG.E R2, [R2.64] ;  /* 0x0000002402027981 */ /* 0x000ee2000c1e1900 */
[----:B------:R-:W-:Y:S01]  /*10dd0*/  MOV R5, RZ ;  /* 0x000000ff00057202 */ /* 0x000fe20000000f00 */
[----:B---3--:R0:W1:Y:S01]  /*10de0*/  I2F R4, R2 ;  /* 0x0000000200047306 */ /* 0x0080620000201400 */
[----:B------:R-:W-:Y:S05]  /*10df0*/  BRA `(.L_x_6482) ;  /* 0x00000d0000007947 */ /* 0x000fea0003800000 */
.L_x_6483:
[----:B------:R-:W3:Y:S01]  /*10e00*/  LDG.E.U16 R2, [R2.64] ;  /* 0x0000002402027981 */ /* 0x000ee2000c1e1500 */
[----:B------:R-:W-:Y:S01]  /*10e10*/  IMAD.MOV.U32 R5, RZ, RZ, RZ ;  /* 0x000000ffff057224 */ /* 0x000fe200078e00ff */
[----:B---3--:R0:W1:Y:S01]  /*10e20*/  I2F.S16 R4, R2 ;  /* 0x0000000200047306 */ /* 0x0080620000101400 */
[----:B------:R-:W-:Y:S05]  /*10e30*/  BRA `(.L_x_6482) ;  /* 0x00000cc000007947 */ /* 0x000fea0003800000 */
.L_x_6478:
        /* <DEDUP_REMOVED lines=9> */
.L_x_6486:
[----:B------:R-:W3:Y:S01]  /*10ed0*/  LDG.E.U16 R2, [R2.64] ;  /* 0x0000002402027981 */ /* 0x000ee2000c1e1500 */
[----:B------:R-:W-:Y:S01]  /*10ee0*/  IMAD.MOV.U32 R5, RZ, RZ, RZ ;  /* 0x000000ffff057224 */ /* 0x000fe200078e00ff */
[----:B---3--:R-:W-:Y:S01]  /*10ef0*/  HADD2.F32 R4, -RZ, R2.H0_H0 ;  /* 0x20000002ff047230 */ /* 0x008fe20000004100 */
[----:B------:R-:W-:Y:S05]  /*10f00*/  BRA `(.L_x_6482) ;  /* 0x00000bf000007947 */ /* 0x000fea0003800000 */
.L_x_6485:
        /* <DEDUP_REMOVED lines=8> */
.L_x_6488:
[----:B------:R-:W3:Y:S02]  /*10f90*/  LDG.E R2, [R2.64] ;  /* 0x0000002402027981 */ /* 0x000ee4000c1e1900 */
[--C-:B---3--:R-:W-:Y:S02]  /*10fa0*/  HADD2.F32 R5, -RZ, R2.reuse.H1_H1 ;  /* 0x30000002ff057230 */ /* 0x108fe40000004100 */
[----:B------:R-:W-:Y:S01]  /*10fb0*/  HADD2.F32 R4, -RZ, R2.H0_H0 ;  /* 0x20000002ff047230 */ /* 0x000fe20000004100 */
[----:B------:R-:W-:Y:S05]  /*10fc0*/  BRA `(.L_x_6482) ;  /* 0x00000b3000007947 */ /* 0x000fea0003800000 */
.L_x_6487:
[----:B------:R-:W3:Y:S01]  /*10fd0*/  LDG.E.64 R2, [R2.64] ;  /* 0x0000002402027981 */ /* 0x000ee2000c1e1b00 */
[----:B------:R-:W-:Y:S01]  /*10fe0*/  MOV R5, RZ ;  /* 0x000000ff00057202 */ /* 0x000fe20000000f00 */
[----:B---3--:R-:W0:Y:S01]  /*10ff0*/  F2F.F32.F64 R4, R2 ;  /* 0x0000000200047310 */ /* 0x008e220000301000 */
[----:B------:R-:W0:-:S14]  /*11000*/  DSETP.GEU.AND P0, PT, |R2|, c[0x2][0x0], PT ;  /* 0x008000000200762a */ /* 0x000e1c0003f0e200 */
[----:B0-----:R-:W-:Y:S01]  /*11010*/  @!P0 FMUL R4, R4, 1.175494350822287508e-38 ;  /* 0x0080000004048820 */ /* 0x001fe20000400000 */
[----:B------:R-:W-:Y:S05]  /*11020*/  BRA `(.L_x_6482) ;  /* 0x00000ad000007947 */ /* 0x000fea0003800000 */
.L_x_6477:
        /* <DEDUP_REMOVED lines=13> */
.L_x_6491:
        /* <DEDUP_REMOVED lines=8> */
.L_x_6490:
[----:B------:R-:W-:-:S13]  /*11180*/  ISETP.NE.AND P0, PT, R4, 0xf, PT ;  /* 0x0000000f0400780c */ /* 0x000fda0003f05270 */
[----:B------:R-:W-:Y:S05]  /*11190*/  @!P0 BRA `(.L_x_6492) ;  /* 0x0000027000008947 */ /* 0x000fea0003800000 */
[----:B------:R-:W-:-:S13]  /*111a0*/  ISETP.NE.AND P0, PT, R4, 0x17, PT ;  /* 0x000000170400780c */ /* 0x000fda0003f05270 */
[----:B------:R-:W-:Y:S05]  /*111b0*/  @!P0 BRA `(.L_x_6493) ;  /* 0x0000017000008947 */ /* 0x000fea0003800000 */
[----:B------:R-:W-:-:S13]  /*111c0*/  ISETP.NE.AND P0, PT, R4, 0x18, PT ;  /* 0x000000180400780c */ /* 0x000fda0003f05270 */
[----:B------:R-:W-:Y:S05]  /*111d0*/  @P0 BRA `(.L_x_6481) ;  /* 0x0000076000000947 */ /* 0x000fea0003800000 */
[----:B------:R-:W3:Y:S01]  /*111e0*/  LDG.E.U8 R4, [R2.64] ;  /* 0x0000002402047981 */ /* 0x000ee2000c1e1100 */
[----:B------:R-:W-:Y:S01]  /*111f0*/  IMAD.MOV.U32 R8, RZ, RZ, -0x800000 ;  /* 0xff800000ff087424 */ /* 0x000fe200078e00ff */
        /* <DEDUP_REMOVED lines=19> */
.L_x_6493:
[----:B------:R-:W3:Y:S01]  /*11330*/  LDG.E.U8 R2, [R2.64] ;  /* 0x0000002402027981 */ /* 0x000ee2000c1e1100 */
[----:B------:R-:W-:Y:S02]  /*11340*/  IMAD.MOV.U32 R5, RZ, RZ, RZ ;  /* 0x000000ffff057224 */ /* 0x000fe400078e00ff */
[C---:B---3--:R-:W-:Y:S01]  /*11350*/  IMAD.SHL.U32 R0, R2.reuse, 0x2000000, RZ ;  /* 0x0200000002007824 */ /* 0x048fe200078e00ff */
[----:B------:R-:W-:-:S04]  /*11360*/  SHF.L.U32 R7, R2, 0x18, RZ ;  /* 0x0000001802077819 */ /* 0x000fc800000006ff */
[----:B------:R-:W-:-:S13]  /*11370*/  ISETP.GE.U32.AND P0, PT, R0, 0x8000000, PT ;  /* 0x080000000000780c */ /* 0x000fda0003f06070 */
[C---:B------:R-:W-:Y:S01]  /*11380*/  @!P0 IMAD.SHL.U32 R0, R2.reuse, 0x100, RZ ;  /* 0x0000010002008824 */ /* 0x040fe200078e00ff */
[----:B------:R-:W-:-:S04]  /*11390*/  @P0 SHF.L.U32 R4, R2, 0x15, RZ ;  /* 0x0000001502040819 */ /* 0x000fc800000006ff */
[----:B------:R-:W-:Y:S02]  /*113a0*/  @!P0 LOP3.LUT R0, R0, 0x7f00, RZ, 0xc0, !PT ;  /* 0x00007f0000008812 */ /* 0x000fe400078ec0ff */
[----:B------:R-:W-:Y:S02]  /*113b0*/  @P0 LOP3.LUT R4, R4, 0x70000000, RZ, 0xfc, !PT ;  /* 0x7000000004040812 */ /* 0x000fe400078efcff */
[----:B------:R-:W-:-:S03]  /*113c0*/  @!P0 LOP3.LUT R0, R0, 0x3f000000, RZ, 0xfc, !PT ;  /* 0x3f00000000008812 */ /* 0x000fc600078efcff */
[----:B------:R-:W-:Y:S02]  /*113d0*/  @P0 FMUL.FTZ R4, R4, 1.9259299443872358531e-34 ;  /* 0x0780000004040820 */ /* 0x000fe40000410000 */
[----:B------:R-:W-:-:S05]  /*113e0*/  @!P0 FADD.FTZ R4, R0, -0.5 ;  /* 0xbf00000000048421 */ /* 0x000fca0000010000 */
[----:B------:R-:W-:Y:S01]  /*113f0*/  LOP3.LUT R4, R4, 0x80000000, R7, 0xf8, !PT ;  /* 0x8000000004047812 */ /* 0x000fe200078ef807 */
[----:B------:R-:W-:Y:S05]  /*11400*/  BRA `(.L_x_6482) ;  /* 0x000006f000007947 */ /* 0x000fea0003800000 */
.L_x_6492:
[----:B------:R-:W3:Y:S01]  /*11410*/  LDG.E.U16 R2, [R2.64] ;  /* 0x0000002402027981 */ /* 0x000ee2000c1e1500 */
[----:B------:R-:W-:Y:S01]  /*11420*/  HFMA2.MMA R5, -RZ, RZ, 0, 0 ;  /* 0x00000000ff057435 */ /* 0x000fe200000001ff */
[----:B---3--:R-:W-:Y:S01]  /*11430*/  PRMT R4, RZ, 0x5410, R2 ;  /* 0x00005410ff047816 */ /* 0x008fe20000000002 */
[----:B------:R-:W-:Y:S05]  /*11440*/  BRA `(.L_x_6482) ;  /* 0x000006b000007947 */ /* 0x000fea0003800000 */
.L_x_6489:
        /* <DEDUP_REMOVED lines=9> */
[----:B------:R-:W-:Y:S01]  /*114e0*/  IMAD.MOV.U32 R5, RZ, RZ, RZ ;  /* 0x000000ffff057224 */ /* 0x000fe200078e00ff */
[----:B---3--:R0:W1:Y:S01]  /*114f0*/  I2F.U16 R4, R2 ;  /* 0x0000000200047306 */ /* 0x0080620000101000 */
[----:B------:R-:W-:Y:S05]  /*11500*/  BRA `(.L_x_6482) ;  /* 0x000005f000007947 */ /* 0x000fea0003800000 */
.L_x_6496:
        /* <DEDUP_REMOVED lines=20> */
.L_x_6498:
[----:B------:R-:W-:Y:S05]  /*11650*/  BSYNC B0 ;  /* 0x0000000000007941 */ /* 0x000fea0003800000 */
.L_x_6497:
[----:B------:R-:W-:Y:S02]  /*11660*/  LEA R3, R0, 0x3b800000, 0x17 ;  /* 0x3b80000000037811 */ /* 0x000fe400078eb8ff */
[----:B------:R-:W-:-:S04]  /*11670*/  SHF.L.U32 R2, R2, 0x14, RZ ;  /* 0x0000001402027819 */ /* 0x000fc800000006ff */
[----:B------:R-:W-:Y:S01]  /*11680*/  LOP3.LUT R4, R3, R2, R4, 0xfe, !PT ;  /* 0x0000000203047212 */ /* 0x000fe200078efe04 */
[----:B------:R-:W-:Y:S05]  /*11690*/  BRA `(.L_x_6482) ;  /* 0x0000046000007947 */ /* 0x000fea0003800000 */
.L_x_6495:
        /* <DEDUP_REMOVED lines=20> */
.L_x_6500:
[----:B------:R-:W-:Y:S05]  /*117e0*/  BSYNC B0 ;  /* 0x0000000000007941 */ /* 0x000fea0003800000 */
.L_x_6499:
[----:B------:R-:W-:Y:S01]  /*117f0*/  IMAD.SHL.U32 R2, R2, 0x200000, RZ ;  /* 0x0020000002027824 */ /* 0x000fe200078e00ff */
[----:B------:R-:W-:-:S04]  /*11800*/  LEA R3, R0, 0x37800000, 0x17 ;  /* 0x3780000000037811 */ /* 0x000fc800078eb8ff */
[----:B------:R-:W-:Y:S01]  /*11810*/  LOP3.LUT R4, R3, R2, R4, 0xfe, !PT ;  /* 0x0000000203047212 */ /* 0x000fe200078efe04 */
[----:B------:R-:W-:Y:S05]  /*11820*/  BRA `(.L_x_6482) ;  /* 0x000002d000007947 */ /* 0x000fea0003800000 */
.L_x_6494:
        /* <DEDUP_REMOVED lines=8> */
[----:B------:R-:W-:Y:S01]  /*118b0*/  HFMA2.MMA R4, -RZ, RZ, 3.814697265625e-06, 0 ;  /* 0x00400000ff047435 */ /* 0x000fe200000001ff */
[----:B---3--:R-:W-:-:S13]  /*118c0*/  ISETP.NE.AND P0, PT, R2, RZ, PT ;  /* 0x000000ff0200720c */ /* 0x008fda0003f05270 */
[----:B------:R-:W-:Y:S05]  /*118d0*/  @!P0 BRA `(.L_x_6504) ;  /* 0x0000003000008947 */ /* 0x000fea0003800000 */
[----:B------:R-:W-:-:S13]  /*118e0*/  ISETP.NE.AND P0, PT, R2, 0xff, PT ;  /* 0x000000ff0200780c */ /* 0x000fda0003f05270 */
[----:B------:R-:W-:Y:S01]  /*118f0*/  @!P0 IMAD.MOV.U32 R4, RZ, RZ, 0x7f800001 ;  /* 0x7f800001ff048424 */ /* 0x000fe200078e00ff */
[----:B------:R-:W-:Y:S02]  /*11900*/  @P0 SHF.L.U32 R4, R2, 0x17, RZ ;  /* 0x0000001702040819 */ /* 0x000fe400000006ff */
.L_x_6504:
[----:B------:R-:W-:Y:S05]  /*11910*/  BSYNC B0 ;  /* 0x0000000000007941 */ /* 0x000fea0003800000 */
.L_x_6503:
[----:B------:R-:W-:Y:S01]  /*11920*/  IMAD.MOV.U32 R5, RZ, RZ, RZ ;  /* 0x000000ffff057224 */ /* 0x000fe200078e00ff */
[----:B------:R-:W-:Y:S05]  /*11930*/  BRA `(.L_x_6482) ;  /* 0x000001c000007947 */ /* 0x000fea0003800000 */
.L_x_6481:
[----:B------:R-:W-:Y:S01]  /*11940*/  MOV R0, 0x0 ;  /* 0x0000000000007802 */ /* 0x000fe20000000f00 */
[----:B------:R-:W-:Y:S01]  /*11950*/  HFMA2.MMA R8, -RZ, RZ, 0, 4.64916229248046875e-06 ;  /* 0x0000004eff087435 */ /* 0x000fe200000001ff */
[----:B------:R-:W-:Y:S01]  /*11960*/  MOV R4, c[0x4][0x158] ;  /* 0x0100560000047a02 */ /* 0x000fe20000000f00 */
[----:B--2---:R-:W-:Y:S01]  /*11970*/  HFMA2.MMA R13, -RZ, RZ, 0, 0 ;  /* 0x00000000ff0d7435 */ /* 0x004fe200000001ff */
[----:B------:R0:W1:Y:S01]  /*11980*/  LDC.64 R2, c[0x4][R0] ;  /* 0x0100000000027b82 */ /* 0x0000620000000a00 */
[----:B------:R-:W-:Y:S01]  /*11990*/  IMAD.MOV.U32 R5, RZ, RZ, c[0x4][0x15c] ;  /* 0x01005700ff057624 */ /* 0x000fe200078e00ff */
[----:B------:R-:W-:Y:S01]  /*119a0*/  MOV R6, c[0x4][0x160] ;  /* 0x0100580000067a02 */ /* 0x000fe20000000f00 */
[----:B------:R-:W-:Y:S01]  /*119b0*/  IMAD.MOV.U32 R7, RZ, RZ, c[0x4][0x164] ;  /* 0x01005900ff077624 */ /* 0x000fe200078e00ff */
[----:B------:R-:W-:Y:S01]  /*119c0*/  MOV R11, c[0x4][0x1c] ;  /* 0x01000700000b7a02 */ /* 0x000fe20000000f00 */
[----:B------:R-:W-:-:S02]  /*119d0*/  IMAD.MOV.U32 R10, RZ, RZ, c[0x4][0x18] ;  /* 0x01000600ff0a7624 */ /* 0x000fc400078e00ff */
[----:B------:R-:W-:Y:S02]  /*119e0*/  IMAD.MOV.U32 R12, RZ, RZ, 0x1 ;  /* 0x00000001ff0c7424 */ /* 0x000fe400078e00ff */
        /* <DEDUP_REMOVED lines=10> */
.L_x_6502:
[----:B------:R-:W3:Y:S01]  /*11a90*/  LDG.E.64 R2, [R2.64] ;  /* 0x0000002402027981 */ /* 0x000ee2000c1e1b00 */
[----:B------:R-:W-:Y:S01]  /*11aa0*/  IMAD.MOV.U32 R5, RZ, RZ, RZ ;  /* 0x000000ffff057224 */ /* 0x000fe200078e00ff */
[----:B---3--:R0:W1:Y:S01]  /*11ab0*/  I2F.U64 R4, R2 ;  /* 0x0000000200047312 */ /* 0x0080620000301000 */
[----:B------:R-:W-:Y:S05]  /*11ac0*/  BRA `(.L_x_6482) ;  /* 0x0000003000007947 */ /* 0x000fea0003800000 */
.L_x_6501:
[----:B------:R-:W3:Y:S01]  /*11ad0*/  LDG.E R2, [R2.64] ;  /* 0x0000002402027981 */ /* 0x000ee2000c1e1900 */
[----:B------:R-:W-:Y:S01]  /*11ae0*/  MOV R5, RZ ;  /* 0x000000ff00057202 */ /* 0x000fe20000000f00 */
[----:B---3--:R0:W1:Y:S06]  /*11af0*/  I2F.U32 R4, R2 ;  /* 0x0000000200047306 */ /* 0x00806c0000201000 */
.L_x_6482:
[----:B------:R-:W-:Y:S05]  /*11b00*/  BSYNC B6 ;  /* 0x0000000000067941 */ /* 0x000fea0003800000 */
.L_x_6476:
        /* <DEDUP_REMOVED lines=108> */
.L_x_6513:
        /* <DEDUP_REMOVED lines=10> */
.L_x_6515:
[----:B------:R-:W-:-:S04]  /*12270*/  FADD.FTZ R8, -R2, R9 ;  /* 0x0000000902087221 */ /* 0x000fc80000010100 */
[----:B------:R-:W-:Y:S02]  /*12280*/  FMUL.FTZ R8, R8, 0.5 ;  /* 0x3f00000008087820 */ /* 0x000fe40000410000 */
.L_x_6516:
[----:B------:R-:W-:Y:S05]  /*12290*/  BSYNC B2 ;  /* 0x0000000000027941 */ /* 0x000fea0003800000 */
.L_x_6514:
        /* <DEDUP_REMOVED lines=11> */
.L_x_6518:
[----:B------:R-:W-:-:S04]  /*12350*/  FADD.FTZ R10, R6, -R15 ;  /* 0x8000000f060a7221 */ /* 0x000fc80000010000 */
[----:B------:R-:W-:Y:S02]  /*12360*/  FMUL.FTZ R15, R10, 0.5 ;  /* 0x3f0000000a0f7820 */ /* 0x000fe40000410000 */
.L_x_6519:
[----:B------:R-:W-:Y:S05]  /*12370*/  BSYNC B2 ;  /* 0x0000000000027941 */ /* 0x000fea0003800000 */
.L_x_6517:
        /* <DEDUP_REMOVED lines=35> */
.L_x_6512:
[----:B------:R0:W1:Y:S02]  /*125b0*/  MUFU.SQRT R8, R7 ;  /* 0x0000000700087308 */ /* 0x0000640000002000 */
.L_x_6511:
[----:B------:R-:W-:Y:S05]  /*125c0*/  BSYNC B1 ;  /* 0x0000000000017941 */ /* 0x000fea0003800000 */
.L_x_6510:
        /* <DEDUP_REMOVED lines=24> */
.L_x_6526:
[----:B------:R-:W-:-:S04]  /*12750*/  FADD.FTZ R2, -R2, R9 ;  /* 0x0000000902027221 */ /* 0x000fc80000010100 */
[----:B------:R-:W-:Y:S02]  /*12760*/  FMUL.FTZ R2, R2, 0.5 ;  /* 0x3f00000002027820 */ /* 0x000fe40000410000 */
.L_x_6527:
[----:B------:R-:W-:Y:S05]  /*12770*/  BSYNC B2 ;  /* 0x0000000000027941 */ /* 0x000fea0003800000 */
.L_x_6525:
        /* <DEDUP_REMOVED lines=10> */
.L_x_6529:
[----:B------:R-:W-:-:S04]  /*12820*/  FADD.FTZ R3, -R3, R6 ;  /* 0x0000000603037221 */ /* 0x000fc80000010100 */
[----:B------:R-:W-:Y:S02]  /*12830*/  FMUL.FTZ R3, R3, 0.5 ;  /* 0x3f00000003037820 */ /* 0x000fe40000410000 */
.L_x_6530:
[----:B------:R-:W-:Y:S05]  /*12840*/  BSYNC B2 ;  /* 0x0000000000027941 */ /* 0x000fea0003800000 */
.L_x_6528:
[----:B------:R-:W-:Y:S01]  /*12850*/  FADD.FTZ R2, R3, R2 ;  /* 0x0000000203027221 */ /* 0x000fe20000010000 */
[----:B------:R-:W-:Y:S01]  /*12860*/  PLOP3.LUT P0, PT, PT, PT, PT, 0x80, 0x0 ;  /* 0x000000000000781c */ /* 0x000fe20003f0f070 */
[----:B------:R-:W-:-:S04]  /*12870*/  FADD.FTZ R11, R0, R11 ;  /* 0x0000000b000b7221 */ /* 0x000fc80000010000 */
[----:B------:R-:W-:-:S06]  /*12880*/  FMUL.FTZ R11, R11, R2 ;  /* 0x000000020b0b7220 */ /* 0x000fcc0000410000 */
[----:B------:R-:W2:Y:S01]  /*12890*/  MUFU.SQRT R11, R11 ;  /* 0x0000000b000b7308 */ /* 0x000ea20000002000 */
[----:B------:R-:W-:Y:S05]  /*128a0*/  BRA `(.L_x_6522) ;  /* 0x000001a000007947 */ /* 0x000fea0003800000 */
.L_x_6524:
        /* <DEDUP_REMOVED lines=15> */
.L_x_6523:
        /* <DEDUP_REMOVED lines=8> */
.L_x_6521:
[----:B------:R-:W-:Y:S01]  /*12a20*/  PLOP3.LUT P0, PT, PT, PT, PT, 0x80, 0x0 ;  /* 0x000000000000781c */ /* 0x000fe20003f0f070 */
[----:B------:R-:W-:Y:S02]  /*12a30*/  FMUL.FTZ R11, R11, 16777216 ;  /* 0x4b8000000b0b7820 */ /* 0x000fe40000410000 */
[----:B------:R-:W-:-:S05]  /*12a40*/  FMUL.FTZ R0, R0, 16777216 ;  /* 0x4b80000000007820 */ /* 0x000fca0000410000 */
.L_x_6522:
[----:B------:R-:W-:Y:S05]  /*12a50*/  BSYNC B1 ;  /* 0x0000000000017941 */ /* 0x000fea0003800000 */
.L_x_6520:
        /* <DEDUP_REMOVED lines=30> */
[----:B------:R-:W-:-:S04]  /*12c40*/  @P1 FFMA.FTZ R2, R0, 0.93318945169448852539, R3 ;  /* 0x3f6ee58100021823 */ /* 0x000fc80000010003 */
[----:B------:R-:W-:Y:S01]  /*12c50*/  @P0 FADD.FTZ R2, R2, R2 ;  /* 0x0000000202020221 */ /* 0x000fe20000010000 */
[----:B------:R-:W-:Y:S05]  /*12c60*/  BRA `(.L_x_6534) ;  /* 0x0000086000007947 */ /* 0x000fea0003800000 */
.L_x_6533:
[----:B------:R-:W-:Y:S01]  /*12c70*/  IMAD.MOV.U32 R0, RZ, RZ, 0x3f000000 ;  /* 0x3f000000ff007424 */ /* 0x000fe200078e00ff */
[C---:B------:R-:W-:Y:S01]  /*12c80*/  FSETP.GT.FTZ.AND P0, PT, |R10|.reuse, 0.56000000238418579102, PT ;  /* 0x3f0f5c290a00780b */ /* 0x040fe20003f14200 */
[C---:B------:R-:W-:Y:S01]  /*12c90*/  FADD.FTZ R3, |R10|.reuse, -RZ ;  /* 0x800000ff0a037221 */ /* 0x040fe20000010200 */
[----:B------:R-:W-:-:S03]  /*12ca0*/  FSETP.NEU.FTZ.AND P1, PT, |R10|, 1, PT ;  /* 0x3f8000000a00780b */ /* 0x000fc60003f3d200 */
        /* <DEDUP_REMOVED lines=24> */
.L_x_6532:
        /* <DEDUP_REMOVED lines=20> */
.L_x_6537:
[----:B------:R-:W-:Y:S05]  /*12f70*/  BSYNC B4 ;  /* 0x0000000000047941 */ /* 0x000fea0003800000 */
.L_x_6536:
        /* <DEDUP_REMOVED lines=18> */
.L_x_6539:
[----:B------:R-:W-:Y:S01]  /*130a0*/  ISETP.GE.AND P0, PT, R4, RZ, PT ;  /* 0x000000ff0400720c */ /* 0x000fe20003f06270 */
[----:B------:R-:W-:-:S12]  /*130b0*/  IMAD.MOV.U32 R0, RZ, RZ, 0x3fd774eb ;  /* 0x3fd774ebff007424 */ /* 0x000fd800078e00ff */
[----:B------:R-:W-:-:S04]  /*130c0*/  @P0 FFMA.FTZ R3, R0, 0.93318945169448852539, -R3 ;  /* 0x3f6ee58100030823 */ /* 0x000fc80000010803 */
[----:B------:R-:W-:Y:S02]  /*130d0*/  @!P0 FFMA.FTZ R3, R0, 0.93318945169448852539, R3 ;  /* 0x3f6ee58100038823 */ /* 0x000fe40000010003 */
.L_x_6540:
[----:B------:R-:W-:Y:S05]  /*130e0*/  BSYNC B1 ;  /* 0x0000000000017941 */ /* 0x000fea0003800000 */
.L_x_6538:
[C---:B------:R-:W-:Y:S01]  /*130f0*/  FSETP.NEU.FTZ.AND P0, PT, |R4|.reuse, |R11|, PT ;  /* 0x4000000b0400720b */ /* 0x040fe20003f1d200 */
[C---:B------:R-:W-:Y:S01]  /*13100*/  FADD.FTZ R2, |R4|.reuse, |R11| ;  /* 0x4000000b04027221 */ /* 0x040fe20000010200 */
[----:B------:R-:W-:Y:S02]  /*13110*/  FSETP.NEU.FTZ.AND P1, PT, R7, RZ, PT ;  /* 0x000000ff0700720b */ /* 0x000fe40003f3d000 */
[----:B------:R-:W-:Y:S02]  /*13120*/  ISETP.GE.AND P2, PT, R4, RZ, PT ;  /* 0x000000ff0400720c */ /* 0x000fe40003f46270 */
[----:B------:R-:W-:-:S07]  /*13130*/  MOV R0, 0x4016cbe4 ;  /* 0x4016cbe400007802 */ /* 0x000fce0000000f00 */
[----:B------:R-:W-:Y:S02]  /*13140*/  @!P0 FSEL R3, R0, 0.78539818525314331055, !P2 ;  /* 0x3f490fdb00038808 */ /* 0x000fe40005000000 */
[----:B------:R-:W-:Y:S02]  /*13150*/  @!P1 FSEL R3, RZ, 3.1415927410125732422, P2 ;  /* 0x40490fdbff039808 */ /* 0x000fe40001000000 */
[----:B------:R-:W-:Y:S02]  /*13160*/  FSETP.GTU.FTZ.AND P0, PT, |R2|, +INF , PT ;  /* 0x7f8000000200780b */ /* 0x000fe40003f1c200 */
[----:B------:R-:W-:-:S04]  /*13170*/  LOP3.LUT R3, R3, 0x80000000, R11, 0xb8, !PT ;  /* 0x8000000003037812 */ /* 0x000fc800078eb80b */
[----:B------:R-:W-:Y:S01]  /*13180*/  FSEL R2, R2, R3, P0 ;  /* 0x0000000302027208 */ /* 0x000fe20000000000 */
[----:B------:R-:W-:Y:S05]  /*13190*/  BRA `(.L_x_6534) ;  /* 0x0000033000007947 */ /* 0x000fea0003800000 */
.L_x_6535:
        /* <DEDUP_REMOVED lines=17> */
.L_x_6542:
[----:B------:R-:W-:Y:S05]  /*132b0*/  BSYNC B4 ;  /* 0x0000000000047941 */ /* 0x000fea0003800000 */
.L_x_6541:
        /* <DEDUP_REMOVED lines=18> */
.L_x_6544:
[----:B------:R-:W-:Y:S02]  /*133e0*/  ISETP.GE.AND P0, PT, R0, RZ, PT ;  /* 0x000000ff0000720c */ /* 0x000fe40003f06270 */
[----:B------:R-:W-:-:S11]  /*133f0*/  MOV R2, 0x3fd774eb ;  /* 0x3fd774eb00027802 */ /* 0x000fd60000000f00 */
[----:B------:R-:W-:-:S04]  /*13400*/  @P0 FFMA.FTZ R3, R2, 0.93318945169448852539, -R3 ;  /* 0x3f6ee58102030823 */ /* 0x000fc80000010803 */
[----:B------:R-:W-:Y:S02]  /*13410*/  @!P0 FFMA.FTZ R3, R2, 0.93318945169448852539, R3 ;  /* 0x3f6ee58102038823 */ /* 0x000fe40000010003 */
.L_x_6545:
[----:B------:R-:W-:Y:S05]  /*13420*/  BSYNC B1 ;  /* 0x0000000000017941 */ /* 0x000fea0003800000 */
.L_x_6543:
        /* <DEDUP_REMOVED lines=10> */
.L_x_6534:
[----:B------:R-:W-:Y:S05]  /*134d0*/  BSYNC B3 ;  /* 0x0000000000037941 */ /* 0x000fea0003800000 */
.L_x_6531:
[----:B------:R-:W-:-:S13]  /*134e0*/  ISETP.NE.AND P0, PT, R13, RZ, PT ;  /* 0x000000ff0d00720c */ /* 0x000fda0003f05270 */
[----:B-1----:R-:W-:-:S05]  /*134f0*/  @!P0 FADD.FTZ R8, -R8, -RZ ;  /* 0x800000ff08088221 */ /* 0x002fca0000010100 */
[----:B------:R-:W-:Y:S01]  /*13500*/  MOV R3, R8 ;  /* 0x0000000800037202 */ /* 0x000fe20000000f00 */
[----:B------:R-:W-:Y:S05]  /*13510*/  BRA `(.L_x_6546) ;  /* 0x00000db000007947 */ /* 0x000fea0003800000 */
.L_x_6509:
[----:B0-----:R-:W-:Y:S02]  /*13520*/  FADD.FTZ R2, -R4, 6.1232342629258392722e-17 ;  /* 0x248d313204027421 */ /* 0x001fe40000010100 */
[----:B------:R-:W-:Y:S02]  /*13530*/  FADD.FTZ R3, -R5, -RZ ;  /* 0x800000ff05037221 */ /* 0x000fe40000010100 */
[----:B------:R-:W-:Y:S01]  /*13540*/  FADD.FTZ R2, R2, 1.5707963705062866211 ;  /* 0x3fc90fdb02027421 */ /* 0x000fe20000010000 */
[----:B------:R-:W-:Y:S05]  /*13550*/  BRA `(.L_x_6546) ;  /* 0x00000d7000007947 */ /* 0x000fea0003800000 */
.L_x_6508:
[----:B0-----:R-:W-:Y:S02]  /*13560*/  FADD.FTZ R3, -R5, -RZ ;  /* 0x800000ff05037221 */ /* 0x001fe40000010100 */
[----:B------:R-:W-:Y:S01]  /*13570*/  IMAD.MOV.U32 R2, RZ, RZ, RZ ;  /* 0x000000ffff027224 */ /* 0x000fe200078e00ff */
[----:B------:R-:W-:Y:S05]  /*13580*/  BRA `(.L_x_6546) ;  /* 0x00000d4000007947 */ /* 0x000fea0003800000 */
.L_x_6507:
        /* <DEDUP_REMOVED lines=24> */
.L_x_6551:
[----:B------:R-:W-:Y:S05]  /*13710*/  BSYNC B4 ;  /* 0x0000000000047941 */ /* 0x000fea0003800000 */
.L_x_6550:
        /* <DEDUP_REMOVED lines=18> */
.L_x_6553:
[----:B------:R-:W-:Y:S01]  /*13840*/  ISETP.GE.AND P0, PT, R4, RZ, PT ;  /* 0x000000ff0400720c */ /* 0x000fe20003f06270 */
[----:B------:R-:W-:-:S12]  /*13850*/  IMAD.MOV.U32 R2, RZ, RZ, 0x3fd774eb ;  /* 0x3fd774ebff027424 */ /* 0x000fd800078e00ff */
[----:B------:R-:W-:-:S04]  /*13860*/  @P0 FFMA.FTZ R3, R2, 0.93318945169448852539, -R3 ;  /* 0x3f6ee58102030823 */ /* 0x000fc80000010803 */
[----:B------:R-:W-:Y:S02]  /*13870*/  @!P0 FFMA.FTZ R3, R2, 0.93318945169448852539, R3 ;  /* 0x3f6ee58102038823 */ /* 0x000fe40000010003 */
.L_x_6554:
[----:B------:R-:W-:Y:S05]  /*13880*/  BSYNC B1 ;  /* 0x0000000000017941 */ /* 0x000fea0003800000 */
.L_x_6552:
[----:B------:R-:W-:Y:S01]  /*13890*/  FSETP.NEU.FTZ.AND P0, PT, R0, |R5|, PT ;  /* 0x400000050000720b */ /* 0x000fe20003f1d000 */
[----:B------:R-:W0:Y:S01]  /*138a0*/  MUFU.LG2 R8, R9 ;  /* 0x0000000900087308 */ /* 0x000e220000000c00 */
[----:B------:R-:W-:Y:S01]  /*138b0*/  FSETP.NEU.FTZ.AND P1, PT, R6, RZ, PT ;  /* 0x000000ff0600720b */ /* 0x000fe20003f3d000 */
[----:B------:R-:W-:Y:S01]  /*138c0*/  FADD.FTZ R0, R0, |R5| ;  /* 0x4000000500007221 */ /* 0x000fe20000010000 */
[----:B------:R-:W-:Y:S02]  /*138d0*/  ISETP.GE.AND P2, PT, R4, RZ, PT ;  /* 0x000000ff0400720c */ /* 0x000fe40003f46270 */
[----:B------:R-:W-:-:S07]  /*138e0*/  MOV R2, 0x4016cbe4 ;  /* 0x4016cbe400027802 */ /* 0x000fce0000000f00 */
[----:B------:R-:W-:Y:S02]  /*138f0*/  @!P0 FSEL R3, R2, 0.78539818525314331055, !P2 ;  /* 0x3f490fdb02038808 */ /* 0x000fe40005000000 */
[----:B------:R-:W-:Y:S02]  /*13900*/  @!P1 FSEL R3, RZ, 3.1415927410125732422, P2 ;  /* 0x40490fdbff039808 */ /* 0x000fe40001000000 */
[----:B------:R-:W-:Y:S01]  /*13910*/  FSETP.GTU.FTZ.AND P0, PT, |R0|, +INF , PT ;  /* 0x7f8000000000780b */ /* 0x000fe20003f1c200 */
[----:B0-----:R-:W-:Y:S01]  /*13920*/  FMUL.FTZ.D2 R8, R8, 0.69314718246459960938 ;  /* 0x3f31721808087820 */ /* 0x001fe20000310000 */
[----:B------:R-:W-:-:S04]  /*13930*/  LOP3.LUT R3, R3, 0x80000000, R5, 0xb8, !PT ;  /* 0x8000000003037812 */ /* 0x000fc800078eb805 */
[----:B------:R-:W-:Y:S01]  /*13940*/  FSEL R2, R0, R3, P0 ;  /* 0x0000000300027208 */ /* 0x000fe20000000000 */
[----:B------:R-:W-:Y:S05]  /*13950*/  BRA `(.L_x_6555) ;  /* 0x0000082000007947 */ /* 0x000fea0003800000 */
.L_x_6549:
        /* <DEDUP_REMOVED lines=12> */
.L_x_6557:
[----:B------:R-:W-:Y:S05]  /*13a20*/  BSYNC B4 ;  /* 0x0000000000047941 */ /* 0x000fea0003800000 */
.L_x_6556:
        /* <DEDUP_REMOVED lines=18> */
.L_x_6559:
[----:B------:R-:W-:Y:S02]  /*13b50*/  ISETP.GE.AND P0, PT, R4, RZ, PT ;  /* 0x000000ff0400720c */ /* 0x000fe40003f06270 */
[----:B------:R-:W-:-:S11]  /*13b60*/  MOV R2, 0x3fd774eb ;  /* 0x3fd774eb00027802 */ /* 0x000fd60000000f00 */
[----:B------:R-:W-:-:S04]  /*13b70*/  @P0 FFMA.FTZ R3, R2, 0.93318945169448852539, -R3 ;  /* 0x3f6ee58102030823 */ /* 0x000fc80000010803 */
[----:B------:R-:W-:Y:S02]  /*13b80*/  @!P0 FFMA.FTZ R3, R2, 0.93318945169448852539, R3 ;  /* 0x3f6ee58102038823 */ /* 0x000fe40000010003 */
.L_x_6560:
[----:B------:R-:W-:Y:S05]  /*13b90*/  BSYNC B1 ;  /* 0x0000000000017941 */ /* 0x000fea0003800000 */
.L_x_6558:
        /* <DEDUP_REMOVED lines=27> */
.L_x_6548:
        /* <DEDUP_REMOVED lines=33> */
.L_x_6562:
[----:B------:R-:W-:Y:S05]  /*13f60*/  BSYNC B4 ;  /* 0x0000000000047941 */ /* 0x000fea0003800000 */
.L_x_6561:
        /* <DEDUP_REMOVED lines=18> */
.L_x_6564:
[----:B------:R-:W-:Y:S02]  /*14090*/  ISETP.GE.AND P0, PT, R4, RZ, PT ;  /* 0x000000ff0400720c */ /* 0x000fe40003f06270 */
[----:B------:R-:W-:-:S11]  /*140a0*/  MOV R2, 0x3fd774eb ;  /* 0x3fd774eb00027802 */ /* 0x000fd60000000f00 */
[----:B------:R-:W-:-:S04]  /*140b0*/  @P0 FFMA.FTZ R3, R2, 0.93318945169448852539, -R3 ;  /* 0x3f6ee58102030823 */ /* 0x000fc80000010803 */
[----:B------:R-:W-:Y:S02]  /*140c0*/  @!P0 FFMA.FTZ R3, R2, 0.93318945169448852539, R3 ;  /* 0x3f6ee58102038823 */ /* 0x000fe40000010003 */
.L_x_6565:
[----:B------:R-:W-:Y:S05]  /*140d0*/  BSYNC B1 ;  /* 0x0000000000017941 */ /* 0x000fea0003800000 */
.L_x_6563:
        /* <DEDUP_REMOVED lines=10> */
.L_x_6555:
[----:B------:R-:W-:Y:S05]  /*14180*/  BSYNC B3 ;  /* 0x0000000000037941 */ /* 0x000fea0003800000 */
.L_x_6547:
[----:B------:R-:W-:Y:S01]  /*14190*/  ISETP.NE.AND P0, PT, R13, RZ, PT ;  /* 0x000000ff0d00720c */ /* 0x000fe20003f05270 */
[----:B------:R-:W-:Y:S02]  /*141a0*/  FADD.FTZ R3, R8, 0.69314718246459960938 ;  /* 0x3f31721808037421 */ /* 0x000fe40000010000 */
[----:B------:R-:W-:-:S10]  /*141b0*/  FADD.FTZ R2, |R2|, -RZ ;  /* 0x800000ff02027221 */ /* 0x000fd40000010200 */
[----:B------:R-:W-:Y:S01]  /*141c0*/  @!P0 FADD.FTZ R3, -R3, -RZ ;  /* 0x800000ff03038221 */ /* 0x000fe20000010100 */
[----:B------:R-:W-:Y:S05]  /*141d0*/  BRA `(.L_x_6546) ;  /* 0x000000f000007947 */ /* 0x000fea0003800000 */
.L_x_6506:
        /* <DEDUP_REMOVED lines=15> */
.L_x_6546:
[----:B------:R-:W-:Y:S05]  /*142d0*/  BSYNC B0 ;  /* 0x0000000000007941 */ /* 0x000fea0003800000 */
.L_x_6505:
        /* <DEDUP_REMOVED lines=13> */
[----:B-1----:R-:W-:Y:S01]  /*143b0*/  STG.E.U8 [R16.64], R3 ;  /* 0x0000000310007986 */ /* 0x002fe2000c101124 */
[----:B------:R-:W-:Y:S05]  /*143c0*/  EXIT ;  /* 0x000000000000794d */ /* 0x000fea0003800000 */
.L_x_6569:
[----:B------:R-:W1:Y:S02]  /*143d0*/  F2I.S64.TRUNC R2, R2 ;  /* 0x0000000200027311 */ /* 0x000e64000020d900 */
[----:B-1----:R-:W-:-:S05]  /*143e0*/  IMAD.MOV.U32 R5, RZ, RZ, R2 ;  /* 0x000000ffff057224 */ /* 0x002fca00078e0002 */
[----:B------:R-:W-:Y:S01]  /*143f0*/  STG.E.U8 [R16.64], R5 ;  /* 0x0000000510007986 */ /* 0x000fe2000c101124 */
[----:B------:R-:W-:Y:S05]  /*14400*/  EXIT ;  /* 0x000000000000794d */ /* 0x000fea0003800000 */
.L_x_6568:
[----:B------:R-:W-:-:S13]  /*14410*/  ISETP.NE.AND P0, PT, R0, 0x2, PT ;  /* 0x000000020000780c */ /* 0x000fda0003f05270 */
[----:B------:R-:W-:Y:S05]  /*14420*/  @!P0 BRA `(.L_x_6571) ;  /* 0x000000a000008947 */ /* 0x000fea0003800000 */
[----:B------:R-:W-:-:S13]  /*14430*/  ISETP.NE.AND P0, PT, R0, 0x3, PT ;  /* 0x000000030000780c */ /* 0x000fda0003f05270 */
[----:B------:R-:W-:Y:S05]  /*14440*/  @!P0 BRA `(.L_x_6572) ;  /* 0x0000005000008947 */ /* 0x000fea0003800000 */
[----:B------:R-:W-:-:S13]  /*14450*/  ISETP.NE.AND P0, PT, R0, 0x4, PT ;  /* 0x000000040000780c */ /* 0x000fda0003f05270 */
[----:B------:R-:W-:Y:S05]  /*14460*/  @P0 BRA `(.L_x_6570) ;  /* 0x00000b5000000947 */ /* 0x000fea0003800000 */
[----:B------:R-:W1:Y:S02]  /*14470*/  F2I.S64.TRUNC R2, R2 ;  /* 0x0000000200027311 */ /* 0x000e64000020d900 */
[----:B-1----:R-:W-:Y:S01]  /*14480*/  STG.E.64 [R16.64], R2 ;  /* 0x0000000210007986 */ /* 0x002fe2000c101b24 */
[----:B------:R-:W-:Y:S05]  /*14490*/  EXIT ;  /* 0x000000000000794d */ /* 0x000fea0003800000 */
.L_x_6572:
[----:B------:R-:W1:Y:S02]  /*144a0*/  F2I.FTZ.TRUNC.NTZ R3, R2 ;  /* 0x0000000200037305 */ /* 0x000e64000021f100 */
[----:B-1----:R-:W-:Y:S01]  /*144b0*/  STG.E [R16.64], R3 ;  /* 0x0000000310007986 */ /* 0x002fe2000c101924 */
[----:B------:R-:W-:Y:S05]  /*144c0*/  EXIT ;  /* 0x000000000000794d */ /* 0x000fea0003800000 */
.L_x_6571:
[----:B------:R-:W1:Y:S02]  /*144d0*/  F2I.FTZ.TRUNC.NTZ R3, R2 ;  /* 0x0000000200037305 */ /* 0x000e64000021f100 */
[----:B-1----:R-:W-:Y:S01]  /*144e0*/  STG.E.U16 [R16.64], R3 ;  /* 0x0000000310007986 */ /* 0x002fe2000c101524 */
[----:B------:R-:W-:Y:S05]  /*144f0*/  EXIT ;  /* 0x000000000000794d */ /* 0x000fea0003800000 */
.L_x_6567:
        /* <DEDUP_REMOVED lines=8> */
.L_x_6574:
[----:B------:R-:W-:-:S05]  /*14580*/  F2FP.PACK_AB R2, RZ, R2 ;  /* 0x00000002ff02723e */ /* 0x000fca00000000ff */
[----:B------:R-:W-:Y:S01]  /*14590*/  STG.E.U16 [R16.64], R2 ;  /* 0x0000000210007986 */ /* 0x000fe2000c101524 */
[----:B------:R-:W-:Y:S05]  /*145a0*/  EXIT ;  /* 0x000000000000794d */ /* 0x000fea0003800000 */
.L_x_6573:
[----:B------:R-:W-:-:S13]  /*145b0*/  ISETP.NE.AND P0, PT, R0, 0x7, PT ;  /* 0x000000070000780c */ /* 0x000fda0003f05270 */
[----:B------:R-:W-:Y:S05]  /*145c0*/  @!P0 BRA `(.L_x_6575) ;  /* 0x0000009000008947 */ /* 0x000fea0003800000 */
[----:B------:R-:W-:-:S13]  /*145d0*/  ISETP.NE.AND P0, PT, R0, 0x8, PT ;  /* 0x000000080000780c */ /* 0x000fda0003f05270 */
[----:B------:R-:W-:Y:S05]  /*145e0*/  @!P0 BRA `(.L_x_6576) ;  /* 0x0000004000008947 */ /* 0x000fea0003800000 */
[----:B------:R-:W-:-:S13]  /*145f0*/  ISETP.NE.AND P0, PT, R0, 0x9, PT ;  /* 0x000000090000780c */ /* 0x000fda0003f05270 */
[----:B------:R-:W-:Y:S05]  /*14600*/  @P0 BRA `(.L_x_6570) ;  /* 0x000009b000000947 */ /* 0x000fea0003800000 */
[----:B------:R-:W-:Y:S01]  /*14610*/  STG.E.64 [R16.64], R2 ;  /* 0x0000000210007986 */ /* 0x000fe2000c101b24 */
[----:B------:R-:W-:Y:S05]  /*14620*/  EXIT ;  /* 0x000000000000794d */ /* 0x000fea0003800000 */
.L_x_6576:
[----:B------:R-:W-:-:S05]  /*14630*/  F2FP.PACK_AB R3, R3, R2 ;  /* 0x000000020303723e */ /* 0x000fca00000000ff */
[----:B------:R-:W-:Y:S01]  /*14640*/  STG.E [R16.64], R3 ;  /* 0x0000000310007986 */ /* 0x000fe2000c101924 */
[----:B------:R-:W-:Y:S05]  /*14650*/  EXIT ;  /* 0x000000000000794d */ /* 0x000fea0003800000 */
.L_x_6575:
[----:B------:R-:W-:-:S06]  /*14660*/  FMUL.FTZ R2, R2, 1 ;  /* 0x3f80000002027820 */ /* 0x000fcc0000410000 */
[----:B------:R-:W1:Y:S02]  /*14670*/  F2F.F64.F32 R2, R2 ;  /* 0x0000000200027310 */ /* 0x000e640000201800 */
[----:B-1----:R-:W-:Y:S01]  /*14680*/  STG.E.64 [R16.64], R2 ;  /* 0x0000000210007986 */ /* 0x002fe2000c101b24 */
[----:B------:R-:W-:Y:S05]  /*14690*/  EXIT ;  /* 0x000000000000794d */ /* 0x000fea0003800000 */
.L_x_6566:
        /* <DEDUP_REMOVED lines=12> */
[----:B------:R-:W-:Y:S01]  /*14760*/  STG.E.U8 [R16.64], R3 ;  /* 0x0000000310007986 */ /* 0x000fe2000c101124 */
[----:B------:R-:W-:Y:S05]  /*14770*/  EXIT ;  /* 0x000000000000794d */ /* 0x000fea0003800000 */
.L_x_6579:
[----:B------:R-:W-:Y:S02]  /*14780*/  FMUL.FTZ R6, R3, 1 ;  /* 0x3f80000003067820 */ /* 0x000fe40000410000 */
[----:B------:R-:W-:-:S04]  /*14790*/  FMUL.FTZ R4, R2, 1 ;  /* 0x3f80000002047820 */ /* 0x000fc80000410000 */
[----:B0-----:R-:W-:Y:S08]  /*147a0*/  F2F.F64.F32 R6, R6 ;  /* 0x0000000600067310 */ /* 0x001ff00000201800 */
[----:B------:R-:W0:Y:S02]  /*147b0*/  F2F.F64.F32 R4, R4 ;  /* 0x0000000400047310 */ /* 0x000e240000201800 */
[----:B0-----:R-:W-:Y:S01]  /*147c0*/  STG.E.128 [R16.64], R4 ;  /* 0x0000000410007986 */ /* 0x001fe2000c101d24 */
[----:B------:R-:W-:Y:S05]  /*147d0*/  EXIT ;  /* 0x000000000000794d */ /* 0x000fea0003800000 */
.L_x_6578:
        /* <DEDUP_REMOVED lines=20> */
.L_x_6583:
[----:B------:R-:W-:Y:S05]  /*14920*/  BSYNC B0 ;  /* 0x0000000000007941 */ /* 0x000fea0003800000 */
.L_x_6582:
[----:B------:R-:W-:-:S05]  /*14930*/  LOP3.LUT R5, R0, R5, RZ, 0xfc, !PT ;  /* 0x0000000500057212 */ /* 0x000fca00078efcff */
[----:B------:R-:W-:Y:S01]  /*14940*/  STG.E.U8 [R16.64], R5 ;  /* 0x0000000510007986 */ /* 0x000fe2000c101124 */
[----:B------:R-:W-:Y:S05]  /*14950*/  EXIT ;  /* 0x000000000000794d */ /* 0x000fea0003800000 */
.L_x_6581:
        /* <DEDUP_REMOVED lines=12> */
.L_x_6585:
[----:B------:R-:W-:Y:S01]  /*14a20*/  IMAD.MOV.U32 R0, RZ, RZ, 0x7f ;  /* 0x0000007fff007424 */ /* 0x000fe200078e00ff */
[----:B------:R-:W-:-:S04]  /*14a30*/  ISETP.GT.U32.AND P0, PT, R4, 0x7f800000, PT ;  /* 0x7f8000000400780c */ /* 0x000fc80003f04070 */
[----:B------:R-:W-:-:S04]  /*14a40*/  SEL R0, R0, 0x7c, P0 ;  /* 0x0000007c00007807 */ /* 0x000fc80000000000 */
.L_x_6586:
[----:B------:R-:W-:Y:S05]  /*14a50*/  BSYNC B0 ;  /* 0x0000000000007941 */ /* 0x000fea0003800000 */
.L_x_6584:
[----:B------:R-:W-:-:S04]  /*14a60*/  LOP3.LUT R2, R2, 0x80000000, RZ, 0xc0, !PT ;  /* 0x8000000002027812 */ /* 0x000fc800078ec0ff */
[----:B------:R-:W-:-:S04]  /*14a70*/  SHF.R.U32.HI R3, RZ, 0x18, R2 ;  /* 0x00000018ff037819 */ /* 0x000fc80000011602 */
[----:B------:R-:W-:-:S05]  /*14a80*/  LOP3.LUT R3, R0, R3, RZ, 0xfc, !PT ;  /* 0x0000000300037212 */ /* 0x000fca00078efcff */
[----:B------:R-:W-:Y:S01]  /*14a90*/  STG.E.U8 [R16.64], R3 ;  /* 0x0000000310007986 */ /* 0x000fe2000c101124 */
[----:B------:R-:W-:Y:S05]  /*14aa0*/  EXIT ;  /* 0x000000000000794d */ /* 0x000fea0003800000 */
.L_x_6580:
[----:B------:R-:W-:-:S05]  /*14ab0*/  F2FP.BF16.PACK_AB R2, RZ, R2 ;  /* 0x00000002ff02723e */ /* 0x000fca00000010ff */
[----:B------:R-:W-:Y:S01]  /*14ac0*/  STG.E.U16 [R16.64], R2 ;  /* 0x0000000210007986 */ /* 0x000fe2000c101524 */
[----:B------:R-:W-:Y:S05]  /*14ad0*/  EXIT ;  /* 0x000000000000794d */ /* 0x000fea0003800000 */
.L_x_6577:
        /* <DEDUP_REMOVED lines=9> */
[----:B-1----:R-:W-:Y:S01]  /*14b70*/  STG.E.U16 [R16.64], R3 ;  /* 0x0000000310007986 */ /* 0x002fe2000c101524 */
[----:B------:R-:W-:Y:S05]  /*14b80*/  EXIT ;  /* 0x000000000000794d */ /* 0x000fea0003800000 */
.L_x_6589:
        /* <DEDUP_REMOVED lines=16> */
.L_x_6592:
[----:B------:R-:W-:-:S04]  /*14c90*/  LOP3.LUT R2, R2, 0x80000000, RZ, 0xc0, !PT ;  /* 0x8000000002027812 */ /* 0x000fc800078ec0ff */
[----:B------:R-:W-:-:S04]  /*14ca0*/  SHF.R.U32.HI R3, RZ, 0x18, R2 ;  /* 0x00000018ff037819 */ /* 0x000fc80000011602 */
[----:B------:R-:W-:-:S04]  /*14cb0*/  LOP3.LUT R0, R0, R3, RZ, 0xfc, !PT ;  /* 0x0000000300007212 */ /* 0x000fc800078efcff */
[----:B------:R-:W-:Y:S02]  /*14cc0*/  PRMT R8, R0, 0x7610, R8 ;  /* 0x0000761000087816 */ /* 0x000fe40000000008 */
.L_x_6591:
[----:B------:R-:W-:Y:S05]  /*14cd0*/  BSYNC B0 ;  /* 0x0000000000007941 */ /* 0x000fea0003800000 */
.L_x_6590:
[----:B------:R-:W-:Y:S01]  /*14ce0*/  STG.E.U8 [R16.64], R8 ;  /* 0x0000000810007986 */ /* 0x000fe2000c101124 */
[----:B------:R-:W-:Y:S05]  /*14cf0*/  EXIT ;  /* 0x000000000000794d */ /* 0x000fea0003800000 */
.L_x_6588:
        /* <DEDUP_REMOVED lines=16> */
.L_x_6595:
[----:B------:R-:W-:-:S04]  /*14e00*/  LOP3.LUT R2, R2, 0x80000000, RZ, 0xc0, !PT ;  /* 0x8000000002027812 */ /* 0x000fc800078ec0ff */
[----:B------:R-:W-:-:S04]  /*14e10*/  SHF.R.U32.HI R3, RZ, 0x18, R2 ;  /* 0x00000018ff037819 */ /* 0x000fc80000011602 */
[----:B------:R-:W-:-:S04]  /*14e20*/  LOP3.LUT R0, R0, R3, RZ, 0xfc, !PT ;  /* 0x0000000300007212 */ /* 0x000fc800078efcff */
[----:B------:R-:W-:Y:S02]  /*14e30*/  PRMT R8, R0, 0x7610, R8 ;  /* 0x0000761000087816 */ /* 0x000fe40000000008 */
.L_x_6594:
[----:B------:R-:W-:Y:S05]  /*14e40*/  BSYNC B0 ;  /* 0x0000000000007941 */ /* 0x000fea0003800000 */
.L_x_6593:
[----:B------:R-:W-:Y:S01]  /*14e50*/  STG.E.U8 [R16.64], R8 ;  /* 0x0000000810007986 */ /* 0x000fe2000c101124 */
[----:B------:R-:W-:Y:S05]  /*14e60*/  EXIT ;  /* 0x000000000000794d */ /* 0x000fea0003800000 */
.L_x_6587:
        /* <DEDUP_REMOVED lines=21> */
.L_x_6570:
[----:B------:R-:W-:Y:S01]  /*14fc0*/  MOV R0, 0x0 ;  /* 0x0000000000007802 */ /* 0x000fe20000000f00 */
[----:B------:R-:W-:Y:S01]  /*14fd0*/  HFMA2.MMA R12, -RZ, RZ, 0, 5.9604644775390625e-08 ;  /* 0x00000001ff0c7435 */ /* 0x000fe200000001ff */
[----:B------:R-:W-:Y:S01]  /*14fe0*/  IMAD.MOV.U32 R4, RZ, RZ, c[0x4][0x158] ;  /* 0x01005600ff047624 */ /* 0x000fe200078e00ff */
[----:B------:R-:W-:Y:S01]  /*14ff0*/  MOV R5, c[0x4][0x15c] ;  /* 0x0100570000057a02 */ /* 0x000fe20000000f00 */
[----:B------:R1:W3:Y:S01]  /*15000*/  LDC.64 R2, c[0x4][R0] ;  /* 0x0100000000027b82 */ /* 0x0002e20000000a00 */
[----:B------:R-:W-:Y:S01]  /*15010*/  IMAD.MOV.U32 R6, RZ, RZ, c[0x4][0x160] ;  /* 0x01005800ff067624 */ /* 0x000fe200078e00ff */
[----:B0-----:R-:W-:Y:S01]  /*15020*/  MOV R7, c[0x4][0x164] ;  /* 0x0100590000077a02 */ /* 0x001fe20000000f00 */
        /* <DEDUP_REMOVED lines=8> */
[----:B-1----:R-:W-:Y:S02]  /*150b0*/  MOV R0, 0x0 ;  /* 0x0000000000007802 */ /* 0x002fe40000000f00 */
[----:B------:R-:W-:-:S04]  /*150c0*/  IADD3 R20, P0, P1, -R20, R9, R14 ;  /* 0x0000000914147210 */ /* 0x000fc8000791e10e */
[----:B------:R-:W-:-:S04]  /*150d0*/  IADD3.X R21, ~R0, R21, R15, P0, P1 ;  /* 0x0000001500157210 */ /* 0x000fc800007e250f */
[----:B---3--:R-:W-:Y:S05]  /*150e0*/  CALL.ABS.NOINC R2 ;  /* 0x0000000002007343 */ /* 0x008fea0003c00000 */
[----:B------:R-:W-:Y:S05]  /*150f0*/  EXIT ;  /* 0x000000000000794d */ /* 0x000fea0003800000 */
.L_x_6597:
[----:B------:R-:W1:Y:S02]  /*15100*/  F2I.U64.TRUNC R2, R2 ;  /* 0x0000000200027311 */ /* 0x000e64000020d800 */
[----:B-1----:R-:W-:Y:S01]  /*15110*/  STG.E.64 [R16.64], R2 ;  /* 0x0000000210007986 */ /* 0x002fe2000c101b24 */
[----:B------:R-:W-:Y:S05]  /*15120*/  EXIT ;  /* 0x000000000000794d */ /* 0x000fea0003800000 */
.L_x_6596:
[----:B------:R-:W1:Y:S02]  /*15130*/  F2I.FTZ.U32.TRUNC.NTZ R3, R2 ;  /* 0x0000000200037305 */ /* 0x000e64000021f000 */
[----:B-1----:R-:W-:Y:S01]  /*15140*/  STG.E [R16.64], R3 ;  /* 0x0000000310007986 */ /* 0x002fe2000c101924 */
[----:B------:R-:W-:Y:S05]  /*15150*/  EXIT ;  /* 0x000000000000794d */ /* 0x000fea0003800000 */
        .weak           $__internal_6_$__cuda_sm3x_div_rn_ftz_f32_slowpath
        .type           $__internal_6_$__cuda_sm3x_div_rn_ftz_f32_slowpath,@function
        .size           $__internal_6_$__cuda_sm3x_div_rn_ftz_f32_slowpath,(.L_x_15795 - $__internal_6_$__cuda_sm3x_div_rn_ftz_f32_slowpath)
$__internal_6_$__cuda_sm3x_div_rn_ftz_f32_slowpath:
[----:B------:R-:W-:Y:S01]  /*15160*/  SHF.R.U32.HI R3, RZ, 0x17, R14 ;  /* 0x00000017ff037819 */ /* 0x000fe2000001160e */
[----:B------:R-:W-:Y:S01]  /*15170*/  BSSY B1, `(.L_x_6598) ;  /* 0x0000047000017945 */ /* 0x000fe20003800000 */
[----:B------:R-:W-:Y:S01]  /*15180*/  SHF.R.U32.HI R12, RZ, 0x17, R15 ;  /* 0x00000017ff0c7819 */ /* 0x000fe2000001160f */
[----:B------:R-:W-:Y:S01]  /*15190*/  BSSY B2, `(.L_x_6599) ;  /* 0x000001d000027945 */ /* 0x000fe20003800000 */
[----:B------:R-:W-:-:S02]  /*151a0*/  LOP3.LUT R3, R3, 0xff, RZ, 0xc0, !PT ;  /* 0x000000ff03037812 */ /* 0x000fc400078ec0ff */
[----:B------:R-:W-:Y:S02]  /*151b0*/  LOP3.LUT R12, R12, 0xff, RZ, 0xc0, !PT ;  /* 0x000000ff0c0c7812 */ /* 0x000fe400078ec0ff */
[----:B------:R-:W-:Y:S02]  /*151c0*/  IADD3 R20, R3, -0x1, RZ ;  /* 0xffffffff03147810 */ /* 0x000fe40007ffe0ff */
        /* <DEDUP_REMOVED lines=25> */
.L_x_6600:
[----:B------:R-:W-:Y:S05]  /*15360*/  BSYNC B2 ;  /* 0x0000000000027941 */ /* 0x000fea0003800000 */
.L_x_6599:
        /* <DEDUP_REMOVED lines=27> */
.L_x_6606:
[----:B------:R-:W-:Y:S02]  /*15520*/  LEA R20, R3, R20, 0x17 ;  /* 0x0000001403147211 */ /* 0x000fe400078eb8ff */
.L_x_6607:
[----:B------:R-:W-:Y:S05]  /*15530*/  BSYNC B2 ;  /* 0x0000000000027941 */ /* 0x000fea0003800000 */
.L_x_6605:
[----:B------:R-:W-:Y:S01]  /*15540*/  IMAD.MOV.U32 R12, RZ, RZ, R20 ;  /* 0x000000ffff0c7224 */ /* 0x000fe200078e0014 */
[----:B------:R-:W-:Y:S05]  /*15550*/  BRA `(.L_x_6608) ;  /* 0x0000008000007947 */ /* 0x000fea0003800000 */
.L_x_6604:
[----:B------:R-:W-:-:S04]  /*15560*/  LOP3.LUT R12, R14, 0x80000000, R15, 0x48, !PT ;  /* 0x800000000e0c7812 */ /* 0x000fc800078e480f */
[----:B------:R-:W-:Y:S01]  /*15570*/  LOP3.LUT R12, R12, 0x7f800000, RZ, 0xfc, !PT ;  /* 0x7f8000000c0c7812 */ /* 0x000fe200078efcff */
[----:B------:R-:W-:Y:S05]  /*15580*/  BRA `(.L_x_6608) ;  /* 0x0000005000007947 */ /* 0x000fea0003800000 */
.L_x_6603:
[----:B------:R-:W-:Y:S01]  /*15590*/  LOP3.LUT R12, R14, 0x80000000, R15, 0x48, !PT ;  /* 0x800000000e0c7812 */ /* 0x000fe200078e480f */
[----:B------:R-:W-:Y:S05]  /*155a0*/  BRA `(.L_x_6608) ;  /* 0x0000003000007947 */ /* 0x000fea0003800000 */
.L_x_6602:
[----:B------:R-:W0:Y:S01]  /*155b0*/  MUFU.RSQ R12, -QNAN ;  /* 0xffc00000000c7908 */ /* 0x000e220000001400 */
[----:B------:R-:W-:Y:S05]  /*155c0*/  BRA `(.L_x_6608) ;  /* 0x0000001000007947 */ /* 0x000fea0003800000 */
.L_x_6601:
[----:B------:R-:W-:Y:S02]  /*155d0*/  FADD.FTZ R12, R15, R14 ;  /* 0x0000000e0f0c7221 */ /* 0x000fe40000010000 */
.L_x_6608:
[----:B------:R-:W-:Y:S05]  /*155e0*/  BSYNC B1 ;  /* 0x0000000000017941 */ /* 0x000fea0003800000 */
.L_x_6598:
[----:B------:R-:W-:-:S04]  /*155f0*/  MOV R3, 0x0 ;  /* 0x0000000000037802 */ /* 0x000fc80000000f00 */
[----:B------:R-:W-:Y:S05]  /*15600*/  RET.REL.NODEC R2 `(_ZN2at6native18elementwise_kernelILi128ELi4EZNS0_15gpu_kernel_implIZZZNS0_16acos_kernel_cudaERNS_18TensorIteratorBaseEENKUlvE_clEvENKUlvE0_clEvEUlN3c107complexIfEEE_EEvS4_RKT_EUliE_EEviT1_) ;  /* 0xfffea9f002007950 */ /* 0x000fea0003c3ffff */
.L_x_6609:
        /* <DEDUP_REMOVED lines=15> */
.L_x_15795:


//--------------------- .text._ZN2at6native27unrolled_elementwise_kernelIZZZNS0_16acos_kernel_cudaERNS_18TensorIteratorBaseEENKUlvE_clEvENKUlvE0_clEvEUlN3c107complexIfEEE_St5arrayIPcLm2EELi4E23TrivialOffsetCalculatorILi1EjESE_NS0_6memory12LoadWithCastILi1EEENSF_13StoreWithCastILi1EEEEEviT_T0_T2_T3_T4_T5_ --------------------------
	.section	.text._ZN2at6native27unrolled_elementwise_kernelIZZZNS0_16acos_kernel_cudaERNS_18TensorIteratorBaseEENKUlvE_clEvENKUlvE0_clEvEUlN3c107complexIfEEE_St5arrayIPcLm2EELi4E23TrivialOffsetCalculatorILi1EjESE_NS0_6memory12LoadWithCastILi1EEENSF_13StoreWithCastILi1EEEEEviT_T0_T2_T3_T4_T5_,"ax",@progbits
	.sectioninfo	@"SHI_REGISTERS=34"
	.align	128
        .global         _ZN2at6native27unrolled_elementwise_kernelIZZZNS0_16acos_kernel_cudaERNS_18TensorIteratorBaseEENKUlvE_clEvENKUlvE0_clEvEUlN3c107complexIfEEE_St5arrayIPcLm2EELi4E23TrivialOffsetCalculatorILi1EjESE_NS0_6memory12LoadWithCastILi1EEENSF_13StoreWithCastILi1EEEEEviT_T0_T2_T3_T4_T5_
        .type           _ZN2at6native27unrolled_elementwise_kernelIZZZNS0_16acos_kernel_cudaERNS_18TensorIteratorBaseEENKUlvE_clEvENKUlvE0_clEvEUlN3c107complexIfEEE_St5arrayIPcLm2EELi4E23TrivialOffsetCalculatorILi1EjESE_NS0_6memory12LoadWithCastILi1EEENSF_13StoreWithCastILi1EEEEEviT_T0_T2_T3_T4_T5_,@function
        .size           _ZN2at6native27unrolled_elementwise_kernelIZZZNS0_16acos_kernel_cudaERNS_18TensorIteratorBaseEENKUlvE_clEvENKUlvE0_clEvEUlN3c107complexIfEEE_St5arrayIPcLm2EELi4E23TrivialOffsetCalculatorILi1EjESE_NS0_6memory12LoadWithCastILi1EEENSF_13StoreWithCastILi1EEEEEviT_T0_T2_T3_T4_T5_,(.L_x_15796 - _ZN2at6native27unrolled_elementwise_kernelIZZZNS0_16acos_kernel_cudaERNS_18TensorIteratorBaseEENKUlvE_clEvENKUlvE0_clEvEUlN3c107complexIfEEE_St5arrayIPcLm2EELi4E23TrivialOffsetCalculatorILi1EjESE_NS0_6memory12LoadWithCastILi1EEENSF_13StoreWithCastILi1EEEEEviT_T0_T2_T3_T4_T5_)
        .other          _ZN2at6native27unrolled_elementwise_kernelIZZZNS0_16acos_kernel_cudaERNS_18TensorIteratorBaseEENKUlvE_clEvENKUlvE0_clEvEUlN3c107complexIfEEE_St5arrayIPcLm2EELi4E23TrivialOffsetCalculatorILi1EjESE_NS0_6memory12LoadWithCastILi1EEENSF_13StoreWithCastILi1EEEEEviT_T0_T2_T3_T4_T5_,@"STO_CUDA_ENTRY STV_DEFAULT"
_ZN2at6native27unrolled_elementwise_kernelIZZZNS0_16acos_kernel_cudaERNS_18TensorIteratorBaseEENKUlvE_clEvENKUlvE0_clEvEUlN3c107complexIfEEE_St5arrayIPcLm2EELi4E23TrivialOffsetCalculatorILi1EjESE_NS0_6memory12LoadWithCastILi1EEENSF_13StoreWithCastILi1EEEEEviT_T0_T2_T3_T4_T5_:
.text._ZN2at6native27unrolled_elementwise_kernelIZZZNS0_16acos_kernel_cudaERNS_18TensorIteratorBaseEENKUlvE_clEvENKUlvE0_clEvEUlN3c107complexIfEEE_St5arrayIPcLm2EELi4E23TrivialOffsetCalculatorILi1EjESE_NS0_6memory12LoadWithCastILi1EEENSF_13StoreWithCastILi1EEEEEviT_T0_T2_T3_T4_T5_:
[----:B------:R-:W-:Y:S02]  /*0000*/  IMAD.MOV.U32 R1, RZ, RZ, c[0x0][0x28] ;  /* 0x00000a00ff017624 */ /* 0x000fe400078e00ff */
[----:B------:R-:W0:Y:S01]  /*0010*/  S2R R31, SR_CTAID.X ;  /* 0x00000000001f7919 */ /* 0x000e220000002500 */
[----:B------:R-:W-:Y:S01]  /*0020*/  IMAD.MOV.U32 R30, RZ, RZ, -0x200 ;  /* 0xfffffe00ff1e7424 */ /* 0x000fe200078e00ff */
[----:B------:R-:W1:Y:S01]  /*0030*/  LDC.U8 R25, c[0x0][0x17c] ;  /* 0x00005f00ff197b82 */ /* 0x000e620000000000 */
[----:B------:R-:W-:Y:S01]  /*0040*/  ULDC.64 UR36, c[0x0][0x118] ;  /* 0x0000460000247ab9 */ /* 0x000fe20000000a00 */
[----:B------:R-:W2:Y:S01]  /*0050*/  S2R R24, SR_TID.X ;  /* 0x0000000000187919 */ /* 0x000ea20000002100 */
[----:B------:R-:W-:Y:S01]  /*0060*/  BSSY B6, `(.L_x_6610) ;  /* 0x0000100000067945 */ /* 0x000fe20003800000 */
[----:B------:R-:W-:Y:S01]  /*0070*/  IMAD.MOV.U32 R27, RZ, RZ, RZ ;  /* 0x000000ffff1b7224 */ /* 0x000fe200078e00ff */
[----:B------:R-:W-:Y:S01]  /*0080*/  CS2R R16, SRZ ;  /* 0x0000000000107805 */ /* 0x000fe2000001ff00 */
[----:B0-----:R-:W-:-:S05]  /*0090*/  IMAD R30, R31, R30, c[0x0][0x160] ;  /* 0x000058001f1e7624 */ /* 0x001fca00078e021e */
[----:B--2---:R-:W-:-:S04]  /*00a0*/  ISETP.GE.AND P0, PT, R24, R30, PT ;  /* 0x0000001e1800720c */ /* 0x004fc80003f06270 */
[----:B------:R-:W-:-:S09]  /*00b0*/  P2R R28, PR, RZ, 0x1 ;  /* 0x00000001ff1c7803 */ /* 0x000fd20000000000 */
[----:B------:R-:W-:Y:S05]  /*00c0*/  @P0 BRA `(.L_x_6611) ;  /* 0x00000f9000000947 */ /* 0x000fea0003800000 */
[----:B-1----:R-:W-:Y:S01]  /*00d0*/  IMAD R0, R31, 0x200, R24 ;  /* 0x000002001f007824 */ /* 0x002fe200078e0218 */
        /* <DEDUP_REMOVED lines=17> */
[----:B------:R-:W-:Y:S01]  /*01f0*/  HFMA2.MMA R17, -RZ, RZ, 0, 0 ;  /* 0x00000000ff117435 */ /* 0x000fe200000001ff */
[----:B--2---:R0:W1:Y:S01]  /*0200*/  I2F.S16 R16, R2 ;  /* 0x0000000200107306 */ /* 0x0040620000101400 */
[----:B------:R-:W-:Y:S07]  /*0210*/  BRA `(.L_x_6618) ;  /* 0x00000e2000007947 */ /* 0x000fee0003800000 */
.L_x_6616:
[----:B------:R-:W2:Y:S01]  /*0220*/  LDG.E.U8 R2, [R2.64] ;  /* 0x0000002402027981 */ /* 0x000ea2000c1e1100 */
[----:B------:R-:W-:Y:S01]  /*0230*/  IMAD.MOV.U32 R17, RZ, RZ, RZ ;  /* 0x000000ffff117224 */ /* 0x000fe200078e00ff */
[----:B--2---:R0:W1:Y:S01]  /*0240*/  I2F.U16 R16, R2 ;  /* 0x0000000200107306 */ /* 0x0040620000101000 */
[----:B------:R-:W-:Y:S05]  /*0250*/  BRA `(.L_x_6618) ;  /* 0x00000de000007947 */ /* 0x000fea0003800000 */
.L_x_6615:
[----:B------:R-:W-:-:S13]  /*0260*/  ISETP.NE.AND P0, PT, R0, 0x2, PT ;  /* 0x000000020000780c */ /* 0x000fda0003f05270 */
[----:B------:R-:W-:Y:S05]  /*0270*/  @!P0 BRA `(.L_x_6619) ;  /* 0x000000c000008947 */ /* 0x000fea0003800000 */
[----:B------:R-:W-:-:S13]  /*0280*/  ISETP.NE.AND P0, PT, R0, 0x3, PT ;  /* 0x000000030000780c */ /* 0x000fda0003f05270 */
[----:B------:R-:W-:Y:S05]  /*0290*/  @!P0 BRA `(.L_x_6620) ;  /* 0x0000006000008947 */ /* 0x000fea0003800000 */
[----:B------:R-:W-:-:S13]  /*02a0*/  ISETP.NE.AND P0, PT, R0, 0x4, PT ;  /* 0x000000040000780c */ /* 0x000fda0003f05270 */
[----:B------:R-:W-:Y:S05]  /*02b0*/  @P0 BRA `(.L_x_6617) ;  /* 0x00000bc000000947 */ /* 0x000fea0003800000 */
[----:B------:R-:W2:Y:S01]  /*02c0*/  LDG.E.64 R2, [R2.64] ;  /* 0x0000002402027981 */ /* 0x000ea2000c1e1b00 */
[----:B------:R-:W-:Y:S01]  /*02d0*/  IMAD.MOV.U32 R17, RZ, RZ, RZ ;  /* 0x000000ffff117224 */ /* 0x000fe200078e00ff */
[----:B--2---:R0:W1:Y:S01]  /*02e0*/  I2F.S64 R16, R2 ;  /* 0x0000000200107312 */ /* 0x0040620000301400 */
[----:B------:R-:W-:Y:S05]  /*02f0*/  BRA `(.L_x_6618) ;  /* 0x00000d4000007947 */ /* 0x000fea0003800000 */
.L_x_6620:
[----:B------:R-:W2:Y:S01]  /*0300*/  LDG.E R2, [R2.64] ;  /* 0x0000002402027981 */ /* 0x000ea2000c1e1900 */
[----:B------:R-:W-:Y:S01]  /*0310*/  IMAD.MOV.U32 R17, RZ, RZ, RZ ;  /* 0x000000ffff117224 */ /* 0x000fe200078e00ff */
[----:B--2---:R0:W1:Y:S01]  /*0320*/  I2F R16, R2 ;  /* 0x0000000200107306 */ /* 0x0040620000201400 */
[----:B------:R-:W-:Y:S05]  /*0330*/  BRA `(.L_x_6618) ;  /* 0x00000d0000007947 */ /* 0x000fea0003800000 */
.L_x_6619:
[----:B------:R-:W2:Y:S01]  /*0340*/  LDG.E.U16 R2, [R2.64] ;  /* 0x0000002402027981 */ /* 0x000ea2000c1e1500 */
[----:B------:R-:W-:Y:S01]  /*0350*/  IMAD.MOV.U32 R17, RZ, RZ, RZ ;  /* 0x000000ffff117224 */ /* 0x000fe200078e00ff */
[----:B--2---:R0:W1:Y:S01]  /*0360*/  I2F.S16 R16, R2 ;  /* 0x0000000200107306 */ /* 0x0040620000101400 */
[----:B------:R-:W-:Y:S05]  /*0370*/  BRA `(.L_x_6618) ;  /* 0x00000cc000007947 */ /* 0x000fea0003800000 */
.L_x_6614:
        /* <DEDUP_REMOVED lines=9> */
.L_x_6622:
[----:B------:R-:W2:Y:S01]  /*0410*/  LDG.E.U16 R2, [R2.64] ;  /* 0x0000002402027981 */ /* 0x000ea2000c1e1500 */
[----:B------:R-:W-:Y:S01]  /*0420*/  IMAD.MOV.U32 R17, RZ, RZ, RZ ;  /* 0x000000ffff117224 */ /* 0x000fe200078e00ff */
[----:B--2---:R-:W-:Y:S01]  /*0430*/  HADD2.F32 R16, -RZ, R2.H0_H0 ;  /* 0x20000002ff107230 */ /* 0x004fe20000004100 */
[----:B------:R-:W-:Y:S05]  /*0440*/  BRA `(.L_x_6618) ;  /* 0x00000bf000007947 */ /* 0x000fea0003800000 */
.L_x_6621:
        /* <DEDUP_REMOVED lines=8> */
.L_x_6624:
[----:B------:R-:W2:Y:S02]  /*04d0*/  LDG.E R2, [R2.64] ;  /* 0x0000002402027981 */ /* 0x000ea4000c1e1900 */
[--C-:B--2---:R-:W-:Y:S02]  /*04e0*/  HADD2.F32 R17, -RZ, R2.reuse.H1_H1 ;  /* 0x30000002ff117230 */ /* 0x104fe40000004100 */
[----:B------:R-:W-:Y:S01]  /*04f0*/  HADD2.F32 R16, -RZ, R2.H0_H0 ;  /* 0x20000002ff107230 */ /* 0x000fe20000004100 */
[----:B------:R-:W-:Y:S05]  /*0500*/  BRA `(.L_x_6618) ;  /* 0x00000b3000007947 */ /* 0x000fea0003800000 */
.L_x_6623:
[----:B------:R-:W2:Y:S01]  /*0510*/  LDG.E.64 R2, [R2.64] ;  /* 0x0000002402027981 */ /* 0x000ea2000c1e1b00 */
[----:B------:R-:W-:Y:S01]  /*0520*/  MOV R17, RZ ;  /* 0x000000ff00117202 */ /* 0x000fe20000000f00 */
[----:B--2---:R-:W0:Y:S01]  /*0530*/  F2F.F32.F64 R16, R2 ;  /* 0x0000000200107310 */ /* 0x004e220000301000 */
[----:B------:R-:W0:-:S14]  /*0540*/  DSETP.GEU.AND P0, PT, |R2|, c[0x2][0x0], PT ;  /* 0x008000000200762a */ /* 0x000e1c0003f0e200 */
[----:B0-----:R-:W-:Y:S01]  /*0550*/  @!P0 FMUL R16, R16, 1.175494350822287508e-38 ;  /* 0x0080000010108820 */ /* 0x001fe20000400000 */
[----:B------:R-:W-:Y:S05]  /*0560*/  BRA `(.L_x_6618) ;  /* 0x00000ad000007947 */ /* 0x000fea0003800000 */
.L_x_6613:
        /* <DEDUP_REMOVED lines=11> */
[----:B------:R-:W-:Y:S01]  /*0620*/  FSEL R16, RZ, 1, !P0 ;  /* 0x3f800000ff107808 */ /* 0x000fe20004000000 */
[----:B------:R-:W-:Y:S05]  /*0630*/  BRA `(.L_x_6618) ;  /* 0x00000a0000007947 */ /* 0x000fea0003800000 */
.L_x_6627:
        /* <DEDUP_REMOVED lines=8> */
.L_x_6626:
        /* <DEDUP_REMOVED lines=8> */
[----:B------:R-:W-:Y:S02]  /*0740*/  IMAD.MOV.U32 R17, RZ, RZ, RZ ;  /* 0x000000ffff117224 */ /* 0x000fe400078e00ff */
[----:B--2---:R-:W-:-:S05]  /*0750*/  IMAD.SHL.U32 R16, R16, 0x1000000, RZ ;  /* 0x0100000010107824 */ /* 0x004fca00078e00ff */
[----:B------:R-:W-:-:S04]  /*0760*/  LOP3.LUT R0, R16, 0x7f000000, RZ, 0xc0, !PT ;  /* 0x7f00000010007812 */ /* 0x000fc800078ec0ff */
[----:B------:R-:W0:Y:S01]  /*0770*/  FLO.U32 R4, R0 ;  /* 0x0000000000047300 */ /* 0x000e2200000e0000 */
[----:B------:R-:W-:-:S04]  /*0780*/  IADD3 R2, R0, -0x1, RZ ;  /* 0xffffffff00027810 */ /* 0x000fc80007ffe0ff */
[----:B------:R-:W-:Y:S02]  /*0790*/  SHF.R.S32.HI R2, RZ, 0x1f, R2 ;  /* 0x0000001fff027819 */ /* 0x000fe40000011402 */
[----:B0-----:R-:W-:-:S04]  /*07a0*/  IADD3 R4, -R4, 0x1f, RZ ;  /* 0x0000001f04047810 */ /* 0x001fc80007ffe1ff */
[C---:B------:R-:W-:Y:S02]  /*07b0*/  ISETP.GT.U32.AND P0, PT, R4.reuse, 0x4, PT ;  /* 0x000000040400780c */ /* 0x040fe40003f04070 */
[----:B------:R-:W-:-:S04]  /*07c0*/  IADD3 R4, R4, -0x4, RZ ;  /* 0xfffffffc04047810 */ /* 0x000fc80007ffe0ff */
[----:B------:R-:W-:Y:S02]  /*07d0*/  SEL R5, R4, RZ, P0 ;  /* 0x000000ff04057207 */ /* 0x000fe40000000000 */
[----:B------:R-:W-:-:S03]  /*07e0*/  IADD3 R4, R0, 0x1000000, RZ ;  /* 0x0100000000047810 */ /* 0x000fc60007ffe0ff */
[----:B------:R-:W-:Y:S01]  /*07f0*/  IMAD R6, R5, R6, 0x3c000000 ;  /* 0x3c00000005067424 */ /* 0x000fe200078e0206 */
[----:B------:R-:W-:Y:S02]  /*0800*/  SHF.L.U32 R5, R0, R5, RZ ;  /* 0x0000000500057219 */ /* 0x000fe400000006ff */
[----:B------:R-:W-:Y:S02]  /*0810*/  SHF.R.S32.HI R4, RZ, 0x8, R4 ;  /* 0x00000008ff047819 */ /* 0x000fe40000011404 */
[----:B------:R-:W-:-:S04]  /*0820*/  LEA.HI R5, R5, R6, RZ, 0x1c ;  /* 0x0000000605057211 */ /* 0x000fc800078fe0ff */
[----:B------:R-:W-:-:S04]  /*0830*/  LOP3.LUT R5, R5, 0x7f800000, R4, 0xf8, !PT ;  /* 0x7f80000005057812 */ /* 0x000fc800078ef804 */
[----:B------:R-:W-:-:S04]  /*0840*/  LOP3.LUT R5, R5, R2, RZ, 0x30, !PT ;  /* 0x0000000205057212 */ /* 0x000fc800078e30ff */
[----:B------:R-:W-:Y:S01]  /*0850*/  LOP3.LUT R16, R5, 0x80000000, R16, 0xf8, !PT ;  /* 0x8000000005107812 */ /* 0x000fe200078ef810 */
[----:B------:R-:W-:Y:S05]  /*0860*/  BRA `(.L_x_6618) ;  /* 0x000007d000007947 */ /* 0x000fea0003800000 */
.L_x_6629:
        /* <DEDUP_REMOVED lines=14> */
.L_x_6628:
[----:B------:R-:W2:Y:S01]  /*0950*/  LDG.E.U16 R2, [R2.64] ;  /* 0x0000002402027981 */ /* 0x000ea2000c1e1500 */
[----:B------:R-:W-:Y:S01]  /*0960*/  IMAD.MOV.U32 R17, RZ, RZ, RZ ;  /* 0x000000ffff117224 */ /* 0x000fe200078e00ff */
[----:B--2---:R-:W-:Y:S01]  /*0970*/  PRMT R16, RZ, 0x5410, R2 ;  /* 0x00005410ff107816 */ /* 0x004fe20000000002 */
[----:B------:R-:W-:Y:S05]  /*0980*/  BRA `(.L_x_6618) ;  /* 0x000006b000007947 */ /* 0x000fea0003800000 */
.L_x_6625:
        /* <DEDUP_REMOVED lines=12> */
.L_x_6632:
        /* <DEDUP_REMOVED lines=20> */
.L_x_6634:
[----:B------:R-:W-:Y:S05]  /*0b90*/  BSYNC B0 ;  /* 0x0000000000007941 */ /* 0x000fea0003800000 */
.L_x_6633:
[----:B------:R-:W-:Y:S02]  /*0ba0*/  LEA R3, R0, 0x3b800000, 0x17 ;  /* 0x3b80000000037811 */ /* 0x000fe400078eb8ff */
[----:B------:R-:W-:-:S04]  /*0bb0*/  SHF.L.U32 R2, R2, 0x14, RZ ;  /* 0x0000001402027819 */ /* 0x000fc800000006ff */
[----:B------:R-:W-:Y:S01]  /*0bc0*/  LOP3.LUT R16, R3, R2, R16, 0xfe, !PT ;  /* 0x0000000203107212 */ /* 0x000fe200078efe10 */
[----:B------:R-:W-:Y:S05]  /*0bd0*/  BRA `(.L_x_6618) ;  /* 0x0000046000007947 */ /* 0x000fea0003800000 */
.L_x_6631:
        /* <DEDUP_REMOVED lines=20> */
.L_x_6636:
[----:B------:R-:W-:Y:S05]  /*0d20*/  BSYNC B0 ;  /* 0x0000000000007941 */ /* 0x000fea0003800000 */
.L_x_6635:
[----:B------:R-:W-:Y:S01]  /*0d30*/  IMAD.SHL.U32 R2, R2, 0x200000, RZ ;  /* 0x0020000002027824 */ /* 0x000fe200078e00ff */
[----:B------:R-:W-:-:S04]  /*0d40*/  LEA R3, R0, 0x37800000, 0x17 ;  /* 0x3780000000037811 */ /* 0x000fc800078eb8ff */
[----:B------:R-:W-:Y:S01]  /*0d50*/  LOP3.LUT R16, R3, R2, R16, 0xfe, !PT ;  /* 0x0000000203107212 */ /* 0x000fe200078efe10 */
[----:B------:R-:W-:Y:S05]  /*0d60*/  BRA `(.L_x_6618) ;  /* 0x000002d000007947 */ /* 0x000fea0003800000 */
.L_x_6630:
        /* <DEDUP_REMOVED lines=14> */
.L_x_6640:
[----:B------:R-:W-:Y:S05]  /*0e50*/  BSYNC B0 ;  /* 0x0000000000007941 */ /* 0x000fea0003800000 */
.L_x_6639:
[----:B------:R-:W-:Y:S01]  /*0e60*/  MOV R17, RZ ;  /* 0x000000ff00117202 */ /* 0x000fe20000000f00 */
[----:B------:R-:W-:Y:S05]  /*0e70*/  BRA `(.L_x_6618) ;  /* 0x000001c000007947 */ /* 0x000fea0003800000 */
.L_x_6617:
[----:B------:R-:W-:Y:S01]  /*0e80*/  MOV R2, 0x0 ;  /* 0x0000000000027802 */ /* 0x000fe20000000f00 */
[----:B------:R-:W-:Y:S01]  /*0e90*/  IMAD.MOV.U32 R4, RZ, RZ, c[0x4][0x158] ;  /* 0x01005600ff047624 */ /* 0x000fe200078e00ff */
[----:B------:R-:W-:Y:S01]  /*0ea0*/  MOV R11, c[0x4][0x1c] ;  /* 0x01000700000b7a02 */ /* 0x000fe20000000f00 */
[----:B------:R-:W-:Y:S02]  /*0eb0*/  IMAD.MOV.U32 R5, RZ, RZ, c[0x4][0x15c] ;  /* 0x01005700ff057624 */ /* 0x000fe400078e00ff */
[----:B------:R-:W-:Y:S01]  /*0ec0*/  IMAD.MOV.U32 R6, RZ, RZ, c[0x4][0x160] ;  /* 0x01005800ff067624 */ /* 0x000fe200078e00ff */
[----:B------:R-:W0:Y:S01]  /*0ed0*/  LDC.64 R2, c[0x4][R2] ;  /* 0x0100000002027b82 */ /* 0x000e220000000a00 */
[----:B------:R-:W-:-:S02]  /*0ee0*/  IMAD.MOV.U32 R7, RZ, RZ, c[0x4][0x164] ;  /* 0x01005900ff077624 */ /* 0x000fc400078e00ff */
[----:B------:R-:W-:Y:S02]  /*0ef0*/  IMAD.MOV.U32 R8, RZ, RZ, 0x4e ;  /* 0x0000004eff087424 */ /* 0x000fe400078e00ff */
        /* <DEDUP_REMOVED lines=13> */
.L_x_6638:
[----:B------:R-:W2:Y:S01]  /*0fd0*/  LDG.E.64 R2, [R2.64] ;  /* 0x0000002402027981 */ /* 0x000ea2000c1e1b00 */
[----:B------:R-:W-:Y:S01]  /*0fe0*/  IMAD.MOV.U32 R17, RZ, RZ, RZ ;  /* 0x000000ffff117224 */ /* 0x000fe200078e00ff */
[----:B--2---:R0:W1:Y:S01]  /*0ff0*/  I2F.U64 R16, R2 ;  /* 0x0000000200107312 */ /* 0x0040620000301000 */
[----:B------:R-:W-:Y:S05]  /*1000*/  BRA `(.L_x_6618) ;  /* 0x0000003000007947 */ /* 0x000fea0003800000 */
.L_x_6637:
[----:B------:R-:W2:Y:S01]  /*1010*/  LDG.E R2, [R2.64] ;  /* 0x0000002402027981 */ /* 0x000ea2000c1e1900 */
[----:B------:R-:W-:Y:S01]  /*1020*/  IMAD.MOV.U32 R17, RZ, RZ, RZ ;  /* 0x000000ffff117224 */ /* 0x000fe200078e00ff */
[----:B--2---:R0:W1:Y:S06]  /*1030*/  I2F.U32 R16, R2 ;  /* 0x0000000200107306 */ /* 0x00406c0000201000 */
.L_x_6618:
[----:B------:R-:W-:Y:S05]  /*1040*/  BSYNC B7 ;  /* 0x0000000000077941 */ /* 0x000fea0003800000 */
.L_x_6612:
[----:B------:R-:W-:Y:S02]  /*1050*/  IADD3 R24, R24, 0x80, RZ ;  /* 0x0000008018187810 */ /* 0x000fe40007ffe0ff */
.L_x_6611:
[----:B-1----:R-:W-:Y:S05]  /*1060*/  BSYNC B6 ;  /* 0x0000000000067941 */ /* 0x002fea0003800000 */
.L_x_6610:
[----:B------:R-:W-:Y:S01]  /*1070*/  ISETP.GE.AND P0, PT, R24, R30, PT ;  /* 0x0000001e1800720c */ /* 0x000fe20003f06270 */
[----:B------:R-:W-:Y:S01]  /*1080*/  BSSY B6, `(.L_x_6641) ;  /* 0x00000fc000067945 */ /* 0x000fe20003800000 */
[----:B------:R-:W-:-:S11]  /*1090*/  IMAD.MOV.U32 R26, RZ, RZ, RZ ;  /* 0x000000ffff1a7224 */ /* 0x000fd600078e00ff */
[----:B------:R-:W-:Y:S05]  /*10a0*/  @P0 BRA `(.L_x_6642) ;  /* 0x00000f9000000947 */ /* 0x000fea0003800000 */
[----:B------:R-:W-:Y:S01]  /*10b0*/  IMAD R0, R31, 0x200, R24 ;  /* 0x000002001f007824 */ /* 0x000fe200078e0218 */
[----:B0-----:R-:W-:Y:S01]  /*10c0*/  PRMT R3, R25, 0x9910, RZ ;  /* 0x0000991019037816 */ /* 0x001fe200000000ff */
[----:B------:R-:W-:Y:S02]  /*10d0*/  BSSY B7, `(.L_x_6643) ;  /* 0x00000f5000077945 */ /* 0x000fe40003800000 */
[----:B------:R-:W-:Y:S01]  /*10e0*/  IMAD R2, R0, c[0x0][0x180], RZ ;  /* 0x0000600000027a24 */ /* 0x000fe200078e02ff */
[----:B------:R-:W-:-:S04]  /*10f0*/  MOV R0, R3 ;  /* 0x0000000300007202 */ /* 0x000fc80000000f00 */
[----:B------:R-:W-:Y:S02]  /*1100*/  ISETP.GT.AND P1, PT, R0, 0x9, PT ;  /* 0x000000090000780c */ /* 0x000fe40003f24270 */
[----:B------:R-:W-:-:S05]  /*1110*/  IADD3 R2, P0, R2, c[0x0][0x170], RZ ;  /* 0x00005c0002027a10 */ /* 0x000fca0007f1e0ff */
[----:B------:R-:W-:-:S06]  /*1120*/  IMAD.X R3, RZ, RZ, c[0x0][0x174], P0 ;  /* 0x00005d00ff037624 */ /* 0x000fcc00000e06ff */
        /* <DEDUP_REMOVED lines=13> */
.L_x_6647:
[----:B------:R-:W2:Y:S01]  /*1200*/  LDG.E.U8 R2, [R2.64] ;  /* 0x0000002402027981 */ /* 0x000ea2000c1e1100 */
[----:B------:R-:W-:Y:S01]  /*1210*/  IMAD.MOV.U32 R27, RZ, RZ, RZ ;  /* 0x000000ffff1b7224 */ /* 0x000fe200078e00ff */
[----:B--2---:R0:W1:Y:S01]  /*1220*/  I2F.U16 R26, R2 ;  /* 0x00000002001a7306 */ /* 0x0040620000101000 */
[----:B------:R-:W-:Y:S05]  /*1230*/  BRA `(.L_x_6649) ;  /* 0x00000de000007947 */ /* 0x000fea0003800000 */
.L_x_6646:
        /* <DEDUP_REMOVED lines=10> */
.L_x_6651:
[----:B------:R-:W2:Y:S01]  /*12e0*/  LDG.E R2, [R2.64] ;  /* 0x0000002402027981 */ /* 0x000ea2000c1e1900 */
[----:B------:R-:W-:Y:S01]  /*12f0*/  IMAD.MOV.U32 R27, RZ, RZ, RZ ;  /* 0x000000ffff1b7224 */ /* 0x000fe200078e00ff */
[----:B--2---:R0:W1:Y:S01]  /*1300*/  I2F R26, R2 ;  /* 0x00000002001a7306 */ /* 0x0040620000201400 */
[----:B------:R-:W-:Y:S05]  /*1310*/  BRA `(.L_x_6649) ;  /* 0x00000d0000007947 */ /* 0x000fea0003800000 */
.L_x_6650:
[----:B------:R-:W2:Y:S01]  /*1320*/  LDG.E.U16 R2, [R2.64] ;  /* 0x0000002402027981 */ /* 0x000ea2000c1e1500 */
[----:B------:R-:W-:Y:S01]  /*1330*/  IMAD.MOV.U32 R27, RZ, RZ, RZ ;  /* 0x000000ffff1b7224 */ /* 0x000fe200078e00ff */
[----:B--2---:R0:W1:Y:S01]  /*1340*/  I2F.S16 R26, R2 ;  /* 0x00000002001a7306 */ /* 0x0040620000101400 */
[----:B------:R-:W-:Y:S05]  /*1350*/  BRA `(.L_x_6649) ;  /* 0x00000cc000007947 */ /* 0x000fea0003800000 */
.L_x_6645:
        /* <DEDUP_REMOVED lines=9> */
.L_x_6653:
[----:B------:R-:W2:Y:S01]  /*13f0*/  LDG.E.U16 R2, [R2.64] ;  /* 0x0000002402027981 */ /* 0x000ea2000c1e1500 */
[----:B------:R-:W-:Y:S01]  /*1400*/  IMAD.MOV.U32 R27, RZ, RZ, RZ ;  /* 0x000000ffff1b7224 */ /* 0x000fe200078e00ff */
[----:B--2---:R-:W-:Y:S01]  /*1410*/  HADD2.F32 R26, -RZ, R2.H0_H0 ;  /* 0x20000002ff1a7230 */ /* 0x004fe20000004100 */
[----:B------:R-:W-:Y:S05]  /*1420*/  BRA `(.L_x_6649) ;  /* 0x00000bf000007947 */ /* 0x000fea0003800000 */
.L_x_6652:
        /* <DEDUP_REMOVED lines=8> */
.L_x_6655:
[----:B------:R-:W2:Y:S02]  /*14b0*/  LDG.E R2, [R2.64] ;  /* 0x0000002402027981 */ /* 0x000ea4000c1e1900 */
[--C-:B--2---:R-:W-:Y:S02]  /*14c0*/  HADD2.F32 R27, -RZ, R2.reuse.H1_H1 ;  /* 0x30000002ff1b7230 */ /* 0x104fe40000004100 */
[----:B------:R-:W-:Y:S01]  /*14d0*/  HADD2.F32 R26, -RZ, R2.H0_H0 ;  /* 0x20000002ff1a7230 */ /* 0x000fe20000004100 */
[----:B------:R-:W-:Y:S05]  /*14e0*/  BRA `(.L_x_6649) ;  /* 0x00000b3000007947 */ /* 0x000fea0003800000 */
.L_x_6654:
[----:B------:R-:W2:Y:S01]  /*14f0*/  LDG.E.64 R2, [R2.64] ;  /* 0x0000002402027981 */ /* 0x000ea2000c1e1b00 */
[----:B------:R-:W-:Y:S01]  /*1500*/  IMAD.MOV.U32 R27, RZ, RZ, RZ ;  /* 0x000000ffff1b7224 */ /* 0x000fe200078e00ff */
[----:B--2---:R-:W0:Y:S01]  /*1510*/  F2F.F32.F64 R26, R2 ;  /* 0x00000002001a7310 */ /* 0x004e220000301000 */
[----:B------:R-:W0:-:S14]  /*1520*/  DSETP.GEU.AND P0, PT, |R2|, c[0x2][0x0], PT ;  /* 0x008000000200762a */ /* 0x000e1c0003f0e200 */
[----:B0-----:R-:W-:Y:S01]  /*1530*/  @!P0 FMUL R26, R26, 1.175494350822287508e-38 ;  /* 0x008000001a1a8820 */ /* 0x001fe20000400000 */
[----:B------:R-:W-:Y:S05]  /*1540*/  BRA `(.L_x_6649) ;  /* 0x00000ad000007947 */ /* 0x000fea0003800000 */
.L_x_6644:
        /* <DEDUP_REMOVED lines=13> */
.L_x_6658:
        /* <DEDUP_REMOVED lines=8> */
.L_x_6657:
        /* <DEDUP_REMOVED lines=27> */
.L_x_6660:
[----:B------:R-:W2:Y:S01]  /*1850*/  LDG.E.U8 R2, [R2.64] ;  /* 0x0000002402027981 */ /* 0x000ea2000c1e1100 */
[----:B------:R-:W-:Y:S01]  /*1860*/  IMAD.MOV.U32 R27, RZ, RZ, RZ ;  /* 0x000000ffff1b7224 */ /* 0x000fe200078e00ff */
[C---:B--2---:R-:W-:Y:S01]  /*1870*/  SHF.L.U32 R0, R2.reuse, 0x19, RZ ;  /* 0x0000001902007819 */ /* 0x044fe200000006ff */
        /* <DEDUP_REMOVED lines=11> */
.L_x_6659:
[----:B------:R-:W2:Y:S01]  /*1930*/  LDG.E.U16 R2, [R2.64] ;  /* 0x0000002402027981 */ /* 0x000ea2000c1e1500 */
[----:B------:R-:W-:Y:S01]  /*1940*/  IMAD.MOV.U32 R27, RZ, RZ, RZ ;  /* 0x000000ffff1b7224 */ /* 0x000fe200078e00ff */
[----:B--2---:R-:W-:Y:S01]  /*1950*/  PRMT R26, RZ, 0x5410, R2 ;  /* 0x00005410ff1a7816 */ /* 0x004fe20000000002 */
[----:B------:R-:W-:Y:S05]  /*1960*/  BRA `(.L_x_6649) ;  /* 0x000006b000007947 */ /* 0x000fea0003800000 */
.L_x_6656:
        /* <DEDUP_REMOVED lines=12> */
.L_x_6663:
[----:B------:R-:W2:Y:S01]  /*1a30*/  LDG.E.U8 R2, [R2.64] ;  /* 0x0000002402027981 */ /* 0x000ea2000c1e1100 */
[----:B------:R-:W-:Y:S01]  /*1a40*/  CS2R R26, SRZ ;  /* 0x00000000001a7805 */ /* 0x000fe2000001ff00 */
[----:B--2---:R-:W-:-:S13]  /*1a50*/  ISETP.NE.AND P0, PT, R2, RZ, PT ;  /* 0x000000ff0200720c */ /* 0x004fda0003f05270 */
        /* <DEDUP_REMOVED lines=17> */
.L_x_6665:
[----:B------:R-:W-:Y:S05]  /*1b70*/  BSYNC B0 ;  /* 0x0000000000007941 */ /* 0x000fea0003800000 */
.L_x_6664:
[----:B------:R-:W-:Y:S01]  /*1b80*/  IMAD.SHL.U32 R2, R2, 0x100000, RZ ;  /* 0x0010000002027824 */ /* 0x000fe200078e00ff */
[----:B------:R-:W-:-:S04]  /*1b90*/  LEA R3, R0, 0x3b800000, 0x17 ;  /* 0x3b80000000037811 */ /* 0x000fc800078eb8ff */
[----:B------:R-:W-:Y:S01]  /*1ba0*/  LOP3.LUT R26, R3, R2, R26, 0xfe, !PT ;  /* 0x00000002031a7212 */ /* 0x000fe200078efe1a */
[----:B------:R-:W-:Y:S05]  /*1bb0*/  BRA `(.L_x_6649) ;  /* 0x0000046000007947 */ /* 0x000fea0003800000 */
.L_x_6662:
        /* <DEDUP_REMOVED lines=20> */
.L_x_6667:
[----:B------:R-:W-:Y:S05]  /*1d00*/  BSYNC B0 ;  /* 0x0000000000007941 */ /* 0x000fea0003800000 */
.L_x_6666:
[----:B------:R-:W-:Y:S01]  /*1d10*/  IMAD.SHL.U32 R2, R2, 0x200000, RZ ;  /* 0x0020000002027824 */ /* 0x000fe200078e00ff */
[----:B------:R-:W-:-:S04]  /*1d20*/  LEA R3, R0, 0x37800000, 0x17 ;  /* 0x3780000000037811 */ /* 0x000fc800078eb8ff */
[----:B------:R-:W-:Y:S01]  /*1d30*/  LOP3.LUT R26, R3, R2, R26, 0xfe, !PT ;  /* 0x00000002031a7212 */ /* 0x000fe200078efe1a */
[----:B------:R-:W-:Y:S05]  /*1d40*/  BRA `(.L_x_6649) ;  /* 0x000002d000007947 */ /* 0x000fea0003800000 */
.L_x_6661:
        /* <DEDUP_REMOVED lines=14> */
.L_x_6671:
[----:B------:R-:W-:Y:S05]  /*1e30*/  BSYNC B0 ;  /* 0x0000000000007941 */ /* 0x000fea0003800000 */
.L_x_6670:
[----:B------:R-:W-:Y:S01]  /*1e40*/  IMAD.MOV.U32 R27, RZ, RZ, RZ ;  /* 0x000000ffff1b7224 */ /* 0x000fe200078e00ff */
[----:B------:R-:W-:Y:S05]  /*1e50*/  BRA `(.L_x_6649) ;  /* 0x000001c000007947 */ /* 0x000fea0003800000 */
.L_x_6648:
[----:B------:R-:W-:Y:S01]  /*1e60*/  MOV R2, 0x0 ;  /* 0x0000000000027802 */ /* 0x000fe20000000f00 */
[----:B------:R-:W-:Y:S01]  /*1e70*/  HFMA2.MMA R8, -RZ, RZ, 0, 4.64916229248046875e-06 ;  /* 0x0000004eff087435 */ /* 0x000fe200000001ff */
[----:B------:R-:W-:Y:S02]  /*1e80*/  IMAD.MOV.U32 R4, RZ, RZ, c[0x4][0x158] ;  /* 0x01005600ff047624 */ /* 0x000fe400078e00ff */
[----:B------:R-:W-:Y:S02]  /*1e90*/  IMAD.MOV.U32 R5, RZ, RZ, c[0x4][0x15c] ;  /* 0x01005700ff057624 */ /* 0x000fe400078e00ff */
[----:B------:R-:W0:Y:S01]  /*1ea0*/  LDC.64 R2, c[0x4][R2] ;  /* 0x0100000002027b82 */ /* 0x000e220000000a00 */
[----:B------:R-:W-:Y:S02]  /*1eb0*/  IMAD.MOV.U32 R6, RZ, RZ, c[0x4][0x160] ;  /* 0x01005800ff067624 */ /* 0x000fe400078e00ff */
[----:B------:R-:W-:-:S02]  /*1ec0*/  IMAD.MOV.U32 R7, RZ, RZ, c[0x4][0x164] ;  /* 0x01005900ff077624 */ /* 0x000fc400078e00ff */
        /* <DEDUP_REMOVED lines=14> */
.L_x_6669:
[----:B------:R-:W2:Y:S01]  /*1fb0*/  LDG.E.64 R2, [R2.64] ;  /* 0x0000002402027981 */ /* 0x000ea2000c1e1b00 */
[----:B------:R-:W-:Y:S01]  /*1fc0*/  IMAD.MOV.U32 R27, RZ, RZ, RZ ;  /* 0x000000ffff1b7224 */ /* 0x000fe200078e00ff */
[----:B--2---:R0:W1:Y:S01]  /*1fd0*/  I2F.U64 R26, R2 ;  /* 0x00000002001a7312 */ /* 0x0040620000301000 */
[----:B------:R-:W-:Y:S05]  /*1fe0*/  BRA `(.L_x_6649) ;  /* 0x0000003000007947 */ /* 0x000fea0003800000 */
.L_x_6668:
[----:B------:R-:W2:Y:S01]  /*1ff0*/  LDG.E R2, [R2.64] ;  /* 0x0000002402027981 */ /* 0x000ea2000c1e1900 */
[----:B------:R-:W-:Y:S01]  /*2000*/  IMAD.MOV.U32 R27, RZ, RZ, RZ ;  /* 0x000000ffff1b7224 */ /* 0x000fe200078e00ff */
[----:B--2---:R0:W1:Y:S06]  /*2010*/  I2F.U32 R26, R2 ;  /* 0x00000002001a7306 */ /* 0x00406c0000201000 */
.L_x_6649:
[----:B------:R-:W-:Y:S05]  /*2020*/  BSYNC B7 ;  /* 0x0000000000077941 */ /* 0x000fea0003800000 */
.L_x_6643:
[----:B------:R-:W-:Y:S02]  /*2030*/  IADD3 R24, R24, 0x80, RZ ;  /* 0x0000008018187810 */ /* 0x000fe40007ffe0ff */
.L_x_6642:
[----:B------:R-:W-:Y:S05]  /*2040*/  BSYNC B6 ;  /* 0x0000000000067941 */ /* 0x000fea0003800000 */
.L_x_6641:
[----:B------:R-:W-:Y:S01]  /*2050*/  ISETP.GE.AND P0, PT, R24, R30, PT ;  /* 0x0000001e1800720c */ /* 0x000fe20003f06270 */
[----:B------:R-:W-:Y:S01]  /*2060*/  BSSY B6, `(.L_x_6672) ;  /* 0x00000fd000067945 */ /* 0x000fe20003800000 */
[----:B------:R-:W-:Y:S01]  /*2070*/  MOV R23, RZ ;  /* 0x000000ff00177202 */ /* 0x000fe20000000f00 */
[----:B------:R-:W-:-:S10]  /*2080*/  CS2R R18, SRZ ;  /* 0x0000000000127805 */ /* 0x000fd4000001ff00 */
[----:B------:R-:W-:Y:S05]  /*2090*/  @P0 BRA `(.L_x_6673) ;  /* 0x00000f9000000947 */ /* 0x000fea0003800000 */
[----:B------:R-:W-:Y:S01]  /*20a0*/  IMAD R0, R31, 0x200, R24 ;  /* 0x000002001f007824 */ /* 0x000fe200078e0218 */
[----:B0-----:R-:W-:Y:S01]  /*20b0*/  PRMT R3, R25, 0x9910, RZ ;  /* 0x0000991019037816 */ /* 0x001fe200000000ff */
        /* <DEDUP_REMOVED lines=17> */
[----:B--2---:R0:W2:Y:S01]  /*21d0*/  I2F.S16 R18, R2 ;  /* 0x0000000200127306 */ /* 0x0040a20000101400 */
[----:B------:R-:W-:Y:S05]  /*21e0*/  BRA `(.L_x_6680) ;  /* 0x00000e2000007947 */ /* 0x000fea0003800000 */
.L_x_6678:
[----:B------:R-:W2:Y:S01]  /*21f0*/  LDG.E.U8 R2, [R2.64] ;  /* 0x0000002402027981 */ /* 0x000ea2000c1e1100 */
[----:B------:R-:W-:Y:S01]  /*2200*/  IMAD.MOV.U32 R19, RZ, RZ, RZ ;  /* 0x000000ffff137224 */ /* 0x000fe200078e00ff */
[----:B--2---:R0:W2:Y:S01]  /*2210*/  I2F.U16 R18, R2 ;  /* 0x0000000200127306 */ /* 0x0040a20000101000 */
[----:B------:R-:W-:Y:S05]  /*2220*/  BRA `(.L_x_6680) ;  /* 0x00000de000007947 */ /* 0x000fea0003800000 */
.L_x_6677:
        /* <DEDUP_REMOVED lines=8> */
[----:B--2---:R0:W2:Y:S01]  /*22b0*/  I2F.S64 R18, R2 ;  /* 0x0000000200127312 */ /* 0x0040a20000301400 */
[----:B------:R-:W-:Y:S05]  /*22c0*/  BRA `(.L_x_6680) ;  /* 0x00000d4000007947 */ /* 0x000fea0003800000 */
.L_x_6682:
[----:B------:R-:W2:Y:S01]  /*22d0*/  LDG.E R2, [R2.64] ;  /* 0x0000002402027981 */ /* 0x000ea2000c1e1900 */
[----:B------:R-:W-:Y:S01]  /*22e0*/  HFMA2.MMA R19, -RZ, RZ, 0, 0 ;  /* 0x00000000ff137435 */ /* 0x000fe200000001ff */
[----:B--2---:R0:W2:Y:S01]  /*22f0*/  I2F R18, R2 ;  /* 0x0000000200127306 */ /* 0x0040a20000201400 */
[----:B------:R-:W-:Y:S07]  /*2300*/  BRA `(.L_x_6680) ;  /* 0x00000d0000007947 */ /* 0x000fee0003800000 */
.L_x_6681:
[----:B------:R-:W2:Y:S01]  /*2310*/  LDG.E.U16 R2, [R2.64] ;  /* 0x0000002402027981 */ /* 0x000ea2000c1e1500 */
[----:B------:R-:W-:Y:S01]  /*2320*/  IMAD.MOV.U32 R19, RZ, RZ, RZ ;  /* 0x000000ffff137224 */ /* 0x000fe200078e00ff */
[----:B--2---:R0:W2:Y:S01]  /*2330*/  I2F.S16 R18, R2 ;  /* 0x0000000200127306 */ /* 0x0040a20000101400 */
[----:B------:R-:W-:Y:S05]  /*2340*/  BRA `(.L_x_6680) ;  /* 0x00000cc000007947 */ /* 0x000fea0003800000 */
.L_x_6676:
        /* <DEDUP_REMOVED lines=9> */
.L_x_6684:
[----:B------:R-:W2:Y:S01]  /*23e0*/  LDG.E.U16 R2, [R2.64] ;  /* 0x0000002402027981 */ /* 0x000ea2000c1e1500 */
[----:B------:R-:W-:Y:S01]  /*23f0*/  IMAD.MOV.U32 R19, RZ, RZ, RZ ;  /* 0x000000ffff137224 */ /* 0x000fe200078e00ff */
[----:B--2---:R-:W-:Y:S01]  /*2400*/  HADD2.F32 R18, -RZ, R2.H0_H0 ;  /* 0x20000002ff127230 */ /* 0x004fe20000004100 */
[----:B------:R-:W-:Y:S05]  /*2410*/  BRA `(.L_x_6680) ;  /* 0x00000bf000007947 */ /* 0x000fea0003800000 */
.L_x_6683:
        /* <DEDUP_REMOVED lines=8> */
.L_x_6686:
[----:B------:R-:W2:Y:S02]  /*24a0*/  LDG.E R2, [R2.64] ;  /* 0x0000002402027981 */ /* 0x000ea4000c1e1900 */
[--C-:B--2---:R-:W-:Y:S02]  /*24b0*/  HADD2.F32 R19, -RZ, R2.reuse.H1_H1 ;  /* 0x30000002ff137230 */ /* 0x104fe40000004100 */
[----:B------:R-:W-:Y:S01]  /*24c0*/  HADD2.F32 R18, -RZ, R2.H0_H0 ;  /* 0x20000002ff127230 */ /* 0x000fe20000004100 */
[----:B------:R-:W-:Y:S05]  /*24d0*/  BRA `(.L_x_6680) ;  /* 0x00000b3000007947 */ /* 0x000fea0003800000 */
.L_x_6685:
[----:B------:R-:W2:Y:S01]  /*24e0*/  LDG.E.64 R2, [R2.64] ;  /* 0x0000002402027981 */ /* 0x000ea2000c1e1b00 */
[----:B------:R-:W-:Y:S01]  /*24f0*/  IMAD.MOV.U32 R19, RZ, RZ, RZ ;  /* 0x000000ffff137224 */ /* 0x000fe200078e00ff */
[----:B--2---:R-:W0:Y:S01]  /*2500*/  F2F.F32.F64 R18, R2 ;  /* 0x0000000200127310 */ /* 0x004e220000301000 */
[----:B------:R-:W0:-:S14]  /*2510*/  DSETP.GEU.AND P0, PT, |R2|, c[0x2][0x0], PT ;  /* 0x008000000200762a */ /* 0x000e1c0003f0e200 */
[----:B0-----:R-:W-:Y:S01]  /*2520*/  @!P0 FMUL R18, R18, 1.175494350822287508e-38 ;  /* 0x0080000012128820 */ /* 0x001fe20000400000 */
[----:B------:R-:W-:Y:S05]  /*2530*/  BRA `(.L_x_6680) ;  /* 0x00000ad000007947 */ /* 0x000fea0003800000 */
.L_x_6675:
        /* <DEDUP_REMOVED lines=13> */
.L_x_6689:
[----:B------:R-:W2:Y:S02]  /*2610*/  LDG.E.128 R4, [R2.64] ;  /* 0x0000002402047981 */ /* 0x000ea4000c1e1d00 */
[----:B--2---:R-:W0:Y:S01]  /*2620*/  F2F.F32.F64 R19, R6 ;  /* 0x0000000600137310 */ /* 0x004e220000301000 */
[----:B------:R-:W0:-:S04]  /*2630*/  DSETP.GEU.AND P0, PT, |R6|, c[0x2][0x0], PT ;  /* 0x008000000600762a */ /* 0x000e080003f0e200 */
[----:B------:R-:W2:-:S03]  /*2640*/  DSETP.GEU.AND P1, PT, |R4|, c[0x2][0x0], PT ;  /* 0x008000000400762a */ /* 0x000e860003f2e200 */
[----:B------:R-:W2:Y:S07]  /*2650*/  F2F.F32.F64 R18, R4 ;  /* 0x0000000400127310 */ /* 0x000eae0000301000 */
[----:B0-----:R-:W-:-:S04]  /*2660*/  @!P0 FMUL R19, R19, 1.175494350822287508e-38 ;  /* 0x0080000013138820 */ /* 0x001fc80000400000 */
[----:B--2---:R-:W-:Y:S01]  /*2670*/  @!P1 FMUL R18, R18, 1.175494350822287508e-38 ;  /* 0x0080000012129820 */ /* 0x004fe20000400000 */
[----:B------:R-:W-:Y:S05]  /*2680*/  BRA `(.L_x_6680) ;  /* 0x0000098000007947 */ /* 0x000fea0003800000 */
.L_x_6688:
[----:B------:R-:W-:-:S13]  /*2690*/  ISETP.NE.AND P0, PT, R0, 0xf, PT ;  /* 0x0000000f0000780c */ /* 0x000fda0003f05270 */
[----:B------:R-:W-:Y:S05]  /*26a0*/  @!P0 BRA `(.L_x_6690) ;  /* 0x0000027000008947 */ /* 0x000fea0003800000 */
[----:B------:R-:W-:-:S13]  /*26b0*/  ISETP.NE.AND P0, PT, R0, 0x17, PT ;  /* 0x000000170000780c */ /* 0x000fda0003f05270 */
[----:B------:R-:W-:Y:S05]  /*26c0*/  @!P0 BRA `(.L_x_6691) ;  /* 0x0000017000008947 */ /* 0x000fea0003800000 */
[----:B------:R-:W-:-:S13]  /*26d0*/  ISETP.NE.AND P0, PT, R0, 0x18, PT ;  /* 0x000000180000780c */ /* 0x000fda0003f05270 */
[----:B------:R-:W-:Y:S05]  /*26e0*/  @P0 BRA `(.L_x_6679) ;  /* 0x0000076000000947 */ /* 0x000fea0003800000 */
[----:B------:R-:W2:Y:S01]  /*26f0*/  LDG.E.U8 R18, [R2.64] ;  /* 0x0000002402127981 */ /* 0x000ea2000c1e1100 */
[----:B------:R-:W-:Y:S01]  /*2700*/  MOV R6, 0xff800000 ;  /* 0xff80000000067802 */ /* 0x000fe20000000f00 */
        /* <DEDUP_REMOVED lines=19> */
.L_x_6691:
[----:B------:R-:W2:Y:S01]  /*2840*/  LDG.E.U8 R2, [R2.64] ;  /* 0x0000002402027981 */ /* 0x000ea2000c1e1100 */
[----:B------:R-:W-:Y:S02]  /*2850*/  IMAD.MOV.U32 R19, RZ, RZ, RZ ;  /* 0x000000ffff137224 */ /* 0x000fe400078e00ff */
        /* <DEDUP_REMOVED lines=12> */
.L_x_6690:
[----:B------:R-:W2:Y:S01]  /*2920*/  LDG.E.U16 R2, [R2.64] ;  /* 0x0000002402027981 */ /* 0x000ea2000c1e1500 */
[----:B------:R-:W-:Y:S01]  /*2930*/  HFMA2.MMA R19, -RZ, RZ, 0, 0 ;  /* 0x00000000ff137435 */ /* 0x000fe200000001ff */
[----:B--2---:R-:W-:Y:S01]  /*2940*/  PRMT R18, RZ, 0x5410, R2 ;  /* 0x00005410ff127816 */ /* 0x004fe20000000002 */
[----:B------:R-:W-:Y:S05]  /*2950*/  BRA `(.L_x_6680) ;  /* 0x000006b000007947 */ /* 0x000fea0003800000 */
.L_x_6687:
        /* <DEDUP_REMOVED lines=10> */
[----:B--2---:R0:W2:Y:S01]  /*2a00*/  I2F.U16 R18, R2 ;  /* 0x0000000200127306 */ /* 0x0040a20000101000 */
[----:B------:R-:W-:Y:S05]  /*2a10*/  BRA `(.L_x_6680) ;  /* 0x000005f000007947 */ /* 0x000fea0003800000 */
.L_x_6694:
        /* <DEDUP_REMOVED lines=20> */
.L_x_6696:
[----:B------:R-:W-:Y:S05]  /*2b60*/  BSYNC B0 ;  /* 0x0000000000007941 */ /* 0x000fea0003800000 */
.L_x_6695:
[----:B------:R-:W-:Y:S01]  /*2b70*/  IMAD.SHL.U32 R2, R2, 0x100000, RZ ;  /* 0x0010000002027824 */ /* 0x000fe200078e00ff */
[----:B------:R-:W-:-:S04]  /*2b80*/  LEA R3, R0, 0x3b800000, 0x17 ;  /* 0x3b80000000037811 */ /* 0x000fc800078eb8ff */
[----:B------:R-:W-:Y:S01]  /*2b90*/  LOP3.LUT R18, R3, R2, R18, 0xfe, !PT ;  /* 0x0000000203127212 */ /* 0x000fe200078efe12 */
[----:B------:R-:W-:Y:S05]  /*2ba0*/  BRA `(.L_x_6680) ;  /* 0x0000046000007947 */ /* 0x000fea0003800000 */
.L_x_6693:
        /* <DEDUP_REMOVED lines=20> */
.L_x_6698:
[----:B------:R-:W-:Y:S05]  /*2cf0*/  BSYNC B0 ;  /* 0x0000000000007941 */ /* 0x000fea0003800000 */
.L_x_6697:
[----:B------:R-:W-:Y:S02]  /*2d00*/  LEA R3, R0, 0x37800000, 0x17 ;  /* 0x3780000000037811 */ /* 0x000fe400078eb8ff */
[----:B------:R-:W-:-:S04]  /*2d10*/  SHF.L.U32 R2, R2, 0x15, RZ ;  /* 0x0000001502027819 */ /* 0x000fc800000006ff */
[----:B------:R-:W-:Y:S01]  /*2d20*/  LOP3.LUT R18, R3, R2, R18, 0xfe, !PT ;  /* 0x0000000203127212 */ /* 0x000fe200078efe12 */
[----:B------:R-:W-:Y:S05]  /*2d30*/  BRA `(.L_x_6680) ;  /* 0x000002d000007947 */ /* 0x000fea0003800000 */
.L_x_6692:
        /* <DEDUP_REMOVED lines=14> */
.L_x_6702:
[----:B------:R-:W-:Y:S05]  /*2e20*/  BSYNC B0 ;  /* 0x0000000000007941 */ /* 0x000fea0003800000 */
.L_x_6701:
[----:B------:R-:W-:Y:S01]  /*2e30*/  IMAD.MOV.U32 R19, RZ, RZ, RZ ;  /* 0x000000ffff137224 */ /* 0x000fe200078e00ff */
[----:B------:R-:W-:Y:S05]  /*2e40*/  BRA `(.L_x_6680) ;  /* 0x000001c000007947 */ /* 0x000fea0003800000 */
.L_x_6679:
[----:B------:R-:W-:Y:S01]  /*2e50*/  MOV R14, 0x0 ;  /* 0x00000000000e7802 */ /* 0x000fe20000000f00 */
[----:B------:R-:W-:Y:S01]  /*2e60*/  IMAD.MOV.U32 R4, RZ, RZ, c[0x4][0x158] ;  /* 0x01005600ff047624 */ /* 0x000fe200078e00ff */
[----:B------:R-:W-:Y:S01]  /*2e70*/  MOV R6, c[0x4][0x160] ;  /* 0x0100580000067a02 */ /* 0x000fe20000000f00 */
[----:B------:R-:W-:Y:S02]  /*2e80*/  IMAD.MOV.U32 R5, RZ, RZ, c[0x4][0x15c] ;  /* 0x01005700ff057624 */ /* 0x000fe400078e00ff */
[----:B------:R-:W-:Y:S01]  /*2e90*/  IMAD.MOV.U32 R7, RZ, RZ, c[0x4][0x164] ;  /* 0x01005900ff077624 */ /* 0x000fe200078e00ff */
[----:B------:R-:W0:Y:S01]  /*2ea0*/  LDC.64 R14, c[0x4][R14] ;  /* 0x010000000e0e7b82 */ /* 0x000e220000000a00 */
        /* <DEDUP_REMOVED lines=15> */
.L_x_6700:
[----:B------:R-:W2:Y:S01]  /*2fa0*/  LDG.E.64 R2, [R2.64] ;  /* 0x0000002402027981 */ /* 0x000ea2000c1e1b00 */
[----:B------:R-:W-:Y:S01]  /*2fb0*/  HFMA2.MMA R19, -RZ, RZ, 0, 0 ;  /* 0x00000000ff137435 */ /* 0x000fe200000001ff */
[----:B--2---:R0:W2:Y:S01]  /*2fc0*/  I2F.U64 R18, R2 ;  /* 0x0000000200127312 */ /* 0x0040a20000301000 */
[----:B------:R-:W-:Y:S07]  /*2fd0*/  BRA `(.L_x_6680) ;  /* 0x0000003000007947 */ /* 0x000fee0003800000 */
.L_x_6699:
[----:B------:R-:W2:Y:S01]  /*2fe0*/  LDG.E R2, [R2.64] ;  /* 0x0000002402027981 */ /* 0x000ea2000c1e1900 */
[----:B------:R-:W-:Y:S01]  /*2ff0*/  IMAD.MOV.U32 R19, RZ, RZ, RZ ;  /* 0x000000ffff137224 */ /* 0x000fe200078e00ff */
[----:B--2---:R0:W2:Y:S06]  /*3000*/  I2F.U32 R18, R2 ;  /* 0x0000000200127306 */ /* 0x0040ac0000201000 */
.L_x_6680:
[----:B------:R-:W-:Y:S05]  /*3010*/  BSYNC B7 ;  /* 0x0000000000077941 */ /* 0x000fea0003800000 */
.L_x_6674:
[----:B------:R-:W-:Y:S02]  /*3020*/  IADD3 R24, R24, 0x80, RZ ;  /* 0x0000008018187810 */ /* 0x000fe40007ffe0ff */
.L_x_6673:
[----:B------:R-:W-:Y:S05]  /*3030*/  BSYNC B6 ;  /* 0x0000000000067941 */ /* 0x000fea0003800000 */
.L_x_6672:
[----:B------:R-:W-:Y:S01]  /*3040*/  ISETP.GE.AND P0, PT, R24, R30, PT ;  /* 0x0000001e1800720c */ /* 0x000fe20003f06270 */
[----:B------:R-:W-:Y:S01]  /*3050*/  BSSY B6, `(.L_x_6703) ;  /* 0x00000f8000067945 */ /* 0x000fe20003800000 */
[----:B------:R-:W-:-:S11]  /*3060*/  IMAD.MOV.U32 R22, RZ, RZ, RZ ;  /* 0x000000ffff167224 */ /* 0x000fd600078e00ff */
        /* <DEDUP_REMOVED lines=18> */
[----:B---3--:R0:W3:Y:S01]  /*3190*/  I2F.S16 R22, R2 ;  /* 0x0000000200167306 */ /* 0x0080e20000101400 */
[----:B------:R-:W-:Y:S05]  /*31a0*/  BRA `(.L_x_6704) ;  /* 0x00000e2000007947 */ /* 0x000fea0003800000 */
.L_x_6708:
[----:B------:R-:W3:Y:S01]  /*31b0*/  LDG.E.U8 R2, [R2.64] ;  /* 0x0000002402027981 */ /* 0x000ee2000c1e1100 */
[----:B------:R-:W-:Y:S01]  /*31c0*/  IMAD.MOV.U32 R23, RZ, RZ, RZ ;  /* 0x000000ffff177224 */ /* 0x000fe200078e00ff */
[----:B---3--:R0:W3:Y:S01]  /*31d0*/  I2F.U16 R22, R2 ;  /* 0x0000000200167306 */ /* 0x0080e20000101000 */
[----:B------:R-:W-:Y:S05]  /*31e0*/  BRA `(.L_x_6704) ;  /* 0x00000de000007947 */ /* 0x000fea0003800000 */
.L_x_6707:
        /* <DEDUP_REMOVED lines=8> */
[----:B---3--:R0:W3:Y:S01]  /*3270*/  I2F.S64 R22, R2 ;  /* 0x0000000200167312 */ /* 0x0080e20000301400 */
[----:B------:R-:W-:Y:S05]  /*3280*/  BRA `(.L_x_6704) ;  /* 0x00000d4000007947 */ /* 0x000fea0003800000 */
.L_x_6711:
[----:B------:R-:W3:Y:S01]  /*3290*/  LDG.E R2, [R2.64] ;  /* 0x0000002402027981 */ /* 0x000ee2000c1e1900 */
[----:B------:R-:W-:Y:S01]  /*32a0*/  IMAD.MOV.U32 R23, RZ, RZ, RZ ;  /* 0x000000ffff177224 */ /* 0x000fe200078e00ff */
[----:B---3--:R0:W3:Y:S01]  /*32b0*/  I2F R22, R2 ;  /* 0x0000000200167306 */ /* 0x0080e20000201400 */
[----:B------:R-:W-:Y:S05]  /*32c0*/  BRA `(.L_x_6704) ;  /* 0x00000d0000007947 */ /* 0x000fea0003800000 */
.L_x_6710:
[----:B------:R-:W3:Y:S01]  /*32d0*/  LDG.E.U16 R2, [R2.64] ;  /* 0x0000002402027981 */ /* 0x000ee2000c1e1500 */
[----:B------:R-:W-:Y:S01]  /*32e0*/  IMAD.MOV.U32 R23, RZ, RZ, RZ ;  /* 0x000000ffff177224 */ /* 0x000fe200078e00ff */
[----:B---3--:R0:W3:Y:S01]  /*32f0*/  I2F.S16 R22, R2 ;  /* 0x0000000200167306 */ /* 0x0080e20000101400 */
[----:B------:R-:W-:Y:S05]  /*3300*/  BRA `(.L_x_6704) ;  /* 0x00000cc000007947 */ /* 0x000fea0003800000 */
.L_x_6706:
        /* <DEDUP_REMOVED lines=9> */
.L_x_6713:
[----:B------:R-:W3:Y:S01]  /*33a0*/  LDG.E.U16 R2, [R2.64] ;  /* 0x0000002402027981 */ /* 0x000ee2000c1e1500 */
[----:B------:R-:W-:Y:S01]  /*33b0*/  IMAD.MOV.U32 R23, RZ, RZ, RZ ;  /* 0x000000ffff177224 */ /* 0x000fe200078e00ff */
[----:B---3--:R-:W-:Y:S01]  /*33c0*/  HADD2.F32 R22, -RZ, R2.H0_H0 ;  /* 0x20000002ff167230 */ /* 0x008fe20000004100 */
[----:B------:R-:W-:Y:S05]  /*33d0*/  BRA `(.L_x_6704) ;  /* 0x00000bf000007947 */ /* 0x000fea0003800000 */
.L_x_6712:
        /* <DEDUP_REMOVED lines=8> */
.L_x_6715:
[----:B------:R-:W3:Y:S02]  /*3460*/  LDG.E R2, [R2.64] ;  /* 0x0000002402027981 */ /* 0x000ee4000c1e1900 */
[--C-:B---3--:R-:W-:Y:S02]  /*3470*/  HADD2.F32 R23, -RZ, R2.reuse.H1_H1 ;  /* 0x30000002ff177230 */ /* 0x108fe40000004100 */
[----:B------:R-:W-:Y:S01]  /*3480*/  HADD2.F32 R22, -RZ, R2.H0_H0 ;  /* 0x20000002ff167230 */ /* 0x000fe20000004100 */
[----:B------:R-:W-:Y:S05]  /*3490*/  BRA `(.L_x_6704) ;  /* 0x00000b3000007947 */ /* 0x000fea0003800000 */
.L_x_6714:
[----:B------:R-:W3:Y:S01]  /*34a0*/  LDG.E.64 R2, [R2.64] ;  /* 0x0000002402027981 */ /* 0x000ee2000c1e1b00 */
[----:B------:R-:W-:Y:S01]  /*34b0*/  IMAD.MOV.U32 R23, RZ, RZ, RZ ;  /* 0x000000ffff177224 */ /* 0x000fe200078e00ff */
[----:B---3--:R-:W0:Y:S01]  /*34c0*/  F2F.F32.F64 R22, R2 ;  /* 0x0000000200167310 */ /* 0x008e220000301000 */
[----:B------:R-:W0:-:S14]  /*34d0*/  DSETP.GEU.AND P0, PT, |R2|, c[0x2][0x0], PT ;  /* 0x008000000200762a */ /* 0x000e1c0003f0e200 */
[----:B0-----:R-:W-:Y:S01]  /*34e0*/  @!P0 FMUL R22, R22, 1.175494350822287508e-38 ;  /* 0x0080000016168820 */ /* 0x001fe20000400000 */
[----:B------:R-:W-:Y:S05]  /*34f0*/  BRA `(.L_x_6704) ;  /* 0x00000ad000007947 */ /* 0x000fea0003800000 */
.L_x_6705:
        /* <DEDUP_REMOVED lines=13> */
.L_x_6718:
[----:B------:R-:W3:Y:S02]  /*35d0*/  LDG.E.128 R4, [R2.64] ;  /* 0x0000002402047981 */ /* 0x000ee4000c1e1d00 */
[----:B---3--:R-:W0:Y:S01]  /*35e0*/  F2F.F32.F64 R23, R6 ;  /* 0x0000000600177310 */ /* 0x008e220000301000 */
[----:B------:R-:W0:-:S04]  /*35f0*/  DSETP.GEU.AND P0, PT, |R6|, c[0x2][0x0], PT ;  /* 0x008000000600762a */ /* 0x000e080003f0e200 */
[----:B------:R-:W3:-:S03]  /*3600*/  DSETP.GEU.AND P1, PT, |R4|, c[0x2][0x0], PT ;  /* 0x008000000400762a */ /* 0x000ec60003f2e200 */
[----:B------:R-:W3:Y:S07]  /*3610*/  F2F.F32.F64 R22, R4 ;  /* 0x0000000400167310 */ /* 0x000eee0000301000 */
[----:B0-----:R-:W-:-:S04]  /*3620*/  @!P0 FMUL R23, R23, 1.175494350822287508e-38 ;  /* 0x0080000017178820 */ /* 0x001fc80000400000 */
[----:B---3--:R-:W-:Y:S01]  /*3630*/  @!P1 FMUL R22, R22, 1.175494350822287508e-38 ;  /* 0x0080000016169820 */ /* 0x008fe20000400000 */
[----:B------:R-:W-:Y:S05]  /*3640*/  BRA `(.L_x_6704) ;  /* 0x0000098000007947 */ /* 0x000fea0003800000 */
.L_x_6717:
        /* <DEDUP_REMOVED lines=8> */
[----:B------:R-:W-:Y:S01]  /*36d0*/  IMAD.MOV.U32 R23, RZ, RZ, RZ ;  /* 0x000000ffff177224 */ /* 0x000fe200078e00ff */
[----:B---3--:R-:W-:-:S04]  /*36e0*/  SHF.L.U32 R22, R22, 0x18, RZ ;  /* 0x0000001816167819 */ /* 0x008fc800000006ff */
        /* <DEDUP_REMOVED lines=17> */
.L_x_6720:
[----:B------:R-:W3:Y:S01]  /*3800*/  LDG.E.U8 R2, [R2.64] ;  /* 0x0000002402027981 */ /* 0x000ee2000c1e1100 */
[----:B------:R-:W-:Y:S01]  /*3810*/  MOV R23, RZ ;  /* 0x000000ff00177202 */ /* 0x000fe20000000f00 */
[C---:B---3--:R-:W-:Y:S02]  /*3820*/  IMAD.SHL.U32 R0, R2.reuse, 0x2000000, RZ ;  /* 0x0200000002007824 */ /* 0x048fe400078e00ff */
        /* <DEDUP_REMOVED lines=11> */
.L_x_6719:
[----:B------:R-:W3:Y:S01]  /*38e0*/  LDG.E.U16 R2, [R2.64] ;  /* 0x0000002402027981 */ /* 0x000ee2000c1e1500 */
[----:B------:R-:W-:Y:S01]  /*38f0*/  IMAD.MOV.U32 R23, RZ, RZ, RZ ;  /* 0x000000ffff177224 */ /* 0x000fe200078e00ff */
[----:B---3--:R-:W-:Y:S01]  /*3900*/  PRMT R22, RZ, 0x5410, R2 ;  /* 0x00005410ff167816 */ /* 0x008fe20000000002 */
[----:B------:R-:W-:Y:S05]  /*3910*/  BRA `(.L_x_6704) ;  /* 0x000006b000007947 */ /* 0x000fea0003800000 */
.L_x_6716:
        /* <DEDUP_REMOVED lines=10> */
[----:B---3--:R0:W3:Y:S01]  /*39c0*/  I2F.U16 R22, R2 ;  /* 0x0000000200167306 */ /* 0x0080e20000101000 */
[----:B------:R-:W-:Y:S05]  /*39d0*/  BRA `(.L_x_6704) ;  /* 0x000005f000007947 */ /* 0x000fea0003800000 */
.L_x_6723:
        /* <DEDUP_REMOVED lines=20> */
.L_x_6725:
[----:B------:R-:W-:Y:S05]  /*3b20*/  BSYNC B0 ;  /* 0x0000000000007941 */ /* 0x000fea0003800000 */
.L_x_6724:
[----:B------:R-:W-:Y:S01]  /*3b30*/  IMAD.SHL.U32 R2, R2, 0x100000, RZ ;  /* 0x0010000002027824 */ /* 0x000fe200078e00ff */
[----:B------:R-:W-:-:S04]  /*3b40*/  LEA R3, R0, 0x3b800000, 0x17 ;  /* 0x3b80000000037811 */ /* 0x000fc800078eb8ff */
[----:B------:R-:W-:Y:S01]  /*3b50*/  LOP3.LUT R22, R3, R2, R22, 0xfe, !PT ;  /* 0x0000000203167212 */ /* 0x000fe200078efe16 */
[----:B------:R-:W-:Y:S05]  /*3b60*/  BRA `(.L_x_6704) ;  /* 0x0000046000007947 */ /* 0x000fea0003800000 */
.L_x_6722:
        /* <DEDUP_REMOVED lines=20> */
.L_x_6727:
[----:B------:R-:W-:Y:S05]  /*3cb0*/  BSYNC B0 ;  /* 0x0000000000007941 */ /* 0x000fea0003800000 */
.L_x_6726:
[----:B------:R-:W-:Y:S01]  /*3cc0*/  IMAD.SHL.U32 R2, R2, 0x200000, RZ ;  /* 0x0020000002027824 */ /* 0x000fe200078e00ff */
[----:B------:R-:W-:-:S04]  /*3cd0*/  LEA R3, R0, 0x37800000, 0x17 ;  /* 0x3780000000037811 */ /* 0x000fc800078eb8ff */
[----:B------:R-:W-:Y:S01]  /*3ce0*/  LOP3.LUT R22, R3, R2, R22, 0xfe, !PT ;  /* 0x0000000203167212 */ /* 0x000fe200078efe16 */
[----:B------:R-:W-:Y:S05]  /*3cf0*/  BRA `(.L_x_6704) ;  /* 0x000002d000007947 */ /* 0x000fea0003800000 */
.L_x_6721:
        /* <DEDUP_REMOVED lines=14> */
.L_x_6731:
[----:B------:R-:W-:Y:S05]  /*3de0*/  BSYNC B0 ;  /* 0x0000000000007941 */ /* 0x000fea0003800000 */
.L_x_6730:
[----:B------:R-:W-:Y:S01]  /*3df0*/  IMAD.MOV.U32 R23, RZ, RZ, RZ ;  /* 0x000000ffff177224 */ /* 0x000fe200078e00ff */
[----:B------:R-:W-:Y:S05]  /*3e00*/  BRA `(.L_x_6704) ;  /* 0x000001c000007947 */ /* 0x000fea0003800000 */
.L_x_6709:
[----:B------:R-:W-:Y:S01]  /*3e10*/  MOV R2, 0x0 ;  /* 0x0000000000027802 */ /* 0x000fe20000000f00 */
[----:B------:R-:W-:Y:S01]  /*3e20*/  HFMA2.MMA R13, -RZ, RZ, 0, 0 ;  /* 0x00000000ff0d7435 */ /* 0x000fe200000001ff */
[----:B------:R-:W-:Y:S01]  /*3e30*/  IMAD.MOV.U32 R4, RZ, RZ, c[0x4][0x158] ;  /* 0x01005600ff047624 */ /* 0x000fe200078e00ff */
[----:B------:R-:W-:Y:S01]  /*3e40*/  MOV R5, c[0x4][0x15c] ;  /* 0x0100570000057a02 */ /* 0x000fe20000000f00 */
[----:B------:R-:W-:Y:S02]  /*3e50*/  IMAD.MOV.U32 R6, RZ, RZ, c[0x4][0x160] ;  /* 0x01005800ff067624 */ /* 0x000fe400078e00ff */
[----:B------:R-:W0:Y:S01]  /*3e60*/  LDC.64 R2, c[0x4][R2] ;  /* 0x0100000002027b82 */ /* 0x000e220000000a00 */
[----:B------:R-:W-:-:S02]  /*3e70*/  IMAD.MOV.U32 R7, RZ, RZ, c[0x4][0x164] ;  /* 0x01005900ff077624 */ /* 0x000fc400078e00ff */
[----:B------:R-:W-:Y:S02]  /*3e80*/  IMAD.MOV.U32 R8, RZ, RZ, 0x4e ;  /* 0x0000004eff087424 */ /* 0x000fe400078e00ff */
[----:B------:R-:W-:Y:S02]  /*3e90*/  IMAD.MOV.U32 R10, RZ, RZ, c[0x4][0x18] ;  /* 0x01000600ff0a7624 */ /* 0x000fe400078e00ff */
[----:B------:R-:W-:Y:S02]  /*3ea0*/  IMAD.MOV.U32 R11, RZ, RZ, c[0x4][0x1c] ;  /* 0x01000700ff0b7624 */ /* 0x000fe400078e00ff */
[----:B------:R-:W-:Y:S02]  /*3eb0*/  IMAD.MOV.U32 R12, RZ, RZ, 0x1 ;  /* 0x00000001ff0c7424 */ /* 0x000fe400078e00ff */
        /* <DEDUP_REMOVED lines=8> */
[----:B------:R-:W-:Y:S01]  /*3f40*/  CS2R R22, SRZ ;  /* 0x0000000000167805 */ /* 0x000fe2000001ff00 */
[----:B------:R-:W-:Y:S05]  /*3f50*/  BRA `(.L_x_6704) ;  /* 0x0000007000007947 */ /* 0x000fea0003800000 */
.L_x_6729:
[----:B------:R-:W3:Y:S01]  /*3f60*/  LDG.E.64 R2, [R2.64] ;  /* 0x0000002402027981 */ /* 0x000ee2000c1e1b00 */
[----:B------:R-:W-:Y:S01]  /*3f70*/  IMAD.MOV.U32 R23, RZ, RZ, RZ ;  /* 0x000000ffff177224 */ /* 0x000fe200078e00ff */
[----:B---3--:R0:W3:Y:S01]  /*3f80*/  I2F.U64 R22, R2 ;  /* 0x0000000200167312 */ /* 0x0080e20000301000 */
[----:B------:R-:W-:Y:S05]  /*3f90*/  BRA `(.L_x_6704) ;  /* 0x0000003000007947 */ /* 0x000fea0003800000 */
.L_x_6728:
[----:B------:R-:W3:Y:S01]  /*3fa0*/  LDG.E R2, [R2.64] ;  /* 0x0000002402027981 */ /* 0x000ee2000c1e1900 */
[----:B------:R-:W-:Y:S01]  /*3fb0*/  IMAD.MOV.U32 R23, RZ, RZ, RZ ;  /* 0x000000ffff177224 */ /* 0x000fe200078e00ff */
[----:B---3--:R0:W3:Y:S06]  /*3fc0*/  I2F.U32 R22, R2 ;  /* 0x0000000200167306 */ /* 0x0080ec0000201000 */
.L_x_6704:
[----:B------:R-:W-:Y:S05]  /*3fd0*/  BSYNC B6 ;  /* 0x0000000000067941 */ /* 0x000fea0003800000 */
.L_x_6703:
[----:B------:R-:W-:Y:S01]  /*3fe0*/  ISETP.NE.AND P0, PT, R28, RZ, PT ;  /* 0x000000ff1c00720c */ /* 0x000fe20003f05270 */
[----:B------:R-:W-:Y:S01]  /*3ff0*/  BSSY B0, `(.L_x_6732) ;  /* 0x000027f000007945 */ /* 0x000fe20003800000 */
[----:B------:R-:W-:Y:S01]  /*4000*/  IMAD.MOV.U32 R25, RZ, RZ, RZ ;  /* 0x000000ffff197224 */ /* 0x000fe200078e00ff */
[----:B------:R-:W-:-:S10]  /*4010*/  CS2R R10, SRZ ;  /* 0x00000000000a7805 */ /* 0x000fd4000001ff00 */
[----:B------:R-:W-:Y:S05]  /*4020*/  @P0 BRA `(.L_x_6733) ;  /* 0x000027b000000947 */ /* 0x000fea0003800000 */
[C---:B-----5:R-:W-:Y:S01]  /*4030*/  FSETP.GTU.FTZ.AND P0, PT, |R16|.reuse, +INF , PT ;  /* 0x7f8000001000780b */ /* 0x060fe20003f1c200 */
        /* <DEDUP_REMOVED lines=25> */
[CC--:B------:R-:W-:Y:S02]  /*41d0*/  IMNMX R5, R7.reuse, R10.reuse, !PT ;  /* 0x0000000a07057217 */ /* 0x0c0fe40007800200 */
[----:B------:R-:W-:Y:S02]  /*41e0*/  IADD3 R9, -R8, 0x7e800000, RZ ;  /* 0x7e80000008097810 */ /* 0x000fe40007ffe1ff */
[----:B------:R-:W-:-:S02]  /*41f0*/  IMNMX R12, R7, R10, PT ;  /* 0x0000000a070c7217 */ /* 0x000fc40003800200 */
[----:B------:R-:W-:Y:S01]  /*4200*/  LOP3.LUT R14, R5, 0xfe000000, RZ, 0xc0, !PT ;  /* 0xfe000000050e7812 */ /* 0x000fe200078ec0ff */
[CC--:B------:R-:W-:Y:S01]  /*4210*/  FMUL.FTZ R7, R6.reuse, R9.reuse ;  /* 0x0000000906077220 */ /* 0x0c0fe20000410000 */
[----:B------:R-:W-:Y:S01]  /*4220*/  FSETP.NEU.FTZ.AND P0, PT, R6, RZ, PT ;  /* 0x000000ff0600720b */ /* 0x000fe20003f1d000 */
[----:B------:R-:W-:Y:S01]  /*4230*/  FMUL.FTZ R9, R4, R9 ;  /* 0x0000000904097220 */ /* 0x000fe20000410000 */
[----:B------:R-:W-:Y:S01]  /*4240*/  FSETP.NEU.FTZ.AND P2, PT, R12, RZ, PT ;  /* 0x000000ff0c00720b */ /* 0x000fe20003f5d000 */
[----:B------:R-:W-:Y:S01]  /*4250*/  FMUL.FTZ R10, R7, R7 ;  /* 0x00000007070a7220 */ /* 0x000fe20000410000 */
[----:B------:R-:W-:Y:S02]  /*4260*/  IADD3 R7, -R14, 0x7e800000, RZ ;  /* 0x7e8000000e077810 */ /* 0x000fe40007ffe1ff */
[----:B------:R-:W-:Y:S01]  /*4270*/  FSETP.NEU.FTZ.AND P1, PT, R6, +INF , PT ;  /* 0x7f8000000600780b */ /* 0x000fe20003f3d000 */
[----:B------:R-:W-:Y:S02]  /*4280*/  FFMA.FTZ R10, R9, R9, R10 ;  /* 0x00000009090a7223 */ /* 0x000fe4000001000a */
[----:B------:R-:W-:-:S02]  /*4290*/  FMUL.FTZ R9, R12, R7 ;  /* 0x000000070c097220 */ /* 0x000fc40000410000 */
[----:B------:R-:W-:Y:S02]  /*42a0*/  FMUL.FTZ R7, R5, R7 ;  /* 0x0000000705077220 */ /* 0x000fe40000410000 */
[----:B------:R-:W-:Y:S01]  /*42b0*/  FMUL.FTZ R20, R9, R9 ;  /* 0x0000000909147220 */ /* 0x000fe20000410000 */
[----:B------:R-:W0:Y:S01]  /*42c0*/  MUFU.SQRT R10, R10 ;  /* 0x0000000a000a7308 */ /* 0x000e220000002000 */
[----:B------:R-:W-:Y:S02]  /*42d0*/  LOP3.LUT R9, R14, 0x800000, RZ, 0xfc, !PT ;  /* 0x008000000e097812 */ /* 0x000fe400078efcff */
[----:B------:R-:W-:Y:S01]  /*42e0*/  FFMA.FTZ R20, R7, R7, R20 ;  /* 0x0000000707147223 */ /* 0x000fe20000010014 */
[----:B------:R-:W-:-:S05]  /*42f0*/  LOP3.LUT R7, R8, 0x800000, RZ, 0xfc, !PT ;  /* 0x0080000008077812 */ /* 0x000fca00078efcff */
[----:B------:R-:W4:Y:S01]  /*4300*/  MUFU.SQRT R20, R20 ;  /* 0x0000001400147308 */ /* 0x000f220000002000 */
[----:B0-----:R-:W-:Y:S01]  /*4310*/  @P0 FMUL.FTZ R4, R10, R7 ;  /* 0x000000070a040220 */ /* 0x001fe20000410000 */
[----:B------:R-:W-:-:S04]  /*4320*/  FSETP.NEU.FTZ.AND P0, PT, R12, +INF , PT ;  /* 0x7f8000000c00780b */ /* 0x000fc80003f1d000 */
[----:B------:R-:W-:Y:S01]  /*4330*/  FSEL R7, R4, +INF , P1 ;  /* 0x7f80000004077808 */ /* 0x000fe20000800000 */
[----:B----4-:R-:W-:-:S05]  /*4340*/  @P2 FMUL.FTZ R5, R20, R9 ;  /* 0x0000000914052220 */ /* 0x010fca0000410000 */
        /* <DEDUP_REMOVED lines=57> */
.L_x_6741:
        /* <DEDUP_REMOVED lines=10> */
.L_x_6743:
[----:B------:R-:W-:-:S04]  /*4780*/  FADD.FTZ R6, -R0, R7 ;  /* 0x0000000700067221 */ /* 0x000fc80000010100 */
[----:B------:R-:W-:Y:S02]  /*4790*/  FMUL.FTZ R6, R6, 0.5 ;  /* 0x3f00000006067820 */ /* 0x000fe40000410000 */
.L_x_6744:
[----:B------:R-:W-:Y:S05]  /*47a0*/  BSYNC B2 ;  /* 0x0000000000027941 */ /* 0x000fea0003800000 */
.L_x_6742:
        /* <DEDUP_REMOVED lines=11> */
.L_x_6746:
[----:B------:R-:W-:-:S04]  /*4860*/  FADD.FTZ R8, R4, -R9 ;  /* 0x8000000904087221 */ /* 0x000fc80000010000 */
[----:B------:R-:W-:Y:S02]  /*4870*/  FMUL.FTZ R9, R8, 0.5 ;  /* 0x3f00000008097820 */ /* 0x000fe40000410000 */
.L_x_6747:
[----:B------:R-:W-:Y:S05]  /*4880*/  BSYNC B2 ;  /* 0x0000000000027941 */ /* 0x000fea0003800000 */
.L_x_6745:
        /* <DEDUP_REMOVED lines=35> */
.L_x_6740:
[----:B------:R0:W4:Y:S02]  /*4ac0*/  MUFU.SQRT R12, R11 ;  /* 0x0000000b000c7308 */ /* 0x0001240000002000 */
.L_x_6739:
[----:B------:R-:W-:Y:S05]  /*4ad0*/  BSYNC B1 ;  /* 0x0000000000017941 */ /* 0x000fea0003800000 */
.L_x_6738:
[----:B------:R-:W-:Y:S01]  /*4ae0*/  FSETP.GEU.FTZ.AND P0, PT, R2, 4.336808689942017736e-19, PT ;  /* 0x210000000200780b */ /* 0x000fe20003f1e000 */
[----:B------:R-:W-:-:S12]  /*4af0*/  BSSY B1, `(.L_x_6748) ;  /* 0x0000047000017945 */ /* 0x000fd80003800000 */
[----:B------:R-:W-:Y:S05]  /*4b00*/  @!P0 BRA `(.L_x_6749) ;  /* 0x0000042000008947 */ /* 0x000fea0003800000 */
[----:B------:R-:W5:Y:S01]  /*4b10*/  MUFU.RCP R9, R5 ;  /* 0x0000000500097308 */ /* 0x000f620000001000 */
[----:B------:R-:W-:Y:S01]  /*4b20*/  PLOP3.LUT P0, PT, PT, PT, PT, 0x8, 0x0 ;  /* 0x000000000000781c */ /* 0x000fe20003f0e170 */
[----:B-----5:R-:W-:-:S05]  /*4b30*/  FMUL.FTZ R6, R2, R9 ;  /* 0x0000000902067220 */ /* 0x020fca0000410000 */
        /* <DEDUP_REMOVED lines=14> */
[----:B------:R-:W5:Y:S02]  /*4c20*/  @P0 MUFU.RCP R7, R7 ;  /* 0x0000000700070308 */ /* 0x000f640000001000 */
[----:B-----5:R-:W-:Y:S02]  /*4c30*/  @P0 FMUL.FTZ.D2 R0, R0, R7 ;  /* 0x0000000700000220 */ /* 0x020fe40000310000 */
[----:B------:R-:W-:Y:S01]  /*4c40*/  @!P0 FMUL.FTZ R0, |R17|, 0.5 ;  /* 0x3f00000011008820 */ /* 0x000fe20000410200 */
[----:B------:R-:W-:Y:S05]  /*4c50*/  BRA `(.L_x_6755) ;  /* 0x0000002000007947 */ /* 0x000fea0003800000 */
.L_x_6754:
[----:B------:R-:W-:-:S04]  /*4c60*/  FADD.FTZ R0, -R0, R7 ;  /* 0x0000000700007221 */ /* 0x000fc80000010100 */
[----:B------:R-:W-:Y:S02]  /*4c70*/  FMUL.FTZ R0, R0, 0.5 ;  /* 0x3f00000000007820 */ /* 0x000fe40000410000 */
.L_x_6755:
[----:B------:R-:W-:Y:S05]  /*4c80*/  BSYNC B2 ;  /* 0x0000000000027941 */ /* 0x000fea0003800000 */
.L_x_6753:
        /* <DEDUP_REMOVED lines=10> */
.L_x_6757:
[----:B------:R-:W-:-:S04]  /*4d30*/  FADD.FTZ R3, -R3, R4 ;  /* 0x0000000403037221 */ /* 0x000fc80000010100 */
[----:B------:R-:W-:Y:S02]  /*4d40*/  FMUL.FTZ R3, R3, 0.5 ;  /* 0x3f00000003037820 */ /* 0x000fe40000410000 */
.L_x_6758:
[----:B------:R-:W-:Y:S05]  /*4d50*/  BSYNC B2 ;  /* 0x0000000000027941 */ /* 0x000fea0003800000 */
.L_x_6756:
[----:B------:R-:W-:Y:S01]  /*4d60*/  FADD.FTZ R0, R3, R0 ;  /* 0x0000000003007221 */ /* 0x000fe20000010000 */
[----:B------:R-:W-:Y:S01]  /*4d70*/  PLOP3.LUT P0, PT, PT, PT, PT, 0x80, 0x0 ;  /* 0x000000000000781c */ /* 0x000fe20003f0f070 */
[----:B------:R-:W-:-:S04]  /*4d80*/  FADD.FTZ R5, R2, R5 ;  /* 0x0000000502057221 */ /* 0x000fc80000010000 */
[----:B------:R-:W-:-:S04]  /*4d90*/  FMUL.FTZ R0, R5, R0 ;  /* 0x0000000005007220 */ /* 0x000fc80000410000 */
[----:B------:R0:W4:Y:S01]  /*4da0*/  MUFU.SQRT R10, R0 ;  /* 0x00000000000a7308 */ /* 0x0001220000002000 */
[----:B------:R-:W-:Y:S05]  /*4db0*/  BRA `(.L_x_6750) ;  /* 0x000001a000007947 */ /* 0x000fea0003800000 */
.L_x_6752:
        /* <DEDUP_REMOVED lines=12> */
[----:B----45:R-:W4:Y:S02]  /*4e80*/  MUFU.RCP R10, R0 ;  /* 0x00000000000a7308 */ /* 0x030f240000001000 */
[----:B----4-:R-:W-:Y:S01]  /*4e90*/  FMUL.FTZ R10, R17, R10 ;  /* 0x0000000a110a7220 */ /* 0x010fe20000410000 */
[----:B------:R-:W-:Y:S05]  /*4ea0*/  BRA `(.L_x_6750) ;  /* 0x000000b000007947 */ /* 0x000fea0003800000 */
.L_x_6751:
        /* <DEDUP_REMOVED lines=8> */
.L_x_6749:
[----:B------:R-:W-:Y:S01]  /*4f30*/  PLOP3.LUT P0, PT, PT, PT, PT, 0x80, 0x0 ;  /* 0x000000000000781c */ /* 0x000fe20003f0f070 */
[----:B------:R-:W-:Y:S02]  /*4f40*/  FMUL.FTZ R10, R5, 16777216 ;  /* 0x4b800000050a7820 */ /* 0x000fe40000410000 */
[----:B------:R-:W-:-:S05]  /*4f50*/  FMUL.FTZ R2, R2, 16777216 ;  /* 0x4b80000002027820 */ /* 0x000fca0000410000 */
.L_x_6750:
[----:B------:R-:W-:Y:S05]  /*4f60*/  BSYNC B1 ;  /* 0x0000000000017941 */ /* 0x000fea0003800000 */
.L_x_6748:
[----:B------:R-:W-:Y:S01]  /*4f70*/  BSSY B3, `(.L_x_6759) ;  /* 0x00000a7000037945 */ /* 0x000fe20003800000 */
[----:B------:R-:W-:Y:S05]  /*4f80*/  @P0 BRA `(.L_x_6760) ;  /* 0x000003b000000947 */ /* 0x000fea0003800000 */
[----:B------:R-:W-:-:S13]  /*4f90*/  ISETP.GT.AND P0, PT, R16, -0x1, PT ;  /* 0xffffffff1000780c */ /* 0x000fda0003f04270 */
[----:B------:R-:W-:Y:S05]  /*4fa0*/  @P0 BRA `(.L_x_6761) ;  /* 0x000001d000000947 */ /* 0x000fea0003800000 */
[----:B0-----:R-:W-:Y:S02]  /*4fb0*/  FADD.FTZ R0, -R6, -RZ ;  /* 0x800000ff06007221 */ /* 0x001fe40000010100 */
[----:B------:R-:W-:Y:S02]  /*4fc0*/  IMAD.MOV.U32 R2, RZ, RZ, 0x3f000000 ;  /* 0x3f000000ff027424 */ /* 0x000fe400078e00ff */
        /* <DEDUP_REMOVED lines=20> */
[----:B----4-:R-:W-:Y:S02]  /*5110*/  FFMA.FTZ R10, R0, R3, R0 ;  /* 0x00000003000a7223 */ /* 0x010fe40000010000 */
[----:B------:R-:W-:Y:S02]  /*5120*/  IMAD.MOV.U32 R0, RZ, RZ, 0x3fd774eb ;  /* 0x3fd774ebff007424 */ /* 0x000fe400078e00ff */
[----:B------:R-:W-:-:S05]  /*5130*/  FADD.FTZ R3, -R10, -RZ ;  /* 0x800000ff0a037221 */ /* 0x000fca0000010100 */
[----:B------:R-:W-:-:S05]  /*5140*/  FSEL R3, R10, R3, P0 ;  /* 0x000000030a037208 */ /* 0x000fca0000000000 */
[----:B------:R-:W-:-:S04]  /*5150*/  @P1 FFMA.FTZ R10, R0, 0.93318945169448852539, R3 ;  /* 0x3f6ee581000a1823 */ /* 0x000fc80000010003 */
[----:B------:R-:W-:Y:S01]  /*5160*/  @P0 FADD.FTZ R10, R10, R10 ;  /* 0x0000000a0a0a0221 */ /* 0x000fe20000010000 */
[----:B------:R-:W-:Y:S05]  /*5170*/  BRA `(.L_x_6762) ;  /* 0x0000086000007947 */ /* 0x000fea0003800000 */
.L_x_6761:
[----:B0-----:R-:W-:Y:S01]  /*5180*/  IMAD.MOV.U32 R0, RZ, RZ, 0x3f000000 ;  /* 0x3f000000ff007424 */ /* 0x001fe200078e00ff */
        /* <DEDUP_REMOVED lines=21> */
[----:B----4-:R-:W-:-:S04]  /*52e0*/  FFMA.FTZ R10, R3, R2, R3 ;  /* 0x00000002030a7223 */ /* 0x010fc80000010003 */
[----:B------:R-:W-:-:S05]  /*52f0*/  FADD.FTZ R3, -R10, -RZ ;  /* 0x800000ff0a037221 */ /* 0x000fca0000010100 */
[----:B------:R-:W-:-:S05]  /*5300*/  FSEL R3, R10, R3, P0 ;  /* 0x000000030a037208 */ /* 0x000fca0000000000 */
[----:B------:R-:W-:-:S04]  /*5310*/  @!P1 FFMA.FTZ R10, R0, 0.93318945169448852539, R3 ;  /* 0x3f6ee581000a9823 */ /* 0x000fc80000010003 */
[----:B------:R-:W-:Y:S01]  /*5320*/  @P0 FADD.FTZ R10, R10, R10 ;  /* 0x0000000a0a0a0221 */ /* 0x000fe20000010000 */
[----:B------:R-:W-:Y:S05]  /*5330*/  BRA `(.L_x_6762) ;  /* 0x000006a000007947 */ /* 0x000fea0003800000 */
.L_x_6760:
[----:B------:R-:W-:-:S13]  /*5340*/  ISETP.GT.AND P0, PT, R16, -0x1, PT ;  /* 0xffffffff1000780c */ /* 0x000fda0003f04270 */
[----:B------:R-:W-:Y:S05]  /*5350*/  @P0 BRA `(.L_x_6763) ;  /* 0x0000035000000947 */ /* 0x000fea0003800000 */
[----:B------:R-:W-:Y:S01]  /*5360*/  FADD.FTZ R2, -R2, -RZ ;  /* 0x800000ff02027221 */ /* 0x000fe20000010100 */
[----:B------:R-:W-:Y:S01]  /*5370*/  BSSY B4, `(.L_x_6764) ;  /* 0x0000011000047945 */ /* 0x000fe20003800000 */
[----:B----4-:R-:W-:Y:S02]  /*5380*/  FADD.FTZ R3, |R10|, -RZ ;  /* 0x800000ff0a037221 */ /* 0x010fe40000010200 */
[----:B0-----:R-:W-:Y:S01]  /*5390*/  FADD.FTZ R0, |R2|, -RZ ;  /* 0x800000ff02007221 */ /* 0x001fe20000010200 */
        /* <DEDUP_REMOVED lines=11> */
[----:B------:R-:W-:Y:S01]  /*5450*/  IMAD.MOV.U32 R6, RZ, RZ, R11 ;  /* 0x000000ffff067224 */ /* 0x000fe200078e000b */
[----:B------:R-:W-:Y:S02]  /*5460*/  MOV R0, 0x5480 ;  /* 0x0000548000007802 */ /* 0x000fe40000000f00 */
[----:B-123--:R-:W-:Y:S05]  /*5470*/  CALL.REL.NOINC `($__internal_7_$__cuda_sm3x_div_rn_ftz_f32_slowpath) ;  /* 0x0000c8d000007944 */ /* 0x00efea0003c00000 */
.L_x_6765:
[----:B------:R-:W-:Y:S05]  /*5480*/  BSYNC B4 ;  /* 0x0000000000047941 */ /* 0x000fea0003800000 */
.L_x_6764:
        /* <DEDUP_REMOVED lines=18> */
.L_x_6767:
[----:B------:R-:W-:Y:S01]  /*55b0*/  ISETP.GE.AND P0, PT, R2, RZ, PT ;  /* 0x000000ff0200720c */ /* 0x000fe20003f06270 */
[----:B------:R-:W-:-:S12]  /*55c0*/  IMAD.MOV.U32 R3, RZ, RZ, 0x3fd774eb ;  /* 0x3fd774ebff037424 */ /* 0x000fd800078e00ff */
[----:B------:R-:W-:-:S04]  /*55d0*/  @P0 FFMA.FTZ R0, R3, 0.93318945169448852539, -R0 ;  /* 0x3f6ee58103000823 */ /* 0x000fc80000010800 */
[----:B------:R-:W-:Y:S02]  /*55e0*/  @!P0 FFMA.FTZ R0, R3, 0.93318945169448852539, R0 ;  /* 0x3f6ee58103008823 */ /* 0x000fe40000010000 */
.L_x_6768:
[----:B------:R-:W-:Y:S05]  /*55f0*/  BSYNC B1 ;  /* 0x0000000000017941 */ /* 0x000fea0003800000 */
.L_x_6766:
        /* <DEDUP_REMOVED lines=11> */
.L_x_6763:
[----:B0-----:R-:W-:Y:S01]  /*56b0*/  FADD.FTZ R0, |R2|, -RZ ;  /* 0x800000ff02007221 */ /* 0x001fe20000010200 */
[C---:B----4-:R-:W-:Y:S01]  /*56c0*/  FSETP.GT.FTZ.AND P6, PT, |R10|.reuse, |R2|, PT ;  /* 0x400000020a00720b */ /* 0x050fe20003fd4200 */
        /* <DEDUP_REMOVED lines=15> */
.L_x_6770:
[----:B------:R-:W-:Y:S05]  /*57c0*/  BSYNC B4 ;  /* 0x0000000000047941 */ /* 0x000fea0003800000 */
.L_x_6769:
        /* <DEDUP_REMOVED lines=18> */
.L_x_6772:
[----:B------:R-:W-:Y:S01]  /*58f0*/  ISETP.GE.AND P0, PT, R2, RZ, PT ;  /* 0x000000ff0200720c */ /* 0x000fe20003f06270 */
[----:B------:R-:W-:-:S12]  /*5900*/  IMAD.MOV.U32 R3, RZ, RZ, 0x3fd774eb ;  /* 0x3fd774ebff037424 */ /* 0x000fd800078e00ff */
[----:B------:R-:W-:-:S04]  /*5910*/  @P0 FFMA.FTZ R0, R3, 0.93318945169448852539, -R0 ;  /* 0x3f6ee58103000823 */ /* 0x000fc80000010800 */
[----:B------:R-:W-:Y:S02]  /*5920*/  @!P0 FFMA.FTZ R0, R3, 0.93318945169448852539, R0 ;  /* 0x3f6ee58103008823 */ /* 0x000fe40000010000 */
.L_x_6773:
[----:B------:R-:W-:Y:S05]  /*5930*/  BSYNC B1 ;  /* 0x0000000000017941 */ /* 0x000fea0003800000 */
.L_x_6771:
[C---:B------:R-:W-:Y:S01]  /*5940*/  FSETP.NEU.FTZ.AND P0, PT, |R2|.reuse, |R10|, PT ;  /* 0x4000000a0200720b */ /* 0x040fe20003f1d200 */
        /* <DEDUP_REMOVED lines=9> */
.L_x_6762:
[----:B------:R-:W-:Y:S05]  /*59e0*/  BSYNC B3 ;  /* 0x0000000000037941 */ /* 0x000fea0003800000 */
.L_x_6759:
[----:B------:R-:W-:-:S13]  /*59f0*/  ISETP.NE.AND P0, PT, R13, RZ, PT ;  /* 0x000000ff0d00720c */ /* 0x000fda0003f05270 */
[----:B------:R-:W-:-:S04]  /*5a00*/  @!P0 FADD.FTZ R12, -R12, -RZ ;  /* 0x800000ff0c0c8221 */ /* 0x000fc80000010100 */
[----:B------:R-:W-:Y:S01]  /*5a10*/  IMAD.MOV.U32 R11, RZ, RZ, R12 ;  /* 0x000000ffff0b7224 */ /* 0x000fe200078e000c */
[----:B------:R-:W-:Y:S05]  /*5a20*/  BRA `(.L_x_6733) ;  /* 0x00000db000007947 */ /* 0x000fea0003800000 */
.L_x_6737:
[----:B------:R-:W-:Y:S02]  /*5a30*/  FADD.FTZ R10, -R16, 6.1232342629258392722e-17 ;  /* 0x248d3132100a7421 */ /* 0x000fe40000010100 */
[----:B------:R-:W-:Y:S02]  /*5a40*/  FADD.FTZ R11, -R17, -RZ ;  /* 0x800000ff110b7221 */ /* 0x000fe40000010100 */
[----:B------:R-:W-:Y:S01]  /*5a50*/  FADD.FTZ R10, R10, 1.5707963705062866211 ;  /* 0x3fc90fdb0a0a7421 */ /* 0x000fe20000010000 */
[----:B------:R-:W-:Y:S05]  /*5a60*/  BRA `(.L_x_6733) ;  /* 0x00000d7000007947 */ /* 0x000fea0003800000 */
.L_x_6736:
[----:B------:R-:W-:Y:S02]  /*5a70*/  FADD.FTZ R11, -R17, -RZ ;  /* 0x800000ff110b7221 */ /* 0x000fe40000010100 */
[----:B------:R-:W-:Y:S01]  /*5a80*/  IMAD.MOV.U32 R10, RZ, RZ, RZ ;  /* 0x000000ffff0a7224 */ /* 0x000fe200078e00ff */
[----:B------:R-:W-:Y:S05]  /*5a90*/  BRA `(.L_x_6733) ;  /* 0x00000d4000007947 */ /* 0x000fea0003800000 */
.L_x_6735:
        /* <DEDUP_REMOVED lines=24> */
.L_x_6778:
[----:B------:R-:W-:Y:S05]  /*5c20*/  BSYNC B4 ;  /* 0x0000000000047941 */ /* 0x000fea0003800000 */
.L_x_6777:
        /* <DEDUP_REMOVED lines=18> */
.L_x_6780:
[----:B------:R-:W-:Y:S01]  /*5d50*/  ISETP.GE.AND P0, PT, R16, RZ, PT ;  /* 0x000000ff1000720c */ /* 0x000fe20003f06270 */
[----:B------:R-:W-:-:S12]  /*5d60*/  IMAD.MOV.U32 R3, RZ, RZ, 0x3fd774eb ;  /* 0x3fd774ebff037424 */ /* 0x000fd800078e00ff */
[----:B------:R-:W-:-:S04]  /*5d70*/  @P0 FFMA.FTZ R0, R3, 0.93318945169448852539, -R0 ;  /* 0x3f6ee58103000823 */ /* 0x000fc80000010800 */
[----:B------:R-:W-:Y:S02]  /*5d80*/  @!P0 FFMA.FTZ R0, R3, 0.93318945169448852539, R0 ;  /* 0x3f6ee58103008823 */ /* 0x000fe40000010000 */
.L_x_6781:
[----:B------:R-:W-:Y:S05]  /*5d90*/  BSYNC B1 ;  /* 0x0000000000017941 */ /* 0x000fea0003800000 */
.L_x_6779:
        /* <DEDUP_REMOVED lines=13> */
.L_x_6776:
[----:B------:R-:W0:Y:S01]  /*5e70*/  MUFU.RCP R3, R10 ;  /* 0x0000000a00037308 */ /* 0x000e220000001000 */
[----:B------:R-:W-:Y:S07]  /*5e80*/  BSSY B4, `(.L_x_6783) ;  /* 0x000000b000047945 */ /* 0x000fee0003800000 */
        /* <DEDUP_REMOVED lines=10> */
.L_x_6784:
[----:B------:R-:W-:Y:S05]  /*5f30*/  BSYNC B4 ;  /* 0x0000000000047941 */ /* 0x000fea0003800000 */
.L_x_6783:
        /* <DEDUP_REMOVED lines=18> */
.L_x_6786:
[----:B------:R-:W-:Y:S01]  /*6060*/  ISETP.GE.AND P0, PT, R16, RZ, PT ;  /* 0x000000ff1000720c */ /* 0x000fe20003f06270 */
[----:B------:R-:W-:-:S12]  /*6070*/  IMAD.MOV.U32 R3, RZ, RZ, 0x3fd774eb ;  /* 0x3fd774ebff037424 */ /* 0x000fd800078e00ff */
[----:B------:R-:W-:-:S04]  /*6080*/  @P0 FFMA.FTZ R0, R3, 0.93318945169448852539, -R0 ;  /* 0x3f6ee58103000823 */ /* 0x000fc80000010800 */
[----:B------:R-:W-:Y:S02]  /*6090*/  @!P0 FFMA.FTZ R0, R3, 0.93318945169448852539, R0 ;  /* 0x3f6ee58103008823 */ /* 0x000fe40000010000 */
.L_x_6787:
[----:B------:R-:W-:Y:S05]  /*60a0*/  BSYNC B1 ;  /* 0x0000000000017941 */ /* 0x000fea0003800000 */
.L_x_6785:
        /* <DEDUP_REMOVED lines=15> */
[----:B------:R-:W-:Y:S02]  /*61a0*/  IMAD.MOV.U32 R4, RZ, RZ, 0x4016cbe4 ;  /* 0x4016cbe4ff047424 */ /* 0x000fe400078e00ff */
[----:B------:R-:W-:Y:S01]  /*61b0*/  FADD.FTZ R5, R2, |R17| ;  /* 0x4000001102057221 */ /* 0x000fe20000010000 */
        /* <DEDUP_REMOVED lines=10> */
.L_x_6775:
        /* <DEDUP_REMOVED lines=27> */
[----:B------:R-:W4:Y:S01]  /*6410*/  FCHK P0, R7, R10 ;  /* 0x0000000a07007302 */ /* 0x000f220000000000 */
[----:B0-----:R-:W-:Y:S01]  /*6420*/  FFMA.FTZ R11, R4, 0.69314718246459960938, R11 ;  /* 0x3f317218040b7823 */ /* 0x001fe2000001000b */
[----:B----4-:R-:W-:Y:S06]  /*6430*/  @!P0 BRA `(.L_x_6789) ;  /* 0x0000003000008947 */ /* 0x010fec0003800000 */
[----:B------:R-:W-:Y:S02]  /*6440*/  MOV R6, R10 ;  /* 0x0000000a00067202 */ /* 0x000fe40000000f00 */
[----:B------:R-:W-:Y:S02]  /*6450*/  MOV R0, 0x6470 ;  /* 0x0000647000007802 */ /* 0x000fe40000000f00 */
[----:B-123--:R-:W-:Y:S05]  /*6460*/  CALL.REL.NOINC `($__internal_7_$__cuda_sm3x_div_rn_ftz_f32_slowpath) ;  /* 0x0000b8e000007944 */ /* 0x00efea0003c00000 */
.L_x_6789:
[----:B------:R-:W-:Y:S05]  /*6470*/  BSYNC B4 ;  /* 0x0000000000047941 */ /* 0x000fea0003800000 */
.L_x_6788:
        /* <DEDUP_REMOVED lines=18> */
.L_x_6791:
[----:B------:R-:W-:Y:S01]  /*65a0*/  ISETP.GE.AND P0, PT, R16, RZ, PT ;  /* 0x000000ff1000720c */ /* 0x000fe20003f06270 */
[----:B------:R-:W-:-:S12]  /*65b0*/  IMAD.MOV.U32 R3, RZ, RZ, 0x3fd774eb ;  /* 0x3fd774ebff037424 */ /* 0x000fd800078e00ff */
[----:B------:R-:W-:-:S04]  /*65c0*/  @P0 FFMA.FTZ R0, R3, 0.93318945169448852539, -R0 ;  /* 0x3f6ee58103000823 */ /* 0x000fc80000010800 */
[----:B------:R-:W-:Y:S02]  /*65d0*/  @!P0 FFMA.FTZ R0, R3, 0.93318945169448852539, R0 ;  /* 0x3f6ee58103008823 */ /* 0x000fe40000010000 */
.L_x_6792:
[----:B------:R-:W-:Y:S05]  /*65e0*/  BSYNC B1 ;  /* 0x0000000000017941 */ /* 0x000fea0003800000 */
.L_x_6790:
[----:B------:R-:W-:Y:S01]  /*65f0*/  FSETP.NEU.FTZ.AND P1, PT, R2, |R17|, PT ;  /* 0x400000110200720b */ /* 0x000fe20003f3d000 */
[----:B------:R-:W-:Y:S01]  /*6600*/  IMAD.MOV.U32 R3, RZ, RZ, 0x4016cbe4 ;  /* 0x4016cbe4ff037424 */ /* 0x000fe200078e00ff */
[----:B------:R-:W-:Y:S02]  /*6610*/  FSETP.NEU.FTZ.AND P2, PT, R10, RZ, PT ;  /* 0x000000ff0a00720b */ /* 0x000fe40003f5d000 */
[----:B------:R-:W-:-:S09]  /*6620*/  ISETP.GE.AND P0, PT, R16, RZ, PT ;  /* 0x000000ff1000720c */ /* 0x000fd20003f06270 */
[----:B------:R-:W-:Y:S01]  /*6630*/  @!P1 FSEL R0, R3, 0.78539818525314331055, !P0 ;  /* 0x3f490fdb03009808 */ /* 0x000fe20004000000 */
[----:B------:R-:W-:Y:S01]  /*6640*/  FADD.FTZ R3, R2, |R17| ;  /* 0x4000001102037221 */ /* 0x000fe20000010000 */
[----:B------:R-:W-:-:S04]  /*6650*/  @!P2 FSEL R0, RZ, 3.1415927410125732422, P0 ;  /* 0x40490fdbff00a808 */ /* 0x000fc80000000000 */
[----:B------:R-:W-:Y:S02]  /*6660*/  FSETP.GTU.FTZ.AND P0, PT, |R3|, +INF , PT ;  /* 0x7f8000000300780b */ /* 0x000fe40003f1c200 */
[----:B------:R-:W-:-:S04]  /*6670*/  LOP3.LUT R0, R0, 0x80000000, R17, 0xb8, !PT ;  /* 0x8000000000007812 */ /* 0x000fc800078eb811 */
[----:B------:R-:W-:Y:S02]  /*6680*/  FSEL R0, R3, R0, P0 ;  /* 0x0000000003007208 */ /* 0x000fe40000000000 */
.L_x_6782:
[----:B------:R-:W-:Y:S05]  /*6690*/  BSYNC B3 ;  /* 0x0000000000037941 */ /* 0x000fea0003800000 */
.L_x_6774:
[----:B------:R-:W-:Y:S01]  /*66a0*/  ISETP.NE.AND P0, PT, R13, RZ, PT ;  /* 0x000000ff0d00720c */ /* 0x000fe20003f05270 */
[----:B------:R-:W-:Y:S02]  /*66b0*/  FADD.FTZ R11, R11, 0.69314718246459960938 ;  /* 0x3f3172180b0b7421 */ /* 0x000fe40000010000 */
[----:B------:R-:W-:-:S10]  /*66c0*/  FADD.FTZ R10, |R0|, -RZ ;  /* 0x800000ff000a7221 */ /* 0x000fd40000010200 */
[----:B------:R-:W-:Y:S01]  /*66d0*/  @!P0 FADD.FTZ R11, -R11, -RZ ;  /* 0x800000ff0b0b8221 */ /* 0x000fe20000010100 */
[----:B------:R-:W-:Y:S05]  /*66e0*/  BRA `(.L_x_6733) ;  /* 0x000000f000007947 */ /* 0x000fea0003800000 */
.L_x_6734:
        /* <DEDUP_REMOVED lines=15> */
.L_x_6733:
[----:B------:R-:W-:Y:S05]  /*67e0*/  BSYNC B0 ;  /* 0x0000000000007941 */ /* 0x000fea0003800000 */
.L_x_6732:
[----:B0-----:R-:W0:Y:S01]  /*67f0*/  S2R R2, SR_TID.X ;  /* 0x0000000000027919 */ /* 0x001e220000002100 */
[----:B------:R-:W-:Y:S01]  /*6800*/  BSSY B0, `(.L_x_6793) ;  /* 0x000027f000007945 */ /* 0x000fe20003800000 */
[----:B------:R-:W-:Y:S01]  /*6810*/  IMAD.MOV.U32 R24, RZ, RZ, RZ ;  /* 0x000000ffff187224 */ /* 0x000fe200078e00ff */
[----:B0----5:R-:W-:-:S04]  /*6820*/  IADD3 R16, R2, 0x80, RZ ;  /* 0x0000008002107810 */ /* 0x021fc80007ffe0ff */
[----:B------:R-:W-:-:S13]  /*6830*/  ISETP.GE.AND P0, PT, R16, R30, PT ;  /* 0x0000001e1000720c */ /* 0x000fda0003f06270 */
[----:B------:R-:W-:Y:S05]  /*6840*/  @P0 BRA `(.L_x_6794) ;  /* 0x000027a000000947 */ /* 0x000fea0003800000 */
[C---:B-1----:R-:W-:Y:S01]  /*6850*/  FSETP.GTU.FTZ.AND P0, PT, |R26|.reuse, +INF , PT ;  /* 0x7f8000001a00780b */ /* 0x042fe20003f1c200 */
        /* <DEDUP_REMOVED lines=106> */
.L_x_6802:
        /* <DEDUP_REMOVED lines=10> */
.L_x_6804:
[----:B------:R-:W-:-:S04]  /*6fa0*/  FADD.FTZ R0, -R3, R6 ;  /* 0x0000000603007221 */ /* 0x000fc80000010100 */
[----:B------:R-:W-:Y:S02]  /*6fb0*/  FMUL.FTZ R0, R0, 0.5 ;  /* 0x3f00000000007820 */ /* 0x000fe40000410000 */
.L_x_6805:
[----:B------:R-:W-:Y:S05]  /*6fc0*/  BSYNC B2 ;  /* 0x0000000000027941 */ /* 0x000fea0003800000 */
.L_x_6803:
        /* <DEDUP_REMOVED lines=11> */
.L_x_6807:
[----:B------:R-:W-:-:S04]  /*7080*/  FADD.FTZ R7, R5, -R8 ;  /* 0x8000000805077221 */ /* 0x000fc80000010000 */
[----:B------:R-:W-:Y:S02]  /*7090*/  FMUL.FTZ R7, R7, 0.5 ;  /* 0x3f00000007077820 */ /* 0x000fe40000410000 */
.L_x_6808:
[----:B------:R-:W-:Y:S05]  /*70a0*/  BSYNC B2 ;  /* 0x0000000000027941 */ /* 0x000fea0003800000 */
.L_x_6806:
        /* <DEDUP_REMOVED lines=35> */
.L_x_6801:
[----:B------:R0:W1:Y:S02]  /*72e0*/  MUFU.SQRT R25, R14 ;  /* 0x0000000e00197308 */ /* 0x0000640000002000 */
.L_x_6800:
[----:B------:R-:W-:Y:S05]  /*72f0*/  BSYNC B1 ;  /* 0x0000000000017941 */ /* 0x000fea0003800000 */
.L_x_6799:
        /* <DEDUP_REMOVED lines=24> */
.L_x_6815:
[----:B------:R-:W-:-:S04]  /*7480*/  FADD.FTZ R3, -R3, R6 ;  /* 0x0000000603037221 */ /* 0x000fc80000010100 */
[----:B------:R-:W-:Y:S02]  /*7490*/  FMUL.FTZ R3, R3, 0.5 ;  /* 0x3f00000003037820 */ /* 0x000fe40000410000 */
.L_x_6816:
[----:B------:R-:W-:Y:S05]  /*74a0*/  BSYNC B2 ;  /* 0x0000000000027941 */ /* 0x000fea0003800000 */
.L_x_6814:
        /* <DEDUP_REMOVED lines=10> */
.L_x_6818:
[----:B------:R-:W-:-:S04]  /*7550*/  FADD.FTZ R4, -R4, R5 ;  /* 0x0000000504047221 */ /* 0x000fc80000010100 */
[----:B------:R-:W-:Y:S02]  /*7560*/  FMUL.FTZ R4, R4, 0.5 ;  /* 0x3f00000004047820 */ /* 0x000fe40000410000 */
.L_x_6819:
[----:B------:R-:W-:Y:S05]  /*7570*/  BSYNC B2 ;  /* 0x0000000000027941 */ /* 0x000fea0003800000 */
.L_x_6817:
[----:B------:R-:W-:Y:S01]  /*7580*/  FADD.FTZ R4, R4, R3 ;  /* 0x0000000304047221 */ /* 0x000fe20000010000 */
[----:B------:R-:W-:Y:S01]  /*7590*/  PLOP3.LUT P0, PT, PT, PT, PT, 0x80, 0x0 ;  /* 0x000000000000781c */ /* 0x000fe20003f0f070 */
[----:B------:R-:W-:-:S04]  /*75a0*/  FADD.FTZ R13, R12, R13 ;  /* 0x0000000d0c0d7221 */ /* 0x000fc80000010000 */
[----:B------:R-:W-:-:S06]  /*75b0*/  FMUL.FTZ R13, R13, R4 ;  /* 0x000000040d0d7220 */ /* 0x000fcc0000410000 */
[----:B------:R-:W4:Y:S01]  /*75c0*/  MUFU.SQRT R13, R13 ;  /* 0x0000000d000d7308 */ /* 0x000f220000002000 */
[----:B------:R-:W-:Y:S05]  /*75d0*/  BRA `(.L_x_6811) ;  /* 0x000001a000007947 */ /* 0x000fea0003800000 */
.L_x_6813:
        /* <DEDUP_REMOVED lines=15> */
.L_x_6812:
        /* <DEDUP_REMOVED lines=8> */
.L_x_6810:
[----:B------:R-:W-:Y:S01]  /*7750*/  PLOP3.LUT P0, PT, PT, PT, PT, 0x80, 0x0 ;  /* 0x000000000000781c */ /* 0x000fe20003f0f070 */
[----:B------:R-:W-:Y:S02]  /*7760*/  FMUL.FTZ R13, R13, 16777216 ;  /* 0x4b8000000d0d7820 */ /* 0x000fe40000410000 */
[----:B------:R-:W-:-:S05]  /*7770*/  FMUL.FTZ R12, R12, 16777216 ;  /* 0x4b8000000c0c7820 */ /* 0x000fca0000410000 */
.L_x_6811:
[----:B------:R-:W-:Y:S05]  /*7780*/  BSYNC B1 ;  /* 0x0000000000017941 */ /* 0x000fea0003800000 */
.L_x_6809:
        /* <DEDUP_REMOVED lines=10> */
[----:B----4-:R-:W4:Y:S02]  /*7830*/  MUFU.RSQ R6, R5 ;  /* 0x0000000500067308 */ /* 0x010f240000001400 */
[----:B----4-:R-:W-:Y:S02]  /*7840*/  FMUL.FTZ R7, R5, R6 ;  /* 0x0000000605077220 */ /* 0x010fe40000410000 */
[----:B------:R-:W-:-:S04]  /*7850*/  FMUL.FTZ R6, R6, 0.5 ;  /* 0x3f00000006067820 */ /* 0x000fc80000410000 */
[----:B------:R-:W-:-:S04]  /*7860*/  FFMA.FTZ R6, -R7, R6, 0.5 ;  /* 0x3f00000007067423 */ /* 0x000fc80000010106 */
[----:B------:R-:W-:Y:S02]  /*7870*/  FFMA.FTZ R6, R7, R6, R7 ;  /* 0x0000000607067223 */ /* 0x000fe40000010007 */
[----:B------:R-:W-:-:S03]  /*7880*/  IMAD.MOV.U32 R7, RZ, RZ, 0x3d10ecef ;  /* 0x3d10ecefff077424 */ /* 0x000fc600078e00ff */
[----:B------:R-:W-:Y:S02]  /*7890*/  @P0 FSEL R4, R6, RZ, P1 ;  /* 0x000000ff06040208 */ /* 0x000fe40000800000 */
[----:B------:R-:W-:Y:S01]  /*78a0*/  FSETP.GEU.FTZ.AND P1, PT, R0, -0.56000000238418579102, PT ;  /* 0xbf0f5c290000780b */ /* 0x000fe20003f3e000 */
[----:B------:R-:W-:Y:S01]  /*78b0*/  IMAD.MOV.U32 R0, RZ, RZ, 0x3fd774eb ;  /* 0x3fd774ebff007424 */ /* 0x000fe200078e00ff */
        /* <DEDUP_REMOVED lines=14> */
.L_x_6822:
[----:B------:R-:W-:Y:S01]  /*79a0*/  HFMA2.MMA R4, -RZ, RZ, 1.75, 0 ;  /* 0x3f000000ff047435 */ /* 0x000fe200000001ff */
[C---:B------:R-:W-:Y:S01]  /*79b0*/  FADD.FTZ R3, |R0|.reuse, -RZ ;  /* 0x800000ff00037221 */ /* 0x040fe20000010200 */
[C---:B------:R-:W-:Y:S02]  /*79c0*/  FSETP.GT.FTZ.AND P0, PT, |R0|.reuse, 0.56000000238418579102, PT ;  /* 0x3f0f5c290000780b */ /* 0x040fe40003f14200 */
[----:B------:R-:W-:-:S06]  /*79d0*/  FSETP.NEU.FTZ.AND P1, PT, |R0|, 1, PT ;  /* 0x3f8000000000780b */ /* 0x000fcc0003f3d200 */
[----:B------:R-:W-:-:S04]  /*79e0*/  FFMA.FTZ R4, -R3, R4, 0.5 ;  /* 0x3f00000003047423 */ /* 0x000fc80000010104 */
[----:B------:R-:W5:Y:S02]  /*79f0*/  MUFU.RSQ R5, R4 ;  /* 0x0000000400057308 */ /* 0x000f640000001400 */
[----:B----45:R-:W-:Y:S02]  /*7a00*/  FMUL.FTZ R6, R4, R5 ;  /* 0x0000000504067220 */ /* 0x030fe40000410000 */
[----:B------:R-:W-:-:S04]  /*7a10*/  FMUL.FTZ R5, R5, 0.5 ;  /* 0x3f00000005057820 */ /* 0x000fc80000410000 */
[----:B------:R-:W-:-:S04]  /*7a20*/  FFMA.FTZ R5, -R6, R5, 0.5 ;  /* 0x3f00000006057423 */ /* 0x000fc80000010105 */
[----:B------:R-:W-:Y:S02]  /*7a30*/  FFMA.FTZ R5, R6, R5, R6 ;  /* 0x0000000506057223 */ /* 0x000fe40000010006 */
[----:B------:R-:W-:-:S03]  /*7a40*/  IMAD.MOV.U32 R6, RZ, RZ, 0x3d10ecef ;  /* 0x3d10ecefff067424 */ /* 0x000fc600078e00ff */
        /* <DEDUP_REMOVED lines=17> */
.L_x_6821:
        /* <DEDUP_REMOVED lines=20> */
.L_x_6826:
[----:B------:R-:W-:Y:S05]  /*7ca0*/  BSYNC B4 ;  /* 0x0000000000047941 */ /* 0x000fea0003800000 */
.L_x_6825:
        /* <DEDUP_REMOVED lines=18> */
.L_x_6828:
[----:B------:R-:W-:Y:S01]  /*7dd0*/  ISETP.GE.AND P0, PT, R12, RZ, PT ;  /* 0x000000ff0c00720c */ /* 0x000fe20003f06270 */
[----:B------:R-:W-:-:S12]  /*7de0*/  IMAD.MOV.U32 R3, RZ, RZ, 0x3fd774eb ;  /* 0x3fd774ebff037424 */ /* 0x000fd800078e00ff */
[----:B------:R-:W-:-:S04]  /*7df0*/  @P0 FFMA.FTZ R0, R3, 0.93318945169448852539, -R0 ;  /* 0x3f6ee58103000823 */ /* 0x000fc80000010800 */
[----:B------:R-:W-:Y:S02]  /*7e00*/  @!P0 FFMA.FTZ R0, R3, 0.93318945169448852539, R0 ;  /* 0x3f6ee58103008823 */ /* 0x000fe40000010000 */
.L_x_6829:
[----:B------:R-:W-:Y:S05]  /*7e10*/  BSYNC B1 ;  /* 0x0000000000017941 */ /* 0x000fea0003800000 */
.L_x_6827:
[----:B------:R-:W-:Y:S02]  /*7e20*/  FSETP.NEU.FTZ.AND P0, PT, |R12|, |R13|, PT ;  /* 0x4000000d0c00720b */ /* 0x000fe40003f1d200 */
[----:B------:R-:W-:Y:S02]  /*7e30*/  FSETP.NEU.FTZ.AND P1, PT, R14, RZ, PT ;  /* 0x000000ff0e00720b */ /* 0x000fe40003f3d000 */
[C---:B------:R-:W-:Y:S01]  /*7e40*/  ISETP.GE.AND P2, PT, R12.reuse, RZ, PT ;  /* 0x000000ff0c00720c */ /* 0x040fe20003f46270 */
[----:B------:R-:W-:Y:S01]  /*7e50*/  FADD.FTZ R12, |R12|, |R13| ;  /* 0x4000000d0c0c7221 */ /* 0x000fe20000010200 */
[----:B------:R-:W-:-:S07]  /*7e60*/  MOV R3, 0x4016cbe4 ;  /* 0x4016cbe400037802 */ /* 0x000fce0000000f00 */
[----:B------:R-:W-:Y:S02]  /*7e70*/  @!P0 FSEL R0, R3, 0.78539818525314331055, !P2 ;  /* 0x3f490fdb03008808 */ /* 0x000fe40005000000 */
[----:B------:R-:W-:Y:S02]  /*7e80*/  @!P1 FSEL R0, RZ, 3.1415927410125732422, P2 ;  /* 0x40490fdbff009808 */ /* 0x000fe40001000000 */
[----:B------:R-:W-:Y:S02]  /*7e90*/  FSETP.GTU.FTZ.AND P0, PT, |R12|, +INF , PT ;  /* 0x7f8000000c00780b */ /* 0x000fe40003f1c200 */
[----:B------:R-:W-:-:S04]  /*7ea0*/  LOP3.LUT R13, R0, 0x80000000, R13, 0xb8, !PT ;  /* 0x80000000000d7812 */ /* 0x000fc800078eb80d */
[----:B------:R-:W-:Y:S01]  /*7eb0*/  FSEL R24, R12, R13, P0 ;  /* 0x0000000d0c187208 */ /* 0x000fe20000000000 */
[----:B------:R-:W-:Y:S05]  /*7ec0*/  BRA `(.L_x_6823) ;  /* 0x0000033000007947 */ /* 0x000fea0003800000 */
.L_x_6824:
        /* <DEDUP_REMOVED lines=17> */
.L_x_6831:
[----:B------:R-:W-:Y:S05]  /*7fe0*/  BSYNC B4 ;  /* 0x0000000000047941 */ /* 0x000fea0003800000 */
.L_x_6830:
        /* <DEDUP_REMOVED lines=18> */
.L_x_6833:
[----:B------:R-:W-:Y:S01]  /*8110*/  ISETP.GE.AND P0, PT, R12, RZ, PT ;  /* 0x000000ff0c00720c */ /* 0x000fe20003f06270 */
[----:B------:R-:W-:-:S12]  /*8120*/  IMAD.MOV.U32 R3, RZ, RZ, 0x3fd774eb ;  /* 0x3fd774ebff037424 */ /* 0x000fd800078e00ff */
[----:B------:R-:W-:-:S04]  /*8130*/  @P0 FFMA.FTZ R0, R3, 0.93318945169448852539, -R0 ;  /* 0x3f6ee58103000823 */ /* 0x000fc80000010800 */
[----:B------:R-:W-:Y:S02]  /*8140*/  @!P0 FFMA.FTZ R0, R3, 0.93318945169448852539, R0 ;  /* 0x3f6ee58103008823 */ /* 0x000fe40000010000 */
.L_x_6834:
[----:B------:R-:W-:Y:S05]  /*8150*/  BSYNC B1 ;  /* 0x0000000000017941 */ /* 0x000fea0003800000 */
.L_x_6832:
        /* <DEDUP_REMOVED lines=10> */
.L_x_6823:
[----:B------:R-:W-:Y:S05]  /*8200*/  BSYNC B3 ;  /* 0x0000000000037941 */ /* 0x000fea0003800000 */
.L_x_6820:
[----:B------:R-:W-:-:S13]  /*8210*/  ISETP.NE.AND P0, PT, R15, RZ, PT ;  /* 0x000000ff0f00720c */ /* 0x000fda0003f05270 */
[----:B-1----:R-:W-:Y:S01]  /*8220*/  @!P0 FADD.FTZ R25, -R25, -RZ ;  /* 0x800000ff19198221 */ /* 0x002fe20000010100 */
[----:B------:R-:W-:Y:S05]  /*8230*/  BRA `(.L_x_6794) ;  /* 0x00000db000007947 */ /* 0x000fea0003800000 */
.L_x_6798:
[----:B------:R-:W-:Y:S02]  /*8240*/  FADD.FTZ R24, -R26, 6.1232342629258392722e-17 ;  /* 0x248d31321a187421 */ /* 0x000fe40000010100 */
[----:B------:R-:W-:Y:S02]  /*8250*/  FADD.FTZ R25, -R27, -RZ ;  /* 0x800000ff1b197221 */ /* 0x000fe40000010100 */
[----:B------:R-:W-:Y:S01]  /*8260*/  FADD.FTZ R24, R24, 1.5707963705062866211 ;  /* 0x3fc90fdb18187421 */ /* 0x000fe20000010000 */
[----:B------:R-:W-:Y:S05]  /*8270*/  BRA `(.L_x_6794) ;  /* 0x00000d7000007947 */ /* 0x000fea0003800000 */
.L_x_6797:
[----:B------:R-:W-:Y:S02]  /*8280*/  FADD.FTZ R25, -R27, -RZ ;  /* 0x800000ff1b197221 */ /* 0x000fe40000010100 */
[----:B------:R-:W-:Y:S01]  /*8290*/  IMAD.MOV.U32 R24, RZ, RZ, RZ ;  /* 0x000000ffff187224 */ /* 0x000fe200078e00ff */
[----:B------:R-:W-:Y:S05]  /*82a0*/  BRA `(.L_x_6794) ;  /* 0x00000d4000007947 */ /* 0x000fea0003800000 */
.L_x_6796:
        /* <DEDUP_REMOVED lines=23> */
[----:B--23--:R-:W-:Y:S05]  /*8420*/  CALL.REL.NOINC `($__internal_7_$__cuda_sm3x_div_rn_ftz_f32_slowpath) ;  /* 0x0000992000007944 */ /* 0x00cfea0003c00000 */
.L_x_6839:
[----:B------:R-:W-:Y:S05]  /*8430*/  BSYNC B4 ;  /* 0x0000000000047941 */ /* 0x000fea0003800000 */
.L_x_6838:
        /* <DEDUP_REMOVED lines=18> */
.L_x_6841:
[----:B------:R-:W-:Y:S01]  /*8560*/  ISETP.GE.AND P0, PT, R26, RZ, PT ;  /* 0x000000ff1a00720c */ /* 0x000fe20003f06270 */
[----:B------:R-:W-:-:S12]  /*8570*/  IMAD.MOV.U32 R3, RZ, RZ, 0x3fd774eb ;  /* 0x3fd774ebff037424 */ /* 0x000fd800078e00ff */
[----:B------:R-:W-:-:S04]  /*8580*/  @P0 FFMA.FTZ R0, R3, 0.93318945169448852539, -R0 ;  /* 0x3f6ee58103000823 */ /* 0x000fc80000010800 */
[----:B------:R-:W-:Y:S02]  /*8590*/  @!P0 FFMA.FTZ R0, R3, 0.93318945169448852539, R0 ;  /* 0x3f6ee58103008823 */ /* 0x000fe40000010000 */
.L_x_6842:
[----:B------:R-:W-:Y:S05]  /*85a0*/  BSYNC B1 ;  /* 0x0000000000017941 */ /* 0x000fea0003800000 */
.L_x_6840:
        /* <DEDUP_REMOVED lines=13> */
.L_x_6837:
        /* <DEDUP_REMOVED lines=11> */
[----:B--23--:R-:W-:Y:S05]  /*8730*/  CALL.REL.NOINC `($__internal_7_$__cuda_sm3x_div_rn_ftz_f32_slowpath) ;  /* 0x0000961000007944 */ /* 0x00cfea0003c00000 */
.L_x_6845:
[----:B------:R-:W-:Y:S05]  /*8740*/  BSYNC B4 ;  /* 0x0000000000047941 */ /* 0x000fea0003800000 */
.L_x_6844:
        /* <DEDUP_REMOVED lines=18> */
.L_x_6847:
[----:B------:R-:W-:Y:S01]  /*8870*/  ISETP.GE.AND P0, PT, R26, RZ, PT ;  /* 0x000000ff1a00720c */ /* 0x000fe20003f06270 */
[----:B------:R-:W-:-:S12]  /*8880*/  IMAD.MOV.U32 R3, RZ, RZ, 0x3fd774eb ;  /* 0x3fd774ebff037424 */ /* 0x000fd800078e00ff */
[----:B------:R-:W-:-:S04]  /*8890*/  @P0 FFMA.FTZ R0, R3, 0.93318945169448852539, -R0 ;  /* 0x3f6ee58103000823 */ /* 0x000fc80000010800 */
[----:B------:R-:W-:Y:S02]  /*88a0*/  @!P0 FFMA.FTZ R0, R3, 0.93318945169448852539, R0 ;  /* 0x3f6ee58103008823 */ /* 0x000fe40000010000 */
.L_x_6848:
[----:B------:R-:W-:Y:S05]  /*88b0*/  BSYNC B1 ;  /* 0x0000000000017941 */ /* 0x000fea0003800000 */
.L_x_6846:
        /* <DEDUP_REMOVED lines=27> */
.L_x_6836:
[----:B------:R-:W-:Y:S01]  /*8a70*/  FMUL.FTZ R0, R26, 0.36787945032119750977 ;  /* 0x3ebc5ab21a007820 */ /* 0x000fe20000410000 */
[----:B------:R-:W0:Y:S01]  /*8a80*/  MUFU.RCP R8, R13 ;  /* 0x0000000d00087308 */ /* 0x000e220000001000 */
[----:B------:R-:W-:Y:S01]  /*8a90*/  FMUL.FTZ R3, R27, 0.36787945032119750977 ;  /* 0x3ebc5ab21b037820 */ /* 0x000fe20000410000 */
[----:B------:R-:W-:Y:S01]  /*8aa0*/  BSSY B4, `(.L_x_6849) ;  /* 0x000001e000047945 */ /* 0x000fe20003800000 */
        /* <DEDUP_REMOVED lines=26> */
[----:B------:R-:W-:Y:S01]  /*8c50*/  IMAD.MOV.U32 R6, RZ, RZ, R13 ;  /* 0x000000ffff067224 */ /* 0x000fe200078e000d */
[----:B------:R-:W-:-:S02]  /*8c60*/  MOV R0, 0x8c80 ;  /* 0x00008c8000007802 */ /* 0x000fc40000000f00 */
[----:B--23--:R-:W-:Y:S05]  /*8c70*/  CALL.REL.NOINC `($__internal_7_$__cuda_sm3x_div_rn_ftz_f32_slowpath) ;  /* 0x000090d000007944 */ /* 0x00cfea0003c00000 */
.L_x_6850:
[----:B------:R-:W-:Y:S05]  /*8c80*/  BSYNC B4 ;  /* 0x0000000000047941 */ /* 0x000fea0003800000 */
.L_x_6849:
        /* <DEDUP_REMOVED lines=18> */
.L_x_6852:
[----:B------:R-:W-:Y:S02]  /*8db0*/  ISETP.GE.AND P0, PT, R26, RZ, PT ;  /* 0x000000ff1a00720c */ /* 0x000fe40003f06270 */
[----:B------:R-:W-:-:S11]  /*8dc0*/  MOV R3, 0x3fd774eb ;  /* 0x3fd774eb00037802 */ /* 0x000fd60000000f00 */
[----:B------:R-:W-:-:S04]  /*8dd0*/  @P0 FFMA.FTZ R0, R3, 0.93318945169448852539, -R0 ;  /* 0x3f6ee58103000823 */ /* 0x000fc80000010800 */
[----:B------:R-:W-:Y:S02]  /*8de0*/  @!P0 FFMA.FTZ R0, R3, 0.93318945169448852539, R0 ;  /* 0x3f6ee58103008823 */ /* 0x000fe40000010000 */
.L_x_6853:
[----:B------:R-:W-:Y:S05]  /*8df0*/  BSYNC B1 ;  /* 0x0000000000017941 */ /* 0x000fea0003800000 */
.L_x_6851:
        /* <DEDUP_REMOVED lines=10> */
.L_x_6843:
[----:B------:R-:W-:Y:S05]  /*8ea0*/  BSYNC B3 ;  /* 0x0000000000037941 */ /* 0x000fea0003800000 */
.L_x_6835:
[----:B------:R-:W-:Y:S01]  /*8eb0*/  ISETP.NE.AND P0, PT, R15, RZ, PT ;  /* 0x000000ff0f00720c */ /* 0x000fe20003f05270 */
[----:B------:R-:W-:Y:S02]  /*8ec0*/  FADD.FTZ R25, R25, 0.69314718246459960938 ;  /* 0x3f31721819197421 */ /* 0x000fe40000010000 */
[----:B------:R-:W-:-:S10]  /*8ed0*/  FADD.FTZ R24, |R0|, -RZ ;  /* 0x800000ff00187221 */ /* 0x000fd40000010200 */
[----:B------:R-:W-:Y:S01]  /*8ee0*/  @!P0 FADD.FTZ R25, -R25, -RZ ;  /* 0x800000ff19198221 */ /* 0x000fe20000010100 */
[----:B------:R-:W-:Y:S05]  /*8ef0*/  BRA `(.L_x_6794) ;  /* 0x000000f000007947 */ /* 0x000fea0003800000 */
.L_x_6795:
        /* <DEDUP_REMOVED lines=15> */
.L_x_6794:
[----:B------:R-:W-:Y:S05]  /*8ff0*/  BSYNC B0 ;  /* 0x0000000000007941 */ /* 0x000fea0003800000 */
.L_x_6793:
[----:B------:R-:W-:Y:S01]  /*9000*/  IADD3 R3, R2, 0x100, RZ ;  /* 0x0000010002037810 */ /* 0x000fe20007ffe0ff */
[----:B------:R-:W-:Y:S01]  /*9010*/  BSSY B0, `(.L_x_6854) ;  /* 0x000027f000007945 */ /* 0x000fe20003800000 */
[----:B------:R-:W-:Y:S01]  /*9020*/  IMAD.MOV.U32 R27, RZ, RZ, RZ ;  /* 0x000000ffff1b7224 */ /* 0x000fe200078e00ff */
[----:B------:R-:W-:Y:S01]  /*9030*/  CS2R R28, SRZ ;  /* 0x00000000001c7805 */ /* 0x000fe2000001ff00 */
[----:B------:R-:W-:-:S13]  /*9040*/  ISETP.GE.AND P0, PT, R3, R30, PT ;  /* 0x0000001e0300720c */ /* 0x000fda0003f06270 */
[----:B------:R-:W-:Y:S05]  /*9050*/  @P0 BRA `(.L_x_6855) ;  /* 0x000027a000000947 */ /* 0x000fea0003800000 */
[C---:B--2---:R-:W-:Y:S01]  /*9060*/  FSETP.GTU.FTZ.AND P0, PT, |R18|.reuse, +INF , PT ;  /* 0x7f8000001200780b */ /* 0x044fe20003f1c200 */
        /* <DEDUP_REMOVED lines=28> */
[----:B------:R-:W-:Y:S02]  /*9230*/  FMUL.FTZ R8, R8, R8 ;  /* 0x0000000808087220 */ /* 0x000fe40000410000 */
[----:B------:R-:W-:Y:S02]  /*9240*/  FADD.FTZ R4, R12, -1 ;  /* 0xbf8000000c047421 */ /* 0x000fe40000010000 */
[----:B------:R-:W-:Y:S02]  /*9250*/  FFMA.FTZ R8, R9, R9, R8 ;  /* 0x0000000909087223 */ /* 0x000fe40000010008 */
[----:B------:R-:W-:-:S04]  /*9260*/  FADD.FTZ R9, |R4|, -RZ ;  /* 0x800000ff04097221 */ /* 0x000fc80000010200 */
[----:B------:R-:W0:Y:S01]  /*9270*/  MUFU.SQRT R8, R8 ;  /* 0x0000000800087308 */ /* 0x000e220000002000 */
[CC--:B------:R-:W-:Y:S02]  /*9280*/  IMNMX R13, R6.reuse, R9.reuse, !PT ;  /* 0x00000009060d7217 */ /* 0x0c0fe40007800200 */
[----:B------:R-:W-:Y:S02]  /*9290*/  IMNMX R6, R6, R9, PT ;  /* 0x0000000906067217 */ /* 0x000fe40003800200 */
[----:B------:R-:W-:Y:S02]  /*92a0*/  LOP3.LUT R9, R13, 0xfe000000, RZ, 0xc0, !PT ;  /* 0xfe0000000d097812 */ /* 0x000fe400078ec0ff */
[----:B------:R-:W-:Y:S02]  /*92b0*/  FSETP.NEU.FTZ.AND P1, PT, R6, RZ, PT ;  /* 0x000000ff0600720b */ /* 0x000fe40003f3d000 */
[C---:B------:R-:W-:Y:S02]  /*92c0*/  IADD3 R17, -R9.reuse, 0x7e800000, RZ ;  /* 0x7e80000009117810 */ /* 0x040fe40007ffe1ff */
[----:B------:R-:W-:Y:S01]  /*92d0*/  LOP3.LUT R9, R9, 0x800000, RZ, 0xfc, !PT ;  /* 0x0080000009097812 */ /* 0x000fe200078efcff */
[----:B0-----:R-:W-:Y:S01]  /*92e0*/  @P0 FMUL.FTZ R0, R8, R7 ;  /* 0x0000000708000220 */ /* 0x001fe20000410000 */
[----:B------:R-:W-:Y:S01]  /*92f0*/  FSETP.NEU.FTZ.AND P0, PT, R5, +INF , PT ;  /* 0x7f8000000500780b */ /* 0x000fe20003f1d000 */
[----:B------:R-:W-:-:S02]  /*9300*/  FMUL.FTZ R7, R6, R17 ;  /* 0x0000001106077220 */ /* 0x000fc40000410000 */
[----:B------:R-:W-:Y:S02]  /*9310*/  FMUL.FTZ R17, R13, R17 ;  /* 0x000000110d117220 */ /* 0x000fe40000410000 */
[----:B------:R-:W-:-:S04]  /*9320*/  FMUL.FTZ R20, R7, R7 ;  /* 0x0000000707147220 */ /* 0x000fc80000410000 */
[----:B------:R-:W-:-:S06]  /*9330*/  FFMA.FTZ R20, R17, R17, R20 ;  /* 0x0000001111147223 */ /* 0x000fcc0000010014 */
[----:B------:R-:W0:Y:S02]  /*9340*/  MUFU.SQRT R20, R20 ;  /* 0x0000001400147308 */ /* 0x000e240000002000 */
[----:B0-----:R-:W-:Y:S01]  /*9350*/  @P1 FMUL.FTZ R13, R20, R9 ;  /* 0x00000009140d1220 */ /* 0x001fe20000410000 */
[----:B------:R-:W-:Y:S02]  /*9360*/  FSETP.NEU.FTZ.AND P1, PT, R6, +INF , PT ;  /* 0x7f8000000600780b */ /* 0x000fe40003f3d000 */
[----:B------:R-:W-:Y:S02]  /*9370*/  FSEL R6, R0, +INF , P0 ;  /* 0x7f80000000067808 */ /* 0x000fe40000000000 */
        /* <DEDUP_REMOVED lines=32> */
[----:B------:R-:W-:-:S05]  /*9580*/  IADD3 R8, -R9, 0x40800000, RZ ;  /* 0x4080000009087810 */ /* 0x000fca0007ffe1ff */
[----:B------:R-:W-:Y:S01]  /*9590*/  FFMA.FTZ R17, R8, R17, -1 ;  /* 0xbf80000008117423 */ /* 0x000fe20000010011 */
[----:B------:R-:W-:Y:S02]  /*95a0*/  IADD3 R8, R0, -R9, RZ ;  /* 0x8000000900087210 */ /* 0x000fe40007ffe0ff */
[----:B------:R-:W0:Y:S03]  /*95b0*/  I2F R9, R9 ;  /* 0x0000000900097306 */ /* 0x000e260000201400 */
[----:B------:R-:W-:Y:S02]  /*95c0*/  FADD.FTZ R8, R8, R17 ;  /* 0x0000001108087221 */ /* 0x000fe40000010000 */
[----:B------:R-:W-:-:S04]  /*95d0*/  IMAD.MOV.U32 R17, RZ, RZ, 0x3d39bf78 ;  /* 0x3d39bf78ff117424 */ /* 0x000fc800078e00ff */
        /* <DEDUP_REMOVED lines=19> */
.L_x_6863:
        /* <DEDUP_REMOVED lines=10> */
.L_x_6865:
[----:B------:R-:W-:-:S04]  /*97b0*/  FADD.FTZ R0, -R3, R6 ;  /* 0x0000000603007221 */ /* 0x000fc80000010100 */
[----:B------:R-:W-:Y:S02]  /*97c0*/  FMUL.FTZ R0, R0, 0.5 ;  /* 0x3f00000000007820 */ /* 0x000fe40000410000 */
.L_x_6866:
[----:B------:R-:W-:Y:S05]  /*97d0*/  BSYNC B2 ;  /* 0x0000000000027941 */ /* 0x000fea0003800000 */
.L_x_6864:
        /* <DEDUP_REMOVED lines=11> */
.L_x_6868:
[----:B------:R-:W-:-:S04]  /*9890*/  FADD.FTZ R7, R5, -R8 ;  /* 0x8000000805077221 */ /* 0x000fc80000010000 */
[----:B------:R-:W-:Y:S02]  /*98a0*/  FMUL.FTZ R7, R7, 0.5 ;  /* 0x3f00000007077820 */ /* 0x000fe40000410000 */
.L_x_6869:
[----:B------:R-:W-:Y:S05]  /*98b0*/  BSYNC B2 ;  /* 0x0000000000027941 */ /* 0x000fea0003800000 */
.L_x_6867:
[----:B------:R-:W-:Y:S02]  /*98c0*/  FADD.FTZ R7, R7, R0 ;  /* 0x0000000007077221 */ /* 0x000fe40000010000 */
[----:B------:R-:W-:Y:S02]  /*98d0*/  FADD.FTZ R0, R13, 1 ;  /* 0x3f8000000d007421 */ /* 0x000fe40000010000 */
[----:B------:R-:W-:Y:S02]  /*98e0*/  IMAD.MOV.U32 R20, RZ, RZ, 0x3e800000 ;  /* 0x3e800000ff147424 */ /* 0x000fe400078e00ff */
[----:B------:R-:W-:-:S04]  /*98f0*/  FMUL.FTZ R8, R0, R7 ;  /* 0x0000000700087220 */ /* 0x000fc80000410000 */
[----:B------:R-:W0:Y:S02]  /*9900*/  MUFU.SQRT R0, R8 ;  /* 0x0000000800007308 */ /* 0x000e240000002000 */
[----:B0-----:R-:W-:-:S04]  /*9910*/  FADD.FTZ R0, R7, R0 ;  /* 0x0000000007007221 */ /* 0x001fc80000010000 */
[C---:B------:R-:W-:Y:S01]  /*9920*/  FADD.FTZ.RZ R7, R0.reuse, 1 ;  /* 0x3f80000000077421 */ /* 0x040fe2000001c000 */
[----:B------:R-:W-:-:S04]  /*9930*/  ISETP.GE.U32.AND P0, PT, R0, 0x7f800000, PT ;  /* 0x7f8000000000780c */ /* 0x000fc80003f06070 */
[----:B------:R-:W-:-:S04]  /*9940*/  IADD3 R7, R7, -0x3f400000, RZ ;  /* 0xc0c0000007077810 */ /* 0x000fc80007ffe0ff */
[----:B------:R-:W-:-:S04]  /*9950*/  LOP3.LUT R7, R7, 0xff800000, RZ, 0xc0, !PT ;  /* 0xff80000007077812 */ /* 0x000fc800078ec0ff */
[----:B------:R-:W-:-:S05]  /*9960*/  IADD3 R9, -R7, 0x40800000, RZ ;  /* 0x4080000007097810 */ /* 0x000fca0007ffe1ff */
[----:B------:R-:W-:Y:S02]  /*9970*/  FFMA.FTZ R20, R9, R20, -1 ;  /* 0xbf80000009147423 */ /* 0x000fe40000010014 */
[----:B------:R-:W-:Y:S02]  /*9980*/  IMAD.IADD R9, R0, 0x1, -R7 ;  /* 0x0000000100097824 */ /* 0x000fe400078e0a07 */
[----:B------:R-:W0:Y:S02]  /*9990*/  I2F R7, R7 ;  /* 0x0000000700077306 */ /* 0x000e240000201400 */
[----:B------:R-:W-:Y:S02]  /*99a0*/  FADD.FTZ R9, R9, R20 ;  /* 0x0000001409097221 */ /* 0x000fe40000010000 */
[----:B------:R-:W-:-:S04]  /*99b0*/  IMAD.MOV.U32 R20, RZ, RZ, 0x3d39bf78 ;  /* 0x3d39bf78ff147424 */ /* 0x000fc800078e00ff */
[----:B------:R-:W-:-:S04]  /*99c0*/  FFMA.FTZ R8, R9, -R20, 0.10546888411045074463 ;  /* 0x3dd8001209087423 */ /* 0x000fc80000010814 */
[----:B------:R-:W-:-:S04]  /*99d0*/  FFMA.FTZ R8, R9, R8, -0.13229703903198242188 ;  /* 0xbe0778e009087423 */ /* 0x000fc80000010008 */
[----:B------:R-:W-:Y:S02]  /*99e0*/  FFMA.FTZ R8, R9, R8, 0.14491446316242218018 ;  /* 0x3e14647509087423 */ /* 0x000fe40000010008 */
[----:B0-----:R-:W-:Y:S02]  /*99f0*/  FMUL.FTZ R29, R7, 1.1920928955078125e-07 ;  /* 0x34000000071d7820 */ /* 0x001fe40000410000 */
        /* <DEDUP_REMOVED lines=15> */
.L_x_6862:
[----:B------:R0:W2:Y:S02]  /*9af0*/  MUFU.SQRT R29, R14 ;  /* 0x0000000e001d7308 */ /* 0x0000a40000002000 */
.L_x_6861:
[----:B------:R-:W-:Y:S05]  /*9b00*/  BSYNC B1 ;  /* 0x0000000000017941 */ /* 0x000fea0003800000 */
.L_x_6860:
        /* <DEDUP_REMOVED lines=24> */
.L_x_6876:
[----:B------:R-:W-:-:S04]  /*9c90*/  FADD.FTZ R3, -R3, R6 ;  /* 0x0000000603037221 */ /* 0x000fc80000010100 */
[----:B------:R-:W-:Y:S02]  /*9ca0*/  FMUL.FTZ R3, R3, 0.5 ;  /* 0x3f00000003037820 */ /* 0x000fe40000410000 */
.L_x_6877:
[----:B------:R-:W-:Y:S05]  /*9cb0*/  BSYNC B2 ;  /* 0x0000000000027941 */ /* 0x000fea0003800000 */
.L_x_6875:
        /* <DEDUP_REMOVED lines=10> */
.L_x_6879:
[----:B------:R-:W-:-:S04]  /*9d60*/  FADD.FTZ R4, -R4, R5 ;  /* 0x0000000504047221 */ /* 0x000fc80000010100 */
[----:B------:R-:W-:Y:S02]  /*9d70*/  FMUL.FTZ R4, R4, 0.5 ;  /* 0x3f00000004047820 */ /* 0x000fe40000410000 */
.L_x_6880:
[----:B------:R-:W-:Y:S05]  /*9d80*/  BSYNC B2 ;  /* 0x0000000000027941 */ /* 0x000fea0003800000 */
.L_x_6878:
[----:B------:R-:W-:Y:S01]  /*9d90*/  FADD.FTZ R4, R4, R3 ;  /* 0x0000000304047221 */ /* 0x000fe20000010000 */
[----:B------:R-:W-:Y:S01]  /*9da0*/  PLOP3.LUT P0, PT, PT, PT, PT, 0x80, 0x0 ;  /* 0x000000000000781c */ /* 0x000fe20003f0f070 */
[----:B------:R-:W-:-:S04]  /*9db0*/  FADD.FTZ R13, R12, R13 ;  /* 0x0000000d0c0d7221 */ /* 0x000fc80000010000 */
[----:B------:R-:W-:-:S06]  /*9dc0*/  FMUL.FTZ R13, R13, R4 ;  /* 0x000000040d0d7220 */ /* 0x000fcc0000410000 */
[----:B------:R-:W4:Y:S01]  /*9dd0*/  MUFU.SQRT R13, R13 ;  /* 0x0000000d000d7308 */ /* 0x000f220000002000 */
[----:B------:R-:W-:Y:S05]  /*9de0*/  BRA `(.L_x_6872) ;  /* 0x000001a000007947 */ /* 0x000fea0003800000 */
.L_x_6874:
        /* <DEDUP_REMOVED lines=15> */
.L_x_6873:
        /* <DEDUP_REMOVED lines=8> */
.L_x_6871:
[----:B------:R-:W-:Y:S01]  /*9f60*/  PLOP3.LUT P0, PT, PT, PT, PT, 0x80, 0x0 ;  /* 0x000000000000781c */ /* 0x000fe20003f0f070 */
[----:B------:R-:W-:Y:S02]  /*9f70*/  FMUL.FTZ R13, R13, 16777216 ;  /* 0x4b8000000d0d7820 */ /* 0x000fe40000410000 */
[----:B------:R-:W-:-:S05]  /*9f80*/  FMUL.FTZ R12, R12, 16777216 ;  /* 0x4b8000000c0c7820 */ /* 0x000fca0000410000 */
.L_x_6872:
[----:B------:R-:W-:Y:S05]  /*9f90*/  BSYNC B1 ;  /* 0x0000000000017941 */ /* 0x000fea0003800000 */
.L_x_6870:
        /* <DEDUP_REMOVED lines=33> */
.L_x_6883:
[----:B------:R-:W-:Y:S01]  /*a1b0*/  IMAD.MOV.U32 R4, RZ, RZ, 0x3f000000 ;  /* 0x3f000000ff047424 */ /* 0x000fe200078e00ff */
[C---:B------:R-:W-:Y:S01]  /*a1c0*/  FSETP.GT.FTZ.AND P0, PT, |R0|.reuse, 0.56000000238418579102, PT ;  /* 0x3f0f5c290000780b */ /* 0x040fe20003f14200 */
[C---:B------:R-:W-:Y:S01]  /*a1d0*/  FADD.FTZ R3, |R0|.reuse, -RZ ;  /* 0x800000ff00037221 */ /* 0x040fe20000010200 */
[----:B------:R-:W-:-:S03]  /*a1e0*/  FSETP.NEU.FTZ.AND P1, PT, |R0|, 1, PT ;  /* 0x3f8000000000780b */ /* 0x000fc60003f3d200 */
        /* <DEDUP_REMOVED lines=24> */
.L_x_6882:
        /* <DEDUP_REMOVED lines=19> */
[----:B-123--:R-:W-:Y:S05]  /*a4a0*/  CALL.REL.NOINC `($__internal_7_$__cuda_sm3x_div_rn_ftz_f32_slowpath) ;  /* 0x000078a000007944 */ /* 0x00efea0003c00000 */
.L_x_6887:
[----:B------:R-:W-:Y:S05]  /*a4b0*/  BSYNC B4 ;  /* 0x0000000000047941 */ /* 0x000fea0003800000 */
.L_x_6886:
        /* <DEDUP_REMOVED lines=18> */
.L_x_6889:
[----:B------:R-:W-:Y:S01]  /*a5e0*/  ISETP.GE.AND P0, PT, R12, RZ, PT ;  /* 0x000000ff0c00720c */ /* 0x000fe20003f06270 */
[----:B------:R-:W-:-:S12]  /*a5f0*/  IMAD.MOV.U32 R3, RZ, RZ, 0x3fd774eb ;  /* 0x3fd774ebff037424 */ /* 0x000fd800078e00ff */
[----:B------:R-:W-:-:S04]  /*a600*/  @P0 FFMA.FTZ R0, R3, 0.93318945169448852539, -R0 ;  /* 0x3f6ee58103000823 */ /* 0x000fc80000010800 */
[----:B------:R-:W-:Y:S02]  /*a610*/  @!P0 FFMA.FTZ R0, R3, 0.93318945169448852539, R0 ;  /* 0x3f6ee58103008823 */ /* 0x000fe40000010000 */
.L_x_6890:
[----:B------:R-:W-:Y:S05]  /*a620*/  BSYNC B1 ;  /* 0x0000000000017941 */ /* 0x000fea0003800000 */
.L_x_6888:
[----:B------:R-:W-:Y:S01]  /*a630*/  FSETP.NEU.FTZ.AND P0, PT, |R12|, |R13|, PT ;  /* 0x4000000d0c00720b */ /* 0x000fe20003f1d200 */
        /* <DEDUP_REMOVED lines=10> */
.L_x_6885:
        /* <DEDUP_REMOVED lines=17> */
.L_x_6892:
[----:B------:R-:W-:Y:S05]  /*a7f0*/  BSYNC B4 ;  /* 0x0000000000047941 */ /* 0x000fea0003800000 */
.L_x_6891:
        /* <DEDUP_REMOVED lines=18> */
.L_x_6894:
[----:B------:R-:W-:Y:S01]  /*a920*/  ISETP.GE.AND P0, PT, R12, RZ, PT ;  /* 0x000000ff0c00720c */ /* 0x000fe20003f06270 */
[----:B------:R-:W-:-:S12]  /*a930*/  IMAD.MOV.U32 R3, RZ, RZ, 0x3fd774eb ;  /* 0x3fd774ebff037424 */ /* 0x000fd800078e00ff */
[----:B------:R-:W-:-:S04]  /*a940*/  @P0 FFMA.FTZ R0, R3, 0.93318945169448852539, -R0 ;  /* 0x3f6ee58103000823 */ /* 0x000fc80000010800 */
[----:B------:R-:W-:Y:S02]  /*a950*/  @!P0 FFMA.FTZ R0, R3, 0.93318945169448852539, R0 ;  /* 0x3f6ee58103008823 */ /* 0x000fe40000010000 */
.L_x_6895:
[----:B------:R-:W-:Y:S05]  /*a960*/  BSYNC B1 ;  /* 0x0000000000017941 */ /* 0x000fea0003800000 */
.L_x_6893:
        /* <DEDUP_REMOVED lines=10> */
.L_x_6884:
[----:B------:R-:W-:Y:S05]  /*aa10*/  BSYNC B3 ;  /* 0x0000000000037941 */ /* 0x000fea0003800000 */
.L_x_6881:
[----:B------:R-:W-:-:S13]  /*aa20*/  ISETP.NE.AND P0, PT, R15, RZ, PT ;  /* 0x000000ff0f00720c */ /* 0x000fda0003f05270 */
[----:B--2---:R-:W-:Y:S01]  /*aa30*/  @!P0 FADD.FTZ R29, -R29, -RZ ;  /* 0x800000ff1d1d8221 */ /* 0x004fe20000010100 */
[----:B------:R-:W-:Y:S05]  /*aa40*/  BRA `(.L_x_6855) ;  /* 0x00000db000007947 */ /* 0x000fea0003800000 */
.L_x_6859:
[----:B------:R-:W-:Y:S02]  /*aa50*/  FADD.FTZ R18, -R18, 6.1232342629258392722e-17 ;  /* 0x248d313212127421 */ /* 0x000fe40000010100 */
[----:B------:R-:W-:Y:S02]  /*aa60*/  FADD.FTZ R29, -R19, -RZ ;  /* 0x800000ff131d7221 */ /* 0x000fe40000010100 */
[----:B------:R-:W-:Y:S01]  /*aa70*/  FADD.FTZ R28, R18, 1.5707963705062866211 ;  /* 0x3fc90fdb121c7421 */ /* 0x000fe20000010000 */
[----:B------:R-:W-:Y:S05]  /*aa80*/  BRA `(.L_x_6855) ;  /* 0x00000d7000007947 */ /* 0x000fea0003800000 */
.L_x_6858:
[----:B------:R-:W-:Y:S02]  /*aa90*/  FADD.FTZ R29, -R19, -RZ ;  /* 0x800000ff131d7221 */ /* 0x000fe40000010100 */
[----:B------:R-:W-:Y:S01]  /*aaa0*/  IMAD.MOV.U32 R28, RZ, RZ, RZ ;  /* 0x000000ffff1c7224 */ /* 0x000fe200078e00ff */
[----:B------:R-:W-:Y:S05]  /*aab0*/  BRA `(.L_x_6855) ;  /* 0x00000d4000007947 */ /* 0x000fea0003800000 */
.L_x_6857:
        /* <DEDUP_REMOVED lines=23> */
[----:B-1-3--:R-:W-:Y:S05]  /*ac30*/  CALL.REL.NOINC `($__internal_7_$__cuda_sm3x_div_rn_ftz_f32_slowpath) ;  /* 0x0000711000007944 */ /* 0x00afea0003c00000 */
.L_x_6900:
[----:B------:R-:W-:Y:S05]  /*ac40*/  BSYNC B4 ;  /* 0x0000000000047941 */ /* 0x000fea0003800000 */
.L_x_6899:
        /* <DEDUP_REMOVED lines=18> */
.L_x_6902:
[----:B------:R-:W-:Y:S02]  /*ad70*/  ISETP.GE.AND P0, PT, R18, RZ, PT ;  /* 0x000000ff1200720c */ /* 0x000fe40003f06270 */
[----:B------:R-:W-:-:S11]  /*ad80*/  MOV R3, 0x3fd774eb ;  /* 0x3fd774eb00037802 */ /* 0x000fd60000000f00 */
[----:B------:R-:W-:-:S04]  /*ad90*/  @P0 FFMA.FTZ R0, R3, 0.93318945169448852539, -R0 ;  /* 0x3f6ee58103000823 */ /* 0x000fc80000010800 */
[----:B------:R-:W-:Y:S02]  /*ada0*/  @!P0 FFMA.FTZ R0, R3, 0.93318945169448852539, R0 ;  /* 0x3f6ee58103008823 */ /* 0x000fe40000010000 */
.L_x_6903:
[----:B------:R-:W-:Y:S05]  /*adb0*/  BSYNC B1 ;  /* 0x0000000000017941 */ /* 0x000fea0003800000 */
.L_x_6901:
        /* <DEDUP_REMOVED lines=13> */
.L_x_6898:
[----:B------:R-:W0:Y:S01]  /*ae90*/  MUFU.RCP R0, R13 ;  /* 0x0000000d00007308 */ /* 0x000e220000001000 */
[----:B------:R-:W-:Y:S07]  /*aea0*/  BSSY B4, `(.L_x_6905) ;  /* 0x000000b000047945 */ /* 0x000fee0003800000 */
        /* <DEDUP_REMOVED lines=10> */
.L_x_6906:
[----:B------:R-:W-:Y:S05]  /*af50*/  BSYNC B4 ;  /* 0x0000000000047941 */ /* 0x000fea0003800000 */
.L_x_6905:
        /* <DEDUP_REMOVED lines=18> */
.L_x_6908:
[----:B------:R-:W-:Y:S01]  /*b080*/  ISETP.GE.AND P0, PT, R18, RZ, PT ;  /* 0x000000ff1200720c */ /* 0x000fe20003f06270 */
[----:B------:R-:W-:-:S12]  /*b090*/  IMAD.MOV.U32 R3, RZ, RZ, 0x3fd774eb ;  /* 0x3fd774ebff037424 */ /* 0x000fd800078e00ff */
[----:B------:R-:W-:-:S04]  /*b0a0*/  @P0 FFMA.FTZ R0, R3, 0.93318945169448852539, -R0 ;  /* 0x3f6ee58103000823 */ /* 0x000fc80000010800 */
[----:B------:R-:W-:Y:S02]  /*b0b0*/  @!P0 FFMA.FTZ R0, R3, 0.93318945169448852539, R0 ;  /* 0x3f6ee58103008823 */ /* 0x000fe40000010000 */
.L_x_6909:
[----:B------:R-:W-:Y:S05]  /*b0c0*/  BSYNC B1 ;  /* 0x0000000000017941 */ /* 0x000fea0003800000 */
.L_x_6907:
        /* <DEDUP_REMOVED lines=27> */
.L_x_6897:
[----:B------:R-:W-:Y:S01]  /*b280*/  FMUL.FTZ R0, R18, 0.36787945032119750977 ;  /* 0x3ebc5ab212007820 */ /* 0x000fe20000410000 */
[----:B------:R-:W0:Y:S01]  /*b290*/  MUFU.RCP R8, R13 ;  /* 0x0000000d00087308 */ /* 0x000e220000001000 */
[----:B------:R-:W-:Y:S01]  /*b2a0*/  FMUL.FTZ R3, R19, 0.36787945032119750977 ;  /* 0x3ebc5ab213037820 */ /* 0x000fe20000410000 */
[----:B------:R-:W-:Y:S01]  /*b2b0*/  HFMA2.MMA R29, -RZ, RZ, 1.875, 0 ;  /* 0x3f800000ff1d7435 */ /* 0x000fe200000001ff */
        /* <DEDUP_REMOVED lines=23> */
[----:B------:R-:W2:Y:S01]  /*b430*/  FCHK P0, R7, R13 ;  /* 0x0000000d07007302 */ /* 0x000ea20000000000 */
[----:B0-----:R-:W-:Y:S01]  /*b440*/  FFMA.FTZ R29, R4, 0.69314718246459960938, R29 ;  /* 0x3f317218041d7823 */ /* 0x001fe2000001001d */
[----:B--2---:R-:W-:Y:S06]  /*b450*/  @!P0 BRA `(.L_x_6911) ;  /* 0x0000003000008947 */ /* 0x004fec0003800000 */
[----:B------:R-:W-:Y:S01]  /*b460*/  IMAD.MOV.U32 R6, RZ, RZ, R13 ;  /* 0x000000ffff067224 */ /* 0x000fe200078e000d */
[----:B------:R-:W-:-:S02]  /*b470*/  MOV R0, 0xb490 ;  /* 0x0000b49000007802 */ /* 0x000fc40000000f00 */
[----:B-1-3--:R-:W-:Y:S05]  /*b480*/  CALL.REL.NOINC `($__internal_7_$__cuda_sm3x_div_rn_ftz_f32_slowpath) ;  /* 0x000068c000007944 */ /* 0x00afea0003c00000 */
.L_x_6911:
[----:B------:R-:W-:Y:S05]  /*b490*/  BSYNC B4 ;  /* 0x0000000000047941 */ /* 0x000fea0003800000 */
.L_x_6910:
        /* <DEDUP_REMOVED lines=18> */
.L_x_6913:
[----:B------:R-:W-:Y:S01]  /*b5c0*/  ISETP.GE.AND P0, PT, R18, RZ, PT ;  /* 0x000000ff1200720c */ /* 0x000fe20003f06270 */
[----:B------:R-:W-:-:S12]  /*b5d0*/  IMAD.MOV.U32 R3, RZ, RZ, 0x3fd774eb ;  /* 0x3fd774ebff037424 */ /* 0x000fd800078e00ff */
[----:B------:R-:W-:-:S04]  /*b5e0*/  @P0 FFMA.FTZ R0, R3, 0.93318945169448852539, -R0 ;  /* 0x3f6ee58103000823 */ /* 0x000fc80000010800 */
[----:B------:R-:W-:Y:S02]  /*b5f0*/  @!P0 FFMA.FTZ R0, R3, 0.93318945169448852539, R0 ;  /* 0x3f6ee58103008823 */ /* 0x000fe40000010000 */
.L_x_6914:
[----:B------:R-:W-:Y:S05]  /*b600*/  BSYNC B1 ;  /* 0x0000000000017941 */ /* 0x000fea0003800000 */
.L_x_6912:
        /* <DEDUP_REMOVED lines=10> */
.L_x_6904:
[----:B------:R-:W-:Y:S05]  /*b6b0*/  BSYNC B3 ;  /* 0x0000000000037941 */ /* 0x000fea0003800000 */
.L_x_6896:
[----:B------:R-:W-:Y:S01]  /*b6c0*/  ISETP.NE.AND P0, PT, R15, RZ, PT ;  /* 0x000000ff0f00720c */ /* 0x000fe20003f05270 */
[----:B------:R-:W-:Y:S02]  /*b6d0*/  FADD.FTZ R29, R29, 0.69314718246459960938 ;  /* 0x3f3172181d1d7421 */ /* 0x000fe40000010000 */
[----:B------:R-:W-:-:S10]  /*b6e0*/  FADD.FTZ R28, |R0|, -RZ ;  /* 0x800000ff001c7221 */ /* 0x000fd40000010200 */
[----:B------:R-:W-:Y:S01]  /*b6f0*/  @!P0 FADD.FTZ R29, -R29, -RZ ;  /* 0x800000ff1d1d8221 */ /* 0x000fe20000010100 */
[----:B------:R-:W-:Y:S05]  /*b700*/  BRA `(.L_x_6855) ;  /* 0x000000f000007947 */ /* 0x000fea0003800000 */
.L_x_6856:
        /* <DEDUP_REMOVED lines=15> */
.L_x_6855:
[----:B------:R-:W-:Y:S05]  /*b800*/  BSYNC B0 ;  /* 0x0000000000007941 */ /* 0x000fea0003800000 */
.L_x_6854:
[----:B------:R-:W-:Y:S01]  /*b810*/  IADD3 R3, R2, 0x180, RZ ;  /* 0x0000018002037810 */ /* 0x000fe20007ffe0ff */
[----:B------:R-:W-:Y:S01]  /*b820*/  BSSY B0, `(.L_x_6915) ;  /* 0x000027e000007945 */ /* 0x000fe20003800000 */
[----:B-1----:R-:W-:Y:S02]  /*b830*/  IMAD.MOV.U32 R26, RZ, RZ, RZ ;  /* 0x000000ffff1a7224 */ /* 0x002fe400078e00ff */
[----:B------:R-:W-:-:S13]  /*b840*/  ISETP.GE.AND P0, PT, R3, R30, PT ;  /* 0x0000001e0300720c */ /* 0x000fda0003f06270 */
[----:B------:R-:W-:Y:S05]  /*b850*/  @P0 BRA `(.L_x_6916) ;  /* 0x000027a000000947 */ /* 0x000fea0003800000 */
[C---:B---3--:R-:W-:Y:S01]  /*b860*/  FSETP.GTU.FTZ.AND P0, PT, |R22|.reuse, +INF , PT ;  /* 0x7f8000001600780b */ /* 0x048fe20003f1c200 */
        /* <DEDUP_REMOVED lines=22> */
[----:B--2---:R-:W-:Y:S01]  /*b9d0*/  FADD.FTZ R18, |R4|, -RZ ;  /* 0x800000ff04127221 */ /* 0x004fe20000010200 */
        /* <DEDUP_REMOVED lines=83> */
.L_x_6924:
        /* <DEDUP_REMOVED lines=10> */
.L_x_6926:
[----:B------:R-:W-:-:S04]  /*bfb0*/  FADD.FTZ R0, -R3, R6 ;  /* 0x0000000603007221 */ /* 0x000fc80000010100 */
[----:B------:R-:W-:Y:S02]  /*bfc0*/  FMUL.FTZ R0, R0, 0.5 ;  /* 0x3f00000000007820 */ /* 0x000fe40000410000 */
.L_x_6927:
[----:B------:R-:W-:Y:S05]  /*bfd0*/  BSYNC B2 ;  /* 0x0000000000027941 */ /* 0x000fea0003800000 */
.L_x_6925:
        /* <DEDUP_REMOVED lines=11> */
.L_x_6929:
[----:B------:R-:W-:-:S04]  /*c090*/  FADD.FTZ R7, R5, -R8 ;  /* 0x8000000805077221 */ /* 0x000fc80000010000 */
[----:B------:R-:W-:Y:S02]  /*c0a0*/  FMUL.FTZ R7, R7, 0.5 ;  /* 0x3f00000007077820 */ /* 0x000fe40000410000 */
.L_x_6930:
[----:B------:R-:W-:Y:S05]  /*c0b0*/  BSYNC B2 ;  /* 0x0000000000027941 */ /* 0x000fea0003800000 */
.L_x_6928:
[----:B------:R-:W-:Y:S01]  /*c0c0*/  FADD.FTZ R7, R7, R0 ;  /* 0x0000000007077221 */ /* 0x000fe20000010000 */
[----:B------:R-:W-:Y:S01]  /*c0d0*/  HFMA2.MMA R18, -RZ, RZ, 1.625, 0 ;  /* 0x3e800000ff127435 */ /* 0x000fe200000001ff */
        /* <DEDUP_REMOVED lines=33> */
.L_x_6923:
[----:B------:R0:W1:Y:S02]  /*c2f0*/  MUFU.SQRT R27, R14 ;  /* 0x0000000e001b7308 */ /* 0x0000640000002000 */
.L_x_6922:
[----:B------:R-:W-:Y:S05]  /*c300*/  BSYNC B1 ;  /* 0x0000000000017941 */ /* 0x000fea0003800000 */
.L_x_6921:
        /* <DEDUP_REMOVED lines=24> */
.L_x_6937:
[----:B------:R-:W-:-:S04]  /*c490*/  FADD.FTZ R3, -R3, R6 ;  /* 0x0000000603037221 */ /* 0x000fc80000010100 */
[----:B------:R-:W-:Y:S02]  /*c4a0*/  FMUL.FTZ R3, R3, 0.5 ;  /* 0x3f00000003037820 */ /* 0x000fe40000410000 */
.L_x_6938:
[----:B------:R-:W-:Y:S05]  /*c4b0*/  BSYNC B2 ;  /* 0x0000000000027941 */ /* 0x000fea0003800000 */
.L_x_6936:
        /* <DEDUP_REMOVED lines=10> */
.L_x_6940:
[----:B------:R-:W-:-:S04]  /*c560*/  FADD.FTZ R4, -R4, R5 ;  /* 0x0000000504047221 */ /* 0x000fc80000010100 */
[----:B------:R-:W-:Y:S02]  /*c570*/  FMUL.FTZ R4, R4, 0.5 ;  /* 0x3f00000004047820 */ /* 0x000fe40000410000 */
.L_x_6941:
[----:B------:R-:W-:Y:S05]  /*c580*/  BSYNC B2 ;  /* 0x0000000000027941 */ /* 0x000fea0003800000 */
.L_x_6939:
[----:B------:R-:W-:Y:S01]  /*c590*/  FADD.FTZ R4, R4, R3 ;  /* 0x0000000304047221 */ /* 0x000fe20000010000 */
[----:B------:R-:W-:Y:S01]  /*c5a0*/  PLOP3.LUT P0, PT, PT, PT, PT, 0x80, 0x0 ;  /* 0x000000000000781c */ /* 0x000fe20003f0f070 */
[----:B------:R-:W-:-:S04]  /*c5b0*/  FADD.FTZ R13, R12, R13 ;  /* 0x0000000d0c0d7221 */ /* 0x000fc80000010000 */
[----:B------:R-:W-:-:S06]  /*c5c0*/  FMUL.FTZ R13, R13, R4 ;  /* 0x000000040d0d7220 */ /* 0x000fcc0000410000 */
[----:B------:R-:W2:Y:S01]  /*c5d0*/  MUFU.SQRT R13, R13 ;  /* 0x0000000d000d7308 */ /* 0x000ea20000002000 */
[----:B------:R-:W-:Y:S05]  /*c5e0*/  BRA `(.L_x_6933) ;  /* 0x000001a000007947 */ /* 0x000fea0003800000 */
.L_x_6935:
        /* <DEDUP_REMOVED lines=15> */
.L_x_6934:
        /* <DEDUP_REMOVED lines=8> */
.L_x_6932:
[----:B------:R-:W-:Y:S01]  /*c760*/  PLOP3.LUT P0, PT, PT, PT, PT, 0x80, 0x0 ;  /* 0x000000000000781c */ /* 0x000fe20003f0f070 */
[----:B------:R-:W-:Y:S02]  /*c770*/  FMUL.FTZ R13, R13, 16777216 ;  /* 0x4b8000000d0d7820 */ /* 0x000fe40000410000 */
[----:B------:R-:W-:-:S05]  /*c780*/  FMUL.FTZ R12, R12, 16777216 ;  /* 0x4b8000000c0c7820 */ /* 0x000fca0000410000 */
.L_x_6933:
[----:B------:R-:W-:Y:S05]  /*c790*/  BSYNC B1 ;  /* 0x0000000000017941 */ /* 0x000fea0003800000 */
.L_x_6931:
        /* <DEDUP_REMOVED lines=33> */
.L_x_6944:
        /* <DEDUP_REMOVED lines=28> */
.L_x_6943:
        /* <DEDUP_REMOVED lines=19> */
[----:B-1----:R-:W-:Y:S05]  /*cca0*/  CALL.REL.NOINC `($__internal_7_$__cuda_sm3x_div_rn_ftz_f32_slowpath) ;  /* 0x000050a000007944 */ /* 0x002fea0003c00000 */
.L_x_6948:
[----:B------:R-:W-:Y:S05]  /*ccb0*/  BSYNC B4 ;  /* 0x0000000000047941 */ /* 0x000fea0003800000 */
.L_x_6947:
        /* <DEDUP_REMOVED lines=18> */
.L_x_6950:
[----:B------:R-:W-:Y:S02]  /*cde0*/  ISETP.GE.AND P0, PT, R12, RZ, PT ;  /* 0x000000ff0c00720c */ /* 0x000fe40003f06270 */
[----:B------:R-:W-:-:S11]  /*cdf0*/  MOV R3, 0x3fd774eb ;  /* 0x3fd774eb00037802 */ /* 0x000fd60000000f00 */
[----:B------:R-:W-:-:S04]  /*ce00*/  @P0 FFMA.FTZ R0, R3, 0.93318945169448852539, -R0 ;  /* 0x3f6ee58103000823 */ /* 0x000fc80000010800 */
[----:B------:R-:W-:Y:S02]  /*ce10*/  @!P0 FFMA.FTZ R0, R3, 0.93318945169448852539, R0 ;  /* 0x3f6ee58103008823 */ /* 0x000fe40000010000 */
.L_x_6951:
[----:B------:R-:W-:Y:S05]  /*ce20*/  BSYNC B1 ;  /* 0x0000000000017941 */ /* 0x000fea0003800000 */
.L_x_6949:
        /* <DEDUP_REMOVED lines=11> */
.L_x_6946:
        /* <DEDUP_REMOVED lines=17> */
.L_x_6953:
[----:B------:R-:W-:Y:S05]  /*cff0*/  BSYNC B4 ;  /* 0x0000000000047941 */ /* 0x000fea0003800000 */
.L_x_6952:
        /* <DEDUP_REMOVED lines=18> */
.L_x_6955:
[----:B------:R-:W-:Y:S01]  /*d120*/  ISETP.GE.AND P0, PT, R12, RZ, PT ;  /* 0x000000ff0c00720c */ /* 0x000fe20003f06270 */
[----:B------:R-:W-:-:S12]  /*d130*/  IMAD.MOV.U32 R3, RZ, RZ, 0x3fd774eb ;  /* 0x3fd774ebff037424 */ /* 0x000fd800078e00ff */
[----:B------:R-:W-:-:S04]  /*d140*/  @P0 FFMA.FTZ R0, R3, 0.93318945169448852539, -R0 ;  /* 0x3f6ee58103000823 */ /* 0x000fc80000010800 */
[----:B------:R-:W-:Y:S02]  /*d150*/  @!P0 FFMA.FTZ R0, R3, 0.93318945169448852539, R0 ;  /* 0x3f6ee58103008823 */ /* 0x000fe40000010000 */
.L_x_6956:
[----:B------:R-:W-:Y:S05]  /*d160*/  BSYNC B1 ;  /* 0x0000000000017941 */ /* 0x000fea0003800000 */
.L_x_6954:
        /* <DEDUP_REMOVED lines=10> */
.L_x_6945:
[----:B------:R-:W-:Y:S05]  /*d210*/  BSYNC B3 ;  /* 0x0000000000037941 */ /* 0x000fea0003800000 */
.L_x_6942:
[----:B------:R-:W-:-:S13]  /*d220*/  ISETP.NE.AND P0, PT, R15, RZ, PT ;  /* 0x000000ff0f00720c */ /* 0x000fda0003f05270 */
[----:B-1----:R-:W-:Y:S01]  /*d230*/  @!P0 FADD.FTZ R27, -R27, -RZ ;  /* 0x800000ff1b1b8221 */ /* 0x002fe20000010100 */
[----:B------:R-:W-:Y:S05]  /*d240*/  BRA `(.L_x_6916) ;  /* 0x00000db000007947 */ /* 0x000fea0003800000 */
.L_x_6920:
[----:B------:R-:W-:Y:S02]  /*d250*/  FADD.FTZ R22, -R22, 6.1232342629258392722e-17 ;  /* 0x248d313216167421 */ /* 0x000fe40000010100 */
[----:B------:R-:W-:Y:S02]  /*d260*/  FADD.FTZ R27, -R23, -RZ ;  /* 0x800000ff171b7221 */ /* 0x000fe40000010100 */
[----:B------:R-:W-:Y:S01]  /*d270*/  FADD.FTZ R26, R22, 1.5707963705062866211 ;  /* 0x3fc90fdb161a7421 */ /* 0x000fe20000010000 */
[----:B------:R-:W-:Y:S05]  /*d280*/  BRA `(.L_x_6916) ;  /* 0x00000d7000007947 */ /* 0x000fea0003800000 */
.L_x_6919:
[----:B------:R-:W-:Y:S01]  /*d290*/  HFMA2.MMA R26, -RZ, RZ, 0, 0 ;  /* 0x00000000ff1a7435 */ /* 0x000fe200000001ff */
[----:B------:R-:W-:Y:S01]  /*d2a0*/  FADD.FTZ R27, -R23, -RZ ;  /* 0x800000ff171b7221 */ /* 0x000fe20000010100 */
[----:B------:R-:W-:Y:S05]  /*d2b0*/  BRA `(.L_x_6916) ;  /* 0x00000d4000007947 */ /* 0x000fea0003800000 */
.L_x_6918:
        /* <DEDUP_REMOVED lines=23> */
[----:B--2---:R-:W-:Y:S05]  /*d430*/  CALL.REL.NOINC `($__internal_7_$__cuda_sm3x_div_rn_ftz_f32_slowpath) ;  /* 0x0000491000007944 */ /* 0x004fea0003c00000 */
.L_x_6961:
[----:B------:R-:W-:Y:S05]  /*d440*/  BSYNC B4 ;  /* 0x0000000000047941 */ /* 0x000fea0003800000 */
.L_x_6960:
        /* <DEDUP_REMOVED lines=18> */
.L_x_6963:
[----:B------:R-:W-:Y:S01]  /*d570*/  ISETP.GE.AND P0, PT, R22, RZ, PT ;  /* 0x000000ff1600720c */ /* 0x000fe20003f06270 */
[----:B------:R-:W-:-:S12]  /*d580*/  IMAD.MOV.U32 R3, RZ, RZ, 0x3fd774eb ;  /* 0x3fd774ebff037424 */ /* 0x000fd800078e00ff */
[----:B------:R-:W-:-:S04]  /*d590*/  @P0 FFMA.FTZ R0, R3, 0.93318945169448852539, -R0 ;  /* 0x3f6ee58103000823 */ /* 0x000fc80000010800 */
[----:B------:R-:W-:Y:S02]  /*d5a0*/  @!P0 FFMA.FTZ R0, R3, 0.93318945169448852539, R0 ;  /* 0x3f6ee58103008823 */ /* 0x000fe40000010000 */
.L_x_6964:
[----:B------:R-:W-:Y:S05]  /*d5b0*/  BSYNC B1 ;  /* 0x0000000000017941 */ /* 0x000fea0003800000 */
.L_x_6962:
        /* <DEDUP_REMOVED lines=13> */
.L_x_6959:
        /* <DEDUP_REMOVED lines=12> */
.L_x_6967:
[----:B------:R-:W-:Y:S05]  /*d750*/  BSYNC B4 ;  /* 0x0000000000047941 */ /* 0x000fea0003800000 */
.L_x_6966:
        /* <DEDUP_REMOVED lines=18> */
.L_x_6969:
[----:B------:R-:W-:Y:S01]  /*d880*/  ISETP.GE.AND P0, PT, R22, RZ, PT ;  /* 0x000000ff1600720c */ /* 0x000fe20003f06270 */
[----:B------:R-:W-:-:S12]  /*d890*/  IMAD.MOV.U32 R3, RZ, RZ, 0x3fd774eb ;  /* 0x3fd774ebff037424 */ /* 0x000fd800078e00ff */
[----:B------:R-:W-:-:S04]  /*d8a0*/  @P0 FFMA.FTZ R0, R3, 0.93318945169448852539, -R0 ;  /* 0x3f6ee58103000823 */ /* 0x000fc80000010800 */
[----:B------:R-:W-:Y:S02]  /*d8b0*/  @!P0 FFMA.FTZ R0, R3, 0.93318945169448852539, R0 ;  /* 0x3f6ee58103008823 */ /* 0x000fe40000010000 */
.L_x_6970:
[----:B------:R-:W-:Y:S05]  /*d8c0*/  BSYNC B1 ;  /* 0x0000000000017941 */ /* 0x000fea0003800000 */
.L_x_6968:
        /* <DEDUP_REMOVED lines=27> */
.L_x_6958:
        /* <DEDUP_REMOVED lines=32> */
[----:B--2---:R-:W-:Y:S05]  /*dc80*/  CALL.REL.NOINC `($__internal_7_$__cuda_sm3x_div_rn_ftz_f32_slowpath) ;  /* 0x000040c000007944 */ /* 0x004fea0003c00000 */
.L_x_6972:
[----:B------:R-:W-:Y:S05]  /*dc90*/  BSYNC B4 ;  /* 0x0000000000047941 */ /* 0x000fea0003800000 */
.L_x_6971:
        /* <DEDUP_REMOVED lines=18> */
.L_x_6974:
[----:B------:R-:W-:Y:S01]  /*ddc0*/  ISETP.GE.AND P0, PT, R22, RZ, PT ;  /* 0x000000ff1600720c */ /* 0x000fe20003f06270 */
[----:B------:R-:W-:-:S12]  /*ddd0*/  IMAD.MOV.U32 R3, RZ, RZ, 0x3fd774eb ;  /* 0x3fd774ebff037424 */ /* 0x000fd800078e00ff */
[----:B------:R-:W-:-:S04]  /*dde0*/  @P0 FFMA.FTZ R0, R3, 0.93318945169448852539, -R0 ;  /* 0x3f6ee58103000823 */ /* 0x000fc80000010800 */
[----:B------:R-:W-:Y:S02]  /*ddf0*/  @!P0 FFMA.FTZ R0, R3, 0.93318945169448852539, R0 ;  /* 0x3f6ee58103008823 */ /* 0x000fe40000010000 */
.L_x_6975:
[----:B------:R-:W-:Y:S05]  /*de00*/  BSYNC B1 ;  /* 0x0000000000017941 */ /* 0x000fea0003800000 */
.L_x_6973:
        /* <DEDUP_REMOVED lines=10> */
.L_x_6965:
[----:B------:R-:W-:Y:S05]  /*deb0*/  BSYNC B3 ;  /* 0x0000000000037941 */ /* 0x000fea0003800000 */
.L_x_6957:
[----:B------:R-:W-:Y:S01]  /*dec0*/  ISETP.NE.AND P0, PT, R15, RZ, PT ;  /* 0x000000ff0f00720c */ /* 0x000fe20003f05270 */
[----:B------:R-:W-:Y:S02]  /*ded0*/  FADD.FTZ R27, R27, 0.69314718246459960938 ;  /* 0x3f3172181b1b7421 */ /* 0x000fe40000010000 */
[----:B------:R-:W-:-:S10]  /*dee0*/  FADD.FTZ R26, |R0|, -RZ ;  /* 0x800000ff001a7221 */ /* 0x000fd40000010200 */
[----:B------:R-:W-:Y:S01]  /*def0*/  @!P0 FADD.FTZ R27, -R27, -RZ ;  /* 0x800000ff1b1b8221 */ /* 0x000fe20000010100 */
[----:B------:R-:W-:Y:S05]  /*df00*/  BRA `(.L_x_6916) ;  /* 0x000000f000007947 */ /* 0x000fea0003800000 */
.L_x_6917:
        /* <DEDUP_REMOVED lines=15> */
.L_x_6916:
[----:B------:R-:W-:Y:S05]  /*e000*/  BSYNC B0 ;  /* 0x0000000000007941 */ /* 0x000fea0003800000 */
.L_x_6915:
[----:B------:R-:W1:Y:S01]  /*e010*/  LDC.U8 R17, c[0x0][0x184] ;  /* 0x00006100ff117b82 */ /* 0x000e620000000000 */
[----:B------:R-:W-:Y:S01]  /*e020*/  ISETP.GE.AND P0, PT, R2, R30, PT ;  /* 0x0000001e0200720c */ /* 0x000fe20003f06270 */
[----:B------:R-:W-:Y:S01]  /*e030*/  BSSY B7, `(.L_x_6976) ;  /* 0x00002e4000077945 */ /* 0x000fe20003800000 */
[----:B------:R-:W-:Y:S11]  /*e040*/  BSSY B6, `(.L_x_6977) ;  /* 0x00001f6000067945 */ /* 0x000ff60003800000 */
[----:B------:R-:W-:Y:S05]  /*e050*/  @P0 BRA `(.L_x_6978) ;  /* 0x00001f1000000947 */ /* 0x000fea0003800000 */
[----:B------:R-:W4:Y:S01]  /*e060*/  S2R R0, SR_TID.X ;  /* 0x0000000000007919 */ /* 0x000f220000002100 */
[----:B-1----:R-:W-:-:S02]  /*e070*/  PRMT R2, R17, 0x9910, RZ ;  /* 0x0000991011027816 */ /* 0x002fc400000000ff */
[----:B----4-:R-:W-:-:S05]  /*e080*/  LEA R0, R31, R0, 0x9 ;  /* 0x000000001f007211 */ /* 0x010fca00078e48ff */
        /* <DEDUP_REMOVED lines=14> */
[----:B------:R-:W1:Y:S01]  /*e170*/  F2I.FTZ.TRUNC.NTZ R3, R10 ;  /* 0x0000000a00037305 */ /* 0x000e62000021f100 */
[----:B------:R-:W-:Y:S01]  /*e180*/  IMAD.MOV.U32 R2, RZ, RZ, R16 ;  /* 0x000000ffff027224 */ /* 0x000fe200078e0010 */
[----:B-1----:R1:W-:Y:S01]  /*e190*/  STG.E.U8 [R8.64], R3 ;  /* 0x0000000308007986 */ /* 0x0023e2000c101124 */
[----:B------:R-:W-:Y:S05]  /*e1a0*/  BRA `(.L_x_6984) ;  /* 0x00000ed000007947 */ /* 0x000fea0003800000 */
.L_x_6982:
[----:B------:R-:W1:Y:S01]  /*e1b0*/  F2I.S64.TRUNC R10, R10 ;  /* 0x0000000a000a7311 */ /* 0x000e62000020d900 */
[----:B------:R-:W-:Y:S02]  /*e1c0*/  IMAD.MOV.U32 R2, RZ, RZ, R16 ;  /* 0x000000ffff027224 */ /* 0x000fe400078e0010 */
[----:B-1----:R-:W-:-:S05]  /*e1d0*/  IMAD.MOV.U32 R3, RZ, RZ, R10 ;  /* 0x000000ffff037224 */ /* 0x002fca00078e000a */
[----:B------:R1:W-:Y:S01]  /*e1e0*/  STG.E.U8 [R8.64], R3 ;  /* 0x0000000308007986 */ /* 0x0003e2000c101124 */
[----:B------:R-:W-:Y:S05]  /*e1f0*/  BRA `(.L_x_6984) ;  /* 0x00000e8000007947 */ /* 0x000fea0003800000 */
.L_x_6981:
[----:B------:R-:W-:-:S13]  /*e200*/  ISETP.NE.AND P0, PT, R0, 0x2, PT ;  /* 0x000000020000780c */ /* 0x000fda0003f05270 */
[----:B------:R-:W-:Y:S05]  /*e210*/  @!P0 BRA `(.L_x_6985) ;  /* 0x000000c000008947 */ /* 0x000fea0003800000 */
[----:B------:R-:W-:-:S13]  /*e220*/  ISETP.NE.AND P0, PT, R0, 0x3, PT ;  /* 0x000000030000780c */ /* 0x000fda0003f05270 */
[----:B------:R-:W-:Y:S05]  /*e230*/  @!P0 BRA `(.L_x_6986) ;  /* 0x0000006000008947 */ /* 0x000fea0003800000 */
[----:B------:R-:W-:-:S13]  /*e240*/  ISETP.NE.AND P0, PT, R0, 0x4, PT ;  /* 0x000000040000780c */ /* 0x000fda0003f05270 */
[----:B------:R-:W-:Y:S05]  /*e250*/  @P0 BRA `(.L_x_6983) ;  /* 0x00000c6000000947 */ /* 0x000fea0003800000 */
[----:B------:R-:W1:Y:S01]  /*e260*/  F2I.S64.TRUNC R10, R10 ;  /* 0x0000000a000a7311 */ /* 0x000e62000020d900 */
[----:B------:R-:W-:Y:S01]  /*e270*/  MOV R2, R16 ;  /* 0x0000001000027202 */ /* 0x000fe20000000f00 */
[----:B-1----:R1:W-:Y:S01]  /*e280*/  STG.E.64 [R8.64], R10 ;  /* 0x0000000a08007986 */ /* 0x0023e2000c101b24 */
[----:B------:R-:W-:Y:S05]  /*e290*/  BRA `(.L_x_6984) ;  /* 0x00000de000007947 */ /* 0x000fea0003800000 */
.L_x_6986:
[----:B------:R-:W1:Y:S01]  /*e2a0*/  F2I.FTZ.TRUNC.NTZ R3, R10 ;  /* 0x0000000a00037305 */ /* 0x000e62000021f100 */
[----:B------:R-:W-:Y:S01]  /*e2b0*/  IMAD.MOV.U32 R2, RZ, RZ, R16 ;  /* 0x000000ffff027224 */ /* 0x000fe200078e0010 */
[----:B-1----:R1:W-:Y:S01]  /*e2c0*/  STG.E [R8.64], R3 ;  /* 0x0000000308007986 */ /* 0x0023e2000c101924 */
[----:B------:R-:W-:Y:S05]  /*e2d0*/  BRA `(.L_x_6984) ;  /* 0x00000da000007947 */ /* 0x000fea0003800000 */
.L_x_6985:
[----:B------:R-:W1:Y:S01]  /*e2e0*/  F2I.FTZ.TRUNC.NTZ R3, R10 ;  /* 0x0000000a00037305 */ /* 0x000e62000021f100 */
[----:B------:R-:W-:Y:S01]  /*e2f0*/  IMAD.MOV.U32 R2, RZ, RZ, R16 ;  /* 0x000000ffff027224 */ /* 0x000fe200078e0010 */
[----:B-1----:R1:W-:Y:S01]  /*e300*/  STG.E.U16 [R8.64], R3 ;  /* 0x0000000308007986 */ /* 0x0023e2000c101524 */
[----:B------:R-:W-:Y:S05]  /*e310*/  BRA `(.L_x_6984) ;  /* 0x00000d6000007947 */ /* 0x000fea0003800000 */
.L_x_6980:
        /* <DEDUP_REMOVED lines=9> */
.L_x_6988:
[----:B------:R-:W-:Y:S01]  /*e3b0*/  F2FP.PACK_AB R10, RZ, R10 ;  /* 0x0000000aff0a723e */ /* 0x000fe200000000ff */
[----:B------:R-:W-:-:S04]  /*e3c0*/  IMAD.MOV.U32 R2, RZ, RZ, R16 ;  /* 0x000000ffff027224 */ /* 0x000fc800078e0010 */
[----:B------:R1:W-:Y:S01]  /*e3d0*/  STG.E.U16 [R8.64], R10 ;  /* 0x0000000a08007986 */ /* 0x0003e2000c101524 */
[----:B------:R-:W-:Y:S05]  /*e3e0*/  BRA `(.L_x_6984) ;  /* 0x00000c9000007947 */ /* 0x000fea0003800000 */
.L_x_6987:
[----:B------:R-:W-:-:S13]  /*e3f0*/  ISETP.NE.AND P0, PT, R0, 0x7, PT ;  /* 0x000000070000780c */ /* 0x000fda0003f05270 */
[----:B------:R-:W-:Y:S05]  /*e400*/  @!P0 BRA `(.L_x_6989) ;  /* 0x000000b000008947 */ /* 0x000fea0003800000 */
[----:B------:R-:W-:-:S13]  /*e410*/  ISETP.NE.AND P0, PT, R0, 0x8, PT ;  /* 0x000000080000780c */ /* 0x000fda0003f05270 */
[----:B------:R-:W-:Y:S05]  /*e420*/  @!P0 BRA `(.L_x_6990) ;  /* 0x0000005000008947 */ /* 0x000fea0003800000 */
[----:B------:R-:W-:-:S13]  /*e430*/  ISETP.NE.AND P0, PT, R0, 0x9, PT ;  /* 0x000000090000780c */ /* 0x000fda0003f05270 */
[----:B------:R-:W-:Y:S05]  /*e440*/  @P0 BRA `(.L_x_6983) ;  /* 0x00000a7000000947 */ /* 0x000fea0003800000 */
[----:B------:R1:W-:Y:S01]  /*e450*/  STG.E.64 [R8.64], R10 ;  /* 0x0000000a08007986 */ /* 0x0003e2000c101b24 */
[----:B------:R-:W-:Y:S01]  /*e460*/  IMAD.MOV.U32 R2, RZ, RZ, R16 ;  /* 0x000000ffff027224 */ /* 0x000fe200078e0010 */
[----:B------:R-:W-:Y:S05]  /*e470*/  BRA `(.L_x_6984) ;  /* 0x00000c0000007947 */ /* 0x000fea0003800000 */
.L_x_6990:
[----:B------:R-:W-:Y:S02]  /*e480*/  F2FP.PACK_AB R3, R11, R10 ;  /* 0x0000000a0b03723e */ /* 0x000fe400000000ff */
[----:B------:R-:W-:-:S03]  /*e490*/  MOV R2, R16 ;  /* 0x0000001000027202 */ /* 0x000fc60000000f00 */
[----:B------:R1:W-:Y:S01]  /*e4a0*/  STG.E [R8.64], R3 ;  /* 0x0000000308007986 */ /* 0x0003e2000c101924 */
[----:B------:R-:W-:Y:S05]  /*e4b0*/  BRA `(.L_x_6984) ;  /* 0x00000bc000007947 */ /* 0x000fea0003800000 */
.L_x_6989:
[----:B------:R-:W-:Y:S02]  /*e4c0*/  FMUL.FTZ R4, R10, 1 ;  /* 0x3f8000000a047820 */ /* 0x000fe40000410000 */
[----:B------:R-:W-:-:S04]  /*e4d0*/  IMAD.MOV.U32 R2, RZ, RZ, R16 ;  /* 0x000000ffff027224 */ /* 0x000fc800078e0010 */
[----:B------:R-:W1:Y:S02]  /*e4e0*/  F2F.F64.F32 R4, R4 ;  /* 0x0000000400047310 */ /* 0x000e640000201800 */
[----:B-1----:R1:W-:Y:S01]  /*e4f0*/  STG.E.64 [R8.64], R4 ;  /* 0x0000000408007986 */ /* 0x0023e2000c101b24 */
[----:B------:R-:W-:Y:S05]  /*e500*/  BRA `(.L_x_6984) ;  /* 0x00000b7000007947 */ /* 0x000fea0003800000 */
.L_x_6979:
        /* <DEDUP_REMOVED lines=9> */
[----:B------:R-:W-:Y:S01]  /*e5a0*/  IMAD.MOV.U32 R2, RZ, RZ, R16 ;  /* 0x000000ffff027224 */ /* 0x000fe200078e0010 */
[----:B------:R-:W-:-:S04]  /*e5b0*/  FSETP.NEU.FTZ.AND P1, PT, R11, RZ, PT ;  /* 0x000000ff0b00720b */ /* 0x000fc80003f3d000 */
[----:B------:R-:W-:-:S04]  /*e5c0*/  PLOP3.LUT P0, PT, P0, P1, PT, 0xa8, 0x0 ;  /* 0x000000000000781c */ /* 0x000fc80000703570 */
[----:B------:R-:W-:-:S05]  /*e5d0*/  SEL R3, RZ, 0x1, !P0 ;  /* 0x00000001ff037807 */ /* 0x000fca0004000000 */
[----:B------:R1:W-:Y:S01]  /*e5e0*/  STG.E.U8 [R8.64], R3 ;  /* 0x0000000308007986 */ /* 0x0003e2000c101124 */
[----:B------:R-:W-:Y:S05]  /*e5f0*/  BRA `(.L_x_6984) ;  /* 0x00000a8000007947 */ /* 0x000fea0003800000 */
.L_x_6993:
[----:B------:R-:W-:Y:S02]  /*e600*/  FMUL.FTZ R6, R11, 1 ;  /* 0x3f8000000b067820 */ /* 0x000fe40000410000 */
[----:B------:R-:W-:Y:S02]  /*e610*/  FMUL.FTZ R4, R10, 1 ;  /* 0x3f8000000a047820 */ /* 0x000fe40000410000 */
[----:B------:R-:W-:Y:S02]  /*e620*/  IMAD.MOV.U32 R2, RZ, RZ, R16 ;  /* 0x000000ffff027224 */ /* 0x000fe400078e0010 */
[----:B------:R-:W-:Y:S08]  /*e630*/  F2F.F64.F32 R6, R6 ;  /* 0x0000000600067310 */ /* 0x000ff00000201800 */
[----:B------:R-:W1:Y:S02]  /*e640*/  F2F.F64.F32 R4, R4 ;  /* 0x0000000400047310 */ /* 0x000e640000201800 */
[----:B-1----:R1:W-:Y:S01]  /*e650*/  STG.E.128 [R8.64], R4 ;  /* 0x0000000408007986 */ /* 0x0023e2000c101d24 */
[----:B------:R-:W-:Y:S05]  /*e660*/  BRA `(.L_x_6984) ;  /* 0x00000a1000007947 */ /* 0x000fea0003800000 */
.L_x_6992:
        /* <DEDUP_REMOVED lines=20> */
.L_x_6997:
[----:B------:R-:W-:Y:S05]  /*e7b0*/  BSYNC B0 ;  /* 0x0000000000007941 */ /* 0x000fea0003800000 */
.L_x_6996:
[----:B------:R-:W-:Y:S01]  /*e7c0*/  LOP3.LUT R5, R0, R5, RZ, 0xfc, !PT ;  /* 0x0000000500057212 */ /* 0x000fe200078efcff */
[----:B------:R-:W-:-:S04]  /*e7d0*/  IMAD.MOV.U32 R2, RZ, RZ, R16 ;  /* 0x000000ffff027224 */ /* 0x000fc800078e0010 */
[----:B------:R1:W-:Y:S01]  /*e7e0*/  STG.E.U8 [R8.64], R5 ;  /* 0x0000000508007986 */ /* 0x0003e2000c101124 */
[----:B------:R-:W-:Y:S05]  /*e7f0*/  BRA `(.L_x_6984) ;  /* 0x0000088000007947 */ /* 0x000fea0003800000 */
.L_x_6995:
[----:B------:R-:W-:Y:S01]  /*e800*/  LOP3.LUT R2, R10, 0x7fffffff, RZ, 0xc0, !PT ;  /* 0x7fffffff0a027812 */ /* 0x000fe200078ec0ff */
        /* <DEDUP_REMOVED lines=11> */
.L_x_6999:
[----:B------:R-:W-:Y:S01]  /*e8c0*/  HFMA2.MMA R0, -RZ, RZ, 0, 7.569789886474609375e-06 ;  /* 0x0000007fff007435 */ /* 0x000fe200000001ff */
[----:B------:R-:W-:-:S09]  /*e8d0*/  ISETP.GT.U32.AND P0, PT, R2, 0x7f800000, PT ;  /* 0x7f8000000200780c */ /* 0x000fd20003f04070 */
[----:B------:R-:W-:Y:S02]  /*e8e0*/  SEL R0, R0, 0x7c, P0 ;  /* 0x0000007c00007807 */ /* 0x000fe40000000000 */
.L_x_7000:
[----:B------:R-:W-:Y:S05]  /*e8f0*/  BSYNC B0 ;  /* 0x0000000000007941 */ /* 0x000fea0003800000 */
.L_x_6998:
[----:B------:R-:W-:Y:S01]  /*e900*/  LOP3.LUT R10, R10, 0x80000000, RZ, 0xc0, !PT ;  /* 0x800000000a0a7812 */ /* 0x000fe200078ec0ff */
[----:B------:R-:W-:-:S03]  /*e910*/  IMAD.MOV.U32 R2, RZ, RZ, R16 ;  /* 0x000000ffff027224 */ /* 0x000fc600078e0010 */
[----:B------:R-:W-:-:S04]  /*e920*/  SHF.R.U32.HI R3, RZ, 0x18, R10 ;  /* 0x00000018ff037819 */ /* 0x000fc8000001160a */
[----:B------:R-:W-:-:S05]  /*e930*/  LOP3.LUT R3, R0, R3, RZ, 0xfc, !PT ;  /* 0x0000000300037212 */ /* 0x000fca00078efcff */
[----:B------:R1:W-:Y:S01]  /*e940*/  STG.E.U8 [R8.64], R3 ;  /* 0x0000000308007986 */ /* 0x0003e2000c101124 */
[----:B------:R-:W-:Y:S05]  /*e950*/  BRA `(.L_x_6984) ;  /* 0x0000072000007947 */ /* 0x000fea0003800000 */
.L_x_6994:
[----:B------:R-:W-:Y:S01]  /*e960*/  F2FP.BF16.PACK_AB R10, RZ, R10 ;  /* 0x0000000aff0a723e */ /* 0x000fe200000010ff */
[----:B------:R-:W-:-:S04]  /*e970*/  IMAD.MOV.U32 R2, RZ, RZ, R16 ;  /* 0x000000ffff027224 */ /* 0x000fc800078e0010 */
[----:B------:R1:W-:Y:S01]  /*e980*/  STG.E.U16 [R8.64], R10 ;  /* 0x0000000a08007986 */ /* 0x0003e2000c101524 */
[----:B------:R-:W-:Y:S05]  /*e990*/  BRA `(.L_x_6984) ;  /* 0x000006e000007947 */ /* 0x000fea0003800000 */
.L_x_6991:
        /* <DEDUP_REMOVED lines=8> */
[----:B------:R-:W1:Y:S01]  /*ea20*/  F2I.FTZ.U32.TRUNC.NTZ R3, R10 ;  /* 0x0000000a00037305 */ /* 0x000e62000021f000 */
[----:B------:R-:W-:Y:S01]  /*ea30*/  IMAD.MOV.U32 R2, RZ, RZ, R16 ;  /* 0x000000ffff027224 */ /* 0x000fe200078e0010 */
[----:B-1----:R1:W-:Y:S01]  /*ea40*/  STG.E.U16 [R8.64], R3 ;  /* 0x0000000308007986 */ /* 0x0023e2000c101524 */
[----:B------:R-:W-:Y:S05]  /*ea50*/  BRA `(.L_x_6984) ;  /* 0x0000062000007947 */ /* 0x000fea0003800000 */
.L_x_7003:
        /* <DEDUP_REMOVED lines=16> */
.L_x_7006:
[----:B------:R-:W-:-:S04]  /*eb60*/  LOP3.LUT R10, R10, 0x80000000, RZ, 0xc0, !PT ;  /* 0x800000000a0a7812 */ /* 0x000fc800078ec0ff */
[----:B------:R-:W-:-:S04]  /*eb70*/  SHF.R.U32.HI R3, RZ, 0x18, R10 ;  /* 0x00000018ff037819 */ /* 0x000fc8000001160a */
[----:B------:R-:W-:-:S04]  /*eb80*/  LOP3.LUT R0, R0, R3, RZ, 0xfc, !PT ;  /* 0x0000000300007212 */ /* 0x000fc800078efcff */
[----:B------:R-:W-:Y:S02]  /*eb90*/  PRMT R4, R0, 0x7610, R4 ;  /* 0x0000761000047816 */ /* 0x000fe40000000004 */
.L_x_7005:
[----:B------:R-:W-:Y:S05]  /*eba0*/  BSYNC B0 ;  /* 0x0000000000007941 */ /* 0x000fea0003800000 */
.L_x_7004:
[----:B------:R1:W-:Y:S01]  /*ebb0*/  STG.E.U8 [R8.64], R4 ;  /* 0x0000000408007986 */ /* 0x0003e2000c101124 */
[----:B------:R-:W-:Y:S01]  /*ebc0*/  IMAD.MOV.U32 R2, RZ, RZ, R16 ;  /* 0x000000ffff027224 */ /* 0x000fe200078e0010 */
[----:B------:R-:W-:Y:S05]  /*ebd0*/  BRA `(.L_x_6984) ;  /* 0x000004a000007947 */ /* 0x000fea0003800000 */
.L_x_7002:
        /* <DEDUP_REMOVED lines=16> */
.L_x_7009:
[----:B------:R-:W-:-:S04]  /*ece0*/  LOP3.LUT R10, R10, 0x80000000, RZ, 0xc0, !PT ;  /* 0x800000000a0a7812 */ /* 0x000fc800078ec0ff */
[----:B------:R-:W-:-:S04]  /*ecf0*/  SHF.R.U32.HI R3, RZ, 0x18, R10 ;  /* 0x00000018ff037819 */ /* 0x000fc8000001160a */
[----:B------:R-:W-:-:S04]  /*ed00*/  LOP3.LUT R0, R0, R3, RZ, 0xfc, !PT ;  /* 0x0000000300007212 */ /* 0x000fc800078efcff */
[----:B------:R-:W-:Y:S02]  /*ed10*/  PRMT R4, R0, 0x7610, R4 ;  /* 0x0000761000047816 */ /* 0x000fe40000000004 */
.L_x_7008:
[----:B------:R-:W-:Y:S05]  /*ed20*/  BSYNC B0 ;  /* 0x0000000000007941 */ /* 0x000fea0003800000 */
.L_x_7007:
[----:B------:R1:W-:Y:S01]  /*ed30*/  STG.E.U8 [R8.64], R4 ;  /* 0x0000000408007986 */ /* 0x0003e2000c101124 */
[----:B------:R-:W-:Y:S01]  /*ed40*/  IMAD.MOV.U32 R2, RZ, RZ, R16 ;  /* 0x000000ffff027224 */ /* 0x000fe200078e0010 */
[----:B------:R-:W-:Y:S05]  /*ed50*/  BRA `(.L_x_6984) ;  /* 0x0000032000007947 */ /* 0x000fea0003800000 */
.L_x_7001:
        /* <DEDUP_REMOVED lines=17> */
[----:B------:R-:W-:Y:S02]  /*ee70*/  @!P0 IMAD.MOV R0, RZ, RZ, R2 ;  /* 0x000000ffff008224 */ /* 0x000fe400078e0202 */
[----:B------:R-:W-:Y:S02]  /*ee80*/  IMAD.MOV.U32 R2, RZ, RZ, R16 ;  /* 0x000000ffff027224 */ /* 0x000fe400078e0010 */
[----:B------:R-:W-:-:S05]  /*ee90*/  @P2 IMAD.MOV.U32 R3, RZ, RZ, R0 ;  /* 0x000000ffff032224 */ /* 0x000fca00078e0000 */
[----:B------:R1:W-:Y:S01]  /*eea0*/  STG.E.U8 [R8.64], R3 ;  /* 0x0000000308007986 */ /* 0x0003e2000c101124 */
[----:B------:R-:W-:Y:S05]  /*eeb0*/  BRA `(.L_x_6984) ;  /* 0x000001c000007947 */ /* 0x000fea0003800000 */
.L_x_6983:
[----:B0-----:R-:W-:Y:S01]  /*eec0*/  MOV R14, 0x0 ;  /* 0x00000000000e7802 */ /* 0x001fe20000000f00 */
[----:B------:R-:W-:Y:S01]  /*eed0*/  IMAD.MOV.U32 R5, RZ, RZ, c[0x4][0x15c] ;  /* 0x01005700ff057624 */ /* 0x000fe200078e00ff */
[----:B------:R-:W-:Y:S01]  /*eee0*/  MOV R4, c[0x4][0x158] ;  /* 0x0100560000047a02 */ /* 0x000fe20000000f00 */
[----:B------:R-:W-:Y:S01]  /*eef0*/  IMAD.MOV.U32 R6, RZ, RZ, c[0x4][0x160] ;  /* 0x01005800ff067624 */ /* 0x000fe200078e00ff */
[----:B------:R-:W-:Y:S01]  /*ef00*/  MOV R11, c[0x4][0x24] ;  /* 0x01000900000b7a02 */ /* 0x000fe20000000f00 */
[----:B------:R-:W-:Y:S01]  /*ef10*/  IMAD.MOV.U32 R7, RZ, RZ, c[0x4][0x164] ;  /* 0x01005900ff077624 */ /* 0x000fe200078e00ff */
[----:B------:R-:W0:Y:S01]  /*ef20*/  LDC.64 R14, c[0x4][R14] ;  /* 0x010000000e0e7b82 */ /* 0x000e220000000a00 */
[----:B------:R-:W-:Y:S02]  /*ef30*/  IMAD.MOV.U32 R8, RZ, RZ, 0x65 ;  /* 0x00000065ff087424 */ /* 0x000fe400078e00ff */
[----:B------:R-:W-:-:S02]  /*ef40*/  IMAD.MOV.U32 R10, RZ, RZ, c[0x4][0x20] ;  /* 0x01000800ff0a7624 */ /* 0x000fc400078e00ff */
[----:B------:R-:W-:Y:S02]  /*ef50*/  IMAD.MOV.U32 R12, RZ, RZ, 0x1 ;  /* 0x00000001ff0c7424 */ /* 0x000fe400078e00ff */
[----:B---3--:R-:W-:Y:S02]  /*ef60*/  IMAD.MOV.U32 R13, RZ, RZ, RZ ;  /* 0x000000ffff0d7224 */ /* 0x008fe400078e00ff */
[----:B------:R-:W-:Y:S01]  /*ef70*/  LEPC R2 ;  /* 0x000000000002734e */ /* 0x000fe20000000000 */
[----:B------:R-:W-:Y:S02]  /*ef80*/  MOV R9, 0xeff0 ;  /* 0x0000eff000097802 */ /* 0x000fe40000000f00 */
[----:B------:R-:W-:Y:S02]  /*ef90*/  MOV R20, 0xef70 ;  /* 0x0000ef7000147802 */ /* 0x000fe40000000f00 */
[----:B------:R-:W-:Y:S02]  /*efa0*/  MOV R21, 0x0 ;  /* 0x0000000000157802 */ /* 0x000fe40000000f00 */
[----:B------:R-:W-:Y:S02]  /*efb0*/  MOV R0, 0x0 ;  /* 0x0000000000007802 */ /* 0x000fe40000000f00 */
[----:B------:R-:W-:-:S04]  /*efc0*/  IADD3 R20, P0, P1, -R20, R9, R2 ;  /* 0x0000000914147210 */ /* 0x000fc8000791e102 */
[----:B------:R-:W-:-:S04]  /*efd0*/  IADD3.X R21, ~R0, R21, R3, P0, P1 ;  /* 0x0000001500157210 */ /* 0x000fc800007e2503 */
[----:B0-2---:R-:W-:Y:S05]  /*efe0*/  CALL.ABS.NOINC R14 ;  /* 0x000000000e007343 */ /* 0x005fea0003c00000 */
[----:B------:R-:W-:Y:S01]  /*eff0*/  IMAD.MOV.U32 R2, RZ, RZ, R16 ;  /* 0x000000ffff027224 */ /* 0x000fe200078e0010 */
[----:B------:R-:W-:Y:S05]  /*f000*/  BRA `(.L_x_6984) ;  /* 0x0000007000007947 */ /* 0x000fea0003800000 */
.L_x_7011:
[----:B------:R-:W1:Y:S01]  /*f010*/  F2I.U64.TRUNC R10, R10 ;  /* 0x0000000a000a7311 */ /* 0x000e62000020d800 */
[----:B------:R-:W-:Y:S01]  /*f020*/  IMAD.MOV.U32 R2, RZ, RZ, R16 ;  /* 0x000000ffff027224 */ /* 0x000fe200078e0010 */
[----:B-1----:R1:W-:Y:S01]  /*f030*/  STG.E.64 [R8.64], R10 ;  /* 0x0000000a08007986 */ /* 0x0023e2000c101b24 */
[----:B------:R-:W-:Y:S05]  /*f040*/  BRA `(.L_x_6984) ;  /* 0x0000003000007947 */ /* 0x000fea0003800000 */
.L_x_7010:
[----:B------:R-:W1:Y:S01]  /*f050*/  F2I.FTZ.U32.TRUNC.NTZ R3, R10 ;  /* 0x0000000a00037305 */ /* 0x000e62000021f000 */
[----:B------:R-:W-:Y:S01]  /*f060*/  IMAD.MOV.U32 R2, RZ, RZ, R16 ;  /* 0x000000ffff027224 */ /* 0x000fe200078e0010 */
[----:B-1----:R1:W-:Y:S06]  /*f070*/  STG.E [R8.64], R3 ;  /* 0x0000000308007986 */ /* 0x0023ec000c101924 */
.L_x_6984:
[----:B------:R-:W-:-:S13]  /*f080*/  ISETP.GE.AND P0, PT, R2, R30, PT ;  /* 0x0000001e0200720c */ /* 0x000fda0003f06270 */
[----:B------:R-:W-:Y:S01]  /*f090*/  @P0 BREAK B6 ;  /* 0x0000000000060942 */ /* 0x000fe20003800000 */
[----:B------:R-:W-:Y:S05]  /*f0a0*/  @P0 BRA `(.L_x_7012) ;  /* 0x00001dc000000947 */ /* 0x000fea0003800000 */
[----:B------:R-:W-:Y:S02]  /*f0b0*/  LEA R0, R31, R2, 0x9 ;  /* 0x000000021f007211 */ /* 0x000fe400078e48ff */
        /* <DEDUP_REMOVED lines=18> */
.L_x_7016:
[----:B------:R-:W1:Y:S02]  /*f1e0*/  F2I.S64.TRUNC R24, R24 ;  /* 0x0000001800187311 */ /* 0x000e64000020d900 */
[----:B-1----:R-:W-:-:S05]  /*f1f0*/  IMAD.MOV.U32 R3, RZ, RZ, R24 ;  /* 0x000000ffff037224 */ /* 0x002fca00078e0018 */
[----:B------:R1:W-:Y:S01]  /*f200*/  STG.E.U8 [R8.64], R3 ;  /* 0x0000000308007986 */ /* 0x0003e2000c101124 */
[----:B------:R-:W-:Y:S05]  /*f210*/  BRA `(.L_x_7018) ;  /* 0x00000d4000007947 */ /* 0x000fea0003800000 */
.L_x_7015:
        /* <DEDUP_REMOVED lines=9> */
.L_x_7020:
[----:B------:R-:W1:Y:S02]  /*f2b0*/  F2I.FTZ.TRUNC.NTZ R3, R24 ;  /* 0x0000001800037305 */ /* 0x000e64000021f100 */
[----:B-1----:R1:W-:Y:S01]  /*f2c0*/  STG.E [R8.64], R3 ;  /* 0x0000000308007986 */ /* 0x0023e2000c101924 */
[----:B------:R-:W-:Y:S05]  /*f2d0*/  BRA `(.L_x_7018) ;  /* 0x00000c8000007947 */ /* 0x000fea0003800000 */
.L_x_7019:
[----:B------:R-:W1:Y:S02]  /*f2e0*/  F2I.FTZ.TRUNC.NTZ R3, R24 ;  /* 0x0000001800037305 */ /* 0x000e64000021f100 */
[----:B-1----:R1:W-:Y:S01]  /*f2f0*/  STG.E.U16 [R8.64], R3 ;  /* 0x0000000308007986 */ /* 0x0023e2000c101524 */
[----:B------:R-:W-:Y:S05]  /*f300*/  BRA `(.L_x_7018) ;  /* 0x00000c5000007947 */ /* 0x000fea0003800000 */
.L_x_7014:
        /* <DEDUP_REMOVED lines=8> */
.L_x_7022:
[----:B------:R-:W-:-:S05]  /*f390*/  F2FP.PACK_AB R24, RZ, R24 ;  /* 0x00000018ff18723e */ /* 0x000fca00000000ff */
[----:B------:R1:W-:Y:S01]  /*f3a0*/  STG.E.U16 [R8.64], R24 ;  /* 0x0000001808007986 */ /* 0x0003e2000c101524 */
[----:B------:R-:W-:Y:S05]  /*f3b0*/  BRA `(.L_x_7018) ;  /* 0x00000ba000007947 */ /* 0x000fea0003800000 */
.L_x_7021:
        /* <DEDUP_REMOVED lines=8> */
.L_x_7024:
[----:B------:R-:W-:-:S05]  /*f440*/  F2FP.PACK_AB R3, R25, R24 ;  /* 0x000000181903723e */ /* 0x000fca00000000ff */
[----:B------:R1:W-:Y:S01]  /*f450*/  STG.E [R8.64], R3 ;  /* 0x0000000308007986 */ /* 0x0003e2000c101924 */
[----:B------:R-:W-:Y:S05]  /*f460*/  BRA `(.L_x_7018) ;  /* 0x00000af000007947 */ /* 0x000fea0003800000 */
.L_x_7023:
[----:B------:R-:W-:-:S06]  /*f470*/  FMUL.FTZ R4, R24, 1 ;  /* 0x3f80000018047820 */ /* 0x000fcc0000410000 */
[----:B------:R-:W1:Y:S02]  /*f480*/  F2F.F64.F32 R4, R4 ;  /* 0x0000000400047310 */ /* 0x000e640000201800 */
[----:B-1----:R1:W-:Y:S01]  /*f490*/  STG.E.64 [R8.64], R4 ;  /* 0x0000000408007986 */ /* 0x0023e2000c101b24 */
[----:B------:R-:W-:Y:S05]  /*f4a0*/  BRA `(.L_x_7018) ;  /* 0x00000ab000007947 */ /* 0x000fea0003800000 */
.L_x_7013:
        /* <DEDUP_REMOVED lines=14> */
.L_x_7027:
[----:B------:R-:W-:Y:S02]  /*f590*/  FMUL.FTZ R6, R25, 1 ;  /* 0x3f80000019067820 */ /* 0x000fe40000410000 */
[----:B------:R-:W-:-:S04]  /*f5a0*/  FMUL.FTZ R4, R24, 1 ;  /* 0x3f80000018047820 */ /* 0x000fc80000410000 */
[----:B------:R-:W-:Y:S08]  /*f5b0*/  F2F.F64.F32 R6, R6 ;  /* 0x0000000600067310 */ /* 0x000ff00000201800 */
[----:B------:R-:W1:Y:S02]  /*f5c0*/  F2F.F64.F32 R4, R4 ;  /* 0x0000000400047310 */ /* 0x000e640000201800 */
[----:B-1----:R1:W-:Y:S01]  /*f5d0*/  STG.E.128 [R8.64], R4 ;  /* 0x0000000408007986 */ /* 0x0023e2000c101d24 */
[----:B------:R-:W-:Y:S05]  /*f5e0*/  BRA `(.L_x_7018) ;  /* 0x0000097000007947 */ /* 0x000fea0003800000 */
.L_x_7026:
        /* <DEDUP_REMOVED lines=20> */
.L_x_7031:
[----:B------:R-:W-:Y:S05]  /*f730*/  BSYNC B0 ;  /* 0x0000000000007941 */ /* 0x000fea0003800000 */
.L_x_7030:
[----:B------:R-:W-:-:S05]  /*f740*/  LOP3.LUT R5, R0, R5, RZ, 0xfc, !PT ;  /* 0x0000000500057212 */ /* 0x000fca00078efcff */
[----:B------:R1:W-:Y:S01]  /*f750*/  STG.E.U8 [R8.64], R5 ;  /* 0x0000000508007986 */ /* 0x0003e2000c101124 */
[----:B------:R-:W-:Y:S05]  /*f760*/  BRA `(.L_x_7018) ;  /* 0x000007f000007947 */ /* 0x000fea0003800000 */
.L_x_7029:
        /* <DEDUP_REMOVED lines=12> */
.L_x_7033:
[----:B------:R-:W-:Y:S01]  /*f830*/  IMAD.MOV.U32 R0, RZ, RZ, 0x7f ;  /* 0x0000007fff007424 */ /* 0x000fe200078e00ff */
[----:B------:R-:W-:-:S04]  /*f840*/  ISETP.GT.U32.AND P0, PT, R4, 0x7f800000, PT ;  /* 0x7f8000000400780c */ /* 0x000fc80003f04070 */
[----:B------:R-:W-:-:S04]  /*f850*/  SEL R0, R0, 0x7c, P0 ;  /* 0x0000007c00007807 */ /* 0x000fc80000000000 */
.L_x_7034:
[----:B------:R-:W-:Y:S05]  /*f860*/  BSYNC B0 ;  /* 0x0000000000007941 */ /* 0x000fea0003800000 */
.L_x_7032:
[----:B------:R-:W-:-:S04]  /*f870*/  LOP3.LUT R24, R24, 0x80000000, RZ, 0xc0, !PT ;  /* 0x8000000018187812 */ /* 0x000fc800078ec0ff */
[----:B------:R-:W-:-:S04]  /*f880*/  SHF.R.U32.HI R3, RZ, 0x18, R24 ;  /* 0x00000018ff037819 */ /* 0x000fc80000011618 */
[----:B------:R-:W-:-:S05]  /*f890*/  LOP3.LUT R3, R0, R3, RZ, 0xfc, !PT ;  /* 0x0000000300037212 */ /* 0x000fca00078efcff */
[----:B------:R1:W-:Y:S01]  /*f8a0*/  STG.E.U8 [R8.64], R3 ;  /* 0x0000000308007986 */ /* 0x0003e2000c101124 */
[----:B------:R-:W-:Y:S05]  /*f8b0*/  BRA `(.L_x_7018) ;  /* 0x000006a000007947 */ /* 0x000fea0003800000 */
.L_x_7028:
[----:B------:R-:W-:-:S05]  /*f8c0*/  F2FP.BF16.PACK_AB R24, RZ, R24 ;  /* 0x00000018ff18723e */ /* 0x000fca00000010ff */
[----:B------:R1:W-:Y:S01]  /*f8d0*/  STG.E.U16 [R8.64], R24 ;  /* 0x0000001808007986 */ /* 0x0003e2000c101524 */
[----:B------:R-:W-:Y:S05]  /*f8e0*/  BRA `(.L_x_7018) ;  /* 0x0000067000007947 */ /* 0x000fea0003800000 */
.L_x_7025:
        /* <DEDUP_REMOVED lines=11> */
.L_x_7037:
[----:B------:R-:W-:Y:S01]  /*f9a0*/  LOP3.LUT R3, R24, 0x7fffffff, RZ, 0xc0, !PT ;  /* 0x7fffffff18037812 */ /* 0x000fe200078ec0ff */
[----:B------:R-:W-:Y:S01]  /*f9b0*/  BSSY B0, `(.L_x_7038) ;  /* 0x0000013000007945 */ /* 0x000fe20003800000 */
[----:B------:R-:W-:Y:S02]  /*f9c0*/  HFMA2.MMA R4, -RZ, RZ, 0, 7.62939453125e-06 ;  /* 0x00000080ff047435 */ /* 0x000fe400000001ff */
        /* <DEDUP_REMOVED lines=13> */
.L_x_7040:
[----:B------:R-:W-:-:S04]  /*faa0*/  LOP3.LUT R24, R24, 0x80000000, RZ, 0xc0, !PT ;  /* 0x8000000018187812 */ /* 0x000fc800078ec0ff */
[----:B------:R-:W-:-:S04]  /*fab0*/  SHF.R.U32.HI R3, RZ, 0x18, R24 ;  /* 0x00000018ff037819 */ /* 0x000fc80000011618 */
[----:B------:R-:W-:-:S04]  /*fac0*/  LOP3.LUT R0, R0, R3, RZ, 0xfc, !PT ;  /* 0x0000000300007212 */ /* 0x000fc800078efcff */
[----:B------:R-:W-:Y:S02]  /*fad0*/  PRMT R4, R0, 0x7610, R4 ;  /* 0x0000761000047816 */ /* 0x000fe40000000004 */
.L_x_7039:
[----:B------:R-:W-:Y:S05]  /*fae0*/  BSYNC B0 ;  /* 0x0000000000007941 */ /* 0x000fea0003800000 */
.L_x_7038:
[----:B------:R1:W-:Y:S01]  /*faf0*/  STG.E.U8 [R8.64], R4 ;  /* 0x0000000408007986 */ /* 0x0003e2000c101124 */
[----:B------:R-:W-:Y:S05]  /*fb00*/  BRA `(.L_x_7018) ;  /* 0x0000045000007947 */ /* 0x000fea0003800000 */
.L_x_7036:
        /* <DEDUP_REMOVED lines=16> */
.L_x_7043:
[----:B------:R-:W-:-:S04]  /*fc10*/  LOP3.LUT R24, R24, 0x80000000, RZ, 0xc0, !PT ;  /* 0x8000000018187812 */ /* 0x000fc800078ec0ff */
[----:B------:R-:W-:-:S04]  /*fc20*/  SHF.R.U32.HI R3, RZ, 0x18, R24 ;  /* 0x00000018ff037819 */ /* 0x000fc80000011618 */
[----:B------:R-:W-:-:S04]  /*fc30*/  LOP3.LUT R0, R0, R3, RZ, 0xfc, !PT ;  /* 0x0000000300007212 */ /* 0x000fc800078efcff */
[----:B------:R-:W-:Y:S02]  /*fc40*/  PRMT R4, R0, 0x7610, R4 ;  /* 0x0000761000047816 */ /* 0x000fe40000000004 */
.L_x_7042:
[----:B------:R-:W-:Y:S05]  /*fc50*/  BSYNC B0 ;  /* 0x0000000000007941 */ /* 0x000fea0003800000 */
.L_x_7041:
[----:B------:R1:W-:Y:S01]  /*fc60*/  STG.E.U8 [R8.64], R4 ;  /* 0x0000000408007986 */ /* 0x0003e2000c101124 */
[----:B------:R-:W-:Y:S05]  /*fc70*/  BRA `(.L_x_7018) ;  /* 0x000002e000007947 */ /* 0x000fea0003800000 */
.L_x_7035:
        /* <DEDUP_REMOVED lines=21> */
.L_x_7017:
[----:B0-----:R-:W-:Y:S01]  /*fdd0*/  MOV R14, 0x0 ;  /* 0x00000000000e7802 */ /* 0x001fe20000000f00 */
[----:B------:R-:W-:Y:S01]  /*fde0*/  HFMA2.MMA R12, -RZ, RZ, 0, 5.9604644775390625e-08 ;  /* 0x00000001ff0c7435 */ /* 0x000fe200000001ff */
[----:B------:R-:W-:Y:S01]  /*fdf0*/  IMAD.MOV.U32 R4, RZ, RZ, c[0x4][0x158] ;  /* 0x01005600ff047624 */ /* 0x000fe200078e00ff */
[----:B------:R-:W-:Y:S01]  /*fe00*/  MOV R5, c[0x4][0x15c] ;  /* 0x0100570000057a02 */ /* 0x000fe20000000f00 */
[----:B------:R-:W-:Y:S02]  /*fe10*/  IMAD.MOV.U32 R6, RZ, RZ, c[0x4][0x160] ;  /* 0x01005800ff067624 */ /* 0x000fe400078e00ff */
[----:B------:R-:W0:Y:S01]  /*fe20*/  LDC.64 R14, c[0x4][R14] ;  /* 0x010000000e0e7b82 */ /* 0x000e220000000a00 */
[----:B------:R-:W-:Y:S02]  /*fe30*/  IMAD.MOV.U32 R7, RZ, RZ, c[0x4][0x164] ;  /* 0x01005900ff077624 */ /* 0x000fe400078e00ff */
[----:B------:R-:W-:-:S02]  /*fe40*/  IMAD.MOV.U32 R8, RZ, RZ, 0x65 ;  /* 0x00000065ff087424 */ /* 0x000fc400078e00ff */
[----:B------:R-:W-:Y:S02]  /*fe50*/  IMAD.MOV.U32 R10, RZ, RZ, c[0x4][0x20] ;  /* 0x01000800ff0a7624 */ /* 0x000fe400078e00ff */
[----:B------:R-:W-:Y:S02]  /*fe60*/  IMAD.MOV.U32 R11, RZ, RZ, c[0x4][0x24] ;  /* 0x01000900ff0b7624 */ /* 0x000fe400078e00ff */
[----:B---3--:R-:W-:Y:S02]  /*fe70*/  IMAD.MOV.U32 R13, RZ, RZ, RZ ;  /* 0x000000ffff0d7224 */ /* 0x008fe400078e00ff */
[----:B--2---:R-:W-:Y:S01]  /*fe80*/  LEPC R18 ;  /* 0x000000000012734e */ /* 0x004fe20000000000 */
[----:B------:R-:W-:Y:S02]  /*fe90*/  MOV R3, 0xff00 ;  /* 0x0000ff0000037802 */ /* 0x000fe40000000f00 */
[----:B------:R-:W-:Y:S02]  /*fea0*/  MOV R20, 0xfe80 ;  /* 0x0000fe8000147802 */ /* 0x000fe40000000f00 */
[----:B------:R-:W-:Y:S02]  /*feb0*/  MOV R21, 0x0 ;  /* 0x0000000000157802 */ /* 0x000fe40000000f00 */
[----:B------:R-:W-:-:S02]  /*fec0*/  MOV R0, 0x0 ;  /* 0x0000000000007802 */ /* 0x000fc40000000f00 */
[----:B------:R-:W-:-:S04]  /*fed0*/  IADD3 R20, P0, P1, -R20, R3, R18 ;  /* 0x0000000314147210 */ /* 0x000fc8000791e112 */
[----:B------:R-:W-:-:S04]  /*fee0*/  IADD3.X R21, ~R0, R21, R19, P0, P1 ;  /* 0x0000001500157210 */ /* 0x000fc800007e2513 */
[----:B0-----:R-:W-:Y:S05]  /*fef0*/  CALL.ABS.NOINC R14 ;  /* 0x000000000e007343 */ /* 0x001fea0003c00000 */
[----:B------:R-:W-:Y:S05]  /*ff00*/  BRA `(.L_x_7018) ;  /* 0x0000005000007947 */ /* 0x000fea0003800000 */
.L_x_7045:
[----:B------:R-:W1:Y:S02]  /*ff10*/  F2I.U64.TRUNC R24, R24 ;  /* 0x0000001800187311 */ /* 0x000e64000020d800 */
[----:B-1----:R1:W-:Y:S01]  /*ff20*/  STG.E.64 [R8.64], R24 ;  /* 0x0000001808007986 */ /* 0x0023e2000c101b24 */
[----:B------:R-:W-:Y:S05]  /*ff30*/  BRA `(.L_x_7018) ;  /* 0x0000002000007947 */ /* 0x000fea0003800000 */
.L_x_7044:
[----:B------:R-:W1:Y:S02]  /*ff40*/  F2I.FTZ.U32.TRUNC.NTZ R3, R24 ;  /* 0x0000001800037305 */ /* 0x000e64000021f000 */
[----:B-1----:R1:W-:Y:S02]  /*ff50*/  STG.E [R8.64], R3 ;  /* 0x0000000308007986 */ /* 0x0023e4000c101924 */
.L_x_7018:
[----:B------:R-:W-:-:S04]  /*ff60*/  IADD3 R2, R2, 0x80, RZ ;  /* 0x0000008002027810 */ /* 0x000fc80007ffe0ff */
.L_x_6978:
[----:B------:R-:W-:-:S13]  /*ff70*/  ISETP.GE.AND P0, PT, R2, R30, PT ;  /* 0x0000001e0200720c */ /* 0x000fda0003f06270 */
[----:B------:R-:W-:Y:S01]  /*ff80*/  @P0 BREAK B6 ;  /* 0x0000000000060942 */ /* 0x000fe20003800000 */
[----:B------:R-:W-:Y:S05]  /*ff90*/  @P0 BRA `(.L_x_7012) ;  /* 0x00000ed000000947 */ /* 0x000fea0003800000 */
[----:B------:R-:W-:Y:S05]  /*ffa0*/  BSYNC B6 ;  /* 0x0000000000067941 */ /* 0x000fea0003800000 */
.L_x_6977:
[----:B------:R-:W-:Y:S01]  /*ffb0*/  IMAD R0, R31, 0x200, R2 ;  /* 0x000002001f007824 */ /* 0x000fe200078e0202 */
        /* <DEDUP_REMOVED lines=18> */
.L_x_7049:
[----:B------:R-:W1:Y:S02]  /*100e0*/  F2I.S64.TRUNC R28, R28 ;  /* 0x0000001c001c7311 */ /* 0x000e64000020d900 */
[----:B-1----:R-:W-:-:S05]  /*100f0*/  IMAD.MOV.U32 R3, RZ, RZ, R28 ;  /* 0x000000ffff037224 */ /* 0x002fca00078e001c */
[----:B------:R1:W-:Y:S01]  /*10100*/  STG.E.U8 [R4.64], R3 ;  /* 0x0000000304007986 */ /* 0x0003e2000c101124 */
[----:B------:R-:W-:Y:S05]  /*10110*/  BRA `(.L_x_7051) ;  /* 0x00000d4000007947 */ /* 0x000fea0003800000 */
.L_x_7048:
        /* <DEDUP_REMOVED lines=9> */
.L_x_7053:
[----:B------:R-:W1:Y:S02]  /*101b0*/  F2I.FTZ.TRUNC.NTZ R3, R28 ;  /* 0x0000001c00037305 */ /* 0x000e64000021f100 */
[----:B-1----:R1:W-:Y:S01]  /*101c0*/  STG.E [R4.64], R3 ;  /* 0x0000000304007986 */ /* 0x0023e2000c101924 */
[----:B------:R-:W-:Y:S05]  /*101d0*/  BRA `(.L_x_7051) ;  /* 0x00000c8000007947 */ /* 0x000fea0003800000 */
.L_x_7052:
[----:B------:R-:W1:Y:S02]  /*101e0*/  F2I.FTZ.TRUNC.NTZ R3, R28 ;  /* 0x0000001c00037305 */ /* 0x000e64000021f100 */
[----:B-1----:R1:W-:Y:S01]  /*101f0*/  STG.E.U16 [R4.64], R3 ;  /* 0x0000000304007986 */ /* 0x0023e2000c101524 */
[----:B------:R-:W-:Y:S05]  /*10200*/  BRA `(.L_x_7051) ;  /* 0x00000c5000007947 */ /* 0x000fea0003800000 */
.L_x_7047:
        /* <DEDUP_REMOVED lines=8> */
.L_x_7055:
[----:B------:R-:W-:-:S05]  /*10290*/  F2FP.PACK_AB R28, RZ, R28 ;  /* 0x0000001cff1c723e */ /* 0x000fca00000000ff */
[----:B------:R1:W-:Y:S01]  /*102a0*/  STG.E.U16 [R4.64], R28 ;  /* 0x0000001c04007986 */ /* 0x0003e2000c101524 */
[----:B------:R-:W-:Y:S05]  /*102b0*/  BRA `(.L_x_7051) ;  /* 0x00000ba000007947 */ /* 0x000fea0003800000 */
.L_x_7054:
        /* <DEDUP_REMOVED lines=8> */
.L_x_7057:
[----:B------:R-:W-:-:S05]  /*10340*/  F2FP.PACK_AB R3, R29, R28 ;  /* 0x0000001c1d03723e */ /* 0x000fca00000000ff */
[----:B------:R1:W-:Y:S01]  /*10350*/  STG.E [R4.64], R3 ;  /* 0x0000000304007986 */ /* 0x0003e2000c101924 */
[----:B------:R-:W-:Y:S05]  /*10360*/  BRA `(.L_x_7051) ;  /* 0x00000af000007947 */ /* 0x000fea0003800000 */
.L_x_7056:
[----:B------:R-:W-:-:S06]  /*10370*/  FMUL.FTZ R6, R28, 1 ;  /* 0x3f8000001c067820 */ /* 0x000fcc0000410000 */
[----:B------:R-:W1:Y:S02]  /*10380*/  F2F.F64.F32 R6, R6 ;  /* 0x0000000600067310 */ /* 0x000e640000201800 */
[----:B-1----:R1:W-:Y:S01]  /*10390*/  STG.E.64 [R4.64], R6 ;  /* 0x0000000604007986 */ /* 0x0023e2000c101b24 */
[----:B------:R-:W-:Y:S05]  /*103a0*/  BRA `(.L_x_7051) ;  /* 0x00000ab000007947 */ /* 0x000fea0003800000 */
.L_x_7046:
        /* <DEDUP_REMOVED lines=14> */
.L_x_7060:
[----:B------:R-:W-:Y:S02]  /*10490*/  FMUL.FTZ R10, R29, 1 ;  /* 0x3f8000001d0a7820 */ /* 0x000fe40000410000 */
[----:B------:R-:W-:-:S04]  /*104a0*/  FMUL.FTZ R8, R28, 1 ;  /* 0x3f8000001c087820 */ /* 0x000fc80000410000 */
[----:B------:R-:W-:Y:S08]  /*104b0*/  F2F.F64.F32 R10, R10 ;  /* 0x0000000a000a7310 */ /* 0x000ff00000201800 */
[----:B------:R-:W1:Y:S02]  /*104c0*/  F2F.F64.F32 R8, R8 ;  /* 0x0000000800087310 */ /* 0x000e640000201800 */
[----:B-1----:R1:W-:Y:S01]  /*104d0*/  STG.E.128 [R4.64], R8 ;  /* 0x0000000804007986 */ /* 0x0023e2000c101d24 */
[----:B------:R-:W-:Y:S05]  /*104e0*/  BRA `(.L_x_7051) ;  /* 0x0000097000007947 */ /* 0x000fea0003800000 */
.L_x_7059:
        /* <DEDUP_REMOVED lines=10> */
[----:B------:R-:W-:Y:S02]  /*10590*/  SHF.R.U32.HI R7, RZ, 0x18, R0 ;  /* 0x00000018ff077819 */ /* 0x000fe40000011600 */
[----:B------:R-:W-:-:S09]  /*105a0*/  MOV R0, 0x7f ;  /* 0x0000007f00007802 */ /* 0x000fd20000000f00 */
        /* <DEDUP_REMOVED lines=8> */
.L_x_7064:
[----:B------:R-:W-:Y:S05]  /*10630*/  BSYNC B0 ;  /* 0x0000000000007941 */ /* 0x000fea0003800000 */
.L_x_7063:
[----:B------:R-:W-:-:S05]  /*10640*/  LOP3.LUT R7, R0, R7, RZ, 0xfc, !PT ;  /* 0x0000000700077212 */ /* 0x000fca00078efcff */
[----:B------:R1:W-:Y:S01]  /*10650*/  STG.E.U8 [R4.64], R7 ;  /* 0x0000000704007986 */ /* 0x0003e2000c101124 */
[----:B------:R-:W-:Y:S05]  /*10660*/  BRA `(.L_x_7051) ;  /* 0x000007f000007947 */ /* 0x000fea0003800000 */
.L_x_7062:
        /* <DEDUP_REMOVED lines=12> */
.L_x_7066:
[----:B------:R-:W-:Y:S01]  /*10730*/  IMAD.MOV.U32 R0, RZ, RZ, 0x7f ;  /* 0x0000007fff007424 */ /* 0x000fe200078e00ff */
[----:B------:R-:W-:-:S04]  /*10740*/  ISETP.GT.U32.AND P0, PT, R6, 0x7f800000, PT ;  /* 0x7f8000000600780c */ /* 0x000fc80003f04070 */
[----:B------:R-:W-:-:S04]  /*10750*/  SEL R0, R0, 0x7c, P0 ;  /* 0x0000007c00007807 */ /* 0x000fc80000000000 */
.L_x_7067:
[----:B------:R-:W-:Y:S05]  /*10760*/  BSYNC B0 ;  /* 0x0000000000007941 */ /* 0x000fea0003800000 */
.L_x_7065:
[----:B------:R-:W-:-:S04]  /*10770*/  LOP3.LUT R28, R28, 0x80000000, RZ, 0xc0, !PT ;  /* 0x800000001c1c7812 */ /* 0x000fc800078ec0ff */
[----:B------:R-:W-:-:S04]  /*10780*/  SHF.R.U32.HI R3, RZ, 0x18, R28 ;  /* 0x00000018ff037819 */ /* 0x000fc8000001161c */
[----:B------:R-:W-:-:S05]  /*10790*/  LOP3.LUT R3, R0, R3, RZ, 0xfc, !PT ;  /* 0x0000000300037212 */ /* 0x000fca00078efcff */
[----:B------:R1:W-:Y:S01]  /*107a0*/  STG.E.U8 [R4.64], R3 ;  /* 0x0000000304007986 */ /* 0x0003e2000c101124 */
[----:B------:R-:W-:Y:S05]  /*107b0*/  BRA `(.L_x_7051) ;  /* 0x000006a000007947 */ /* 0x000fea0003800000 */
.L_x_7061:
[----:B------:R-:W-:-:S05]  /*107c0*/  F2FP.BF16.PACK_AB R28, RZ, R28 ;  /* 0x0000001cff1c723e */ /* 0x000fca00000010ff */
[----:B------:R1:W-:Y:S01]  /*107d0*/  STG.E.U16 [R4.64], R28 ;  /* 0x0000001c04007986 */ /* 0x0003e2000c101524 */
[----:B------:R-:W-:Y:S05]  /*107e0*/  BRA `(.L_x_7051) ;  /* 0x0000067000007947 */ /* 0x000fea0003800000 */
.L_x_7058:
        /* <DEDUP_REMOVED lines=11> */
.L_x_7070:
        /* <DEDUP_REMOVED lines=16> */
.L_x_7073:
[----:B------:R-:W-:-:S04]  /*109a0*/  LOP3.LUT R28, R28, 0x80000000, RZ, 0xc0, !PT ;  /* 0x800000001c1c7812 */ /* 0x000fc800078ec0ff */
[----:B------:R-:W-:-:S04]  /*109b0*/  SHF.R.U32.HI R28, RZ, 0x18, R28 ;  /* 0x00000018ff1c7819 */ /* 0x000fc8000001161c */
[----:B------:R-:W-:-:S04]  /*109c0*/  LOP3.LUT R3, R3, R28, RZ, 0xfc, !PT ;  /* 0x0000001c03037212 */ /* 0x000fc800078efcff */
[----:B------:R-:W-:Y:S02]  /*109d0*/  PRMT R0, R3, 0x7610, R0 ;  /* 0x0000761003007816 */ /* 0x000fe40000000000 */
.L_x_7072:
[----:B------:R-:W-:Y:S05]  /*109e0*/  BSYNC B0 ;  /* 0x0000000000007941 */ /* 0x000fea0003800000 */
.L_x_7071:
[----:B------:R1:W-:Y:S01]  /*109f0*/  STG.E.U8 [R4.64], R0 ;  /* 0x0000000004007986 */ /* 0x0003e2000c101124 */
[----:B------:R-:W-:Y:S05]  /*10a00*/  BRA `(.L_x_7051) ;  /* 0x0000045000007947 */ /* 0x000fea0003800000 */
.L_x_7069:
        /* <DEDUP_REMOVED lines=16> */
.L_x_7076:
[----:B------:R-:W-:-:S04]  /*10b10*/  LOP3.LUT R28, R28, 0x80000000, RZ, 0xc0, !PT ;  /* 0x800000001c1c7812 */ /* 0x000fc800078ec0ff */
[----:B------:R-:W-:-:S04]  /*10b20*/  SHF.R.U32.HI R28, RZ, 0x18, R28 ;  /* 0x00000018ff1c7819 */ /* 0x000fc8000001161c */
[----:B------:R-:W-:-:S04]  /*10b30*/  LOP3.LUT R3, R3, R28, RZ, 0xfc, !PT ;  /* 0x0000001c03037212 */ /* 0x000fc800078efcff */
[----:B------:R-:W-:Y:S02]  /*10b40*/  PRMT R0, R3, 0x7610, R0 ;  /* 0x0000761003007816 */ /* 0x000fe40000000000 */
.L_x_7075:
[----:B------:R-:W-:Y:S05]  /*10b50*/  BSYNC B0 ;  /* 0x0000000000007941 */ /* 0x000fea0003800000 */
.L_x_7074:
[----:B------:R1:W-:Y:S01]  /*10b60*/  STG.E.U8 [R4.64], R0 ;  /* 0x0000000004007986 */ /* 0x0003e2000c101124 */
[----:B------:R-:W-:Y:S05]  /*10b70*/  BRA `(.L_x_7051) ;  /* 0x000002e000007947 */ /* 0x000fea0003800000 */
.L_x_7068:
        /* <DEDUP_REMOVED lines=21> */
.L_x_7050:
[----:B0-----:R-:W-:Y:S01]  /*10cd0*/  MOV R14, 0x0 ;  /* 0x00000000000e7802 */ /* 0x001fe20000000f00 */
[----:B------:R-:W-:Y:S01]  /*10ce0*/  IMAD.MOV.U32 R4, RZ, RZ, c[0x4][0x158] ;  /* 0x01005600ff047624 */ /* 0x000fe200078e00ff */
[----:B------:R-:W-:Y:S01]  /*10cf0*/  MOV R10, c[0x4][0x20] ;  /* 0x01000800000a7a02 */ /* 0x000fe20000000f00 */
[----:B------:R-:W-:Y:S02]  /*10d00*/  IMAD.MOV.U32 R5, RZ, RZ, c[0x4][0x15c] ;  /* 0x01005700ff057624 */ /* 0x000fe400078e00ff */
[----:B------:R-:W-:Y:S01]  /*10d10*/  IMAD.MOV.U32 R6, RZ, RZ, c[0x4][0x160] ;  /* 0x01005800ff067624 */ /* 0x000fe200078e00ff */
[----:B------:R-:W0:Y:S01]  /*10d20*/  LDC.64 R14, c[0x4][R14] ;  /* 0x010000000e0e7b82 */ /* 0x000e220000000a00 */
[----:B------:R-:W-:Y:S02]  /*10d30*/  IMAD.MOV.U32 R7, RZ, RZ, c[0x4][0x164] ;  /* 0x01005900ff077624 */ /* 0x000fe400078e00ff */
[----:B------:R-:W-:-:S02]  /*10d40*/  IMAD.MOV.U32 R8, RZ, RZ, 0x65 ;  /* 0x00000065ff087424 */ /* 0x000fc400078e00ff */
[----:B------:R-:W-:Y:S02]  /*10d50*/  IMAD.MOV.U32 R11, RZ, RZ, c[0x4][0x24] ;  /* 0x01000900ff0b7624 */ /* 0x000fe400078e00ff */
[----:B------:R-:W-:Y:S02]  /*10d60*/  IMAD.MOV.U32 R12, RZ, RZ, 0x1 ;  /* 0x00000001ff0c7424 */ /* 0x000fe400078e00ff */
        /* <DEDUP_REMOVED lines=10> */
.L_x_7078:
[----:B------:R-:W1:Y:S02]  /*10e10*/  F2I.U64.TRUNC R28, R28 ;  /* 0x0000001c001c7311 */ /* 0x000e64000020d800 */
[----:B-1----:R1:W-:Y:S01]  /*10e20*/  STG.E.64 [R4.64], R28 ;  /* 0x0000001c04007986 */ /* 0x0023e2000c101b24 */
[----:B------:R-:W-:Y:S05]  /*10e30*/  BRA `(.L_x_7051) ;  /* 0x0000002000007947 */ /* 0x000fea0003800000 */
.L_x_7077:
[----:B------:R-:W1:Y:S02]  /*10e40*/  F2I.FTZ.U32.TRUNC.NTZ R3, R28 ;  /* 0x0000001c00037305 */ /* 0x000e64000021f000 */
[----:B-1----:R1:W-:Y:S02]  /*10e50*/  STG.E [R4.64], R3 ;  /* 0x0000000304007986 */ /* 0x0023e4000c101924 */
.L_x_7051:
[----:B------:R-:W-:Y:S02]  /*10e60*/  IADD3 R2, R2, 0x80, RZ ;  /* 0x0000008002027810 */ /* 0x000fe40007ffe0ff */
.L_x_7012:
[----:B------:R-:W-:Y:S05]  /*10e70*/  BSYNC B7 ;  /* 0x0000000000077941 */ /* 0x000fea0003800000 */
.L_x_6976:
[----:B------:R-:W-:-:S13]  /*10e80*/  ISETP.GE.AND P0, PT, R2, R30, PT ;  /* 0x0000001e0200720c */ /* 0x000fda0003f06270 */
[----:B------:R-:W-:Y:S05]  /*10e90*/  @P0 EXIT ;  /* 0x000000000000094d */ /* 0x000fea0003800000 */
        /* <DEDUP_REMOVED lines=18> */
.L_x_7082:
[----:B------:R-:W1:Y:S02]  /*10fc0*/  F2I.S64.TRUNC R26, R26 ;  /* 0x0000001a001a7311 */ /* 0x000e64000020d900 */
[----:B-1----:R-:W-:-:S05]  /*10fd0*/  MOV R5, R26 ;  /* 0x0000001a00057202 */ /* 0x002fca0000000f00 */
[----:B------:R-:W-:Y:S01]  /*10fe0*/  STG.E.U8 [R2.64], R5 ;  /* 0x0000000502007986 */ /* 0x000fe2000c101124 */
[----:B------:R-:W-:Y:S05]  /*10ff0*/  EXIT ;  /* 0x000000000000794d */ /* 0x000fea0003800000 */
.L_x_7081:
        /* <DEDUP_REMOVED lines=9> */
.L_x_7085:
[----:B------:R-:W1:Y:S02]  /*11090*/  F2I.FTZ.TRUNC.NTZ R5, R26 ;  /* 0x0000001a00057305 */ /* 0x000e64000021f100 */
[----:B-1----:R-:W-:Y:S01]  /*110a0*/  STG.E [R2.64], R5 ;  /* 0x0000000502007986 */ /* 0x002fe2000c101924 */
[----:B------:R-:W-:Y:S05]  /*110b0*/  EXIT ;  /* 0x000000000000794d */ /* 0x000fea0003800000 */
.L_x_7084:
[----:B------:R-:W1:Y:S02]  /*110c0*/  F2I.FTZ.TRUNC.NTZ R5, R26 ;  /* 0x0000001a00057305 */ /* 0x000e64000021f100 */
[----:B-1----:R-:W-:Y:S01]  /*110d0*/  STG.E.U16 [R2.64], R5 ;  /* 0x0000000502007986 */ /* 0x002fe2000c101524 */
[----:B------:R-:W-:Y:S05]  /*110e0*/  EXIT ;  /* 0x000000000000794d */ /* 0x000fea0003800000 */
.L_x_7080:
        /* <DEDUP_REMOVED lines=8> */
.L_x_7087:
[----:B------:R-:W-:-:S05]  /*11170*/  F2FP.PACK_AB R26, RZ, R26 ;  /* 0x0000001aff1a723e */ /* 0x000fca00000000ff */
[----:B------:R-:W-:Y:S01]  /*11180*/  STG.E.U16 [R2.64], R26 ;  /* 0x0000001a02007986 */ /* 0x000fe2000c101524 */
[----:B------:R-:W-:Y:S05]  /*11190*/  EXIT ;  /* 0x000000000000794d */ /* 0x000fea0003800000 */
.L_x_7086:
        /* <DEDUP_REMOVED lines=8> */
.L_x_7089:
[----:B------:R-:W-:-:S05]  /*11220*/  F2FP.PACK_AB R5, R27, R26 ;  /* 0x0000001a1b05723e */ /* 0x000fca00000000ff */
[----:B------:R-:W-:Y:S01]  /*11230*/  STG.E [R2.64], R5 ;  /* 0x0000000502007986 */ /* 0x000fe2000c101924 */
[----:B------:R-:W-:Y:S05]  /*11240*/  EXIT ;  /* 0x000000000000794d */ /* 0x000fea0003800000 */
.L_x_7088:
[----:B------:R-:W-:-:S06]  /*11250*/  FMUL.FTZ R4, R26, 1 ;  /* 0x3f8000001a047820 */ /* 0x000fcc0000410000 */
[----:B------:R-:W1:Y:S02]  /*11260*/  F2F.F64.F32 R4, R4 ;  /* 0x0000000400047310 */ /* 0x000e640000201800 */
[----:B-1----:R-:W-:Y:S01]  /*11270*/  STG.E.64 [R2.64], R4 ;  /* 0x0000000402007986 */ /* 0x002fe2000c101b24 */
[----:B------:R-:W-:Y:S05]  /*11280*/  EXIT ;  /* 0x000000000000794d */ /* 0x000fea0003800000 */
.L_x_7079:
        /* <DEDUP_REMOVED lines=14> */
.L_x_7092:
[----:B------:R-:W-:Y:S02]  /*11370*/  FMUL.FTZ R6, R27, 1 ;  /* 0x3f8000001b067820 */ /* 0x000fe40000410000 */
[----:B------:R-:W-:-:S04]  /*11380*/  FMUL.FTZ R4, R26, 1 ;  /* 0x3f8000001a047820 */ /* 0x000fc80000410000 */
[----:B------:R-:W-:Y:S08]  /*11390*/  F2F.F64.F32 R6, R6 ;  /* 0x0000000600067310 */ /* 0x000ff00000201800 */
[----:B------:R-:W1:Y:S02]  /*113a0*/  F2F.F64.F32 R4, R4 ;  /* 0x0000000400047310 */ /* 0x000e640000201800 */
[----:B-1----:R-:W-:Y:S01]  /*113b0*/  STG.E.128 [R2.64], R4 ;  /* 0x0000000402007986 */ /* 0x002fe2000c101d24 */
[----:B------:R-:W-:Y:S05]  /*113c0*/  EXIT ;  /* 0x000000000000794d */ /* 0x000fea0003800000 */
.L_x_7091:
        /* <DEDUP_REMOVED lines=20> */
.L_x_7096:
[----:B------:R-:W-:Y:S05]  /*11510*/  BSYNC B0 ;  /* 0x0000000000007941 */ /* 0x000fea0003800000 */
.L_x_7095:
[----:B------:R-:W-:-:S05]  /*11520*/  LOP3.LUT R7, R0, R7, RZ, 0xfc, !PT ;  /* 0x0000000700077212 */ /* 0x000fca00078efcff */
[----:B------:R-:W-:Y:S01]  /*11530*/  STG.E.U8 [R2.64], R7 ;  /* 0x0000000702007986 */ /* 0x000fe2000c101124 */
[----:B------:R-:W-:Y:S05]  /*11540*/  EXIT ;  /* 0x000000000000794d */ /* 0x000fea0003800000 */
.L_x_7094:
        /* <DEDUP_REMOVED lines=12> */
.L_x_7098:
[----:B------:R-:W-:Y:S01]  /*11610*/  IMAD.MOV.U32 R0, RZ, RZ, 0x7f ;  /* 0x0000007fff007424 */ /* 0x000fe200078e00ff */
[----:B------:R-:W-:-:S04]  /*11620*/  ISETP.GT.U32.AND P0, PT, R4, 0x7f800000, PT ;  /* 0x7f8000000400780c */ /* 0x000fc80003f04070 */
[----:B------:R-:W-:-:S04]  /*11630*/  SEL R0, R0, 0x7c, P0 ;  /* 0x0000007c00007807 */ /* 0x000fc80000000000 */
.L_x_7099:
[----:B------:R-:W-:Y:S05]  /*11640*/  BSYNC B0 ;  /* 0x0000000000007941 */ /* 0x000fea0003800000 */
.L_x_7097:
[----:B------:R-:W-:-:S04]  /*11650*/  LOP3.LUT R26, R26, 0x80000000, RZ, 0xc0, !PT ;  /* 0x800000001a1a7812 */ /* 0x000fc800078ec0ff */
[----:B------:R-:W-:-:S04]  /*11660*/  SHF.R.U32.HI R5, RZ, 0x18, R26 ;  /* 0x00000018ff057819 */ /* 0x000fc8000001161a */
[----:B------:R-:W-:-:S05]  /*11670*/  LOP3.LUT R5, R0, R5, RZ, 0xfc, !PT ;  /* 0x0000000500057212 */ /* 0x000fca00078efcff */
[----:B------:R-:W-:Y:S01]  /*11680*/  STG.E.U8 [R2.64], R5 ;  /* 0x0000000502007986 */ /* 0x000fe2000c101124 */
[----:B------:R-:W-:Y:S05]  /*11690*/  EXIT ;  /* 0x000000000000794d */ /* 0x000fea0003800000 */
.L_x_7093:
[----:B------:R-:W-:-:S05]  /*116a0*/  F2FP.BF16.PACK_AB R26, RZ, R26 ;  /* 0x0000001aff1a723e */ /* 0x000fca00000010ff */
[----:B------:R-:W-:Y:S01]  /*116b0*/  STG.E.U16 [R2.64], R26 ;  /* 0x0000001a02007986 */ /* 0x000fe2000c101524 */
[----:B------:R-:W-:Y:S05]  /*116c0*/  EXIT ;  /* 0x000000000000794d */ /* 0x000fea0003800000 */
.L_x_7090:
        /* <DEDUP_REMOVED lines=11> */
.L_x_7102:
        /* <DEDUP_REMOVED lines=16> */
.L_x_7105:
[----:B------:R-:W-:-:S04]  /*11880*/  LOP3.LUT R26, R26, 0x80000000, RZ, 0xc0, !PT ;  /* 0x800000001a1a7812 */ /* 0x000fc800078ec0ff */
[----:B------:R-:W-:-:S04]  /*11890*/  SHF.R.U32.HI R5, RZ, 0x18, R26 ;  /* 0x00000018ff057819 */ /* 0x000fc8000001161a */
[----:B------:R-:W-:-:S04]  /*118a0*/  LOP3.LUT R4, R4, R5, RZ, 0xfc, !PT ;  /* 0x0000000504047212 */ /* 0x000fc800078efcff */
[----:B------:R-:W-:Y:S02]  /*118b0*/  PRMT R0, R4, 0x7610, R0 ;  /* 0x0000761004007816 */ /* 0x000fe40000000000 */
.L_x_7104:
[----:B------:R-:W-:Y:S05]  /*118c0*/  BSYNC B0 ;  /* 0x0000000000007941 */ /* 0x000fea0003800000 */
.L_x_7103:
[----:B------:R-:W-:Y:S01]  /*118d0*/  STG.E.U8 [R2.64], R0 ;  /* 0x0000000002007986 */ /* 0x000fe2000c101124 */
[----:B------:R-:W-:Y:S05]  /*118e0*/  EXIT ;  /* 0x000000000000794d */ /* 0x000fea0003800000 */
.L_x_7101:
        /* <DEDUP_REMOVED lines=16> */
.L_x_7108:
[----:B------:R-:W-:-:S04]  /*119f0*/  LOP3.LUT R26, R26, 0x80000000, RZ, 0xc0, !PT ;  /* 0x800000001a1a7812 */ /* 0x000fc800078ec0ff */
[----:B------:R-:W-:-:S04]  /*11a00*/  SHF.R.U32.HI R5, RZ, 0x18, R26 ;  /* 0x00000018ff057819 */ /* 0x000fc8000001161a */
[----:B------:R-:W-:-:S04]  /*11a10*/  LOP3.LUT R4, R4, R5, RZ, 0xfc, !PT ;  /* 0x0000000504047212 */ /* 0x000fc800078efcff */
[----:B------:R-:W-:Y:S02]  /*11a20*/  PRMT R0, R4, 0x7610, R0 ;  /* 0x0000761004007816 */ /* 0x000fe40000000000 */
.L_x_7107:
[----:B------:R-:W-:Y:S05]  /*11a30*/  BSYNC B0 ;  /* 0x0000000000007941 */ /* 0x000fea0003800000 */
.L_x_7106:
[----:B------:R-:W-:Y:S01]  /*11a40*/  STG.E.U8 [R2.64], R0 ;  /* 0x0000000002007986 */ /* 0x000fe2000c101124 */
[----:B------:R-:W-:Y:S05]  /*11a50*/  EXIT ;  /* 0x000000000000794d */ /* 0x000fea0003800000 */
.L_x_7100:
        /* <DEDUP_REMOVED lines=19> */
[----:B------:R-:W-:Y:S01]  /*11b90*/  STG.E.U8 [R2.64], R5 ;  /* 0x0000000502007986 */ /* 0x000fe2000c101124 */
[----:B------:R-:W-:Y:S05]  /*11ba0*/  EXIT ;  /* 0x000000000000794d */ /* 0x000fea0003800000 */
.L_x_7083:
[----:B------:R-:W-:Y:S01]  /*11bb0*/  MOV R0, 0x0 ;  /* 0x0000000000007802 */ /* 0x000fe20000000f00 */
[----:B------:R-:W-:Y:S01]  /*11bc0*/  HFMA2.MMA R8, -RZ, RZ, 0, 6.020069122314453125e-06 ;  /* 0x00000065ff087435 */ /* 0x000fe200000001ff */
[----:B------:R-:W-:Y:S02]  /*11bd0*/  IMAD.MOV.U32 R4, RZ, RZ, c[0x4][0x158] ;  /* 0x01005600ff047624 */ /* 0x000fe400078e00ff */
[----:B------:R1:W4:Y:S01]  /*11be0*/  LDC.64 R2, c[0x4][R0] ;  /* 0x0100000000027b82 */ /* 0x0003220000000a00 */
[----:B------:R-:W-:Y:S02]  /*11bf0*/  IMAD.MOV.U32 R5, RZ, RZ, c[0x4][0x15c] ;  /* 0x01005700ff057624 */ /* 0x000fe400078e00ff */
[----:B------:R-:W-:Y:S02]  /*11c00*/  IMAD.MOV.U32 R6, RZ, RZ, c[0x4][0x160] ;  /* 0x01005800ff067624 */ /* 0x000fe400078e00ff */
[----:B------:R-:W-:-:S02]  /*11c10*/  IMAD.MOV.U32 R7, RZ, RZ, c[0x4][0x164] ;  /* 0x01005900ff077624 */ /* 0x000fc400078e00ff */
[----:B------:R-:W-:Y:S02]  /*11c20*/  IMAD.MOV.U32 R10, RZ, RZ, c[0x4][0x20] ;  /* 0x01000800ff0a7624 */ /* 0x000fe400078e00ff */
[----:B------:R-:W-:Y:S02]  /*11c30*/  IMAD.MOV.U32 R11, RZ, RZ, c[0x4][0x24] ;  /* 0x01000900ff0b7624 */ /* 0x000fe400078e00ff */
[----:B------:R-:W-:Y:S02]  /*11c40*/  IMAD.MOV.U32 R12, RZ, RZ, 0x1 ;  /* 0x00000001ff0c7424 */ /* 0x000fe400078e00ff */
[----:B0--3--:R-:W-:Y:S02]  /*11c50*/  IMAD.MOV.U32 R13, RZ, RZ, RZ ;  /* 0x000000ffff0d7224 */ /* 0x009fe400078e00ff */
[----:B-1----:R-:W-:Y:S01]  /*11c60*/  LEPC R14 ;  /* 0x00000000000e734e */ /* 0x002fe20000000000 */
[----:B------:R-:W-:Y:S02]  /*11c70*/  MOV R9, 0x11ce0 ;  /* 0x00011ce000097802 */ /* 0x000fe40000000f00 */
[----:B------:R-:W-:Y:S02]  /*11c80*/  MOV R20, 0x11c60 ;  /* 0x00011c6000147802 */ /* 0x000fe40000000f00 */
[----:B------:R-:W-:-:S02]  /*11c90*/  MOV R21, 0x0 ;  /* 0x0000000000157802 */ /* 0x000fc40000000f00 */
[----:B------:R-:W-:Y:S02]  /*11ca0*/  MOV R0, 0x0 ;  /* 0x0000000000007802 */ /* 0x000fe40000000f00 */
[----:B------:R-:W-:-:S04]  /*11cb0*/  IADD3 R20, P0, P1, -R20, R9, R14 ;  /* 0x0000000914147210 */ /* 0x000fc8000791e10e */
[----:B------:R-:W-:-:S04]  /*11cc0*/  IADD3.X R21, ~R0, R21, R15, P0, P1 ;  /* 0x0000001500157210 */ /* 0x000fc800007e250f */
[----:B--2-4-:R-:W-:Y:S05]  /*11cd0*/  CALL.ABS.NOINC R2 ;  /* 0x0000000002007343 */ /* 0x014fea0003c00000 */
[----:B------:R-:W-:Y:S05]  /*11ce0*/  EXIT ;  /* 0x000000000000794d */ /* 0x000fea0003800000 */
.L_x_7110:
[----:B------:R-:W1:Y:S02]  /*11cf0*/  F2I.U64.TRUNC R26, R26 ;  /* 0x0000001a001a7311 */ /* 0x000e64000020d800 */
[----:B-1----:R-:W-:Y:S01]  /*11d00*/  STG.E.64 [R2.64], R26 ;  /* 0x0000001a02007986 */ /* 0x002fe2000c101b24 */
[----:B------:R-:W-:Y:S05]  /*11d10*/  EXIT ;  /* 0x000000000000794d */ /* 0x000fea0003800000 */
.L_x_7109:
[----:B------:R-:W1:Y:S02]  /*11d20*/  F2I.FTZ.U32.TRUNC.NTZ R5, R26 ;  /* 0x0000001a00057305 */ /* 0x000e64000021f000 */
[----:B-1----:R-:W-:Y:S01]  /*11d30*/  STG.E [R2.64], R5 ;  /* 0x0000000502007986 */ /* 0x002fe2000c101924 */
[----:B------:R-:W-:Y:S05]  /*11d40*/  EXIT ;  /* 0x000000000000794d */ /* 0x000fea0003800000 */
        .weak           $__internal_7_$__cuda_sm3x_div_rn_ftz_f32_slowpath
        .type           $__internal_7_$__cuda_sm3x_div_rn_ftz_f32_slowpath,@function
        .size           $__internal_7_$__cuda_sm3x_div_rn_ftz_f32_slowpath,(.L_x_15796 - $__internal_7_$__cuda_sm3x_div_rn_ftz_f32_slowpath)
$__internal_7_$__cuda_sm3x_div_rn_ftz_f32_slowpath:
[----:B------:R-:W-:Y:S01]  /*11d50*/  SHF.R.U32.HI R3, RZ, 0x17, R6 ;  /* 0x00000017ff037819 */ /* 0x000fe20000011606 */
[----:B------:R-:W-:Y:S01]  /*11d60*/  BSSY B1, `(.L_x_7111) ;  /* 0x0000047000017945 */ /* 0x000fe20003800000 */
[----:B------:R-:W-:Y:S01]  /*11d70*/  SHF.R.U32.HI R5, RZ, 0x17, R7 ;  /* 0x00000017ff057819 */ /* 0x000fe20000011607 */
[----:B------:R-:W-:Y:S01]  /*11d80*/  BSSY B2, `(.L_x_7112) ;  /* 0x000001d000027945 */ /* 0x000fe20003800000 */
[----:B------:R-:W-:-:S02]  /*11d90*/  LOP3.LUT R3, R3, 0xff, RZ, 0xc0, !PT ;  /* 0x000000ff03037812 */ /* 0x000fc400078ec0ff */
        /* <DEDUP_REMOVED lines=27> */
.L_x_7113:
[----:B------:R-:W-:Y:S05]  /*11f50*/  BSYNC B2 ;  /* 0x0000000000027941 */ /* 0x000fea0003800000 */
.L_x_7112:
        /* <DEDUP_REMOVED lines=27> */
.L_x_7119:
[----:B------:R-:W-:Y:S02]  /*12110*/  IMAD R4, R3, 0x800000, R4 ;  /* 0x0080000003047824 */ /* 0x000fe400078e0204 */
.L_x_7120:
[----:B------:R-:W-:Y:S05]  /*12120*/  BSYNC B2 ;  /* 0x0000000000027941 */ /* 0x000fea0003800000 */
.L_x_7118:
[----:B------:R-:W-:Y:S01]  /*12130*/  IMAD.MOV.U32 R3, RZ, RZ, R4 ;  /* 0x000000ffff037224 */ /* 0x000fe200078e0004 */
[----:B------:R-:W-:Y:S05]  /*12140*/  BRA `(.L_x_7121) ;  /* 0x0000008000007947 */ /* 0x000fea0003800000 */
.L_x_7117:
[----:B------:R-:W-:-:S04]  /*12150*/  LOP3.LUT R3, R6, 0x80000000, R7, 0x48, !PT ;  /* 0x8000000006037812 */ /* 0x000fc800078e4807 */
[----:B------:R-:W-:Y:S01]  /*12160*/  LOP3.LUT R3, R3, 0x7f800000, RZ, 0xfc, !PT ;  /* 0x7f80000003037812 */ /* 0x000fe200078efcff */
[----:B------:R-:W-:Y:S05]  /*12170*/  BRA `(.L_x_7121) ;  /* 0x0000005000007947 */ /* 0x000fea0003800000 */
.L_x_7116:
[----:B------:R-:W-:Y:S01]  /*12180*/  LOP3.LUT R3, R6, 0x80000000, R7, 0x48, !PT ;  /* 0x8000000006037812 */ /* 0x000fe200078e4807 */
[----:B------:R-:W-:Y:S05]  /*12190*/  BRA `(.L_x_7121) ;  /* 0x0000003000007947 */ /* 0x000fea0003800000 */
.L_x_7115:
[----:B------:R-:W0:Y:S01]  /*121a0*/  MUFU.RSQ R3, -QNAN ;  /* 0xffc0000000037908 */ /* 0x000e220000001400 */
[----:B------:R-:W-:Y:S05]  /*121b0*/  BRA `(.L_x_7121) ;  /* 0x0000001000007947 */ /* 0x000fea0003800000 */
.L_x_7114:
[----:B------:R-:W-:Y:S02]  /*121c0*/  FADD.FTZ R3, R7, R6 ;  /* 0x0000000607037221 */ /* 0x000fe40000010000 */
.L_x_7121:
[----:B------:R-:W-:Y:S05]  /*121d0*/  BSYNC B1 ;  /* 0x0000000000017941 */ /* 0x000fea0003800000 */
.L_x_7111:
[----:B------:R-:W-:Y:S02]  /*121e0*/  IMAD.MOV.U32 R4, RZ, RZ, R0 ;  /* 0x000000ffff047224 */ /* 0x000fe400078e0000 */
[----:B------:R-:W-:-:S04]  /*121f0*/  IMAD.MOV.U32 R5, RZ, RZ, 0x0 ;  /* 0x00000000ff057424 */ /* 0x000fc800078e00ff */
[----:B------:R-:W-:Y:S05]  /*12200*/  RET.REL.NODEC R4 `(_ZN2at6native27unrolled_elementwise_kernelIZZZNS0_16acos_kernel_cudaERNS_18TensorIteratorBaseEENKUlvE_clEvENKUlvE0_clEvEUlN3c107complexIfEEE_St5arrayIPcLm2EELi4E23TrivialOffsetCalculatorILi1EjESE_NS0_6memory12LoadWithCastILi1EEENSF_13StoreWithCastILi1EEEEEviT_T0_T2_T3_T4_T5_) ;  /* 0xfffeddf004007950 */ /* 0x000fea0003c3ffff */
.L_x_7122:
        /* <DEDUP_REMOVED lines=15> */
.L_x_15796:


//--------------------- .text._ZN2at6native18elementwise_kernelILi128ELi2EZNS0_22gpu_kernel_impl_nocastIZZZNS0_16acos_kernel_cudaERNS_18TensorIteratorBaseEENKUlvE_clEvENKUlvE0_clEvEUlN3c107complexIfEEE_EEvS4_RKT_EUliE_EEviT1_ --------------------------
	.section	.text._ZN2at6native18elementwise_kernelILi128ELi2EZNS0_22gpu_kernel_impl_nocastIZZZNS0_16acos_kernel_cudaERNS_18TensorIteratorBaseEENKUlvE_clEvENKUlvE0_clEvEUlN3c107complexIfEEE_EEvS4_RKT_EUliE_EEviT1_,"ax",@progbits
	.sectioninfo	@"SHI_REGISTERS=25"
	.align	128
        .global         _ZN2at6native18elementwise_kernelILi128ELi2EZNS0_22gpu_kernel_impl_nocastIZZZNS0_16acos_kernel_cudaERNS_18TensorIteratorBaseEENKUlvE_clEvENKUlvE0_clEvEUlN3c107complexIfEEE_EEvS4_RKT_EUliE_EEviT1_
        .type           _ZN2at6native18elementwise_kernelILi128ELi2EZNS0_22gpu_kernel_impl_nocastIZZZNS0_16acos_kernel_cudaERNS_18TensorIteratorBaseEENKUlvE_clEvENKUlvE0_clEvEUlN3c107complexIfEEE_EEvS4_RKT_EUliE_EEviT1_,@function
        .size           _ZN2at6native18elementwise_kernelILi128ELi2EZNS0_22gpu_kernel_impl_nocastIZZZNS0_16acos_kernel_cudaERNS_18TensorIteratorBaseEENKUlvE_clEvENKUlvE0_clEvEUlN3c107complexIfEEE_EEvS4_RKT_EUliE_EEviT1_,(.L_x_15797 - _ZN2at6native18elementwise_kernelILi128ELi2EZNS0_22gpu_kernel_impl_nocastIZZZNS0_16acos_kernel_cudaERNS_18TensorIteratorBaseEENKUlvE_clEvENKUlvE0_clEvEUlN3c107complexIfEEE_EEvS4_RKT_EUliE_EEviT1_)
        .other          _ZN2at6native18elementwise_kernelILi128ELi2EZNS0_22gpu_kernel_impl_nocastIZZZNS0_16acos_kernel_cudaERNS_18TensorIteratorBaseEENKUlvE_clEvENKUlvE0_clEvEUlN3c107complexIfEEE_EEvS4_RKT_EUliE_EEviT1_,@"STO_CUDA_ENTRY STV_DEFAULT"
_ZN2at6native18elementwise_kernelILi128ELi2EZNS0_22gpu_kernel_impl_nocastIZZZNS0_16acos_kernel_cudaERNS_18TensorIteratorBaseEENKUlvE_clEvENKUlvE0_clEvEUlN3c107complexIfEEE_EEvS4_RKT_EUliE_EEviT1_:
.text._ZN2at6native18elementwise_kernelILi128ELi2EZNS0_22gpu_kernel_impl_nocastIZZZNS0_16acos_kernel_cudaERNS_18TensorIteratorBaseEENKUlvE_clEvENKUlvE0_clEvEUlN3c107complexIfEEE_EEvS4_RKT_EUliE_EEviT1_:
        /* <DEDUP_REMOVED lines=13> */
[----:B------:R-:W-:Y:S02]  /*00d0*/  MOV R3, R9 ;  /* 0x0000000900037202 */ /* 0x000fe40000000f00 */
        /* <DEDUP_REMOVED lines=221> */
[----:B------:R-:W-:-:S05]  /*0eb0*/  @P0 IMAD R0, R9, c[0x0][0x35c], R0 ;  /* 0x0000d70009000a24 */ /* 0x000fca00078e0200 */
.L_x_7125:
[----:B------:R-:W-:-:S04]  /*0ec0*/  IADD3 R14, P0, R0, c[0x0][0x368], RZ ;  /* 0x0000da00000e7a10 */ /* 0x000fc80007f1e0ff */
[----:B------:R-:W-:-:S06]  /*0ed0*/  IADD3.X R15, RZ, c[0x0][0x36c], RZ, P0, !PT ;  /* 0x0000db00ff0f7a10 */ /* 0x000fcc00007fe4ff */
[----:B------:R-:W2:Y:S01]  /*0ee0*/  LDG.E.64 R14, [R14.64] ;  /* 0x000000040e0e7981 */ /* 0x000ea2000c1e1b00 */
[----:B------:R-:W-:Y:S01]  /*0ef0*/  BSSY B0, `(.L_x_7126) ;  /* 0x000027d000007945 */ /* 0x000fe20003800000 */
[C---:B--2---:R-:W-:Y:S01]  /*0f00*/  FSETP.GTU.FTZ.AND P0, PT, |R14|.reuse, +INF , PT ;  /* 0x7f8000000e00780b */ /* 0x044fe20003f1c200 */
        /* <DEDUP_REMOVED lines=106> */
.L_x_7134:
        /* <DEDUP_REMOVED lines=10> */
.L_x_7136:
[----:B------:R-:W-:-:S04]  /*1650*/  FADD.FTZ R10, -R0, R9 ;  /* 0x00000009000a7221 */ /* 0x000fc80000010100 */
[----:B------:R-:W-:Y:S02]  /*1660*/  FMUL.FTZ R10, R10, 0.5 ;  /* 0x3f0000000a0a7820 */ /* 0x000fe40000410000 */
.L_x_7137:
[----:B------:R-:W-:Y:S05]  /*1670*/  BSYNC B3 ;  /* 0x0000000000037941 */ /* 0x000fea0003800000 */
.L_x_7135:
        /* <DEDUP_REMOVED lines=11> */
.L_x_7139:
[----:B------:R-:W-:-:S04]  /*1730*/  FADD.FTZ R11, R2, -R11 ;  /* 0x8000000b020b7221 */ /* 0x000fc80000010000 */
[----:B------:R-:W-:Y:S02]  /*1740*/  FMUL.FTZ R11, R11, 0.5 ;  /* 0x3f0000000b0b7820 */ /* 0x000fe40000410000 */
.L_x_7140:
[----:B------:R-:W-:Y:S05]  /*1750*/  BSYNC B3 ;  /* 0x0000000000037941 */ /* 0x000fea0003800000 */
.L_x_7138:
        /* <DEDUP_REMOVED lines=35> */
.L_x_7133:
[----:B------:R0:W1:Y:S02]  /*1990*/  MUFU.SQRT R16, R18 ;  /* 0x0000001200107308 */ /* 0x0000640000002000 */
.L_x_7132:
[----:B------:R-:W-:Y:S05]  /*19a0*/  BSYNC B2 ;  /* 0x0000000000027941 */ /* 0x000fea0003800000 */
.L_x_7131:
        /* <DEDUP_REMOVED lines=24> */
.L_x_7147:
[----:B------:R-:W-:-:S04]  /*1b30*/  FADD.FTZ R0, -R0, R9 ;  /* 0x0000000900007221 */ /* 0x000fc80000010100 */
[----:B------:R-:W-:Y:S02]  /*1b40*/  FMUL.FTZ R0, R0, 0.5 ;  /* 0x3f00000000007820 */ /* 0x000fe40000410000 */
.L_x_7148:
[----:B------:R-:W-:Y:S05]  /*1b50*/  BSYNC B3 ;  /* 0x0000000000037941 */ /* 0x000fea0003800000 */
.L_x_7146:
        /* <DEDUP_REMOVED lines=10> */
.L_x_7150:
[----:B------:R-:W-:-:S04]  /*1c00*/  FADD.FTZ R2, -R3, R2 ;  /* 0x0000000203027221 */ /* 0x000fc80000010100 */
[----:B------:R-:W-:Y:S02]  /*1c10*/  FMUL.FTZ R3, R2, 0.5 ;  /* 0x3f00000002037820 */ /* 0x000fe40000410000 */
.L_x_7151:
[----:B------:R-:W-:Y:S05]  /*1c20*/  BSYNC B3 ;  /* 0x0000000000037941 */ /* 0x000fea0003800000 */
.L_x_7149:
[----:B------:R-:W-:Y:S01]  /*1c30*/  FADD.FTZ R3, R3, R0 ;  /* 0x0000000003037221 */ /* 0x000fe20000010000 */
[----:B------:R-:W-:Y:S01]  /*1c40*/  PLOP3.LUT P0, PT, PT, PT, PT, 0x80, 0x0 ;  /* 0x000000000000781c */ /* 0x000fe20003f0f070 */
[----:B------:R-:W-:-:S04]  /*1c50*/  FADD.FTZ R20, R7, R20 ;  /* 0x0000001407147221 */ /* 0x000fc80000010000 */
[----:B------:R-:W-:-:S06]  /*1c60*/  FMUL.FTZ R20, R20, R3 ;  /* 0x0000000314147220 */ /* 0x000fcc0000410000 */
[----:B------:R-:W2:Y:S01]  /*1c70*/  MUFU.SQRT R20, R20 ;  /* 0x0000001400147308 */ /* 0x000ea20000002000 */
[----:B------:R-:W-:Y:S05]  /*1c80*/  BRA `(.L_x_7143) ;  /* 0x000001a000007947 */ /* 0x000fea0003800000 */
.L_x_7145:
        /* <DEDUP_REMOVED lines=15> */
.L_x_7144:
        /* <DEDUP_REMOVED lines=8> */
.L_x_7142:
[----:B------:R-:W-:Y:S01]  /*1e00*/  PLOP3.LUT P0, PT, PT, PT, PT, 0x80, 0x0 ;  /* 0x000000000000781c */ /* 0x000fe20003f0f070 */
[----:B------:R-:W-:Y:S02]  /*1e10*/  FMUL.FTZ R20, R20, 16777216 ;  /* 0x4b80000014147820 */ /* 0x000fe40000410000 */
[----:B------:R-:W-:-:S05]  /*1e20*/  FMUL.FTZ R7, R7, 16777216 ;  /* 0x4b80000007077820 */ /* 0x000fca0000410000 */
.L_x_7143:
[----:B------:R-:W-:Y:S05]  /*1e30*/  BSYNC B2 ;  /* 0x0000000000027941 */ /* 0x000fea0003800000 */
.L_x_7141:
        /* <DEDUP_REMOVED lines=11> */
[----:B--2-4-:R-:W-:Y:S02]  /*1ef0*/  FMUL.FTZ R9, R2, R7 ;  /* 0x0000000702097220 */ /* 0x014fe40000410000 */
        /* <DEDUP_REMOVED lines=21> */
.L_x_7154:
[----:B------:R-:W-:Y:S01]  /*2050*/  MOV R0, 0x3f000000 ;  /* 0x3f00000000007802 */ /* 0x000fe20000000f00 */
[C---:B------:R-:W-:Y:S01]  /*2060*/  FADD.FTZ R3, |R10|.reuse, -RZ ;  /* 0x800000ff0a037221 */ /* 0x040fe20000010200 */
[C---:B------:R-:W-:Y:S02]  /*2070*/  FSETP.GT.FTZ.AND P0, PT, |R10|.reuse, 0.56000000238418579102, PT ;  /* 0x3f0f5c290a00780b */ /* 0x040fe40003f14200 */
[----:B------:R-:W-:Y:S01]  /*2080*/  FSETP.NEU.FTZ.AND P1, PT, |R10|, 1, PT ;  /* 0x3f8000000a00780b */ /* 0x000fe20003f3d200 */
[----:B------:R-:W-:-:S04]  /*2090*/  FFMA.FTZ R0, -R3, R0, 0.5 ;  /* 0x3f00000003007423 */ /* 0x000fc80000010100 */
[----:B------:R-:W4:Y:S02]  /*20a0*/  MUFU.RSQ R7, R0 ;  /* 0x0000000000077308 */ /* 0x000f240000001400 */
[----:B----4-:R-:W-:Y:S01]  /*20b0*/  FMUL.FTZ R2, R0, R7 ;  /* 0x0000000700027220 */ /* 0x010fe20000410000 */
        /* <DEDUP_REMOVED lines=21> */
.L_x_7153:
        /* <DEDUP_REMOVED lines=19> */
[----:B01----:R-:W-:Y:S05]  /*2340*/  CALL.REL.NOINC `($__internal_8_$__cuda_sm3x_div_rn_ftz_f32_slowpath) ;  /* 0x00004a8000007944 */ /* 0x003fea0003c00000 */
.L_x_7158:
[----:B------:R-:W-:Y:S05]  /*2350*/  BSYNC B5 ;  /* 0x0000000000057941 */ /* 0x000fea0003800000 */
.L_x_7157:
        /* <DEDUP_REMOVED lines=18> */
.L_x_7160:
[----:B------:R-:W-:Y:S02]  /*2480*/  ISETP.GE.AND P0, PT, R7, RZ, PT ;  /* 0x000000ff0700720c */ /* 0x000fe40003f06270 */
[----:B------:R-:W-:-:S11]  /*2490*/  MOV R3, 0x3fd774eb ;  /* 0x3fd774eb00037802 */ /* 0x000fd60000000f00 */
[----:B------:R-:W-:-:S04]  /*24a0*/  @P0 FFMA.FTZ R2, R3, 0.93318945169448852539, -R2 ;  /* 0x3f6ee58103020823 */ /* 0x000fc80000010802 */
[----:B------:R-:W-:Y:S02]  /*24b0*/  @!P0 FFMA.FTZ R2, R3, 0.93318945169448852539, R2 ;  /* 0x3f6ee58103028823 */ /* 0x000fe40000010002 */
.L_x_7161:
[----:B------:R-:W-:Y:S05]  /*24c0*/  BSYNC B2 ;  /* 0x0000000000027941 */ /* 0x000fea0003800000 */
.L_x_7159:
[C---:B------:R-:W-:Y:S01]  /*24d0*/  FSETP.NEU.FTZ.AND P0, PT, |R7|.reuse, |R20|, PT ;  /* 0x400000140700720b */ /* 0x040fe20003f1d200 */
        /* <DEDUP_REMOVED lines=10> */
.L_x_7156:
        /* <DEDUP_REMOVED lines=17> */
.L_x_7163:
[----:B------:R-:W-:Y:S05]  /*2690*/  BSYNC B5 ;  /* 0x0000000000057941 */ /* 0x000fea0003800000 */
.L_x_7162:
        /* <DEDUP_REMOVED lines=18> */
.L_x_7165:
[----:B------:R-:W-:Y:S02]  /*27c0*/  ISETP.GE.AND P0, PT, R7, RZ, PT ;  /* 0x000000ff0700720c */ /* 0x000fe40003f06270 */
[----:B------:R-:W-:-:S11]  /*27d0*/  MOV R3, 0x3fd774eb ;  /* 0x3fd774eb00037802 */ /* 0x000fd60000000f00 */
[----:B------:R-:W-:-:S04]  /*27e0*/  @P0 FFMA.FTZ R2, R3, 0.93318945169448852539, -R2 ;  /* 0x3f6ee58103020823 */ /* 0x000fc80000010802 */
[----:B------:R-:W-:Y:S02]  /*27f0*/  @!P0 FFMA.FTZ R2, R3, 0.93318945169448852539, R2 ;  /* 0x3f6ee58103028823 */ /* 0x000fe40000010002 */
.L_x_7166:
[----:B------:R-:W-:Y:S05]  /*2800*/  BSYNC B2 ;  /* 0x0000000000027941 */ /* 0x000fea0003800000 */
.L_x_7164:
        /* <DEDUP_REMOVED lines=10> */
.L_x_7155:
[----:B------:R-:W-:Y:S05]  /*28b0*/  BSYNC B4 ;  /* 0x0000000000047941 */ /* 0x000fea0003800000 */
.L_x_7152:
[----:B------:R-:W-:-:S13]  /*28c0*/  ISETP.NE.AND P0, PT, R8, RZ, PT ;  /* 0x000000ff0800720c */ /* 0x000fda0003f05270 */
[----:B-1----:R-:W-:-:S05]  /*28d0*/  @!P0 FADD.FTZ R16, -R16, -RZ ;  /* 0x800000ff10108221 */ /* 0x002fca0000010100 */
[----:B------:R-:W-:Y:S01]  /*28e0*/  MOV R3, R16 ;  /* 0x0000001000037202 */ /* 0x000fe20000000f00 */
[----:B------:R-:W-:Y:S05]  /*28f0*/  BRA `(.L_x_7167) ;  /* 0x00000dc000007947 */ /* 0x000fea0003800000 */
.L_x_7130:
[----:B------:R-:W-:Y:S02]  /*2900*/  FADD.FTZ R2, -R14, 6.1232342629258392722e-17 ;  /* 0x248d31320e027421 */ /* 0x000fe40000010100 */
[----:B------:R-:W-:Y:S02]  /*2910*/  FADD.FTZ R3, -R15, -RZ ;  /* 0x800000ff0f037221 */ /* 0x000fe40000010100 */
[----:B------:R-:W-:Y:S01]  /*2920*/  FADD.FTZ R2, R2, 1.5707963705062866211 ;  /* 0x3fc90fdb02027421 */ /* 0x000fe20000010000 */
[----:B------:R-:W-:Y:S05]  /*2930*/  BRA `(.L_x_7167) ;  /* 0x00000d8000007947 */ /* 0x000fea0003800000 */
.L_x_7129:
[----:B------:R-:W-:Y:S01]  /*2940*/  HFMA2.MMA R2, -RZ, RZ, 0, 0 ;  /* 0x00000000ff027435 */ /* 0x000fe200000001ff */
[----:B------:R-:W-:Y:S01]  /*2950*/  FADD.FTZ R3, -R15, -RZ ;  /* 0x800000ff0f037221 */ /* 0x000fe20000010100 */
[----:B------:R-:W-:Y:S05]  /*2960*/  BRA `(.L_x_7167) ;  /* 0x00000d5000007947 */ /* 0x000fea0003800000 */
.L_x_7128:
        /* <DEDUP_REMOVED lines=23> */
[----:B------:R-:W-:Y:S05]  /*2ae0*/  CALL.REL.NOINC `($__internal_8_$__cuda_sm3x_div_rn_ftz_f32_slowpath) ;  /* 0x000042e000007944 */ /* 0x000fea0003c00000 */
.L_x_7172:
[----:B------:R-:W-:Y:S05]  /*2af0*/  BSYNC B5 ;  /* 0x0000000000057941 */ /* 0x000fea0003800000 */
.L_x_7171:
        /* <DEDUP_REMOVED lines=18> */
.L_x_7174:
[----:B------:R-:W-:Y:S02]  /*2c20*/  ISETP.GE.AND P0, PT, R14, RZ, PT ;  /* 0x000000ff0e00720c */ /* 0x000fe40003f06270 */
[----:B------:R-:W-:-:S11]  /*2c30*/  MOV R3, 0x3fd774eb ;  /* 0x3fd774eb00037802 */ /* 0x000fd60000000f00 */
[----:B------:R-:W-:-:S04]  /*2c40*/  @P0 FFMA.FTZ R2, R3, 0.93318945169448852539, -R2 ;  /* 0x3f6ee58103020823 */ /* 0x000fc80000010802 */
[----:B------:R-:W-:Y:S02]  /*2c50*/  @!P0 FFMA.FTZ R2, R3, 0.93318945169448852539, R2 ;  /* 0x3f6ee58103028823 */ /* 0x000fe40000010002 */
.L_x_7175:
[----:B------:R-:W-:Y:S05]  /*2c60*/  BSYNC B2 ;  /* 0x0000000000027941 */ /* 0x000fea0003800000 */
.L_x_7173:
[----:B------:R-:W-:Y:S01]  /*2c70*/  FSETP.NEU.FTZ.AND P0, PT, R7, |R15|, PT ;  /* 0x4000000f0700720b */ /* 0x000fe20003f1d000 */
[----:B------:R-:W-:Y:S01]  /*2c80*/  HFMA2.MMA R0, -RZ, RZ, 2.04296875, -15.78125 ;  /* 0x4016cbe4ff007435 */ /* 0x000fe200000001ff */
[----:B------:R-:W-:Y:S01]  /*2c90*/  FSETP.NEU.FTZ.AND P1, PT, R16, RZ, PT ;  /* 0x000000ff1000720b */ /* 0x000fe20003f3d000 */
[----:B------:R-:W0:Y:S01]  /*2ca0*/  MUFU.LG2 R18, R18 ;  /* 0x0000001200127308 */ /* 0x000e220000000c00 */
[----:B------:R-:W-:-:S09]  /*2cb0*/  ISETP.GE.AND P2, PT, R14, RZ, PT ;  /* 0x000000ff0e00720c */ /* 0x000fd20003f46270 */
[----:B------:R-:W-:Y:S01]  /*2cc0*/  @!P0 FSEL R2, R0, 0.78539818525314331055, !P2 ;  /* 0x3f490fdb00028808 */ /* 0x000fe20005000000 */
[----:B------:R-:W-:Y:S01]  /*2cd0*/  FADD.FTZ R0, |R15|, R7 ;  /* 0x000000070f007221 */ /* 0x000fe20000010200 */
[----:B------:R-:W-:-:S04]  /*2ce0*/  @!P1 FSEL R2, RZ, 3.1415927410125732422, P2 ;  /* 0x40490fdbff029808 */ /* 0x000fc80001000000 */
[----:B------:R-:W-:Y:S01]  /*2cf0*/  FSETP.GTU.FTZ.AND P0, PT, |R0|, +INF , PT ;  /* 0x7f8000000000780b */ /* 0x000fe20003f1c200 */
[----:B0-----:R-:W-:Y:S01]  /*2d00*/  FMUL.FTZ.D2 R17, R18, 0.69314718246459960938 ;  /* 0x3f31721812117820 */ /* 0x001fe20000310000 */
[----:B------:R-:W-:-:S04]  /*2d10*/  LOP3.LUT R15, R2, 0x80000000, R15, 0xb8, !PT ;  /* 0x80000000020f7812 */ /* 0x000fc800078eb80f */
[----:B------:R-:W-:Y:S01]  /*2d20*/  FSEL R0, R0, R15, P0 ;  /* 0x0000000f00007208 */ /* 0x000fe20000000000 */
[----:B------:R-:W-:Y:S05]  /*2d30*/  BRA `(.L_x_7176) ;  /* 0x0000083000007947 */ /* 0x000fea0003800000 */
.L_x_7170:
        /* <DEDUP_REMOVED lines=11> */
[----:B------:R-:W-:Y:S05]  /*2df0*/  CALL.REL.NOINC `($__internal_8_$__cuda_sm3x_div_rn_ftz_f32_slowpath) ;  /* 0x00003fd000007944 */ /* 0x000fea0003c00000 */
.L_x_7178:
[----:B------:R-:W-:Y:S05]  /*2e00*/  BSYNC B5 ;  /* 0x0000000000057941 */ /* 0x000fea0003800000 */
.L_x_7177:
        /* <DEDUP_REMOVED lines=18> */
.L_x_7180:
[----:B------:R-:W-:Y:S02]  /*2f30*/  ISETP.GE.AND P0, PT, R14, RZ, PT ;  /* 0x000000ff0e00720c */ /* 0x000fe40003f06270 */
[----:B------:R-:W-:-:S11]  /*2f40*/  MOV R3, 0x3fd774eb ;  /* 0x3fd774eb00037802 */ /* 0x000fd60000000f00 */
[----:B------:R-:W-:-:S04]  /*2f50*/  @P0 FFMA.FTZ R2, R3, 0.93318945169448852539, -R2 ;  /* 0x3f6ee58103020823 */ /* 0x000fc80000010802 */
[----:B------:R-:W-:Y:S02]  /*2f60*/  @!P0 FFMA.FTZ R2, R3, 0.93318945169448852539, R2 ;  /* 0x3f6ee58103028823 */ /* 0x000fe40000010002 */
.L_x_7181:
[----:B------:R-:W-:Y:S05]  /*2f70*/  BSYNC B2 ;  /* 0x0000000000027941 */ /* 0x000fea0003800000 */
.L_x_7179:
        /* <DEDUP_REMOVED lines=27> */
.L_x_7169:
        /* <DEDUP_REMOVED lines=32> */
[----:B------:R-:W-:Y:S05]  /*3330*/  CALL.REL.NOINC `($__internal_8_$__cuda_sm3x_div_rn_ftz_f32_slowpath) ;  /* 0x00003a9000007944 */ /* 0x000fea0003c00000 */
[----:B0-----:R-:W-:Y:S02]  /*3340*/  MOV R0, R2 ;  /* 0x0000000200007202 */ /* 0x001fe40000000f00 */
.L_x_7183:
[----:B------:R-:W-:Y:S05]  /*3350*/  BSYNC B5 ;  /* 0x0000000000057941 */ /* 0x000fea0003800000 */
.L_x_7182:
        /* <DEDUP_REMOVED lines=18> */
.L_x_7185:
[----:B------:R-:W-:Y:S02]  /*3480*/  ISETP.GE.AND P0, PT, R14, RZ, PT ;  /* 0x000000ff0e00720c */ /* 0x000fe40003f06270 */
[----:B------:R-:W-:-:S11]  /*3490*/  MOV R3, 0x3fd774eb ;  /* 0x3fd774eb00037802 */ /* 0x000fd60000000f00 */
[----:B------:R-:W-:-:S04]  /*34a0*/  @P0 FFMA.FTZ R0, R3, 0.93318945169448852539, -R0 ;  /* 0x3f6ee58103000823 */ /* 0x000fc80000010800 */
[----:B------:R-:W-:Y:S02]  /*34b0*/  @!P0 FFMA.FTZ R0, R3, 0.93318945169448852539, R0 ;  /* 0x3f6ee58103008823 */ /* 0x000fe40000010000 */
.L_x_7186:
[----:B------:R-:W-:Y:S05]  /*34c0*/  BSYNC B2 ;  /* 0x0000000000027941 */ /* 0x000fea0003800000 */
.L_x_7184:
        /* <DEDUP_REMOVED lines=10> */
.L_x_7176:
[----:B------:R-:W-:Y:S05]  /*3570*/  BSYNC B4 ;  /* 0x0000000000047941 */ /* 0x000fea0003800000 */
.L_x_7168:
[----:B------:R-:W-:Y:S01]  /*3580*/  ISETP.NE.AND P0, PT, R8, RZ, PT ;  /* 0x000000ff0800720c */ /* 0x000fe20003f05270 */
[----:B------:R-:W-:Y:S02]  /*3590*/  FADD.FTZ R3, R17, 0.69314718246459960938 ;  /* 0x3f31721811037421 */ /* 0x000fe40000010000 */
[----:B------:R-:W-:-:S10]  /*35a0*/  FADD.FTZ R2, |R0|, -RZ ;  /* 0x800000ff00027221 */ /* 0x000fd40000010200 */
[----:B------:R-:W-:Y:S01]  /*35b0*/  @!P0 FADD.FTZ R3, -R3, -RZ ;  /* 0x800000ff03038221 */ /* 0x000fe20000010100 */
[----:B------:R-:W-:Y:S05]  /*35c0*/  BRA `(.L_x_7167) ;  /* 0x000000f000007947 */ /* 0x000fea0003800000 */
.L_x_7127:
        /* <DEDUP_REMOVED lines=15> */
.L_x_7167:
[----:B------:R-:W-:Y:S05]  /*36c0*/  BSYNC B0 ;  /* 0x0000000000007941 */ /* 0x000fea0003800000 */
.L_x_7126:
[----:B------:R-:W-:Y:S02]  /*36d0*/  IADD3 R6, P0, R6, c[0x0][0x360], RZ ;  /* 0x0000d80006067a10 */ /* 0x000fe40007f1e0ff */
[----:B------:R-:W-:Y:S02]  /*36e0*/  LEA R4, R4, R5, 0x8 ;  /* 0x0000000504047211 */ /* 0x000fe400078e40ff */
[----:B------:R-:W-:Y:S02]  /*36f0*/  IADD3.X R7, RZ, c[0x0][0x364], RZ, P0, !PT ;  /* 0x0000d900ff077a10 */ /* 0x000fe400007fe4ff */
[----:B--2---:R-:W-:-:S03]  /*3700*/  IADD3 R9, R4, 0x80, RZ ;  /* 0x0000008004097810 */ /* 0x004fc60007ffe0ff */
[----:B------:R1:W-:Y:S04]  /*3710*/  STG.E.64 [R6.64], R2 ;  /* 0x0000000206007986 */ /* 0x0003e8000c101b04 */
.L_x_7124:
[----:B------:R-:W-:Y:S05]  /*3720*/  BSYNC B1 ;  /* 0x0000000000017941 */ /* 0x000fea0003800000 */
.L_x_7123:
[----:B------:R-:W-:-:S13]  /*3730*/  ISETP.GE.AND P0, PT, R9, c[0x0][0x160], PT ;  /* 0x0000580009007a0c */ /* 0x000fda0003f06270 */
[----:B------:R-:W-:Y:S05]  /*3740*/  @P0 EXIT ;  /* 0x000000000000094d */ /* 0x000fea0003800000 */
[----:B------:R-:W-:Y:S01]  /*3750*/  ISETP.NE.AND P0, PT, RZ, c[0x0][0x168], PT ;  /* 0x00005a00ff007a0c */ /* 0x000fe20003f05270 */
[----:B------:R-:W-:Y:S01]  /*3760*/  HFMA2.MMA R0, -RZ, RZ, 0, 0 ;  /* 0x00000000ff007435 */ /* 0x000fe200000001ff */
[----:B------:R-:W-:-:S11]  /*3770*/  MOV R4, RZ ;  /* 0x000000ff00047202 */ /* 0x000fd60000000f00 */
[----:B------:R-:W-:Y:S05]  /*3780*/  @!P0 BRA `(.L_x_7187) ;  /* 0x00000e0000008947 */ /* 0x000fea0003800000 */
[----:B-1----:R-:W-:Y:S02]  /*3790*/  MOV R2, RZ ;  /* 0x000000ff00027202 */ /* 0x002fe40000000f00 */
        /* <DEDUP_REMOVED lines=223> */
.L_x_7187:
[----:B-1----:R-:W-:-:S04]  /*4590*/  IADD3 R6, P0, R0, c[0x0][0x368], RZ ;  /* 0x0000da0000067a10 */ /* 0x002fc80007f1e0ff */
[----:B------:R-:W-:-:S06]  /*45a0*/  IADD3.X R7, RZ, c[0x0][0x36c], RZ, P0, !PT ;  /* 0x0000db00ff077a10 */ /* 0x000fcc00007fe4ff */
[----:B------:R-:W2:Y:S01]  /*45b0*/  LDG.E.64 R6, [R6.64] ;  /* 0x0000000406067981 */ /* 0x000ea2000c1e1b00 */
[----:B------:R-:W-:Y:S01]  /*45c0*/  IADD3 R4, P2, R4, c[0x0][0x360], RZ ;  /* 0x0000d80004047a10 */ /* 0x000fe20007f5e0ff */
[----:B------:R-:W-:Y:S03]  /*45d0*/  BSSY B0, `(.L_x_7188) ;  /* 0x000027d000007945 */ /* 0x000fe60003800000 */
[----:B------:R-:W-:Y:S02]  /*45e0*/  IADD3.X R5, RZ, c[0x0][0x364], RZ, P2, !PT ;  /* 0x0000d900ff057a10 */ /* 0x000fe400017fe4ff */
        /* <DEDUP_REMOVED lines=29> */
[----:B0-----:R-:W-:Y:S01]  /*47c0*/  IMNMX R18, R13, R16, PT ;  /* 0x000000100d127217 */ /* 0x001fe20003800200 */
[CC--:B------:R-:W-:Y:S01]  /*47d0*/  FMUL.FTZ R13, R10.reuse, R15.reuse ;  /* 0x0000000f0a0d7220 */ /* 0x0c0fe20000410000 */
        /* <DEDUP_REMOVED lines=9> */
[----:B---3--:R-:W-:Y:S01]  /*4870*/  FMUL.FTZ R20, R13, R13 ;  /* 0x0000000d0d147220 */ /* 0x008fe20000410000 */
        /* <DEDUP_REMOVED lines=66> */
.L_x_7196:
        /* <DEDUP_REMOVED lines=10> */
.L_x_7198:
[----:B------:R-:W-:-:S04]  /*4d40*/  FADD.FTZ R0, -R2, R9 ;  /* 0x0000000902007221 */ /* 0x000fc80000010100 */
[----:B------:R-:W-:Y:S02]  /*4d50*/  FMUL.FTZ R0, R0, 0.5 ;  /* 0x3f00000000007820 */ /* 0x000fe40000410000 */
.L_x_7199:
[----:B------:R-:W-:Y:S05]  /*4d60*/  BSYNC B2 ;  /* 0x0000000000027941 */ /* 0x000fea0003800000 */
.L_x_7197:
        /* <DEDUP_REMOVED lines=11> */
.L_x_7201:
[----:B------:R-:W-:-:S04]  /*4e20*/  FADD.FTZ R11, R10, -R11 ;  /* 0x8000000b0a0b7221 */ /* 0x000fc80000010000 */
[----:B------:R-:W-:Y:S02]  /*4e30*/  FMUL.FTZ R11, R11, 0.5 ;  /* 0x3f0000000b0b7820 */ /* 0x000fe40000410000 */
.L_x_7202:
[----:B------:R-:W-:Y:S05]  /*4e40*/  BSYNC B2 ;  /* 0x0000000000027941 */ /* 0x000fea0003800000 */
.L_x_7200:
        /* <DEDUP_REMOVED lines=35> */
.L_x_7195:
[----:B------:R0:W1:Y:S02]  /*5080*/  MUFU.SQRT R15, R17 ;  /* 0x00000011000f7308 */ /* 0x0000640000002000 */
.L_x_7194:
[----:B------:R-:W-:Y:S05]  /*5090*/  BSYNC B1 ;  /* 0x0000000000017941 */ /* 0x000fea0003800000 */
.L_x_7193:
        /* <DEDUP_REMOVED lines=24> */
.L_x_7209:
[----:B------:R-:W-:-:S04]  /*5220*/  FADD.FTZ R2, -R2, R9 ;  /* 0x0000000902027221 */ /* 0x000fc80000010100 */
[----:B------:R-:W-:Y:S02]  /*5230*/  FMUL.FTZ R2, R2, 0.5 ;  /* 0x3f00000002027820 */ /* 0x000fe40000410000 */
.L_x_7210:
[----:B------:R-:W-:Y:S05]  /*5240*/  BSYNC B2 ;  /* 0x0000000000027941 */ /* 0x000fea0003800000 */
.L_x_7208:
        /* <DEDUP_REMOVED lines=10> */
.L_x_7212:
[----:B------:R-:W-:-:S04]  /*52f0*/  FADD.FTZ R3, -R3, R10 ;  /* 0x0000000a03037221 */ /* 0x000fc80000010100 */
[----:B------:R-:W-:Y:S02]  /*5300*/  FMUL.FTZ R3, R3, 0.5 ;  /* 0x3f00000003037820 */ /* 0x000fe40000410000 */
.L_x_7213:
[----:B------:R-:W-:Y:S05]  /*5310*/  BSYNC B2 ;  /* 0x0000000000027941 */ /* 0x000fea0003800000 */
.L_x_7211:
[----:B------:R-:W-:Y:S01]  /*5320*/  FADD.FTZ R2, R3, R2 ;  /* 0x0000000203027221 */ /* 0x000fe20000010000 */
[----:B------:R-:W-:Y:S01]  /*5330*/  PLOP3.LUT P0, PT, PT, PT, PT, 0x80, 0x0 ;  /* 0x000000000000781c */ /* 0x000fe20003f0f070 */
[----:B------:R-:W-:-:S04]  /*5340*/  FADD.FTZ R21, R14, R21 ;  /* 0x000000150e157221 */ /* 0x000fc80000010000 */
[----:B------:R-:W-:-:S06]  /*5350*/  FMUL.FTZ R21, R21, R2 ;  /* 0x0000000215157220 */ /* 0x000fcc0000410000 */
[----:B------:R-:W2:Y:S01]  /*5360*/  MUFU.SQRT R21, R21 ;  /* 0x0000001500157308 */ /* 0x000ea20000002000 */
[----:B------:R-:W-:Y:S05]  /*5370*/  BRA `(.L_x_7205) ;  /* 0x000001a000007947 */ /* 0x000fea0003800000 */
.L_x_7207:
        /* <DEDUP_REMOVED lines=15> */
.L_x_7206:
        /* <DEDUP_REMOVED lines=8> */
.L_x_7204:
[----:B------:R-:W-:Y:S01]  /*54f0*/  PLOP3.LUT P0, PT, PT, PT, PT, 0x80, 0x0 ;  /* 0x000000000000781c */ /* 0x000fe20003f0f070 */
[----:B------:R-:W-:Y:S02]  /*5500*/  FMUL.FTZ R21, R21, 16777216 ;  /* 0x4b80000015157820 */ /* 0x000fe40000410000 */
[----:B------:R-:W-:-:S05]  /*5510*/  FMUL.FTZ R14, R14, 16777216 ;  /* 0x4b8000000e0e7820 */ /* 0x000fca0000410000 */
.L_x_7205:
[----:B------:R-:W-:Y:S05]  /*5520*/  BSYNC B1 ;  /* 0x0000000000017941 */ /* 0x000fea0003800000 */
.L_x_7203:
        /* <DEDUP_REMOVED lines=18> */
[----:B------:R-:W-:Y:S01]  /*5650*/  FSETP.GEU.FTZ.AND P1, PT, R0, -0.56000000238418579102, PT ;  /* 0xbf0f5c290000780b */ /* 0x000fe20003f3e000 */
        /* <DEDUP_REMOVED lines=14> */
.L_x_7216:
        /* <DEDUP_REMOVED lines=28> */
.L_x_7215:
        /* <DEDUP_REMOVED lines=20> */
.L_x_7220:
[----:B------:R-:W-:Y:S05]  /*5a40*/  BSYNC B4 ;  /* 0x0000000000047941 */ /* 0x000fea0003800000 */
.L_x_7219:
        /* <DEDUP_REMOVED lines=18> */
.L_x_7222:
[----:B------:R-:W-:Y:S02]  /*5b70*/  ISETP.GE.AND P0, PT, R14, RZ, PT ;  /* 0x000000ff0e00720c */ /* 0x000fe40003f06270 */
[----:B------:R-:W-:-:S11]  /*5b80*/  MOV R3, 0x3fd774eb ;  /* 0x3fd774eb00037802 */ /* 0x000fd60000000f00 */
[----:B------:R-:W-:-:S04]  /*5b90*/  @P0 FFMA.FTZ R2, R3, 0.93318945169448852539, -R2 ;  /* 0x3f6ee58103020823 */ /* 0x000fc80000010802 */
[----:B------:R-:W-:Y:S02]  /*5ba0*/  @!P0 FFMA.FTZ R2, R3, 0.93318945169448852539, R2 ;  /* 0x3f6ee58103028823 */ /* 0x000fe40000010002 */
.L_x_7223:
[----:B------:R-:W-:Y:S05]  /*5bb0*/  BSYNC B2 ;  /* 0x0000000000027941 */ /* 0x000fea0003800000 */
.L_x_7221:
        /* <DEDUP_REMOVED lines=11> */
.L_x_7218:
        /* <DEDUP_REMOVED lines=17> */
.L_x_7225:
[----:B------:R-:W-:Y:S05]  /*5d80*/  BSYNC B4 ;  /* 0x0000000000047941 */ /* 0x000fea0003800000 */
.L_x_7224:
        /* <DEDUP_REMOVED lines=18> */
.L_x_7227:
[----:B------:R-:W-:Y:S02]  /*5eb0*/  ISETP.GE.AND P0, PT, R14, RZ, PT ;  /* 0x000000ff0e00720c */ /* 0x000fe40003f06270 */
[----:B------:R-:W-:-:S11]  /*5ec0*/  MOV R3, 0x3fd774eb ;  /* 0x3fd774eb00037802 */ /* 0x000fd60000000f00 */
[----:B------:R-:W-:-:S04]  /*5ed0*/  @P0 FFMA.FTZ R2, R3, 0.93318945169448852539, -R2 ;  /* 0x3f6ee58103020823 */ /* 0x000fc80000010802 */
[----:B------:R-:W-:Y:S02]  /*5ee0*/  @!P0 FFMA.FTZ R2, R3, 0.93318945169448852539, R2 ;  /* 0x3f6ee58103028823 */ /* 0x000fe40000010002 */
.L_x_7228:
[----:B------:R-:W-:Y:S05]  /*5ef0*/  BSYNC B2 ;  /* 0x0000000000027941 */ /* 0x000fea0003800000 */
.L_x_7226:
        /* <DEDUP_REMOVED lines=10> */
.L_x_7217:
[----:B------:R-:W-:Y:S05]  /*5fa0*/  BSYNC B1 ;  /* 0x0000000000017941 */ /* 0x000fea0003800000 */
.L_x_7214:
[----:B------:R-:W-:-:S13]  /*5fb0*/  ISETP.NE.AND P0, PT, R8, RZ, PT ;  /* 0x000000ff0800720c */ /* 0x000fda0003f05270 */
[----:B-1----:R-:W-:Y:S01]  /*5fc0*/  @!P0 FADD.FTZ R15, -R15, -RZ ;  /* 0x800000ff0f0f8221 */ /* 0x002fe20000010100 */
[----:B------:R-:W-:Y:S05]  /*5fd0*/  BRA `(.L_x_7229) ;  /* 0x00000dc000007947 */ /* 0x000fea0003800000 */
.L_x_7192:
[----:B------:R-:W-:Y:S02]  /*5fe0*/  FADD.FTZ R6, -R6, 6.1232342629258392722e-17 ;  /* 0x248d313206067421 */ /* 0x000fe40000010100 */
[----:B------:R-:W-:Y:S02]  /*5ff0*/  FADD.FTZ R15, -R7, -RZ ;  /* 0x800000ff070f7221 */ /* 0x000fe40000010100 */
[----:B------:R-:W-:Y:S01]  /*6000*/  FADD.FTZ R14, R6, 1.5707963705062866211 ;  /* 0x3fc90fdb060e7421 */ /* 0x000fe20000010000 */
[----:B------:R-:W-:Y:S05]  /*6010*/  BRA `(.L_x_7229) ;  /* 0x00000d8000007947 */ /* 0x000fea0003800000 */
.L_x_7191:
[----:B------:R-:W-:Y:S01]  /*6020*/  FADD.FTZ R15, -R7, -RZ ;  /* 0x800000ff070f7221 */ /* 0x000fe20000010100 */
[----:B------:R-:W-:Y:S01]  /*6030*/  MOV R14, RZ ;  /* 0x000000ff000e7202 */ /* 0x000fe20000000f00 */
[----:B------:R-:W-:Y:S05]  /*6040*/  BRA `(.L_x_7229) ;  /* 0x00000d5000007947 */ /* 0x000fea0003800000 */
.L_x_7190:
        /* <DEDUP_REMOVED lines=11> */
[----:B------:R-:W-:Y:S01]  /*6100*/  FMUL.FTZ R16, R10, R10 ;  /* 0x0000000a0a107220 */ /* 0x000fe20000410000 */
[----:B------:R-:W-:Y:S03]  /*6110*/  BSSY B4, `(.L_x_7233) ;  /* 0x000000c000047945 */ /* 0x000fe60003800000 */
[----:B------:R-:W-:-:S03]  /*6120*/  FFMA.FTZ R16, R15, R15, R16 ;  /* 0x0000000f0f107223 */ /* 0x000fc60000010010 */
        /* <DEDUP_REMOVED lines=9> */
[----:B0--3--:R-:W-:Y:S05]  /*61c0*/  CALL.REL.NOINC `($__internal_8_$__cuda_sm3x_div_rn_ftz_f32_slowpath) ;  /* 0x00000c0000007944 */ /* 0x009fea0003c00000 */
.L_x_7234:
[----:B------:R-:W-:Y:S05]  /*61d0*/  BSYNC B4 ;  /* 0x0000000000047941 */ /* 0x000fea0003800000 */
.L_x_7233:
        /* <DEDUP_REMOVED lines=18> */
.L_x_7236:
[----:B------:R-:W-:Y:S02]  /*6300*/  ISETP.GE.AND P0, PT, R6, RZ, PT ;  /* 0x000000ff0600720c */ /* 0x000fe40003f06270 */
[----:B------:R-:W-:-:S11]  /*6310*/  MOV R3, 0x3fd774eb ;  /* 0x3fd774eb00037802 */ /* 0x000fd60000000f00 */
[----:B------:R-:W-:-:S04]  /*6320*/  @P0 FFMA.FTZ R2, R3, 0.93318945169448852539, -R2 ;  /* 0x3f6ee58103020823 */ /* 0x000fc80000010802 */
[----:B------:R-:W-:Y:S02]  /*6330*/  @!P0 FFMA.FTZ R2, R3, 0.93318945169448852539, R2 ;  /* 0x3f6ee58103028823 */ /* 0x000fe40000010002 */
.L_x_7237:
[----:B------:R-:W-:Y:S05]  /*6340*/  BSYNC B2 ;  /* 0x0000000000027941 */ /* 0x000fea0003800000 */
.L_x_7235:
        /* <DEDUP_REMOVED lines=13> */
.L_x_7232:
        /* <DEDUP_REMOVED lines=12> */
.L_x_7240:
[----:B------:R-:W-:Y:S05]  /*64e0*/  BSYNC B4 ;  /* 0x0000000000047941 */ /* 0x000fea0003800000 */
.L_x_7239:
        /* <DEDUP_REMOVED lines=18> */
.L_x_7242:
[----:B------:R-:W-:Y:S02]  /*6610*/  ISETP.GE.AND P0, PT, R6, RZ, PT ;  /* 0x000000ff0600720c */ /* 0x000fe40003f06270 */
[----:B------:R-:W-:-:S11]  /*6620*/  MOV R3, 0x3fd774eb ;  /* 0x3fd774eb00037802 */ /* 0x000fd60000000f00 */
[----:B------:R-:W-:-:S04]  /*6630*/  @P0 FFMA.FTZ R2, R3, 0.93318945169448852539, -R2 ;  /* 0x3f6ee58103020823 */ /* 0x000fc80000010802 */
[----:B------:R-:W-:Y:S02]  /*6640*/  @!P0 FFMA.FTZ R2, R3, 0.93318945169448852539, R2 ;  /* 0x3f6ee58103028823 */ /* 0x000fe40000010002 */
.L_x_7243:
[----:B------:R-:W-:Y:S05]  /*6650*/  BSYNC B2 ;  /* 0x0000000000027941 */ /* 0x000fea0003800000 */
.L_x_7241:
        /* <DEDUP_REMOVED lines=11> */
[----:B------:R-:W-:Y:S02]  /*6710*/  FFMA.FTZ R10, R9, R9, R10 ;  /* 0x00000009090a7223 */ /* 0x000fe4000001000a */
[----:B------:R-:W-:-:S04]  /*6720*/  FADD.FTZ R9, |R7|, R14 ;  /* 0x0000000e07097221 */ /* 0x000fc80000010200 */
        /* <DEDUP_REMOVED lines=14> */
.L_x_7231:
[----:B------:R-:W-:Y:S01]  /*6810*/  FMUL.FTZ R0, R6, 0.36787945032119750977 ;  /* 0x3ebc5ab206007820 */ /* 0x000fe20000410000 */
[----:B------:R-:W1:Y:S01]  /*6820*/  MUFU.RCP R16, R15 ;  /* 0x0000000f00107308 */ /* 0x000e620000001000 */
        /* <DEDUP_REMOVED lines=20> */
[----:B------:R-:W-:-:S03]  /*6970*/  FFMA R0, R10, R3, RZ ;  /* 0x000000030a007223 */ /* 0x000fc600000000ff */
        /* <DEDUP_REMOVED lines=9> */
[----:B0--3--:R-:W-:Y:S05]  /*6a10*/  CALL.REL.NOINC `($__internal_8_$__cuda_sm3x_div_rn_ftz_f32_slowpath) ;  /* 0x000003b000007944 */ /* 0x009fea0003c00000 */
[----:B0-----:R-:W-:Y:S02]  /*6a20*/  MOV R0, R2 ;  /* 0x0000000200007202 */ /* 0x001fe40000000f00 */
.L_x_7245:
[----:B------:R-:W-:Y:S05]  /*6a30*/  BSYNC B4 ;  /* 0x0000000000047941 */ /* 0x000fea0003800000 */
.L_x_7244:
        /* <DEDUP_REMOVED lines=18> */
.L_x_7247:
[----:B------:R-:W-:Y:S02]  /*6b60*/  ISETP.GE.AND P0, PT, R6, RZ, PT ;  /* 0x000000ff0600720c */ /* 0x000fe40003f06270 */
[----:B------:R-:W-:-:S11]  /*6b70*/  MOV R3, 0x3fd774eb ;  /* 0x3fd774eb00037802 */ /* 0x000fd60000000f00 */
[----:B------:R-:W-:-:S04]  /*6b80*/  @P0 FFMA.FTZ R0, R3, 0.93318945169448852539, -R0 ;  /* 0x3f6ee58103000823 */ /* 0x000fc80000010800 */
[----:B------:R-:W-:Y:S02]  /*6b90*/  @!P0 FFMA.FTZ R0, R3, 0.93318945169448852539, R0 ;  /* 0x3f6ee58103008823 */ /* 0x000fe40000010000 */
.L_x_7248:
[----:B------:R-:W-:Y:S05]  /*6ba0*/  BSYNC B2 ;  /* 0x0000000000027941 */ /* 0x000fea0003800000 */
.L_x_7246:
        /* <DEDUP_REMOVED lines=10> */
.L_x_7238:
[----:B------:R-:W-:Y:S05]  /*6c50*/  BSYNC B1 ;  /* 0x0000000000017941 */ /* 0x000fea0003800000 */
.L_x_7230:
[----:B------:R-:W-:Y:S01]  /*6c60*/  ISETP.NE.AND P0, PT, R8, RZ, PT ;  /* 0x000000ff0800720c */ /* 0x000fe20003f05270 */
[----:B------:R-:W-:Y:S02]  /*6c70*/  FADD.FTZ R15, R17, 0.69314718246459960938 ;  /* 0x3f317218110f7421 */ /* 0x000fe40000010000 */
[----:B------:R-:W-:-:S10]  /*6c80*/  FADD.FTZ R14, |R0|, -RZ ;  /* 0x800000ff000e7221 */ /* 0x000fd40000010200 */
[----:B------:R-:W-:Y:S01]  /*6c90*/  @!P0 FADD.FTZ R15, -R15, -RZ ;  /* 0x800000ff0f0f8221 */ /* 0x000fe20000010100 */
[----:B------:R-:W-:Y:S05]  /*6ca0*/  BRA `(.L_x_7229) ;  /* 0x000000f000007947 */ /* 0x000fea0003800000 */
.L_x_7189:
        /* <DEDUP_REMOVED lines=15> */
.L_x_7229:
[----:B------:R-:W-:Y:S05]  /*6da0*/  BSYNC B0 ;  /* 0x0000000000007941 */ /* 0x000fea0003800000 */
.L_x_7188:
[----:B------:R-:W-:Y:S01]  /*6db0*/  STG.E.64 [R4.64], R14 ;  /* 0x0000000e04007986 */ /* 0x000fe2000c101b04 */
[----:B------:R-:W-:Y:S05]  /*6dc0*/  EXIT ;  /* 0x000000000000794d */ /* 0x000fea0003800000 */
        .weak           $__internal_8_$__cuda_sm3x_div_rn_ftz_f32_slowpath
        .type           $__internal_8_$__cuda_sm3x_div_rn_ftz_f32_slowpath,@function
        .size           $__internal_8_$__cuda_sm3x_div_rn_ftz_f32_slowpath,(.L_x_15797 - $__internal_8_$__cuda_sm3x_div_rn_ftz_f32_slowpath)
$__internal_8_$__cuda_sm3x_div_rn_ftz_f32_slowpath:
        /* <DEDUP_REMOVED lines=32> */
.L_x_7251:
[----:B------:R-:W-:Y:S05]  /*6fd0*/  BSYNC B3 ;  /* 0x0000000000037941 */ /* 0x000fea0003800000 */
.L_x_7250:
        /* <DEDUP_REMOVED lines=27> */
.L_x_7257:
[----:B------:R-:W-:Y:S02]  /*7190*/  LEA R3, R2, R3, 0x17 ;  /* 0x0000000302037211 */ /* 0x000fe400078eb8ff */
.L_x_7258:
[----:B------:R-:W-:Y:S05]  /*71a0*/  BSYNC B3 ;  /* 0x0000000000037941 */ /* 0x000fea0003800000 */
.L_x_7256:
[----:B------:R-:W-:Y:S01]  /*71b0*/  MOV R2, R3 ;  /* 0x0000000300027202 */ /* 0x000fe20000000f00 */
[----:B------:R-:W-:Y:S05]  /*71c0*/  BRA `(.L_x_7259) ;  /* 0x0000008000007947 */ /* 0x000fea0003800000 */
.L_x_7255:
[----:B------:R-:W-:-:S04]  /*71d0*/  LOP3.LUT R10, R13, 0x80000000, R10, 0x48, !PT ;  /* 0x800000000d0a7812 */ /* 0x000fc800078e480a */
[----:B------:R-:W-:Y:S01]  /*71e0*/  LOP3.LUT R2, R10, 0x7f800000, RZ, 0xfc, !PT ;  /* 0x7f8000000a027812 */ /* 0x000fe200078efcff */
[----:B------:R-:W-:Y:S05]  /*71f0*/  BRA `(.L_x_7259) ;  /* 0x0000005000007947 */ /* 0x000fea0003800000 */
.L_x_7254:
[----:B------:R-:W-:Y:S01]  /*7200*/  LOP3.LUT R2, R13, 0x80000000, R10, 0x48, !PT ;  /* 0x800000000d027812 */ /* 0x000fe200078e480a */
[----:B------:R-:W-:Y:S05]  /*7210*/  BRA `(.L_x_7259) ;  /* 0x0000003000007947 */ /* 0x000fea0003800000 */
.L_x_7253:
[----:B------:R-:W0:Y:S01]  /*7220*/  MUFU.RSQ R2, -QNAN ;  /* 0xffc0000000027908 */ /* 0x000e220000001400 */
[----:B------:R-:W-:Y:S05]  /*7230*/  BRA `(.L_x_7259) ;  /* 0x0000001000007947 */ /* 0x000fea0003800000 */
.L_x_7252:
[----:B------:R-:W-:Y:S02]  /*7240*/  FADD.FTZ R2, R10, R13 ;  /* 0x0000000d0a027221 */ /* 0x000fe40000010000 */
.L_x_7259:
[----:B------:R-:W-:Y:S05]  /*7250*/  BSYNC B2 ;  /* 0x0000000000027941 */ /* 0x000fea0003800000 */
.L_x_7249:
[----:B------:R-:W-:Y:S01]  /*7260*/  HFMA2.MMA R11, -RZ, RZ, 0, 0 ;  /* 0x00000000ff0b7435 */ /* 0x000fe200000001ff */
[----:B------:R-:W-:-:S05]  /*7270*/  MOV R10, R0 ;  /* 0x00000000000a7202 */ /* 0x000fca0000000f00 */
[----:B------:R-:W-:Y:S05]  /*7280*/  RET.REL.NODEC R10 `(_ZN2at6native18elementwise_kernelILi128ELi2EZNS0_22gpu_kernel_impl_nocastIZZZNS0_16acos_kernel_cudaERNS_18TensorIteratorBaseEENKUlvE_clEvENKUlvE0_clEvEUlN3c107complexIfEEE_EEvS4_RKT_EUliE_EEviT1_) ;  /* 0xffff8d700a007950 */ /* 0x000fea0003c3ffff */
.L_x_7260:
        /* <DEDUP_REMOVED lines=15> */
.L_x_15797:


//--------------------- .text._ZN2at6native27unrolled_elementwise_kernelIZZZNS0_16acos_kernel_cudaERNS_18TensorIteratorBaseEENKUlvE_clEvENKUlvE0_clEvEUlN3c107complexIfEEE_St5arrayIPcLm2EELi4E23TrivialOffsetCalculatorILi1EjESE_NS0_6memory15LoadWithoutCastENSF_16StoreWithoutCastEEEviT_T0_T2_T3_T4_T5_ --------------------------
	.section	.text._ZN2at6native27unrolled_elementwise_kernelIZZZNS0_16acos_kernel_cudaERNS_18TensorIteratorBaseEENKUlvE_clEvENKUlvE0_clEvEUlN3c107complexIfEEE_St5arrayIPcLm2EELi4E23TrivialOffsetCalculatorILi1EjESE_NS0_6memory15LoadWithoutCastENSF_16StoreWithoutCastEEEviT_T0_T2_T3_T4_T5_,"ax",@progbits
	.sectioninfo	@"SHI_REGISTERS=30"
	.align	128
        .global         _ZN2at6native27unrolled_elementwise_kernelIZZZNS0_16acos_kernel_cudaERNS_18TensorIteratorBaseEENKUlvE_clEvENKUlvE0_clEvEUlN3c107complexIfEEE_St5arrayIPcLm2EELi4E23TrivialOffsetCalculatorILi1EjESE_NS0_6memory15LoadWithoutCastENSF_16StoreWithoutCastEEEviT_T0_T2_T3_T4_T5_
        .type           _ZN2at6native27unrolled_elementwise_kernelIZZZNS0_16acos_kernel_cudaERNS_18TensorIteratorBaseEENKUlvE_clEvENKUlvE0_clEvEUlN3c107complexIfEEE_St5arrayIPcLm2EELi4E23TrivialOffsetCalculatorILi1EjESE_NS0_6memory15LoadWithoutCastENSF_16StoreWithoutCastEEEviT_T0_T2_T3_T4_T5_,@function
        .size           _ZN2at6native27unrolled_elementwise_kernelIZZZNS0_16acos_kernel_cudaERNS_18TensorIteratorBaseEENKUlvE_clEvENKUlvE0_clEvEUlN3c107complexIfEEE_St5arrayIPcLm2EELi4E23TrivialOffsetCalculatorILi1EjESE_NS0_6memory15LoadWithoutCastENSF_16StoreWithoutCastEEEviT_T0_T2_T3_T4_T5_,(.L_x_15798 - _ZN2at6native27unrolled_elementwise_kernelIZZZNS0_16acos_kernel_cudaERNS_18TensorIteratorBaseEENKUlvE_clEvENKUlvE0_clEvEUlN3c107complexIfEEE_St5arrayIPcLm2EELi4E23TrivialOffsetCalculatorILi1EjESE_NS0_6memory15LoadWithoutCastENSF_16StoreWithoutCastEEEviT_T0_T2_T3_T4_T5_)
        .other          _ZN2at6native27unrolled_elementwise_kernelIZZZNS0_16acos_kernel_cudaERNS_18TensorIteratorBaseEENKUlvE_clEvENKUlvE0_clEvEUlN3c107complexIfEEE_St5arrayIPcLm2EELi4E23TrivialOffsetCalculatorILi1EjESE_NS0_6memory15LoadWithoutCastENSF_16StoreWithoutCastEEEviT_T0_T2_T3_T4_T5_,@"STO_CUDA_ENTRY STV_DEFAULT"
_ZN2at6native27unrolled_elementwise_kernelIZZZNS0_16acos_kernel_cudaERNS_18TensorIteratorBaseEENKUlvE_clEvENKUlvE0_clEvEUlN3c107complexIfEEE_St5arrayIPcLm2EELi4E23TrivialOffsetCalculatorILi1EjESE_NS0_6memory15LoadWithoutCastENSF_16StoreWithoutCastEEEviT_T0_T2_T3_T4_T5_:
.text._ZN2at6native27unrolled_elementwise_kernelIZZZNS0_16acos_kernel_cudaERNS_18TensorIteratorBaseEENKUlvE_clEvENKUlvE0_clEvEUlN3c107complexIfEEE_St5arrayIPcLm2EELi4E23TrivialOffsetCalculatorILi1EjESE_NS0_6memory15LoadWithoutCastENSF_16StoreWithoutCastEEEviT_T0_T2_T3_T4_T5_:
[----:B------:R-:W-:Y:S02]  /*0000*/  MOV R1, c[0x0][0x28] ;  /* 0x00000a0000017a02 */ /* 0x000fe40000000f00 */
[----:B------:R-:W0:Y:S01]  /*0010*/  S2R R0, SR_CTAID.X ;  /* 0x0000000000007919 */ /* 0x000e220000002500 */
[----:B------:R-:W-:Y:S01]  /*0020*/  MOV R5, 0xfffffe00 ;  /* 0xfffffe0000057802 */ /* 0x000fe20000000f00 */
[----:B------:R-:W-:Y:S01]  /*0030*/  CS2R R18, SRZ ;  /* 0x0000000000127805 */ /* 0x000fe2000001ff00 */
[----:B------:R-:W-:Y:S01]  /*0040*/  CS2R R20, SRZ ;  /* 0x0000000000147805 */ /* 0x000fe2000001ff00 */
[----:B------:R-:W1:Y:S01]  /*0050*/  S2R R3, SR_TID.X ;  /* 0x0000000000037919 */ /* 0x000e620000002100 */
[----:B------:R-:W-:Y:S01]  /*0060*/  CS2R R10, SRZ ;  /* 0x00000000000a7805 */ /* 0x000fe2000001ff00 */
[----:B------:R-:W-:Y:S01]  /*0070*/  CS2R R16, SRZ ;  /* 0x0000000000107805 */ /* 0x000fe2000001ff00 */
[----:B------:R-:W-:Y:S01]  /*0080*/  ULDC.64 UR4, c[0x0][0x118] ;  /* 0x0000460000047ab9 */ /* 0x000fe20000000a00 */
[----:B0-----:R-:W-:-:S05]  /*0090*/  IMAD R2, R0, R5, c[0x0][0x160] ;  /* 0x0000580000027624 */ /* 0x001fca00078e0205 */
[----:B-1----:R-:W-:-:S13]  /*00a0*/  ISETP.GE.AND P2, PT, R3, R2, PT ;  /* 0x000000020300720c */ /* 0x002fda0003f46270 */
[----:B------:R-:W-:Y:S02]  /*00b0*/  @!P2 LEA R4, R0, R3, 0x9 ;  /* 0x000000030004a211 */ /* 0x000fe400078e48ff */
[----:B------:R-:W-:Y:S02]  /*00c0*/  @!P2 IADD3 R3, R3, 0x80, RZ ;  /* 0x000000800303a810 */ /* 0x000fe40007ffe0ff */
[----:B------:R-:W-:Y:S02]  /*00d0*/  @!P2 MOV R5, 0x8 ;  /* 0x000000080005a802 */ /* 0x000fe40000000f00 */
[----:B------:R-:W-:-:S03]  /*00e0*/  ISETP.GE.AND P0, PT, R3, R2, PT ;  /* 0x000000020300720c */ /* 0x000fc60003f06270 */
[----:B------:R-:W-:-:S05]  /*00f0*/  @!P2 IMAD.WIDE.U32 R4, R4, R5, c[0x0][0x170] ;  /* 0x00005c000404a625 */ /* 0x000fca00078e0005 */
[----:B------:R0:W5:Y:S05]  /*0100*/  @!P2 LDG.E.64 R18, [R4.64] ;  /* 0x000000040412a981 */ /* 0x00016a000c1e1b00 */
        /* <DEDUP_REMOVED lines=13> */
[----:B------:R-:W-:-:S05]  /*01e0*/  @!P1 MOV R7, 0x8 ;  /* 0x0000000800079802 */ /* 0x000fca0000000f00 */
[----:B------:R-:W-:-:S05]  /*01f0*/  @!P1 IMAD.WIDE.U32 R6, R6, R7, c[0x0][0x170] ;  /* 0x00005c0006069625 */ /* 0x000fca00078e0007 */
[----:B------:R0:W5:Y:S01]  /*0200*/  @!P1 LDG.E.64 R16, [R6.64] ;  /* 0x0000000406109981 */ /* 0x000162000c1e1b00 */
[----:B------:R-:W-:Y:S01]  /*0210*/  BSSY B0, `(.L_x_7261) ;  /* 0x000027e000007945 */ /* 0x000fe20003800000 */
[----:B------:R-:W-:Y:S01]  /*0220*/  HFMA2.MMA R13, -RZ, RZ, 0, 0 ;  /* 0x00000000ff0d7435 */ /* 0x000fe200000001ff */
[----:B------:R-:W-:Y:S01]  /*0230*/  CS2R R14, SRZ ;  /* 0x00000000000e7805 */ /* 0x000fe2000001ff00 */
[----:B------:R-:W-:Y:S05]  /*0240*/  @P2 BRA `(.L_x_7262) ;  /* 0x000027a000002947 */ /* 0x000fea0003800000 */
[C---:B-----5:R-:W-:Y:S01]  /*0250*/  FSETP.GTU.FTZ.AND P0, PT, |R18|.reuse, +INF , PT ;  /* 0x7f8000001200780b */ /* 0x060fe20003f1c200 */
[----:B------:R-:W-:Y:S01]  /*0260*/  FADD.FTZ R14, |R18|, -RZ ;  /* 0x800000ff120e7221 */ /* 0x000fe20000010200 */
[----:B------:R-:W-:-:S04]  /*0270*/  FSETP.GTU.FTZ.AND P1, PT, |R19|, +INF , PT ;  /* 0x7f8000001300780b */ /* 0x000fc80003f3c200 */
[----:B------:R-:W-:-:S13]  /*0280*/  PLOP3.LUT P0, PT, P0, P1, PT, 0xa8, 0x0 ;  /* 0x000000000000781c */ /* 0x000fda0000703570 */
[----:B------:R-:W-:Y:S05]  /*0290*/  @P0 BRA `(.L_x_7263) ;  /* 0x0000266000000947 */ /* 0x000fea0003800000 */
[----:B------:R-:W-:Y:S01]  /*02a0*/  FSETP.GT.FTZ.AND P0, PT, R14, 8388608, PT ;  /* 0x4b0000000e00780b */ /* 0x000fe20003f14000 */
[C---:B------:R-:W-:Y:S01]  /*02b0*/  FADD.FTZ R12, |R19|.reuse, -RZ ;  /* 0x800000ff130c7221 */ /* 0x040fe20000010200 */
[----:B------:R-:W-:Y:S02]  /*02c0*/  FSETP.GT.FTZ.AND P1, PT, |R19|, 8388608, PT ;  /* 0x4b0000001300780b */ /* 0x000fe40003f34200 */
[----:B0-----:R-:W-:Y:S02]  /*02d0*/  SHF.R.U32.HI R9, RZ, 0x1f, R19 ;  /* 0x0000001fff097819 */ /* 0x001fe40000011613 */
        /* <DEDUP_REMOVED lines=29> */
[----:B------:R-:W-:Y:S01]  /*04b0*/  LOP3.LUT R22, R22, 0x800000, RZ, 0xfc, !PT ;  /* 0x0080000016167812 */ /* 0x000fe200078efcff */
[-C--:B------:R-:W-:Y:S01]  /*04c0*/  FMUL.FTZ R23, R15, R26.reuse ;  /* 0x0000001a0f177220 */ /* 0x080fe20000410000 */
[----:B------:R-:W-:Y:S01]  /*04d0*/  FSETP.NEU.FTZ.AND P1, PT, R8, +INF , PT ;  /* 0x7f8000000800780b */ /* 0x000fe20003f3d000 */
[----:B------:R-:W-:-:S02]  /*04e0*/  FMUL.FTZ R26, R5, R26 ;  /* 0x0000001a051a7220 */ /* 0x000fc40000410000 */
[----:B------:R-:W-:Y:S01]  /*04f0*/  FMUL.FTZ R23, R23, R23 ;  /* 0x0000001717177220 */ /* 0x000fe20000410000 */
[----:B------:R-:W0:Y:S03]  /*0500*/  MUFU.SQRT R24, R24 ;  /* 0x0000001800187308 */ /* 0x000e260000002000 */
[----:B------:R-:W-:-:S06]  /*0510*/  FFMA.FTZ R23, R26, R26, R23 ;  /* 0x0000001a1a177223 */ /* 0x000fcc0000010017 */
        /* <DEDUP_REMOVED lines=62> */
.L_x_7270:
        /* <DEDUP_REMOVED lines=10> */
.L_x_7272:
[----:B------:R-:W-:-:S04]  /*09a0*/  FADD.FTZ R7, -R3, R6 ;  /* 0x0000000603077221 */ /* 0x000fc80000010100 */
[----:B------:R-:W-:Y:S02]  /*09b0*/  FMUL.FTZ R7, R7, 0.5 ;  /* 0x3f00000007077820 */ /* 0x000fe40000410000 */
.L_x_7273:
[----:B------:R-:W-:Y:S05]  /*09c0*/  BSYNC B2 ;  /* 0x0000000000027941 */ /* 0x000fea0003800000 */
.L_x_7271:
        /* <DEDUP_REMOVED lines=11> */
.L_x_7275:
[----:B------:R-:W-:-:S04]  /*0a80*/  FADD.FTZ R8, R5, -R8 ;  /* 0x8000000805087221 */ /* 0x000fc80000010000 */
[----:B------:R-:W-:Y:S02]  /*0a90*/  FMUL.FTZ R8, R8, 0.5 ;  /* 0x3f00000008087820 */ /* 0x000fe40000410000 */
.L_x_7276:
[----:B------:R-:W-:Y:S05]  /*0aa0*/  BSYNC B2 ;  /* 0x0000000000027941 */ /* 0x000fea0003800000 */
.L_x_7274:
        /* <DEDUP_REMOVED lines=35> */
.L_x_7269:
[----:B------:R0:W1:Y:S02]  /*0ce0*/  MUFU.SQRT R15, R12 ;  /* 0x0000000c000f7308 */ /* 0x0000640000002000 */
.L_x_7268:
[----:B------:R-:W-:Y:S05]  /*0cf0*/  BSYNC B1 ;  /* 0x0000000000017941 */ /* 0x000fea0003800000 */
.L_x_7267:
        /* <DEDUP_REMOVED lines=24> */
.L_x_7283:
[----:B------:R-:W-:-:S04]  /*0e80*/  FADD.FTZ R3, -R3, R6 ;  /* 0x0000000603037221 */ /* 0x000fc80000010100 */
[----:B------:R-:W-:Y:S02]  /*0e90*/  FMUL.FTZ R3, R3, 0.5 ;  /* 0x3f00000003037820 */ /* 0x000fe40000410000 */
.L_x_7284:
[----:B------:R-:W-:Y:S05]  /*0ea0*/  BSYNC B2 ;  /* 0x0000000000027941 */ /* 0x000fea0003800000 */
.L_x_7282:
        /* <DEDUP_REMOVED lines=10> */
.L_x_7286:
[----:B------:R-:W-:-:S04]  /*0f50*/  FADD.FTZ R4, -R4, R5 ;  /* 0x0000000504047221 */ /* 0x000fc80000010100 */
[----:B------:R-:W-:Y:S02]  /*0f60*/  FMUL.FTZ R4, R4, 0.5 ;  /* 0x3f00000004047820 */ /* 0x000fe40000410000 */
.L_x_7287:
[----:B------:R-:W-:Y:S05]  /*0f70*/  BSYNC B2 ;  /* 0x0000000000027941 */ /* 0x000fea0003800000 */
.L_x_7285:
[----:B------:R-:W-:Y:S01]  /*0f80*/  FADD.FTZ R4, R4, R3 ;  /* 0x0000000304047221 */ /* 0x000fe20000010000 */
[----:B------:R-:W-:Y:S01]  /*0f90*/  PLOP3.LUT P0, PT, PT, PT, PT, 0x80, 0x0 ;  /* 0x000000000000781c */ /* 0x000fe20003f0f070 */
[----:B------:R-:W-:-:S04]  /*0fa0*/  FADD.FTZ R25, R14, R25 ;  /* 0x000000190e197221 */ /* 0x000fc80000010000 */
[----:B------:R-:W-:-:S06]  /*0fb0*/  FMUL.FTZ R25, R25, R4 ;  /* 0x0000000419197220 */ /* 0x000fcc0000410000 */
[----:B------:R-:W2:Y:S01]  /*0fc0*/  MUFU.SQRT R25, R25 ;  /* 0x0000001900197308 */ /* 0x000ea20000002000 */
[----:B------:R-:W-:Y:S05]  /*0fd0*/  BRA `(.L_x_7279) ;  /* 0x000001a000007947 */ /* 0x000fea0003800000 */
.L_x_7281:
        /* <DEDUP_REMOVED lines=15> */
.L_x_7280:
        /* <DEDUP_REMOVED lines=8> */
.L_x_7278:
[----:B------:R-:W-:Y:S01]  /*1150*/  PLOP3.LUT P0, PT, PT, PT, PT, 0x80, 0x0 ;  /* 0x000000000000781c */ /* 0x000fe20003f0f070 */
[----:B------:R-:W-:Y:S02]  /*1160*/  FMUL.FTZ R25, R25, 16777216 ;  /* 0x4b80000019197820 */ /* 0x000fe40000410000 */
[----:B------:R-:W-:-:S05]  /*1170*/  FMUL.FTZ R14, R14, 16777216 ;  /* 0x4b8000000e0e7820 */ /* 0x000fca0000410000 */
.L_x_7279:
[----:B------:R-:W-:Y:S05]  /*1180*/  BSYNC B1 ;  /* 0x0000000000017941 */ /* 0x000fea0003800000 */
.L_x_7277:
        /* <DEDUP_REMOVED lines=33> */
.L_x_7290:
        /* <DEDUP_REMOVED lines=28> */
.L_x_7289:
        /* <DEDUP_REMOVED lines=19> */
[----:B-1----:R-:W-:Y:S05]  /*1690*/  CALL.REL.NOINC `($__internal_9_$__cuda_sm3x_div_rn_ftz_f32_slowpath) ;  /* 0x00008dc000007944 */ /* 0x002fea0003c00000 */
.L_x_7294:
[----:B------:R-:W-:Y:S05]  /*16a0*/  BSYNC B4 ;  /* 0x0000000000047941 */ /* 0x000fea0003800000 */
.L_x_7293:
        /* <DEDUP_REMOVED lines=18> */
.L_x_7296:
[----:B------:R-:W-:Y:S02]  /*17d0*/  ISETP.GE.AND P0, PT, R14, RZ, PT ;  /* 0x000000ff0e00720c */ /* 0x000fe40003f06270 */
[----:B------:R-:W-:-:S11]  /*17e0*/  MOV R4, 0x3fd774eb ;  /* 0x3fd774eb00047802 */ /* 0x000fd60000000f00 */
[----:B------:R-:W-:-:S04]  /*17f0*/  @P0 FFMA.FTZ R3, R4, 0.93318945169448852539, -R3 ;  /* 0x3f6ee58104030823 */ /* 0x000fc80000010803 */
[----:B------:R-:W-:Y:S02]  /*1800*/  @!P0 FFMA.FTZ R3, R4, 0.93318945169448852539, R3 ;  /* 0x3f6ee58104038823 */ /* 0x000fe40000010003 */
.L_x_7297:
[----:B------:R-:W-:Y:S05]  /*1810*/  BSYNC B1 ;  /* 0x0000000000017941 */ /* 0x000fea0003800000 */
.L_x_7295:
        /* <DEDUP_REMOVED lines=11> */
.L_x_7292:
        /* <DEDUP_REMOVED lines=17> */
.L_x_7299:
[----:B------:R-:W-:Y:S05]  /*19e0*/  BSYNC B4 ;  /* 0x0000000000047941 */ /* 0x000fea0003800000 */
.L_x_7298:
        /* <DEDUP_REMOVED lines=18> */
.L_x_7301:
[----:B------:R-:W-:Y:S02]  /*1b10*/  ISETP.GE.AND P0, PT, R14, RZ, PT ;  /* 0x000000ff0e00720c */ /* 0x000fe40003f06270 */
[----:B------:R-:W-:-:S11]  /*1b20*/  MOV R4, 0x3fd774eb ;  /* 0x3fd774eb00047802 */ /* 0x000fd60000000f00 */
[----:B------:R-:W-:-:S04]  /*1b30*/  @P0 FFMA.FTZ R3, R4, 0.93318945169448852539, -R3 ;  /* 0x3f6ee58104030823 */ /* 0x000fc80000010803 */
[----:B------:R-:W-:Y:S02]  /*1b40*/  @!P0 FFMA.FTZ R3, R4, 0.93318945169448852539, R3 ;  /* 0x3f6ee58104038823 */ /* 0x000fe40000010003 */
.L_x_7302:
[----:B------:R-:W-:Y:S05]  /*1b50*/  BSYNC B1 ;  /* 0x0000000000017941 */ /* 0x000fea0003800000 */
.L_x_7300:
        /* <DEDUP_REMOVED lines=10> */
.L_x_7291:
[----:B------:R-:W-:Y:S05]  /*1c00*/  BSYNC B3 ;  /* 0x0000000000037941 */ /* 0x000fea0003800000 */
.L_x_7288:
[----:B------:R-:W-:-:S13]  /*1c10*/  ISETP.NE.AND P0, PT, R9, RZ, PT ;  /* 0x000000ff0900720c */ /* 0x000fda0003f05270 */
[----:B-1----:R-:W-:Y:S01]  /*1c20*/  @!P0 FADD.FTZ R15, -R15, -RZ ;  /* 0x800000ff0f0f8221 */ /* 0x002fe20000010100 */
[----:B------:R-:W-:Y:S05]  /*1c30*/  BRA `(.L_x_7262) ;  /* 0x00000db000007947 */ /* 0x000fea0003800000 */
.L_x_7266:
[----:B------:R-:W-:Y:S02]  /*1c40*/  FADD.FTZ R14, -R18, 6.1232342629258392722e-17 ;  /* 0x248d3132120e7421 */ /* 0x000fe40000010100 */
[----:B------:R-:W-:Y:S02]  /*1c50*/  FADD.FTZ R15, -R19, -RZ ;  /* 0x800000ff130f7221 */ /* 0x000fe40000010100 */
[----:B------:R-:W-:Y:S01]  /*1c60*/  FADD.FTZ R14, R14, 1.5707963705062866211 ;  /* 0x3fc90fdb0e0e7421 */ /* 0x000fe20000010000 */
[----:B------:R-:W-:Y:S05]  /*1c70*/  BRA `(.L_x_7262) ;  /* 0x00000d7000007947 */ /* 0x000fea0003800000 */
.L_x_7265:
[----:B------:R-:W-:Y:S01]  /*1c80*/  FADD.FTZ R15, -R19, -RZ ;  /* 0x800000ff130f7221 */ /* 0x000fe20000010100 */
[----:B------:R-:W-:Y:S01]  /*1c90*/  MOV R14, RZ ;  /* 0x000000ff000e7202 */ /* 0x000fe20000000f00 */
[----:B------:R-:W-:Y:S05]  /*1ca0*/  BRA `(.L_x_7262) ;  /* 0x00000d4000007947 */ /* 0x000fea0003800000 */
.L_x_7264:
        /* <DEDUP_REMOVED lines=23> */
[----:B------:R-:W-:Y:S05]  /*1e20*/  CALL.REL.NOINC `($__internal_9_$__cuda_sm3x_div_rn_ftz_f32_slowpath) ;  /* 0x0000863000007944 */ /* 0x000fea0003c00000 */
.L_x_7307:
[----:B------:R-:W-:Y:S05]  /*1e30*/  BSYNC B4 ;  /* 0x0000000000047941 */ /* 0x000fea0003800000 */
.L_x_7306:
        /* <DEDUP_REMOVED lines=18> */
.L_x_7309:
[----:B------:R-:W-:Y:S02]  /*1f60*/  ISETP.GE.AND P0, PT, R18, RZ, PT ;  /* 0x000000ff1200720c */ /* 0x000fe40003f06270 */
[----:B------:R-:W-:-:S11]  /*1f70*/  MOV R4, 0x3fd774eb ;  /* 0x3fd774eb00047802 */ /* 0x000fd60000000f00 */
[----:B------:R-:W-:-:S04]  /*1f80*/  @P0 FFMA.FTZ R3, R4, 0.93318945169448852539, -R3 ;  /* 0x3f6ee58104030823 */ /* 0x000fc80000010803 */
[----:B------:R-:W-:Y:S02]  /*1f90*/  @!P0 FFMA.FTZ R3, R4, 0.93318945169448852539, R3 ;  /* 0x3f6ee58104038823 */ /* 0x000fe40000010003 */
.L_x_7310:
[----:B------:R-:W-:Y:S05]  /*1fa0*/  BSYNC B1 ;  /* 0x0000000000017941 */ /* 0x000fea0003800000 */
.L_x_7308:
[----:B------:R-:W-:Y:S01]  /*1fb0*/  FSETP.NEU.FTZ.AND P0, PT, R14, |R19|, PT ;  /* 0x400000130e00720b */ /* 0x000fe20003f1d000 */
[----:B------:R-:W-:Y:S01]  /*1fc0*/  HFMA2.MMA R4, -RZ, RZ, 2.04296875, -15.78125 ;  /* 0x4016cbe4ff047435 */ /* 0x000fe200000001ff */
[----:B------:R-:W-:Y:S01]  /*1fd0*/  FSETP.NEU.FTZ.AND P1, PT, R15, RZ, PT ;  /* 0x000000ff0f00720b */ /* 0x000fe20003f3d000 */
[----:B------:R-:W0:Y:S01]  /*1fe0*/  MUFU.LG2 R12, R12 ;  /* 0x0000000c000c7308 */ /* 0x000e220000000c00 */
[----:B------:R-:W-:Y:S01]  /*1ff0*/  ISETP.GE.AND P2, PT, R18, RZ, PT ;  /* 0x000000ff1200720c */ /* 0x000fe20003f46270 */
[----:B------:R-:W-:-:S08]  /*2000*/  FADD.FTZ R14, R14, |R19| ;  /* 0x400000130e0e7221 */ /* 0x000fd00000010000 */
[----:B------:R-:W-:Y:S02]  /*2010*/  @!P0 FSEL R3, R4, 0.78539818525314331055, !P2 ;  /* 0x3f490fdb04038808 */ /* 0x000fe40005000000 */
[----:B------:R-:W-:Y:S02]  /*2020*/  @!P1 FSEL R3, RZ, 3.1415927410125732422, P2 ;  /* 0x40490fdbff039808 */ /* 0x000fe40001000000 */
[----:B------:R-:W-:Y:S02]  /*2030*/  FSETP.GTU.FTZ.AND P0, PT, |R14|, +INF , PT ;  /* 0x7f8000000e00780b */ /* 0x000fe40003f1c200 */
[----:B------:R-:W-:Y:S01]  /*2040*/  LOP3.LUT R3, R3, 0x80000000, R19, 0xb8, !PT ;  /* 0x8000000003037812 */ /* 0x000fe200078eb813 */
[----:B0-----:R-:W-:-:S03]  /*2050*/  FMUL.FTZ.D2 R24, R12, 0.69314718246459960938 ;  /* 0x3f3172180c187820 */ /* 0x001fc60000310000 */
[----:B------:R-:W-:Y:S01]  /*2060*/  FSEL R3, R14, R3, P0 ;  /* 0x000000030e037208 */ /* 0x000fe20000000000 */
[----:B------:R-:W-:Y:S05]  /*2070*/  BRA `(.L_x_7311) ;  /* 0x0000082000007947 */ /* 0x000fea0003800000 */
.L_x_7305:
        /* <DEDUP_REMOVED lines=12> */
.L_x_7313:
[----:B------:R-:W-:Y:S05]  /*2140*/  BSYNC B4 ;  /* 0x0000000000047941 */ /* 0x000fea0003800000 */
.L_x_7312:
        /* <DEDUP_REMOVED lines=18> */
.L_x_7315:
[----:B------:R-:W-:Y:S02]  /*2270*/  ISETP.GE.AND P0, PT, R18, RZ, PT ;  /* 0x000000ff1200720c */ /* 0x000fe40003f06270 */
[----:B------:R-:W-:-:S11]  /*2280*/  MOV R4, 0x3fd774eb ;  /* 0x3fd774eb00047802 */ /* 0x000fd60000000f00 */
[----:B------:R-:W-:-:S04]  /*2290*/  @P0 FFMA.FTZ R3, R4, 0.93318945169448852539, -R3 ;  /* 0x3f6ee58104030823 */ /* 0x000fc80000010803 */
[----:B------:R-:W-:Y:S02]  /*22a0*/  @!P0 FFMA.FTZ R3, R4, 0.93318945169448852539, R3 ;  /* 0x3f6ee58104038823 */ /* 0x000fe40000010003 */
.L_x_7316:
[----:B------:R-:W-:Y:S05]  /*22b0*/  BSYNC B1 ;  /* 0x0000000000017941 */ /* 0x000fea0003800000 */
.L_x_7314:
        /* <DEDUP_REMOVED lines=11> */
[----:B------:R-:W-:Y:S02]  /*2370*/  FADD.FTZ R14, R14, |R19| ;  /* 0x400000130e0e7221 */ /* 0x000fe40000010000 */
        /* <DEDUP_REMOVED lines=15> */
.L_x_7304:
        /* <DEDUP_REMOVED lines=32> */
[----:B------:R-:W-:Y:S05]  /*2670*/  CALL.REL.NOINC `($__internal_9_$__cuda_sm3x_div_rn_ftz_f32_slowpath) ;  /* 0x00007de000007944 */ /* 0x000fea0003c00000 */
.L_x_7318:
[----:B------:R-:W-:Y:S05]  /*2680*/  BSYNC B4 ;  /* 0x0000000000047941 */ /* 0x000fea0003800000 */
.L_x_7317:
        /* <DEDUP_REMOVED lines=18> */
.L_x_7320:
[----:B------:R-:W-:Y:S02]  /*27b0*/  ISETP.GE.AND P0, PT, R18, RZ, PT ;  /* 0x000000ff1200720c */ /* 0x000fe40003f06270 */
[----:B------:R-:W-:-:S11]  /*27c0*/  MOV R4, 0x3fd774eb ;  /* 0x3fd774eb00047802 */ /* 0x000fd60000000f00 */
[----:B------:R-:W-:-:S04]  /*27d0*/  @P0 FFMA.FTZ R3, R4, 0.93318945169448852539, -R3 ;  /* 0x3f6ee58104030823 */ /* 0x000fc80000010803 */
[----:B------:R-:W-:Y:S02]  /*27e0*/  @!P0 FFMA.FTZ R3, R4, 0.93318945169448852539, R3 ;  /* 0x3f6ee58104038823 */ /* 0x000fe40000010003 */
.L_x_7321:
[----:B------:R-:W-:Y:S05]  /*27f0*/  BSYNC B1 ;  /* 0x0000000000017941 */ /* 0x000fea0003800000 */
.L_x_7319:
[C---:B------:R-:W-:Y:S01]  /*2800*/  FSETP.NEU.FTZ.AND P1, PT, R14.reuse, |R19|, PT ;  /* 0x400000130e00720b */ /* 0x040fe20003f3d000 */
        /* <DEDUP_REMOVED lines=9> */
.L_x_7311:
[----:B------:R-:W-:Y:S05]  /*28a0*/  BSYNC B3 ;  /* 0x0000000000037941 */ /* 0x000fea0003800000 */
.L_x_7303:
[----:B------:R-:W-:Y:S01]  /*28b0*/  ISETP.NE.AND P0, PT, R9, RZ, PT ;  /* 0x000000ff0900720c */ /* 0x000fe20003f05270 */
[----:B------:R-:W-:Y:S02]  /*28c0*/  FADD.FTZ R15, R24, 0.69314718246459960938 ;  /* 0x3f317218180f7421 */ /* 0x000fe40000010000 */
[----:B------:R-:W-:-:S10]  /*28d0*/  FADD.FTZ R14, |R3|, -RZ ;  /* 0x800000ff030e7221 */ /* 0x000fd40000010200 */
[----:B------:R-:W-:Y:S01]  /*28e0*/  @!P0 FADD.FTZ R15, -R15, -RZ ;  /* 0x800000ff0f0f8221 */ /* 0x000fe20000010100 */
[----:B------:R-:W-:Y:S05]  /*28f0*/  BRA `(.L_x_7262) ;  /* 0x000000f000007947 */ /* 0x000fea0003800000 */
.L_x_7263:
        /* <DEDUP_REMOVED lines=10> */
[----:B0-----:R-:W-:-:S04]  /*29a0*/  @P0 FADD.FTZ R4, RZ, R19 ;  /* 0x00000013ff040221 */ /* 0x001fc80000010000 */
[----:B------:R-:W-:-:S05]  /*29b0*/  @P0 FADD.FTZ R15, R15, R4 ;  /* 0x000000040f0f0221 */ /* 0x000fca0000010000 */
[----:B------:R-:W-:Y:S01]  /*29c0*/  @P0 MOV R14, R15 ;  /* 0x0000000f000e0202 */ /* 0x000fe20000000f00 */
[----:B------:R-:W-:Y:S01]  /*29d0*/  @!P0 FADD.FTZ R15, R19, R19 ;  /* 0x00000013130f8221 */ /* 0x000fe20000010000 */
[----:B------:R-:W-:Y:S02]  /*29e0*/  @!P0 MOV R14, 0x3fc90fdb ;  /* 0x3fc90fdb000e8802 */ /* 0x000fe40000000f00 */
.L_x_7262:
[----:B------:R-:W-:Y:S05]  /*29f0*/  BSYNC B0 ;  /* 0x0000000000007941 */ /* 0x000fea0003800000 */
.L_x_7261:
[----:B---3--:R-:W1:Y:S01]  /*2a00*/  S2R R25, SR_TID.X ;  /* 0x0000000000197919 */ /* 0x008e620000002100 */
[----:B------:R-:W-:Y:S01]  /*2a10*/  BSSY B0, `(.L_x_7322) ;  /* 0x000027f000007945 */ /* 0x000fe20003800000 */
[----:B0-----:R-:W-:Y:S01]  /*2a20*/  HFMA2.MMA R12, -RZ, RZ, 0, 0 ;  /* 0x00000000ff0c7435 */ /* 0x001fe200000001ff */
[----:B-1----:R-:W-:-:S04]  /*2a30*/  IADD3 R3, R25, 0x80, RZ ;  /* 0x0000008019037810 */ /* 0x002fc80007ffe0ff */
[----:B------:R-:W-:-:S13]  /*2a40*/  ISETP.GE.AND P0, PT, R3, R2, PT ;  /* 0x000000020300720c */ /* 0x000fda0003f06270 */
        /* <DEDUP_REMOVED lines=31> */
[CC--:B------:R-:W-:Y:S01]  /*2c40*/  FMUL.FTZ R23, R8.reuse, R22.reuse ;  /* 0x0000001608177220 */ /* 0x0c0fe20000410000 */
[----:B------:R-:W-:Y:S01]  /*2c50*/  IADD3 R24, -R19, 0x7e800000, RZ ;  /* 0x7e80000013187810 */ /* 0x000fe20007ffe1ff */
[----:B------:R-:W-:Y:S01]  /*2c60*/  FMUL.FTZ R22, R5, R22 ;  /* 0x0000001605167220 */ /* 0x000fe20000410000 */
[C---:B------:R-:W-:Y:S01]  /*2c70*/  FSETP.NEU.FTZ.AND P0, PT, R8.reuse, RZ, PT ;  /* 0x000000ff0800720b */ /* 0x040fe20003f1d000 */
[----:B------:R-:W-:Y:S01]  /*2c80*/  FMUL.FTZ R23, R23, R23 ;  /* 0x0000001717177220 */ /* 0x000fe20000410000 */
[C---:B------:R-:W-:Y:S02]  /*2c90*/  FSETP.NEU.FTZ.AND P2, PT, R13.reuse, RZ, PT ;  /* 0x000000ff0d00720b */ /* 0x040fe40003f5d000 */
        /* <DEDUP_REMOVED lines=71> */
.L_x_7331:
        /* <DEDUP_REMOVED lines=10> */
.L_x_7333:
[----:B------:R-:W-:-:S04]  /*31b0*/  FADD.FTZ R4, -R3, R8 ;  /* 0x0000000803047221 */ /* 0x000fc80000010100 */
[----:B------:R-:W-:Y:S02]  /*31c0*/  FMUL.FTZ R4, R4, 0.5 ;  /* 0x3f00000004047820 */ /* 0x000fe40000410000 */
.L_x_7334:
[----:B------:R-:W-:Y:S05]  /*31d0*/  BSYNC B2 ;  /* 0x0000000000027941 */ /* 0x000fea0003800000 */
.L_x_7332:
        /* <DEDUP_REMOVED lines=11> */
.L_x_7336:
[----:B------:R-:W-:-:S04]  /*3290*/  FADD.FTZ R7, R5, -R22 ;  /* 0x8000001605077221 */ /* 0x000fc80000010000 */
[----:B------:R-:W-:Y:S02]  /*32a0*/  FMUL.FTZ R7, R7, 0.5 ;  /* 0x3f00000007077820 */ /* 0x000fe40000410000 */
.L_x_7337:
[----:B------:R-:W-:Y:S05]  /*32b0*/  BSYNC B2 ;  /* 0x0000000000027941 */ /* 0x000fea0003800000 */
.L_x_7335:
        /* <DEDUP_REMOVED lines=35> */
.L_x_7330:
[----:B------:R0:W1:Y:S02]  /*34f0*/  MUFU.SQRT R13, R12 ;  /* 0x0000000c000d7308 */ /* 0x0000640000002000 */
.L_x_7329:
[----:B------:R-:W-:Y:S05]  /*3500*/  BSYNC B1 ;  /* 0x0000000000017941 */ /* 0x000fea0003800000 */
.L_x_7328:
        /* <DEDUP_REMOVED lines=11> */
[----:B0-----:R-:W-:-:S05]  /*35c0*/  FMUL.FTZ R12, |R6|, 1.1920928955078125e-07 ;  /* 0x34000000060c7820 */ /* 0x001fca0000410200 */
        /* <DEDUP_REMOVED lines=12> */
.L_x_7344:
[----:B------:R-:W-:-:S04]  /*3690*/  FADD.FTZ R3, -R3, R8 ;  /* 0x0000000803037221 */ /* 0x000fc80000010100 */
[----:B------:R-:W-:Y:S02]  /*36a0*/  FMUL.FTZ R3, R3, 0.5 ;  /* 0x3f00000003037820 */ /* 0x000fe40000410000 */
.L_x_7345:
[----:B------:R-:W-:Y:S05]  /*36b0*/  BSYNC B2 ;  /* 0x0000000000027941 */ /* 0x000fea0003800000 */
.L_x_7343:
        /* <DEDUP_REMOVED lines=10> */
.L_x_7347:
[----:B------:R-:W-:-:S04]  /*3760*/  FADD.FTZ R5, -R6, R5 ;  /* 0x0000000506057221 */ /* 0x000fc80000010100 */
[----:B------:R-:W-:Y:S02]  /*3770*/  FMUL.FTZ R6, R5, 0.5 ;  /* 0x3f00000005067820 */ /* 0x000fe40000410000 */
.L_x_7348:
[----:B------:R-:W-:Y:S05]  /*3780*/  BSYNC B2 ;  /* 0x0000000000027941 */ /* 0x000fea0003800000 */
.L_x_7346:
[----:B------:R-:W-:Y:S01]  /*3790*/  FADD.FTZ R6, R6, R3 ;  /* 0x0000000306067221 */ /* 0x000fe20000010000 */
[----:B------:R-:W-:Y:S01]  /*37a0*/  PLOP3.LUT P0, PT, PT, PT, PT, 0x80, 0x0 ;  /* 0x000000000000781c */ /* 0x000fe20003f0f070 */
[----:B------:R-:W-:-:S04]  /*37b0*/  FADD.FTZ R19, R18, R19 ;  /* 0x0000001312137221 */ /* 0x000fc80000010000 */
[----:B------:R-:W-:-:S06]  /*37c0*/  FMUL.FTZ R19, R19, R6 ;  /* 0x0000000613137220 */ /* 0x000fcc0000410000 */
[----:B------:R-:W0:Y:S01]  /*37d0*/  MUFU.SQRT R19, R19 ;  /* 0x0000001300137308 */ /* 0x000e220000002000 */
[----:B------:R-:W-:Y:S05]  /*37e0*/  BRA `(.L_x_7340) ;  /* 0x000001a000007947 */ /* 0x000fea0003800000 */
.L_x_7342:
        /* <DEDUP_REMOVED lines=15> */
.L_x_7341:
        /* <DEDUP_REMOVED lines=8> */
.L_x_7339:
[----:B------:R-:W-:Y:S01]  /*3960*/  PLOP3.LUT P0, PT, PT, PT, PT, 0x80, 0x0 ;  /* 0x000000000000781c */ /* 0x000fe20003f0f070 */
[----:B------:R-:W-:Y:S02]  /*3970*/  FMUL.FTZ R19, R19, 16777216 ;  /* 0x4b80000013137820 */ /* 0x000fe40000410000 */
[----:B------:R-:W-:-:S05]  /*3980*/  FMUL.FTZ R18, R18, 16777216 ;  /* 0x4b80000012127820 */ /* 0x000fca0000410000 */
.L_x_7340:
[----:B------:R-:W-:Y:S05]  /*3990*/  BSYNC B1 ;  /* 0x0000000000017941 */ /* 0x000fea0003800000 */
.L_x_7338:
        /* <DEDUP_REMOVED lines=33> */
.L_x_7351:
[----:B------:R-:W-:Y:S01]  /*3bb0*/  MOV R6, 0x3f000000 ;  /* 0x3f00000000067802 */ /* 0x000fe20000000f00 */
        /* <DEDUP_REMOVED lines=27> */
.L_x_7350:
        /* <DEDUP_REMOVED lines=20> */
.L_x_7355:
[----:B------:R-:W-:Y:S05]  /*3eb0*/  BSYNC B4 ;  /* 0x0000000000047941 */ /* 0x000fea0003800000 */
.L_x_7354:
        /* <DEDUP_REMOVED lines=18> */
.L_x_7357:
[----:B------:R-:W-:Y:S02]  /*3fe0*/  ISETP.GE.AND P0, PT, R18, RZ, PT ;  /* 0x000000ff1200720c */ /* 0x000fe40003f06270 */
[----:B------:R-:W-:-:S11]  /*3ff0*/  MOV R4, 0x3fd774eb ;  /* 0x3fd774eb00047802 */ /* 0x000fd60000000f00 */
[----:B------:R-:W-:-:S04]  /*4000*/  @P0 FFMA.FTZ R3, R4, 0.93318945169448852539, -R3 ;  /* 0x3f6ee58104030823 */ /* 0x000fc80000010803 */
[----:B------:R-:W-:Y:S02]  /*4010*/  @!P0 FFMA.FTZ R3, R4, 0.93318945169448852539, R3 ;  /* 0x3f6ee58104038823 */ /* 0x000fe40000010003 */
.L_x_7358:
[----:B------:R-:W-:Y:S05]  /*4020*/  BSYNC B1 ;  /* 0x0000000000017941 */ /* 0x000fea0003800000 */
.L_x_7356:
[----:B------:R-:W-:Y:S01]  /*4030*/  FSETP.NEU.FTZ.AND P0, PT, |R18|, |R19|, PT ;  /* 0x400000131200720b */ /* 0x000fe20003f1d200 */
        /* <DEDUP_REMOVED lines=10> */
.L_x_7353:
        /* <DEDUP_REMOVED lines=17> */
.L_x_7360:
[----:B------:R-:W-:Y:S05]  /*41f0*/  BSYNC B4 ;  /* 0x0000000000047941 */ /* 0x000fea0003800000 */
.L_x_7359:
        /* <DEDUP_REMOVED lines=18> */
.L_x_7362:
[----:B------:R-:W-:Y:S02]  /*4320*/  ISETP.GE.AND P0, PT, R18, RZ, PT ;  /* 0x000000ff1200720c */ /* 0x000fe40003f06270 */
[----:B------:R-:W-:-:S11]  /*4330*/  MOV R4, 0x3fd774eb ;  /* 0x3fd774eb00047802 */ /* 0x000fd60000000f00 */
[----:B------:R-:W-:-:S04]  /*4340*/  @P0 FFMA.FTZ R3, R4, 0.93318945169448852539, -R3 ;  /* 0x3f6ee58104030823 */ /* 0x000fc80000010803 */
[----:B------:R-:W-:Y:S02]  /*4350*/  @!P0 FFMA.FTZ R3, R4, 0.93318945169448852539, R3 ;  /* 0x3f6ee58104038823 */ /* 0x000fe40000010003 */
.L_x_7363:
[----:B------:R-:W-:Y:S05]  /*4360*/  BSYNC B1 ;  /* 0x0000000000017941 */ /* 0x000fea0003800000 */
.L_x_7361:
[----:B------:R-:W-:Y:S01]  /*4370*/  FSETP.NEU.FTZ.AND P0, PT, |R18|, |R19|, PT ;  /* 0x400000131200720b */ /* 0x000fe20003f1d200 */
        /* <DEDUP_REMOVED lines=9> */
.L_x_7352:
[----:B------:R-:W-:Y:S05]  /*4410*/  BSYNC B3 ;  /* 0x0000000000037941 */ /* 0x000fea0003800000 */
.L_x_7349:
[----:B------:R-:W-:-:S13]  /*4420*/  ISETP.NE.AND P0, PT, R9, RZ, PT ;  /* 0x000000ff0900720c */ /* 0x000fda0003f05270 */
[----:B-1----:R-:W-:Y:S01]  /*4430*/  @!P0 FADD.FTZ R13, -R13, -RZ ;  /* 0x800000ff0d0d8221 */ /* 0x002fe20000010100 */
[----:B------:R-:W-:Y:S05]  /*4440*/  BRA `(.L_x_7323) ;  /* 0x00000db000007947 */ /* 0x000fea0003800000 */
.L_x_7327:
[----:B------:R-:W-:Y:S02]  /*4450*/  FADD.FTZ R12, -R20, 6.1232342629258392722e-17 ;  /* 0x248d3132140c7421 */ /* 0x000fe40000010100 */
[----:B------:R-:W-:Y:S02]  /*4460*/  FADD.FTZ R13, -R21, -RZ ;  /* 0x800000ff150d7221 */ /* 0x000fe40000010100 */
[----:B------:R-:W-:Y:S01]  /*4470*/  FADD.FTZ R12, R12, 1.5707963705062866211 ;  /* 0x3fc90fdb0c0c7421 */ /* 0x000fe20000010000 */
[----:B------:R-:W-:Y:S05]  /*4480*/  BRA `(.L_x_7323) ;  /* 0x00000d7000007947 */ /* 0x000fea0003800000 */
.L_x_7326:
[----:B------:R-:W-:Y:S01]  /*4490*/  FADD.FTZ R13, -R21, -RZ ;  /* 0x800000ff150d7221 */ /* 0x000fe20000010100 */
[----:B------:R-:W-:Y:S01]  /*44a0*/  MOV R12, RZ ;  /* 0x000000ff000c7202 */ /* 0x000fe20000000f00 */
[----:B------:R-:W-:Y:S05]  /*44b0*/  BRA `(.L_x_7323) ;  /* 0x00000d4000007947 */ /* 0x000fea0003800000 */
.L_x_7325:
        /* <DEDUP_REMOVED lines=24> */
.L_x_7368:
[----:B------:R-:W-:Y:S05]  /*4640*/  BSYNC B4 ;  /* 0x0000000000047941 */ /* 0x000fea0003800000 */
.L_x_7367:
        /* <DEDUP_REMOVED lines=18> */
.L_x_7370:
[----:B------:R-:W-:Y:S02]  /*4770*/  ISETP.GE.AND P0, PT, R20, RZ, PT ;  /* 0x000000ff1400720c */ /* 0x000fe40003f06270 */
[----:B------:R-:W-:-:S11]  /*4780*/  MOV R4, 0x3fd774eb ;  /* 0x3fd774eb00047802 */ /* 0x000fd60000000f00 */
[----:B------:R-:W-:-:S04]  /*4790*/  @P0 FFMA.FTZ R3, R4, 0.93318945169448852539, -R3 ;  /* 0x3f6ee58104030823 */ /* 0x000fc80000010803 */
[----:B------:R-:W-:Y:S02]  /*47a0*/  @!P0 FFMA.FTZ R3, R4, 0.93318945169448852539, R3 ;  /* 0x3f6ee58104038823 */ /* 0x000fe40000010003 */
.L_x_7371:
[----:B------:R-:W-:Y:S05]  /*47b0*/  BSYNC B1 ;  /* 0x0000000000017941 */ /* 0x000fea0003800000 */
.L_x_7369:
        /* <DEDUP_REMOVED lines=13> */
.L_x_7366:
        /* <DEDUP_REMOVED lines=12> */
.L_x_7374:
[----:B------:R-:W-:Y:S05]  /*4950*/  BSYNC B4 ;  /* 0x0000000000047941 */ /* 0x000fea0003800000 */
.L_x_7373:
        /* <DEDUP_REMOVED lines=18> */
.L_x_7376:
[----:B------:R-:W-:Y:S02]  /*4a80*/  ISETP.GE.AND P0, PT, R20, RZ, PT ;  /* 0x000000ff1400720c */ /* 0x000fe40003f06270 */
[----:B------:R-:W-:-:S11]  /*4a90*/  MOV R4, 0x3fd774eb ;  /* 0x3fd774eb00047802 */ /* 0x000fd60000000f00 */
[----:B------:R-:W-:-:S04]  /*4aa0*/  @P0 FFMA.FTZ R3, R4, 0.93318945169448852539, -R3 ;  /* 0x3f6ee58104030823 */ /* 0x000fc80000010803 */
[----:B------:R-:W-:Y:S02]  /*4ab0*/  @!P0 FFMA.FTZ R3, R4, 0.93318945169448852539, R3 ;  /* 0x3f6ee58104038823 */ /* 0x000fe40000010003 */
.L_x_7377:
[----:B------:R-:W-:Y:S05]  /*4ac0*/  BSYNC B1 ;  /* 0x0000000000017941 */ /* 0x000fea0003800000 */
.L_x_7375:
        /* <DEDUP_REMOVED lines=27> */
.L_x_7365:
        /* <DEDUP_REMOVED lines=33> */
.L_x_7379:
[----:B------:R-:W-:Y:S05]  /*4e90*/  BSYNC B4 ;  /* 0x0000000000047941 */ /* 0x000fea0003800000 */
.L_x_7378:
        /* <DEDUP_REMOVED lines=18> */
.L_x_7381:
[----:B------:R-:W-:Y:S02]  /*4fc0*/  ISETP.GE.AND P0, PT, R20, RZ, PT ;  /* 0x000000ff1400720c */ /* 0x000fe40003f06270 */
[----:B------:R-:W-:-:S11]  /*4fd0*/  MOV R4, 0x3fd774eb ;  /* 0x3fd774eb00047802 */ /* 0x000fd60000000f00 */
[----:B------:R-:W-:-:S04]  /*4fe0*/  @P0 FFMA.FTZ R3, R4, 0.93318945169448852539, -R3 ;  /* 0x3f6ee58104030823 */ /* 0x000fc80000010803 */
[----:B------:R-:W-:Y:S02]  /*4ff0*/  @!P0 FFMA.FTZ R3, R4, 0.93318945169448852539, R3 ;  /* 0x3f6ee58104038823 */ /* 0x000fe40000010003 */
.L_x_7382:
[----:B------:R-:W-:Y:S05]  /*5000*/  BSYNC B1 ;  /* 0x0000000000017941 */ /* 0x000fea0003800000 */
.L_x_7380:
        /* <DEDUP_REMOVED lines=10> */
.L_x_7372:
[----:B------:R-:W-:Y:S05]  /*50b0*/  BSYNC B3 ;  /* 0x0000000000037941 */ /* 0x000fea0003800000 */
.L_x_7364:
[----:B------:R-:W-:Y:S01]  /*50c0*/  ISETP.NE.AND P0, PT, R9, RZ, PT ;  /* 0x000000ff0900720c */ /* 0x000fe20003f05270 */
[----:B------:R-:W-:Y:S02]  /*50d0*/  FADD.FTZ R13, R19, 0.69314718246459960938 ;  /* 0x3f317218130d7421 */ /* 0x000fe40000010000 */
[----:B------:R-:W-:-:S10]  /*50e0*/  FADD.FTZ R12, |R3|, -RZ ;  /* 0x800000ff030c7221 */ /* 0x000fd40000010200 */
[----:B------:R-:W-:Y:S01]  /*50f0*/  @!P0 FADD.FTZ R13, -R13, -RZ ;  /* 0x800000ff0d0d8221 */ /* 0x000fe20000010100 */
[----:B------:R-:W-:Y:S05]  /*5100*/  BRA `(.L_x_7323) ;  /* 0x000000f000007947 */ /* 0x000fea0003800000 */
.L_x_7324:
        /* <DEDUP_REMOVED lines=15> */
.L_x_7323:
[----:B------:R-:W-:Y:S05]  /*5200*/  BSYNC B0 ;  /* 0x0000000000007941 */ /* 0x000fea0003800000 */
.L_x_7322:
[----:B------:R-:W-:Y:S01]  /*5210*/  IADD3 R3, R25, 0x100, RZ ;  /* 0x0000010019037810 */ /* 0x000fe20007ffe0ff */
[----:B------:R-:W-:Y:S01]  /*5220*/  BSSY B0, `(.L_x_7383) ;  /* 0x0000280000007945 */ /* 0x000fe20003800000 */
[----:B------:R-:W-:Y:S01]  /*5230*/  HFMA2.MMA R9, -RZ, RZ, 0, 0 ;  /* 0x00000000ff097435 */ /* 0x000fe200000001ff */
[----:B--2--5:R-:W-:Y:S01]  /*5240*/  CS2R R18, SRZ ;  /* 0x0000000000127805 */ /* 0x024fe2000001ff00 */
[----:B------:R-:W-:-:S13]  /*5250*/  ISETP.GE.AND P0, PT, R3, R2, PT ;  /* 0x000000020300720c */ /* 0x000fda0003f06270 */
[----:B------:R-:W-:Y:S05]  /*5260*/  @P0 BRA `(.L_x_7384) ;  /* 0x000027b000000947 */ /* 0x000fea0003800000 */
        /* <DEDUP_REMOVED lines=107> */
.L_x_7392:
        /* <DEDUP_REMOVED lines=10> */
.L_x_7394:
[----:B------:R-:W-:-:S04]  /*59c0*/  FADD.FTZ R4, -R6, R5 ;  /* 0x0000000506047221 */ /* 0x000fc80000010100 */
[----:B------:R-:W-:Y:S02]  /*59d0*/  FMUL.FTZ R4, R4, 0.5 ;  /* 0x3f00000004047820 */ /* 0x000fe40000410000 */
.L_x_7395:
[----:B------:R-:W-:Y:S05]  /*59e0*/  BSYNC B2 ;  /* 0x0000000000027941 */ /* 0x000fea0003800000 */
.L_x_7393:
        /* <DEDUP_REMOVED lines=11> */
.L_x_7397:
[----:B------:R-:W-:-:S04]  /*5aa0*/  FADD.FTZ R7, R8, -R7 ;  /* 0x8000000708077221 */ /* 0x000fc80000010000 */
[----:B------:R-:W-:Y:S02]  /*5ab0*/  FMUL.FTZ R7, R7, 0.5 ;  /* 0x3f00000007077820 */ /* 0x000fe40000410000 */
.L_x_7398:
[----:B------:R-:W-:Y:S05]  /*5ac0*/  BSYNC B2 ;  /* 0x0000000000027941 */ /* 0x000fea0003800000 */
.L_x_7396:
        /* <DEDUP_REMOVED lines=35> */
.L_x_7391:
[----:B------:R0:W1:Y:S02]  /*5d00*/  MUFU.SQRT R20, R18 ;  /* 0x0000001200147308 */ /* 0x0000640000002000 */
.L_x_7390:
[----:B------:R-:W-:Y:S05]  /*5d10*/  BSYNC B1 ;  /* 0x0000000000017941 */ /* 0x000fea0003800000 */
.L_x_7389:
        /* <DEDUP_REMOVED lines=24> */
.L_x_7405:
[----:B------:R-:W-:-:S04]  /*5ea0*/  FADD.FTZ R5, -R6, R5 ;  /* 0x0000000506057221 */ /* 0x000fc80000010100 */
[----:B------:R-:W-:Y:S02]  /*5eb0*/  FMUL.FTZ R5, R5, 0.5 ;  /* 0x3f00000005057820 */ /* 0x000fe40000410000 */
.L_x_7406:
[----:B------:R-:W-:Y:S05]  /*5ec0*/  BSYNC B2 ;  /* 0x0000000000027941 */ /* 0x000fea0003800000 */
.L_x_7404:
        /* <DEDUP_REMOVED lines=10> */
.L_x_7408:
[----:B------:R-:W-:-:S04]  /*5f70*/  FADD.FTZ R3, -R3, R8 ;  /* 0x0000000803037221 */ /* 0x000fc80000010100 */
[----:B------:R-:W-:Y:S02]  /*5f80*/  FMUL.FTZ R6, R3, 0.5 ;  /* 0x3f00000003067820 */ /* 0x000fe40000410000 */
.L_x_7409:
[----:B------:R-:W-:Y:S05]  /*5f90*/  BSYNC B2 ;  /* 0x0000000000027941 */ /* 0x000fea0003800000 */
.L_x_7407:
[----:B------:R-:W-:Y:S01]  /*5fa0*/  FADD.FTZ R6, R6, R5 ;  /* 0x0000000506067221 */ /* 0x000fe20000010000 */
[----:B------:R-:W-:Y:S01]  /*5fb0*/  PLOP3.LUT P0, PT, PT, PT, PT, 0x80, 0x0 ;  /* 0x000000000000781c */ /* 0x000fe20003f0f070 */
[----:B------:R-:W-:-:S04]  /*5fc0*/  FADD.FTZ R21, R24, R21 ;  /* 0x0000001518157221 */ /* 0x000fc80000010000 */
[----:B------:R-:W-:-:S06]  /*5fd0*/  FMUL.FTZ R21, R21, R6 ;  /* 0x0000000615157220 */ /* 0x000fcc0000410000 */
[----:B------:R-:W0:Y:S01]  /*5fe0*/  MUFU.SQRT R21, R21 ;  /* 0x0000001500157308 */ /* 0x000e220000002000 */
[----:B------:R-:W-:Y:S05]  /*5ff0*/  BRA `(.L_x_7401) ;  /* 0x000001a000007947 */ /* 0x000fea0003800000 */
.L_x_7403:
        /* <DEDUP_REMOVED lines=15> */
.L_x_7402:
        /* <DEDUP_REMOVED lines=8> */
.L_x_7400:
[----:B------:R-:W-:Y:S01]  /*6170*/  PLOP3.LUT P0, PT, PT, PT, PT, 0x80, 0x0 ;  /* 0x000000000000781c */ /* 0x000fe20003f0f070 */
[----:B------:R-:W-:Y:S02]  /*6180*/  FMUL.FTZ R21, R21, 16777216 ;  /* 0x4b80000015157820 */ /* 0x000fe40000410000 */
[----:B------:R-:W-:-:S05]  /*6190*/  FMUL.FTZ R24, R24, 16777216 ;  /* 0x4b80000018187820 */ /* 0x000fca0000410000 */
.L_x_7401:
[----:B------:R-:W-:Y:S05]  /*61a0*/  BSYNC B1 ;  /* 0x0000000000017941 */ /* 0x000fea0003800000 */
.L_x_7399:
        /* <DEDUP_REMOVED lines=33> */
.L_x_7412:
        /* <DEDUP_REMOVED lines=28> */
.L_x_7411:
        /* <DEDUP_REMOVED lines=20> */
.L_x_7416:
[----:B------:R-:W-:Y:S05]  /*66c0*/  BSYNC B4 ;  /* 0x0000000000047941 */ /* 0x000fea0003800000 */
.L_x_7415:
        /* <DEDUP_REMOVED lines=18> */
.L_x_7418:
[----:B------:R-:W-:Y:S02]  /*67f0*/  ISETP.GE.AND P0, PT, R24, RZ, PT ;  /* 0x000000ff1800720c */ /* 0x000fe40003f06270 */
[----:B------:R-:W-:-:S11]  /*6800*/  MOV R4, 0x3fd774eb ;  /* 0x3fd774eb00047802 */ /* 0x000fd60000000f00 */
[----:B------:R-:W-:-:S04]  /*6810*/  @P0 FFMA.FTZ R3, R4, 0.93318945169448852539, -R3 ;  /* 0x3f6ee58104030823 */ /* 0x000fc80000010803 */
[----:B------:R-:W-:Y:S02]  /*6820*/  @!P0 FFMA.FTZ R3, R4, 0.93318945169448852539, R3 ;  /* 0x3f6ee58104038823 */ /* 0x000fe40000010003 */
.L_x_7419:
[----:B------:R-:W-:Y:S05]  /*6830*/  BSYNC B1 ;  /* 0x0000000000017941 */ /* 0x000fea0003800000 */
.L_x_7417:
        /* <DEDUP_REMOVED lines=11> */
.L_x_7414:
        /* <DEDUP_REMOVED lines=17> */
.L_x_7421:
[----:B------:R-:W-:Y:S05]  /*6a00*/  BSYNC B4 ;  /* 0x0000000000047941 */ /* 0x000fea0003800000 */
.L_x_7420:
        /* <DEDUP_REMOVED lines=18> */
.L_x_7423:
[----:B------:R-:W-:Y:S02]  /*6b30*/  ISETP.GE.AND P0, PT, R24, RZ, PT ;  /* 0x000000ff1800720c */ /* 0x000fe40003f06270 */
[----:B------:R-:W-:-:S11]  /*6b40*/  MOV R4, 0x3fd774eb ;  /* 0x3fd774eb00047802 */ /* 0x000fd60000000f00 */
[----:B------:R-:W-:-:S04]  /*6b50*/  @P0 FFMA.FTZ R3, R4, 0.93318945169448852539, -R3 ;  /* 0x3f6ee58104030823 */ /* 0x000fc80000010803 */
[----:B------:R-:W-:Y:S02]  /*6b60*/  @!P0 FFMA.FTZ R3, R4, 0.93318945169448852539, R3 ;  /* 0x3f6ee58104038823 */ /* 0x000fe40000010003 */
.L_x_7424:
[----:B------:R-:W-:Y:S05]  /*6b70*/  BSYNC B1 ;  /* 0x0000000000017941 */ /* 0x000fea0003800000 */
.L_x_7422:
        /* <DEDUP_REMOVED lines=10> */
.L_x_7413:
[----:B------:R-:W-:Y:S05]  /*6c20*/  BSYNC B3 ;  /* 0x0000000000037941 */ /* 0x000fea0003800000 */
.L_x_7410:
[----:B------:R-:W-:-:S13]  /*6c30*/  ISETP.NE.AND P0, PT, R19, RZ, PT ;  /* 0x000000ff1300720c */ /* 0x000fda0003f05270 */
[----:B-1----:R-:W-:-:S05]  /*6c40*/  @!P0 FADD.FTZ R20, -R20, -RZ ;  /* 0x800000ff14148221 */ /* 0x002fca0000010100 */
[----:B------:R-:W-:Y:S01]  /*6c50*/  MOV R19, R20 ;  /* 0x0000001400137202 */ /* 0x000fe20000000f00 */
[----:B------:R-:W-:Y:S05]  /*6c60*/  BRA `(.L_x_7384) ;  /* 0x00000db000007947 */ /* 0x000fea0003800000 */
.L_x_7388:
[----:B------:R-:W-:Y:S02]  /*6c70*/  FADD.FTZ R10, -R10, 6.1232342629258392722e-17 ;  /* 0x248d31320a0a7421 */ /* 0x000fe40000010100 */
[----:B------:R-:W-:Y:S02]  /*6c80*/  FADD.FTZ R19, -R11, -RZ ;  /* 0x800000ff0b137221 */ /* 0x000fe40000010100 */
[----:B------:R-:W-:Y:S01]  /*6c90*/  FADD.FTZ R18, R10, 1.5707963705062866211 ;  /* 0x3fc90fdb0a127421 */ /* 0x000fe20000010000 */
[----:B------:R-:W-:Y:S05]  /*6ca0*/  BRA `(.L_x_7384) ;  /* 0x00000d7000007947 */ /* 0x000fea0003800000 */
.L_x_7387:
[----:B------:R-:W-:Y:S01]  /*6cb0*/  HFMA2.MMA R18, -RZ, RZ, 0, 0 ;  /* 0x00000000ff127435 */ /* 0x000fe200000001ff */
[----:B------:R-:W-:Y:S01]  /*6cc0*/  FADD.FTZ R19, -R11, -RZ ;  /* 0x800000ff0b137221 */ /* 0x000fe20000010100 */
[----:B------:R-:W-:Y:S05]  /*6cd0*/  BRA `(.L_x_7384) ;  /* 0x00000d4000007947 */ /* 0x000fea0003800000 */
.L_x_7386:
        /* <DEDUP_REMOVED lines=23> */
[----:B------:R-:W-:Y:S05]  /*6e50*/  CALL.REL.NOINC `($__internal_9_$__cuda_sm3x_div_rn_ftz_f32_slowpath) ;  /* 0x0000360000007944 */ /* 0x000fea0003c00000 */
.L_x_7429:
[----:B------:R-:W-:Y:S05]  /*6e60*/  BSYNC B4 ;  /* 0x0000000000047941 */ /* 0x000fea0003800000 */
.L_x_7428:
        /* <DEDUP_REMOVED lines=18> */
.L_x_7431:
[----:B------:R-:W-:Y:S02]  /*6f90*/  ISETP.GE.AND P0, PT, R10, RZ, PT ;  /* 0x000000ff0a00720c */ /* 0x000fe40003f06270 */
[----:B------:R-:W-:-:S11]  /*6fa0*/  MOV R4, 0x3fd774eb ;  /* 0x3fd774eb00047802 */ /* 0x000fd60000000f00 */
[----:B------:R-:W-:-:S04]  /*6fb0*/  @P0 FFMA.FTZ R3, R4, 0.93318945169448852539, -R3 ;  /* 0x3f6ee58104030823 */ /* 0x000fc80000010803 */
[----:B------:R-:W-:Y:S02]  /*6fc0*/  @!P0 FFMA.FTZ R3, R4, 0.93318945169448852539, R3 ;  /* 0x3f6ee58104038823 */ /* 0x000fe40000010003 */
.L_x_7432:
[----:B------:R-:W-:Y:S05]  /*6fd0*/  BSYNC B1 ;  /* 0x0000000000017941 */ /* 0x000fea0003800000 */
.L_x_7430:
        /* <DEDUP_REMOVED lines=13> */
.L_x_7427:
        /* <DEDUP_REMOVED lines=12> */
.L_x_7435:
[----:B------:R-:W-:Y:S05]  /*7170*/  BSYNC B4 ;  /* 0x0000000000047941 */ /* 0x000fea0003800000 */
.L_x_7434:
        /* <DEDUP_REMOVED lines=18> */
.L_x_7437:
[----:B------:R-:W-:Y:S02]  /*72a0*/  ISETP.GE.AND P0, PT, R10, RZ, PT ;  /* 0x000000ff0a00720c */ /* 0x000fe40003f06270 */
[----:B------:R-:W-:-:S11]  /*72b0*/  MOV R4, 0x3fd774eb ;  /* 0x3fd774eb00047802 */ /* 0x000fd60000000f00 */
[----:B------:R-:W-:-:S04]  /*72c0*/  @P0 FFMA.FTZ R3, R4, 0.93318945169448852539, -R3 ;  /* 0x3f6ee58104030823 */ /* 0x000fc80000010803 */
[----:B------:R-:W-:Y:S02]  /*72d0*/  @!P0 FFMA.FTZ R3, R4, 0.93318945169448852539, R3 ;  /* 0x3f6ee58104038823 */ /* 0x000fe40000010003 */
.L_x_7438:
[----:B------:R-:W-:Y:S05]  /*72e0*/  BSYNC B1 ;  /* 0x0000000000017941 */ /* 0x000fea0003800000 */
.L_x_7436:
        /* <DEDUP_REMOVED lines=27> */
.L_x_7426:
        /* <DEDUP_REMOVED lines=17> */
[----:B------:R-:W0:Y:S02]  /*75b0*/  MUFU.SQRT R7, R7 ;  /* 0x0000000700077308 */ /* 0x000e240000002000 */
[----:B0-----:R-:W-:Y:S01]  /*75c0*/  @P0 FMUL.FTZ R5, R7, R6 ;  /* 0x0000000607050220 */ /* 0x001fe20000410000 */
[----:B------:R-:W-:Y:S01]  /*75d0*/  FSETP.NEU.FTZ.AND P0, PT, R3, +INF , PT ;  /* 0x7f8000000300780b */ /* 0x000fe20003f1d000 */
[----:B------:R-:W-:Y:S01]  /*75e0*/  FFMA R6, R21, R4, R21 ;  /* 0x0000000415067223 */ /* 0x000fe20000000015 */
        /* <DEDUP_REMOVED lines=11> */
[----:B------:R-:W-:Y:S05]  /*76a0*/  CALL.REL.NOINC `($__internal_9_$__cuda_sm3x_div_rn_ftz_f32_slowpath) ;  /* 0x00002db000007944 */ /* 0x000fea0003c00000 */
.L_x_7440:
[----:B------:R-:W-:Y:S05]  /*76b0*/  BSYNC B4 ;  /* 0x0000000000047941 */ /* 0x000fea0003800000 */
.L_x_7439:
        /* <DEDUP_REMOVED lines=18> */
.L_x_7442:
[----:B------:R-:W-:Y:S02]  /*77e0*/  ISETP.GE.AND P0, PT, R10, RZ, PT ;  /* 0x000000ff0a00720c */ /* 0x000fe40003f06270 */
[----:B------:R-:W-:-:S11]  /*77f0*/  MOV R4, 0x3fd774eb ;  /* 0x3fd774eb00047802 */ /* 0x000fd60000000f00 */
[----:B------:R-:W-:-:S04]  /*7800*/  @P0 FFMA.FTZ R3, R4, 0.93318945169448852539, -R3 ;  /* 0x3f6ee58104030823 */ /* 0x000fc80000010803 */
[----:B------:R-:W-:Y:S02]  /*7810*/  @!P0 FFMA.FTZ R3, R4, 0.93318945169448852539, R3 ;  /* 0x3f6ee58104038823 */ /* 0x000fe40000010003 */
.L_x_7443:
[----:B------:R-:W-:Y:S05]  /*7820*/  BSYNC B1 ;  /* 0x0000000000017941 */ /* 0x000fea0003800000 */
.L_x_7441:
        /* <DEDUP_REMOVED lines=10> */
.L_x_7433:
[----:B------:R-:W-:Y:S05]  /*78d0*/  BSYNC B3 ;  /* 0x0000000000037941 */ /* 0x000fea0003800000 */
.L_x_7425:
[----:B------:R-:W-:Y:S01]  /*78e0*/  ISETP.NE.AND P0, PT, R19, RZ, PT ;  /* 0x000000ff1300720c */ /* 0x000fe20003f05270 */
[----:B------:R-:W-:Y:S02]  /*78f0*/  FADD.FTZ R19, R21, 0.69314718246459960938 ;  /* 0x3f31721815137421 */ /* 0x000fe40000010000 */
[----:B------:R-:W-:-:S10]  /*7900*/  FADD.FTZ R18, |R3|, -RZ ;  /* 0x800000ff03127221 */ /* 0x000fd40000010200 */
[----:B------:R-:W-:Y:S01]  /*7910*/  @!P0 FADD.FTZ R19, -R19, -RZ ;  /* 0x800000ff13138221 */ /* 0x000fe20000010100 */
[----:B------:R-:W-:Y:S05]  /*7920*/  BRA `(.L_x_7384) ;  /* 0x000000f000007947 */ /* 0x000fea0003800000 */
.L_x_7385:
        /* <DEDUP_REMOVED lines=15> */
.L_x_7384:
[----:B------:R-:W-:Y:S05]  /*7a20*/  BSYNC B0 ;  /* 0x0000000000007941 */ /* 0x000fea0003800000 */
.L_x_7383:
[----:B------:R-:W-:Y:S01]  /*7a30*/  IADD3 R3, R25, 0x180, RZ ;  /* 0x0000018019037810 */ /* 0x000fe20007ffe0ff */
[----:B------:R-:W-:Y:S01]  /*7a40*/  BSSY B0, `(.L_x_7444) ;  /* 0x000027f000007945 */ /* 0x000fe20003800000 */
[----:B------:R-:W-:Y:S02]  /*7a50*/  HFMA2.MMA R8, -RZ, RZ, 0, 0 ;  /* 0x00000000ff087435 */ /* 0x000fe400000001ff */
        /* <DEDUP_REMOVED lines=109> */
.L_x_7453:
        /* <DEDUP_REMOVED lines=10> */
.L_x_7455:
[----:B------:R-:W-:-:S04]  /*81d0*/  FADD.FTZ R4, -R3, R8 ;  /* 0x0000000803047221 */ /* 0x000fc80000010100 */
[----:B------:R-:W-:Y:S02]  /*81e0*/  FMUL.FTZ R4, R4, 0.5 ;  /* 0x3f00000004047820 */ /* 0x000fe40000410000 */
.L_x_7456:
[----:B------:R-:W-:Y:S05]  /*81f0*/  BSYNC B2 ;  /* 0x0000000000027941 */ /* 0x000fea0003800000 */
.L_x_7454:
        /* <DEDUP_REMOVED lines=11> */
.L_x_7458:
[----:B------:R-:W-:-:S04]  /*82b0*/  FADD.FTZ R7, R5, -R10 ;  /* 0x8000000a05077221 */ /* 0x000fc80000010000 */
[----:B------:R-:W-:Y:S02]  /*82c0*/  FMUL.FTZ R7, R7, 0.5 ;  /* 0x3f00000007077820 */ /* 0x000fe40000410000 */
.L_x_7459:
[----:B------:R-:W-:Y:S05]  /*82d0*/  BSYNC B2 ;  /* 0x0000000000027941 */ /* 0x000fea0003800000 */
.L_x_7457:
        /* <DEDUP_REMOVED lines=35> */
.L_x_7452:
[----:B------:R0:W1:Y:S02]  /*8510*/  MUFU.SQRT R10, R11 ;  /* 0x0000000b000a7308 */ /* 0x0000640000002000 */
.L_x_7451:
[----:B------:R-:W-:Y:S05]  /*8520*/  BSYNC B1 ;  /* 0x0000000000017941 */ /* 0x000fea0003800000 */
.L_x_7450:
        /* <DEDUP_REMOVED lines=24> */
.L_x_7466:
[----:B------:R-:W-:-:S04]  /*86b0*/  FADD.FTZ R3, -R3, R8 ;  /* 0x0000000803037221 */ /* 0x000fc80000010100 */
[----:B------:R-:W-:Y:S02]  /*86c0*/  FMUL.FTZ R3, R3, 0.5 ;  /* 0x3f00000003037820 */ /* 0x000fe40000410000 */
.L_x_7467:
[----:B------:R-:W-:Y:S05]  /*86d0*/  BSYNC B2 ;  /* 0x0000000000027941 */ /* 0x000fea0003800000 */
.L_x_7465:
        /* <DEDUP_REMOVED lines=10> */
.L_x_7469:
[----:B------:R-:W-:-:S04]  /*8780*/  FADD.FTZ R5, -R6, R5 ;  /* 0x0000000506057221 */ /* 0x000fc80000010100 */
[----:B------:R-:W-:Y:S02]  /*8790*/  FMUL.FTZ R6, R5, 0.5 ;  /* 0x3f00000005067820 */ /* 0x000fe40000410000 */
.L_x_7470:
[----:B------:R-:W-:Y:S05]  /*87a0*/  BSYNC B2 ;  /* 0x0000000000027941 */ /* 0x000fea0003800000 */
.L_x_7468:
[----:B------:R-:W-:Y:S01]  /*87b0*/  FADD.FTZ R6, R6, R3 ;  /* 0x0000000306067221 */ /* 0x000fe20000010000 */
[----:B------:R-:W-:Y:S01]  /*87c0*/  PLOP3.LUT P0, PT, PT, PT, PT, 0x80, 0x0 ;  /* 0x000000000000781c */ /* 0x000fe20003f0f070 */
[----:B------:R-:W-:-:S04]  /*87d0*/  FADD.FTZ R21, R20, R21 ;  /* 0x0000001514157221 */ /* 0x000fc80000010000 */
[----:B------:R-:W-:-:S06]  /*87e0*/  FMUL.FTZ R21, R21, R6 ;  /* 0x0000000615157220 */ /* 0x000fcc0000410000 */
[----:B------:R-:W2:Y:S01]  /*87f0*/  MUFU.SQRT R21, R21 ;  /* 0x0000001500157308 */ /* 0x000ea20000002000 */
[----:B------:R-:W-:Y:S05]  /*8800*/  BRA `(.L_x_7462) ;  /* 0x000001a000007947 */ /* 0x000fea0003800000 */
.L_x_7464:
        /* <DEDUP_REMOVED lines=15> */
.L_x_7463:
        /* <DEDUP_REMOVED lines=8> */
.L_x_7461:
[----:B------:R-:W-:Y:S01]  /*8980*/  PLOP3.LUT P0, PT, PT, PT, PT, 0x80, 0x0 ;  /* 0x000000000000781c */ /* 0x000fe20003f0f070 */
[----:B------:R-:W-:Y:S02]  /*8990*/  FMUL.FTZ R21, R21, 16777216 ;  /* 0x4b80000015157820 */ /* 0x000fe40000410000 */
[----:B------:R-:W-:-:S05]  /*89a0*/  FMUL.FTZ R20, R20, 16777216 ;  /* 0x4b80000014147820 */ /* 0x000fca0000410000 */
.L_x_7462:
[----:B------:R-:W-:Y:S05]  /*89b0*/  BSYNC B1 ;  /* 0x0000000000017941 */ /* 0x000fea0003800000 */
.L_x_7460:
        /* <DEDUP_REMOVED lines=33> */
.L_x_7473:
        /* <DEDUP_REMOVED lines=22> */
[----:B--2---:R-:W-:-:S04]  /*8d30*/  FFMA.FTZ R8, R3, R6, R3 ;  /* 0x0000000603087223 */ /* 0x004fc80000010003 */
[----:B------:R-:W-:-:S05]  /*8d40*/  FADD.FTZ R3, -R8, -RZ ;  /* 0x800000ff08037221 */ /* 0x000fca0000010100 */
[----:B------:R-:W-:-:S05]  /*8d50*/  FSEL R3, R8, R3, P0 ;  /* 0x0000000308037208 */ /* 0x000fca0000000000 */
[----:B------:R-:W-:-:S04]  /*8d60*/  @!P1 FFMA.FTZ R8, R4, 0.93318945169448852539, R3 ;  /* 0x3f6ee58104089823 */ /* 0x000fc80000010003 */
[----:B------:R-:W-:Y:S01]  /*8d70*/  @P0 FADD.FTZ R8, R8, R8 ;  /* 0x0000000808080221 */ /* 0x000fe20000010000 */
[----:B------:R-:W-:Y:S05]  /*8d80*/  BRA `(.L_x_7474) ;  /* 0x000006a000007947 */ /* 0x000fea0003800000 */
.L_x_7472:
        /* <DEDUP_REMOVED lines=20> */
.L_x_7477:
[----:B------:R-:W-:Y:S05]  /*8ed0*/  BSYNC B4 ;  /* 0x0000000000047941 */ /* 0x000fea0003800000 */
.L_x_7476:
        /* <DEDUP_REMOVED lines=18> */
.L_x_7479:
[----:B------:R-:W-:Y:S02]  /*9000*/  ISETP.GE.AND P0, PT, R20, RZ, PT ;  /* 0x000000ff1400720c */ /* 0x000fe40003f06270 */
[----:B------:R-:W-:-:S11]  /*9010*/  MOV R4, 0x3fd774eb ;  /* 0x3fd774eb00047802 */ /* 0x000fd60000000f00 */
[----:B------:R-:W-:-:S04]  /*9020*/  @P0 FFMA.FTZ R3, R4, 0.93318945169448852539, -R3 ;  /* 0x3f6ee58104030823 */ /* 0x000fc80000010803 */
[----:B------:R-:W-:Y:S02]  /*9030*/  @!P0 FFMA.FTZ R3, R4, 0.93318945169448852539, R3 ;  /* 0x3f6ee58104038823 */ /* 0x000fe40000010003 */
.L_x_7480:
[----:B------:R-:W-:Y:S05]  /*9040*/  BSYNC B1 ;  /* 0x0000000000017941 */ /* 0x000fea0003800000 */
.L_x_7478:
        /* <DEDUP_REMOVED lines=11> */
.L_x_7475:
        /* <DEDUP_REMOVED lines=17> */
.L_x_7482:
[----:B------:R-:W-:Y:S05]  /*9210*/  BSYNC B4 ;  /* 0x0000000000047941 */ /* 0x000fea0003800000 */
.L_x_7481:
        /* <DEDUP_REMOVED lines=18> */
.L_x_7484:
[----:B------:R-:W-:Y:S02]  /*9340*/  ISETP.GE.AND P0, PT, R20, RZ, PT ;  /* 0x000000ff1400720c */ /* 0x000fe40003f06270 */
[----:B------:R-:W-:-:S11]  /*9350*/  MOV R4, 0x3fd774eb ;  /* 0x3fd774eb00047802 */ /* 0x000fd60000000f00 */
[----:B------:R-:W-:-:S04]  /*9360*/  @P0 FFMA.FTZ R3, R4, 0.93318945169448852539, -R3 ;  /* 0x3f6ee58104030823 */ /* 0x000fc80000010803 */
[----:B------:R-:W-:Y:S02]  /*9370*/  @!P0 FFMA.FTZ R3, R4, 0.93318945169448852539, R3 ;  /* 0x3f6ee58104038823 */ /* 0x000fe40000010003 */
.L_x_7485:
[----:B------:R-:W-:Y:S05]  /*9380*/  BSYNC B1 ;  /* 0x0000000000017941 */ /* 0x000fea0003800000 */
.L_x_7483:
        /* <DEDUP_REMOVED lines=10> */
.L_x_7474:
[----:B------:R-:W-:Y:S05]  /*9430*/  BSYNC B3 ;  /* 0x0000000000037941 */ /* 0x000fea0003800000 */
.L_x_7471:
[----:B------:R-:W-:-:S13]  /*9440*/  ISETP.NE.AND P0, PT, R9, RZ, PT ;  /* 0x000000ff0900720c */ /* 0x000fda0003f05270 */
[----:B-1----:R-:W-:-:S05]  /*9450*/  @!P0 FADD.FTZ R10, -R10, -RZ ;  /* 0x800000ff0a0a8221 */ /* 0x002fca0000010100 */
[----:B------:R-:W-:Y:S01]  /*9460*/  MOV R9, R10 ;  /* 0x0000000a00097202 */ /* 0x000fe20000000f00 */
[----:B------:R-:W-:Y:S05]  /*9470*/  BRA `(.L_x_7445) ;  /* 0x00000db000007947 */ /* 0x000fea0003800000 */
.L_x_7449:
[----:B------:R-:W-:Y:S02]  /*9480*/  FADD.FTZ R8, -R16, 6.1232342629258392722e-17 ;  /* 0x248d313210087421 */ /* 0x000fe40000010100 */
[----:B------:R-:W-:Y:S02]  /*9490*/  FADD.FTZ R9, -R17, -RZ ;  /* 0x800000ff11097221 */ /* 0x000fe40000010100 */
[----:B------:R-:W-:Y:S01]  /*94a0*/  FADD.FTZ R8, R8, 1.5707963705062866211 ;  /* 0x3fc90fdb08087421 */ /* 0x000fe20000010000 */
[----:B------:R-:W-:Y:S05]  /*94b0*/  BRA `(.L_x_7445) ;  /* 0x00000d7000007947 */ /* 0x000fea0003800000 */
.L_x_7448:
[----:B------:R-:W-:Y:S01]  /*94c0*/  HFMA2.MMA R8, -RZ, RZ, 0, 0 ;  /* 0x00000000ff087435 */ /* 0x000fe200000001ff */
[----:B------:R-:W-:Y:S01]  /*94d0*/  FADD.FTZ R9, -R17, -RZ ;  /* 0x800000ff11097221 */ /* 0x000fe20000010100 */
[----:B------:R-:W-:Y:S05]  /*94e0*/  BRA `(.L_x_7445) ;  /* 0x00000d4000007947 */ /* 0x000fea0003800000 */
.L_x_7447:
        /* <DEDUP_REMOVED lines=24> */
.L_x_7490:
[----:B------:R-:W-:Y:S05]  /*9670*/  BSYNC B4 ;  /* 0x0000000000047941 */ /* 0x000fea0003800000 */
.L_x_7489:
        /* <DEDUP_REMOVED lines=18> */
.L_x_7492:
[----:B------:R-:W-:Y:S02]  /*97a0*/  ISETP.GE.AND P0, PT, R16, RZ, PT ;  /* 0x000000ff1000720c */ /* 0x000fe40003f06270 */
[----:B------:R-:W-:-:S11]  /*97b0*/  MOV R4, 0x3fd774eb ;  /* 0x3fd774eb00047802 */ /* 0x000fd60000000f00 */
[----:B------:R-:W-:-:S04]  /*97c0*/  @P0 FFMA.FTZ R3, R4, 0.93318945169448852539, -R3 ;  /* 0x3f6ee58104030823 */ /* 0x000fc80000010803 */
[----:B------:R-:W-:Y:S02]  /*97d0*/  @!P0 FFMA.FTZ R3, R4, 0.93318945169448852539, R3 ;  /* 0x3f6ee58104038823 */ /* 0x000fe40000010003 */
.L_x_7493:
[----:B------:R-:W-:Y:S05]  /*97e0*/  BSYNC B1 ;  /* 0x0000000000017941 */ /* 0x000fea0003800000 */
.L_x_7491:
        /* <DEDUP_REMOVED lines=13> */
.L_x_7488:
        /* <DEDUP_REMOVED lines=12> */
.L_x_7496:
[----:B------:R-:W-:Y:S05]  /*9980*/  BSYNC B4 ;  /* 0x0000000000047941 */ /* 0x000fea0003800000 */
.L_x_7495:
        /* <DEDUP_REMOVED lines=18> */
.L_x_7498:
[----:B------:R-:W-:Y:S02]  /*9ab0*/  ISETP.GE.AND P0, PT, R16, RZ, PT ;  /* 0x000000ff1000720c */ /* 0x000fe40003f06270 */
[----:B------:R-:W-:-:S11]  /*9ac0*/  MOV R4, 0x3fd774eb ;  /* 0x3fd774eb00047802 */ /* 0x000fd60000000f00 */
[----:B------:R-:W-:-:S04]  /*9ad0*/  @P0 FFMA.FTZ R3, R4, 0.93318945169448852539, -R3 ;  /* 0x3f6ee58104030823 */ /* 0x000fc80000010803 */
[----:B------:R-:W-:Y:S02]  /*9ae0*/  @!P0 FFMA.FTZ R3, R4, 0.93318945169448852539, R3 ;  /* 0x3f6ee58104038823 */ /* 0x000fe40000010003 */
.L_x_7499:
[----:B------:R-:W-:Y:S05]  /*9af0*/  BSYNC B1 ;  /* 0x0000000000017941 */ /* 0x000fea0003800000 */
.L_x_7497:
        /* <DEDUP_REMOVED lines=27> */
.L_x_7487:
        /* <DEDUP_REMOVED lines=33> */
.L_x_7501:
[----:B------:R-:W-:Y:S05]  /*9ec0*/  BSYNC B4 ;  /* 0x0000000000047941 */ /* 0x000fea0003800000 */
.L_x_7500:
        /* <DEDUP_REMOVED lines=18> */
.L_x_7503:
[----:B------:R-:W-:Y:S02]  /*9ff0*/  ISETP.GE.AND P0, PT, R16, RZ, PT ;  /* 0x000000ff1000720c */ /* 0x000fe40003f06270 */
[----:B------:R-:W-:-:S11]  /*a000*/  MOV R4, 0x3fd774eb ;  /* 0x3fd774eb00047802 */ /* 0x000fd60000000f00 */
[----:B------:R-:W-:-:S04]  /*a010*/  @P0 FFMA.FTZ R3, R4, 0.93318945169448852539, -R3 ;  /* 0x3f6ee58104030823 */ /* 0x000fc80000010803 */
[----:B------:R-:W-:Y:S02]  /*a020*/  @!P0 FFMA.FTZ R3, R4, 0.93318945169448852539, R3 ;  /* 0x3f6ee58104038823 */ /* 0x000fe40000010003 */
.L_x_7504:
[----:B------:R-:W-:Y:S05]  /*a030*/  BSYNC B1 ;  /* 0x0000000000017941 */ /* 0x000fea0003800000 */
.L_x_7502:
        /* <DEDUP_REMOVED lines=10> */
.L_x_7494:
[----:B------:R-:W-:Y:S05]  /*a0e0*/  BSYNC B3 ;  /* 0x0000000000037941 */ /* 0x000fea0003800000 */
.L_x_7486:
[----:B------:R-:W-:Y:S01]  /*a0f0*/  ISETP.NE.AND P0, PT, R9, RZ, PT ;  /* 0x000000ff0900720c */ /* 0x000fe20003f05270 */
[----:B------:R-:W-:Y:S02]  /*a100*/  FADD.FTZ R9, R11, 0.69314718246459960938 ;  /* 0x3f3172180b097421 */ /* 0x000fe40000010000 */
[----:B------:R-:W-:-:S10]  /*a110*/  FADD.FTZ R8, |R3|, -RZ ;  /* 0x800000ff03087221 */ /* 0x000fd40000010200 */
[----:B------:R-:W-:Y:S01]  /*a120*/  @!P0 FADD.FTZ R9, -R9, -RZ ;  /* 0x800000ff09098221 */ /* 0x000fe20000010100 */
[----:B------:R-:W-:Y:S05]  /*a130*/  BRA `(.L_x_7445) ;  /* 0x000000f000007947 */ /* 0x000fea0003800000 */
.L_x_7446:
        /* <DEDUP_REMOVED lines=15> */
.L_x_7445:
[----:B------:R-:W-:Y:S05]  /*a230*/  BSYNC B0 ;  /* 0x0000000000007941 */ /* 0x000fea0003800000 */
.L_x_7444:
[----:B------:R-:W-:Y:S01]  /*a240*/  ISETP.GE.AND P0, PT, R25, R2, PT ;  /* 0x000000021900720c */ /* 0x000fe20003f06270 */
[----:B------:R-:W-:Y:S01]  /*a250*/  BSSY B0, `(.L_x_7505) ;  /* 0x0000018000007945 */ /* 0x000fe20003800000 */
[----:B------:R-:W-:Y:S11]  /*a260*/  BSSY B1, `(.L_x_7506) ;  /* 0x0000010000017945 */ /* 0x000ff60003800000 */
[----:B------:R-:W-:Y:S05]  /*a270*/  @P0 BRA `(.L_x_7507) ;  /* 0x000000e000000947 */ /* 0x000fea0003800000 */
[----:B------:R-:W1:Y:S01]  /*a280*/  S2R R25, SR_TID.X ;  /* 0x0000000000197919 */ /* 0x000e620000002100 */
[----:B------:R-:W-:Y:S01]  /*a290*/  HFMA2.MMA R5, -RZ, RZ, 0, 4.76837158203125e-07 ;  /* 0x00000008ff057435 */ /* 0x000fe200000001ff */
[----:B-1----:R-:W-:-:S02]  /*a2a0*/  LEA R4, R0, R25, 0x9 ;  /* 0x0000001900047211 */ /* 0x002fc400078e48ff */
[----:B------:R-:W-:-:S07]  /*a2b0*/  IADD3 R25, R25, 0x80, RZ ;  /* 0x0000008019197810 */ /* 0x000fce0007ffe0ff */
[----:B------:R-:W-:Y:S01]  /*a2c0*/  IMAD.WIDE.U32 R4, R4, R5, c[0x0][0x168] ;  /* 0x00005a0004047625 */ /* 0x000fe200078e0005 */
[----:B------:R-:W-:-:S04]  /*a2d0*/  ISETP.GE.AND P0, PT, R25, R2, PT ;  /* 0x000000021900720c */ /* 0x000fc80003f06270 */
[----:B------:R1:W-:Y:S09]  /*a2e0*/  STG.E.64 [R4.64], R14 ;  /* 0x0000000e04007986 */ /* 0x0003f2000c101b04 */
[----:B------:R-:W-:Y:S01]  /*a2f0*/  @P0 BREAK B1 ;  /* 0x0000000000010942 */ /* 0x000fe20003800000 */
[----:B------:R-:W-:Y:S05]  /*a300*/  @P0 BRA `(.L_x_7508) ;  /* 0x000000c000000947 */ /* 0x000fea0003800000 */
[----:B-1----:R-:W-:Y:S02]  /*a310*/  LEA R4, R0, R25, 0x9 ;  /* 0x0000001900047211 */ /* 0x002fe400078e48ff */
[----:B------:R-:W-:-:S02]  /*a320*/  MOV R5, 0x8 ;  /* 0x0000000800057802 */ /* 0x000fc40000000f00 */
[----:B------:R-:W-:-:S03]  /*a330*/  IADD3 R25, R25, 0x80, RZ ;  /* 0x0000008019197810 */ /* 0x000fc60007ffe0ff */
[----:B------:R-:W-:-:S05]  /*a340*/  IMAD.WIDE.U32 R4, R4, R5, c[0x0][0x168] ;  /* 0x00005a0004047625 */ /* 0x000fca00078e0005 */
[----:B------:R1:W-:Y:S02]  /*a350*/  STG.E.64 [R4.64], R12 ;  /* 0x0000000c04007986 */ /* 0x0003e4000c101b04 */
.L_x_7507:
[----:B------:R-:W-:Y:S05]  /*a360*/  BSYNC B1 ;  /* 0x0000000000017941 */ /* 0x000fea0003800000 */
.L_x_7506:
[----:B------:R-:W-:-:S13]  /*a370*/  ISETP.GE.AND P0, PT, R25, R2, PT ;  /* 0x000000021900720c */ /* 0x000fda0003f06270 */
[----:B-1----:R-:W-:Y:S02]  /*a380*/  @!P0 LEA R4, R0, R25, 0x9 ;  /* 0x0000001900048211 */ /* 0x002fe400078e48ff */
[----:B------:R-:W-:Y:S02]  /*a390*/  @!P0 MOV R5, 0x8 ;  /* 0x0000000800058802 */ /* 0x000fe40000000f00 */
[----:B------:R-:W-:-:S03]  /*a3a0*/  @!P0 IADD3 R25, R25, 0x80, RZ ;  /* 0x0000008019198810 */ /* 0x000fc60007ffe0ff */
[----:B------:R-:W-:-:S05]  /*a3b0*/  @!P0 IMAD.WIDE.U32 R4, R4, R5, c[0x0][0x168] ;  /* 0x00005a0004048625 */ /* 0x000fca00078e0005 */
[----:B------:R1:W-:Y:S02]  /*a3c0*/  @!P0 STG.E.64 [R4.64], R18 ;  /* 0x0000001204008986 */ /* 0x0003e4000c101b04 */
.L_x_7508:
[----:B------:R-:W-:Y:S05]  /*a3d0*/  BSYNC B0 ;  /* 0x0000000000007941 */ /* 0x000fea0003800000 */
.L_x_7505:
[----:B------:R-:W-:Y:S01]  /*a3e0*/  WARPSYNC 0xffffffff ;  /* 0xffffffff00007948 */ /* 0x000fe20003800000 */
[----:B------:R-:W-:-:S13]  /*a3f0*/  ISETP.GE.AND P0, PT, R25, R2, PT ;  /* 0x000000021900720c */ /* 0x000fda0003f06270 */
[----:B------:R-:W-:Y:S05]  /*a400*/  @P0 EXIT ;  /* 0x000000000000094d */ /* 0x000fea0003800000 */
[----:B------:R-:W-:Y:S01]  /*a410*/  HFMA2.MMA R3, -RZ, RZ, 0, 4.76837158203125e-07 ;  /* 0x00000008ff037435 */ /* 0x000fe200000001ff */
[----:B------:R-:W-:-:S09]  /*a420*/  LEA R2, R0, R25, 0x9 ;  /* 0x0000001900027211 */ /* 0x000fd200078e48ff */
[----:B------:R-:W-:-:S05]  /*a430*/  IMAD.WIDE.U32 R2, R2, R3, c[0x0][0x168] ;  /* 0x00005a0002027625 */ /* 0x000fca00078e0003 */
[----:B------:R-:W-:Y:S01]  /*a440*/  STG.E.64 [R2.64], R8 ;  /* 0x0000000802007986 */ /* 0x000fe2000c101b04 */
[----:B------:R-:W-:Y:S05]  /*a450*/  EXIT ;  /* 0x000000000000794d */ /* 0x000fea0003800000 */
        .weak           $__internal_9_$__cuda_sm3x_div_rn_ftz_f32_slowpath
        .type           $__internal_9_$__cuda_sm3x_div_rn_ftz_f32_slowpath,@function
        .size           $__internal_9_$__cuda_sm3x_div_rn_ftz_f32_slowpath,(.L_x_15798 - $__internal_9_$__cuda_sm3x_div_rn_ftz_f32_slowpath)
$__internal_9_$__cuda_sm3x_div_rn_ftz_f32_slowpath:
        /* <DEDUP_REMOVED lines=32> */
.L_x_7511:
[----:B------:R-:W-:Y:S05]  /*a660*/  BSYNC B2 ;  /* 0x0000000000027941 */ /* 0x000fea0003800000 */
.L_x_7510:
        /* <DEDUP_REMOVED lines=27> */
.L_x_7517:
[----:B------:R-:W-:Y:S02]  /*a820*/  LEA R5, R6, R5, 0x17 ;  /* 0x0000000506057211 */ /* 0x000fe400078eb8ff */
.L_x_7518:
[----:B------:R-:W-:Y:S05]  /*a830*/  BSYNC B2 ;  /* 0x0000000000027941 */ /* 0x000fea0003800000 */
.L_x_7516:
[----:B------:R-:W-:Y:S01]  /*a840*/  MOV R3, R5 ;  /* 0x0000000500037202 */ /* 0x000fe20000000f00 */
[----:B------:R-:W-:Y:S05]  /*a850*/  BRA `(.L_x_7519) ;  /* 0x0000008000007947 */ /* 0x000fea0003800000 */
.L_x_7515:
[----:B------:R-:W-:-:S04]  /*a860*/  LOP3.LUT R23, R8, 0x80000000, R23, 0x48, !PT ;  /* 0x8000000008177812 */ /* 0x000fc800078e4817 */
[----:B------:R-:W-:Y:S01]  /*a870*/  LOP3.LUT R3, R23, 0x7f800000, RZ, 0xfc, !PT ;  /* 0x7f80000017037812 */ /* 0x000fe200078efcff */
[----:B------:R-:W-:Y:S05]  /*a880*/  BRA `(.L_x_7519) ;  /* 0x0000005000007947 */ /* 0x000fea0003800000 */
.L_x_7514:
[----:B------:R-:W-:Y:S01]  /*a890*/  LOP3.LUT R3, R8, 0x80000000, R23, 0x48, !PT ;  /* 0x8000000008037812 */ /* 0x000fe200078e4817 */
[----:B------:R-:W-:Y:S05]  /*a8a0*/  BRA `(.L_x_7519) ;  /* 0x0000003000007947 */ /* 0x000fea0003800000 */
.L_x_7513:
[----:B------:R-:W0:Y:S01]  /*a8b0*/  MUFU.RSQ R3, -QNAN ;  /* 0xffc0000000037908 */ /* 0x000e220000001400 */
[----:B------:R-:W-:Y:S05]  /*a8c0*/  BRA `(.L_x_7519) ;  /* 0x0000001000007947 */ /* 0x000fea0003800000 */
.L_x_7512:
[----:B------:R-:W-:Y:S02]  /*a8d0*/  FADD.FTZ R3, R23, R8 ;  /* 0x0000000817037221 */ /* 0x000fe40000010000 */
.L_x_7519:
[----:B------:R-:W-:Y:S05]  /*a8e0*/  BSYNC B1 ;  /* 0x0000000000017941 */ /* 0x000fea0003800000 */
.L_x_7509:
[----:B------:R-:W-:Y:S01]  /*a8f0*/  HFMA2.MMA R7, -RZ, RZ, 0, 0 ;  /* 0x00000000ff077435 */ /* 0x000fe200000001ff */
[----:B------:R-:W-:-:S05]  /*a900*/  MOV R6, R4 ;  /* 0x0000000400067202 */ /* 0x000fca0000000f00 */
[----:B------:R-:W-:Y:S05]  /*a910*/  RET.REL.NODEC R6 `(_ZN2at6native27unrolled_elementwise_kernelIZZZNS0_16acos_kernel_cudaERNS_18TensorIteratorBaseEENKUlvE_clEvENKUlvE0_clEvEUlN3c107complexIfEEE_St5arrayIPcLm2EELi4E23TrivialOffsetCalculatorILi1EjESE_NS0_6memory15LoadWithoutCastENSF_16StoreWithoutCastEEEviT_T0_T2_T3_T4_T5_) ;  /* 0xffff56e006007950 */ /* 0x000fea0003c3ffff */
.L_x_7520:
        /* <DEDUP_REMOVED lines=14> */
.L_x_15798:


//--------------------- .text._ZN2at6native29vectorized_elementwise_kernelILi2EZZZNS0_16acos_kernel_cudaERNS_18TensorIteratorBaseEENKUlvE_clEvENKUlvE0_clEvEUlN3c107complexIfEEE_St5arrayIPcLm2EEEEviT0_T1_ --------------------------
	.section	.text._ZN2at6native29vectorized_elementwise_kernelILi2EZZZNS0_16acos_kernel_cudaERNS_18TensorIteratorBaseEENKUlvE_clEvENKUlvE0_clEvEUlN3c107complexIfEEE_St5arrayIPcLm2EEEEviT0_T1_,"ax",@progbits
	.sectioninfo	@"SHI_REGISTERS=40"
	.align	128
        .global         _ZN2at6native29vectorized_elementwise_kernelILi2EZZZNS0_16acos_kernel_cudaERNS_18TensorIteratorBaseEENKUlvE_clEvENKUlvE0_clEvEUlN3c107complexIfEEE_St5arrayIPcLm2EEEEviT0_T1_
        .type           _ZN2at6native29vectorized_elementwise_kernelILi2EZZZNS0_16acos_kernel_cudaERNS_18TensorIteratorBaseEENKUlvE_clEvENKUlvE0_clEvEUlN3c107complexIfEEE_St5arrayIPcLm2EEEEviT0_T1_,@function
        .size           _ZN2at6native29vectorized_elementwise_kernelILi2EZZZNS0_16acos_kernel_cudaERNS_18TensorIteratorBaseEENKUlvE_clEvENKUlvE0_clEvEUlN3c107complexIfEEE_St5arrayIPcLm2EEEEviT0_T1_,(.L_x_15799 - _ZN2at6native29vectorized_elementwise_kernelILi2EZZZNS0_16acos_kernel_cudaERNS_18TensorIteratorBaseEENKUlvE_clEvENKUlvE0_clEvEUlN3c107complexIfEEE_St5arrayIPcLm2EEEEviT0_T1_)
        .other          _ZN2at6native29vectorized_elementwise_kernelILi2EZZZNS0_16acos_kernel_cudaERNS_18TensorIteratorBaseEENKUlvE_clEvENKUlvE0_clEvEUlN3c107complexIfEEE_St5arrayIPcLm2EEEEviT0_T1_,@"STO_CUDA_ENTRY STV_DEFAULT"
_ZN2at6native29vectorized_elementwise_kernelILi2EZZZNS0_16acos_kernel_cudaERNS_18TensorIteratorBaseEENKUlvE_clEvENKUlvE0_clEvEUlN3c107complexIfEEE_St5arrayIPcLm2EEEEviT0_T1_:
.text._ZN2at6native29vectorized_elementwise_kernelILi2EZZZNS0_16acos_kernel_cudaERNS_18TensorIteratorBaseEENKUlvE_clEvENKUlvE0_clEvEUlN3c107complexIfEEE_St5arrayIPcLm2EEEEviT0_T1_:
        /* <DEDUP_REMOVED lines=8> */
[----:B------:R-:W-:-:S10]  /*0080*/  HFMA2.MMA R3, -RZ, RZ, 0, 4.76837158203125e-07 ;  /* 0x00000008ff037435 */ /* 0x000fd400000001ff */
[----:B------:R-:W-:-:S06]  /*0090*/  IMAD.WIDE R2, R0, R3, c[0x0][0x170] ;  /* 0x00005c0000027625 */ /* 0x000fcc00078e0203 */
[----:B0-----:R-:W-:-:S05]  /*00a0*/  IMAD.WIDE.U32 R2, R31, 0x10, R2 ;  /* 0x000000101f027825 */ /* 0x001fca00078e0002 */
[----:B------:R-:W2:Y:S04]  /*00b0*/  LDG.E.128 R8, [R2.64] ;  /* 0x0000000402087981 */ /* 0x000ea8000c1e1d00 */
[----:B------:R0:W5:Y:S04]  /*00c0*/  LDG.E.128 R24, [R2.64+0x800] ;  /* 0x0008000402187981 */ /* 0x000168000c1e1d00 */
[----:B------:R0:W5:Y:S04]  /*00d0*/  LDG.E.128 R20, [R2.64+0x1000] ;  /* 0x0010000402147981 */ /* 0x000168000c1e1d00 */
[----:B------:R0:W5:Y:S01]  /*00e0*/  LDG.E.128 R16, [R2.64+0x1800] ;  /* 0x0018000402107981 */ /* 0x000162000c1e1d00 */
[----:B------:R-:W-:Y:S01]  /*00f0*/  BSSY B2, `(.L_x_7522) ;  /* 0x000027c000027945 */ /* 0x000fe20003800000 */
[C---:B--2---:R-:W-:Y:S01]  /*0100*/  FSETP.GTU.FTZ.AND P0, PT, |R8|.reuse, +INF , PT ;  /* 0x7f8000000800780b */ /* 0x044fe20003f1c200 */
        /* <DEDUP_REMOVED lines=22> */
[-C--:B------:R-:W-:Y:S02]  /*0270*/  IMNMX R5, R6, R7.reuse, !PT ;  /* 0x0000000706057217 */ /* 0x080fe40007800200 */
        /* <DEDUP_REMOVED lines=83> */
.L_x_7530:
        /* <DEDUP_REMOVED lines=10> */
.L_x_7532:
[----:B------:R-:W-:-:S04]  /*0850*/  FADD.FTZ R6, -R2, R5 ;  /* 0x0000000502067221 */ /* 0x000fc80000010100 */
[----:B------:R-:W-:Y:S02]  /*0860*/  FMUL.FTZ R6, R6, 0.5 ;  /* 0x3f00000006067820 */ /* 0x000fe40000410000 */
.L_x_7533:
[----:B------:R-:W-:Y:S05]  /*0870*/  BSYNC B1 ;  /* 0x0000000000017941 */ /* 0x000fea0003800000 */
.L_x_7531:
        /* <DEDUP_REMOVED lines=11> */
.L_x_7535:
[----:B------:R-:W-:-:S04]  /*0930*/  FADD.FTZ R7, R4, -R7 ;  /* 0x8000000704077221 */ /* 0x000fc80000010000 */
[----:B------:R-:W-:Y:S02]  /*0940*/  FMUL.FTZ R7, R7, 0.5 ;  /* 0x3f00000007077820 */ /* 0x000fe40000410000 */
.L_x_7536:
[----:B------:R-:W-:Y:S05]  /*0950*/  BSYNC B1 ;  /* 0x0000000000017941 */ /* 0x000fea0003800000 */
.L_x_7534:
        /* <DEDUP_REMOVED lines=35> */
.L_x_7529:
[----:B------:R0:W1:Y:S02]  /*0b90*/  MUFU.SQRT R14, R15 ;  /* 0x0000000f000e7308 */ /* 0x0000640000002000 */
.L_x_7528:
[----:B------:R-:W-:Y:S05]  /*0ba0*/  BSYNC B0 ;  /* 0x0000000000007941 */ /* 0x000fea0003800000 */
.L_x_7527:
        /* <DEDUP_REMOVED lines=24> */
.L_x_7543:
[----:B------:R-:W-:-:S04]  /*0d30*/  FADD.FTZ R2, -R2, R5 ;  /* 0x0000000502027221 */ /* 0x000fc80000010100 */
[----:B------:R-:W-:Y:S02]  /*0d40*/  FMUL.FTZ R2, R2, 0.5 ;  /* 0x3f00000002027820 */ /* 0x000fe40000410000 */
.L_x_7544:
[----:B------:R-:W-:Y:S05]  /*0d50*/  BSYNC B1 ;  /* 0x0000000000017941 */ /* 0x000fea0003800000 */
.L_x_7542:
        /* <DEDUP_REMOVED lines=10> */
.L_x_7546:
[----:B------:R-:W-:-:S04]  /*0e00*/  FADD.FTZ R3, -R3, R4 ;  /* 0x0000000403037221 */ /* 0x000fc80000010100 */
[----:B------:R-:W-:Y:S02]  /*0e10*/  FMUL.FTZ R3, R3, 0.5 ;  /* 0x3f00000003037820 */ /* 0x000fe40000410000 */
.L_x_7547:
[----:B------:R-:W-:Y:S05]  /*0e20*/  BSYNC B1 ;  /* 0x0000000000017941 */ /* 0x000fea0003800000 */
.L_x_7545:
[----:B------:R-:W-:Y:S01]  /*0e30*/  FADD.FTZ R2, R3, R2 ;  /* 0x0000000203027221 */ /* 0x000fe20000010000 */
[----:B------:R-:W-:Y:S01]  /*0e40*/  PLOP3.LUT P0, PT, PT, PT, PT, 0x80, 0x0 ;  /* 0x000000000000781c */ /* 0x000fe20003f0f070 */
[----:B------:R-:W-:-:S04]  /*0e50*/  FADD.FTZ R33, R12, R33 ;  /* 0x000000210c217221 */ /* 0x000fc80000010000 */
[----:B------:R-:W-:-:S06]  /*0e60*/  FMUL.FTZ R33, R33, R2 ;  /* 0x0000000221217220 */ /* 0x000fcc0000410000 */
[----:B------:R-:W2:Y:S01]  /*0e70*/  MUFU.SQRT R33, R33 ;  /* 0x0000002100217308 */ /* 0x000ea20000002000 */
[----:B------:R-:W-:Y:S05]  /*0e80*/  BRA `(.L_x_7539) ;  /* 0x000001a000007947 */ /* 0x000fea0003800000 */
.L_x_7541:
        /* <DEDUP_REMOVED lines=15> */
.L_x_7540:
        /* <DEDUP_REMOVED lines=8> */
.L_x_7538:
[----:B------:R-:W-:Y:S01]  /*1000*/  PLOP3.LUT P0, PT, PT, PT, PT, 0x80, 0x0 ;  /* 0x000000000000781c */ /* 0x000fe20003f0f070 */
[----:B------:R-:W-:Y:S02]  /*1010*/  FMUL.FTZ R33, R33, 16777216 ;  /* 0x4b80000021217820 */ /* 0x000fe40000410000 */
[----:B------:R-:W-:-:S05]  /*1020*/  FMUL.FTZ R12, R12, 16777216 ;  /* 0x4b8000000c0c7820 */ /* 0x000fca0000410000 */
.L_x_7539:
[----:B------:R-:W-:Y:S05]  /*1030*/  BSYNC B0 ;  /* 0x0000000000007941 */ /* 0x000fea0003800000 */
.L_x_7537:
        /* <DEDUP_REMOVED lines=33> */
.L_x_7550:
        /* <DEDUP_REMOVED lines=28> */
.L_x_7549:
        /* <DEDUP_REMOVED lines=19> */
[----:B01---5:R-:W-:Y:S05]  /*1540*/  CALL.REL.NOINC `($__internal_10_$__cuda_sm3x_div_rn_ftz_f32_slowpath) ;  /* 0x0002739000007944 */ /* 0x023fea0003c00000 */
.L_x_7554:
[----:B------:R-:W-:Y:S05]  /*1550*/  BSYNC B4 ;  /* 0x0000000000047941 */ /* 0x000fea0003800000 */
.L_x_7553:
        /* <DEDUP_REMOVED lines=18> */
.L_x_7556:
[----:B------:R-:W-:Y:S02]  /*1680*/  ISETP.GE.AND P0, PT, R12, RZ, PT ;  /* 0x000000ff0c00720c */ /* 0x000fe40003f06270 */
[----:B------:R-:W-:-:S11]  /*1690*/  MOV R3, 0x3fd774eb ;  /* 0x3fd774eb00037802 */ /* 0x000fd60000000f00 */
[----:B------:R-:W-:-:S04]  /*16a0*/  @P0 FFMA.FTZ R2, R3, 0.93318945169448852539, -R2 ;  /* 0x3f6ee58103020823 */ /* 0x000fc80000010802 */
[----:B------:R-:W-:Y:S02]  /*16b0*/  @!P0 FFMA.FTZ R2, R3, 0.93318945169448852539, R2 ;  /* 0x3f6ee58103028823 */ /* 0x000fe40000010002 */
.L_x_7557:
[----:B------:R-:W-:Y:S05]  /*16c0*/  BSYNC B0 ;  /* 0x0000000000007941 */ /* 0x000fea0003800000 */
.L_x_7555:
        /* <DEDUP_REMOVED lines=11> */
.L_x_7552:
        /* <DEDUP_REMOVED lines=17> */
.L_x_7559:
[----:B------:R-:W-:Y:S05]  /*1890*/  BSYNC B4 ;  /* 0x0000000000047941 */ /* 0x000fea0003800000 */
.L_x_7558:
        /* <DEDUP_REMOVED lines=18> */
.L_x_7561:
[----:B------:R-:W-:Y:S02]  /*19c0*/  ISETP.GE.AND P0, PT, R12, RZ, PT ;  /* 0x000000ff0c00720c */ /* 0x000fe40003f06270 */
[----:B------:R-:W-:-:S11]  /*19d0*/  MOV R3, 0x3fd774eb ;  /* 0x3fd774eb00037802 */ /* 0x000fd60000000f00 */
[----:B------:R-:W-:-:S04]  /*19e0*/  @P0 FFMA.FTZ R2, R3, 0.93318945169448852539, -R2 ;  /* 0x3f6ee58103020823 */ /* 0x000fc80000010802 */
[----:B------:R-:W-:Y:S02]  /*19f0*/  @!P0 FFMA.FTZ R2, R3, 0.93318945169448852539, R2 ;  /* 0x3f6ee58103028823 */ /* 0x000fe40000010002 */
.L_x_7562:
[----:B------:R-:W-:Y:S05]  /*1a00*/  BSYNC B0 ;  /* 0x0000000000007941 */ /* 0x000fea0003800000 */
.L_x_7560:
        /* <DEDUP_REMOVED lines=10> */
.L_x_7551:
[----:B------:R-:W-:Y:S05]  /*1ab0*/  BSYNC B3 ;  /* 0x0000000000037941 */ /* 0x000fea0003800000 */
.L_x_7548:
[----:B------:R-:W-:-:S13]  /*1ac0*/  ISETP.NE.AND P0, PT, R13, RZ, PT ;  /* 0x000000ff0d00720c */ /* 0x000fda0003f05270 */
[----:B-1----:R-:W-:-:S05]  /*1ad0*/  @!P0 FADD.FTZ R14, -R14, -RZ ;  /* 0x800000ff0e0e8221 */ /* 0x002fca0000010100 */
[----:B------:R-:W-:Y:S01]  /*1ae0*/  MOV R13, R14 ;  /* 0x0000000e000d7202 */ /* 0x000fe20000000f00 */
[----:B------:R-:W-:Y:S05]  /*1af0*/  BRA `(.L_x_7563) ;  /* 0x00000db000007947 */ /* 0x000fea0003800000 */
.L_x_7526:
[----:B------:R-:W-:Y:S02]  /*1b00*/  FADD.FTZ R8, -R8, 6.1232342629258392722e-17 ;  /* 0x248d313208087421 */ /* 0x000fe40000010100 */
[----:B------:R-:W-:Y:S02]  /*1b10*/  FADD.FTZ R13, -R9, -RZ ;  /* 0x800000ff090d7221 */ /* 0x000fe40000010100 */
[----:B------:R-:W-:Y:S01]  /*1b20*/  FADD.FTZ R12, R8, 1.5707963705062866211 ;  /* 0x3fc90fdb080c7421 */ /* 0x000fe20000010000 */
[----:B------:R-:W-:Y:S05]  /*1b30*/  BRA `(.L_x_7563) ;  /* 0x00000d7000007947 */ /* 0x000fea0003800000 */
.L_x_7525:
[----:B------:R-:W-:Y:S01]  /*1b40*/  HFMA2.MMA R12, -RZ, RZ, 0, 0 ;  /* 0x00000000ff0c7435 */ /* 0x000fe200000001ff */
[----:B------:R-:W-:Y:S01]  /*1b50*/  FADD.FTZ R13, -R9, -RZ ;  /* 0x800000ff090d7221 */ /* 0x000fe20000010100 */
[----:B------:R-:W-:Y:S05]  /*1b60*/  BRA `(.L_x_7563) ;  /* 0x00000d4000007947 */ /* 0x000fea0003800000 */
.L_x_7524:
        /* <DEDUP_REMOVED lines=23> */
[----:B-----5:R-:W-:Y:S05]  /*1ce0*/  CALL.REL.NOINC `($__internal_10_$__cuda_sm3x_div_rn_ftz_f32_slowpath) ;  /* 0x00026bf000007944 */ /* 0x020fea0003c00000 */
.L_x_7568:
[----:B------:R-:W-:Y:S05]  /*1cf0*/  BSYNC B4 ;  /* 0x0000000000047941 */ /* 0x000fea0003800000 */
.L_x_7567:
        /* <DEDUP_REMOVED lines=18> */
.L_x_7570:
[----:B------:R-:W-:Y:S02]  /*1e20*/  ISETP.GE.AND P0, PT, R8, RZ, PT ;  /* 0x000000ff0800720c */ /* 0x000fe40003f06270 */
[----:B------:R-:W-:-:S11]  /*1e30*/  MOV R3, 0x3fd774eb ;  /* 0x3fd774eb00037802 */ /* 0x000fd60000000f00 */
[----:B------:R-:W-:-:S04]  /*1e40*/  @P0 FFMA.FTZ R2, R3, 0.93318945169448852539, -R2 ;  /* 0x3f6ee58103020823 */ /* 0x000fc80000010802 */
[----:B------:R-:W-:Y:S02]  /*1e50*/  @!P0 FFMA.FTZ R2, R3, 0.93318945169448852539, R2 ;  /* 0x3f6ee58103028823 */ /* 0x000fe40000010002 */
.L_x_7571:
[----:B------:R-:W-:Y:S05]  /*1e60*/  BSYNC B0 ;  /* 0x0000000000007941 */ /* 0x000fea0003800000 */
.L_x_7569:
        /* <DEDUP_REMOVED lines=13> */
.L_x_7566:
        /* <DEDUP_REMOVED lines=11> */
[----:B-----5:R-:W-:Y:S05]  /*1ff0*/  CALL.REL.NOINC `($__internal_10_$__cuda_sm3x_div_rn_ftz_f32_slowpath) ;  /* 0x000268e000007944 */ /* 0x020fea0003c00000 */
.L_x_7574:
[----:B------:R-:W-:Y:S05]  /*2000*/  BSYNC B4 ;  /* 0x0000000000047941 */ /* 0x000fea0003800000 */
.L_x_7573:
        /* <DEDUP_REMOVED lines=18> */
.L_x_7576:
[----:B------:R-:W-:Y:S02]  /*2130*/  ISETP.GE.AND P0, PT, R8, RZ, PT ;  /* 0x000000ff0800720c */ /* 0x000fe40003f06270 */
[----:B------:R-:W-:-:S11]  /*2140*/  MOV R3, 0x3fd774eb ;  /* 0x3fd774eb00037802 */ /* 0x000fd60000000f00 */
[----:B------:R-:W-:-:S04]  /*2150*/  @P0 FFMA.FTZ R2, R3, 0.93318945169448852539, -R2 ;  /* 0x3f6ee58103020823 */ /* 0x000fc80000010802 */
[----:B------:R-:W-:Y:S02]  /*2160*/  @!P0 FFMA.FTZ R2, R3, 0.93318945169448852539, R2 ;  /* 0x3f6ee58103028823 */ /* 0x000fe40000010002 */
.L_x_7577:
[----:B------:R-:W-:Y:S05]  /*2170*/  BSYNC B0 ;  /* 0x0000000000007941 */ /* 0x000fea0003800000 */
.L_x_7575:
        /* <DEDUP_REMOVED lines=27> */
.L_x_7565:
        /* <DEDUP_REMOVED lines=32> */
[----:B-----5:R-:W-:Y:S05]  /*2530*/  CALL.REL.NOINC `($__internal_10_$__cuda_sm3x_div_rn_ftz_f32_slowpath) ;  /* 0x000263a000007944 */ /* 0x020fea0003c00000 */
.L_x_7579:
[----:B------:R-:W-:Y:S05]  /*2540*/  BSYNC B4 ;  /* 0x0000000000047941 */ /* 0x000fea0003800000 */
.L_x_7578:
        /* <DEDUP_REMOVED lines=18> */
.L_x_7581:
[----:B------:R-:W-:Y:S02]  /*2670*/  ISETP.GE.AND P0, PT, R8, RZ, PT ;  /* 0x000000ff0800720c */ /* 0x000fe40003f06270 */
[----:B------:R-:W-:-:S11]  /*2680*/  MOV R3, 0x3fd774eb ;  /* 0x3fd774eb00037802 */ /* 0x000fd60000000f00 */
[----:B------:R-:W-:-:S04]  /*2690*/  @P0 FFMA.FTZ R2, R3, 0.93318945169448852539, -R2 ;  /* 0x3f6ee58103020823 */ /* 0x000fc80000010802 */
[----:B------:R-:W-:Y:S02]  /*26a0*/  @!P0 FFMA.FTZ R2, R3, 0.93318945169448852539, R2 ;  /* 0x3f6ee58103028823 */ /* 0x000fe40000010002 */
.L_x_7582:
[----:B------:R-:W-:Y:S05]  /*26b0*/  BSYNC B0 ;  /* 0x0000000000007941 */ /* 0x000fea0003800000 */
.L_x_7580:
        /* <DEDUP_REMOVED lines=10> */
.L_x_7572:
[----:B------:R-:W-:Y:S05]  /*2760*/  BSYNC B3 ;  /* 0x0000000000037941 */ /* 0x000fea0003800000 */
.L_x_7564:
[----:B------:R-:W-:Y:S01]  /*2770*/  ISETP.NE.AND P0, PT, R13, RZ, PT ;  /* 0x000000ff0d00720c */ /* 0x000fe20003f05270 */
[----:B------:R-:W-:Y:S02]  /*2780*/  FADD.FTZ R13, R15, 0.69314718246459960938 ;  /* 0x3f3172180f0d7421 */ /* 0x000fe40000010000 */
[----:B------:R-:W-:-:S10]  /*2790*/  FADD.FTZ R12, |R2|, -RZ ;  /* 0x800000ff020c7221 */ /* 0x000fd40000010200 */
[----:B------:R-:W-:Y:S01]  /*27a0*/  @!P0 FADD.FTZ R13, -R13, -RZ ;  /* 0x800000ff0d0d8221 */ /* 0x000fe20000010100 */
[----:B------:R-:W-:Y:S05]  /*27b0*/  BRA `(.L_x_7563) ;  /* 0x000000f000007947 */ /* 0x000fea0003800000 */
.L_x_7523:
        /* <DEDUP_REMOVED lines=15> */
.L_x_7563:
[----:B------:R-:W-:Y:S05]  /*28b0*/  BSYNC B2 ;  /* 0x0000000000027941 */ /* 0x000fea0003800000 */
.L_x_7522:
[C---:B------:R-:W-:Y:S01]  /*28c0*/  FSETP.GTU.FTZ.AND P0, PT, |R10|.reuse, +INF , PT ;  /* 0x7f8000000a00780b */ /* 0x040fe20003f1c200 */
        /* <DEDUP_REMOVED lines=25> */
[----:B0-----:R-:W-:Y:S02]  /*2a60*/  LOP3.LUT R15, R5, 0xfe000000, RZ, 0xc0, !PT ;  /* 0xfe000000050f7812 */ /* 0x001fe400078ec0ff */
[----:B------:R-:W-:Y:S02]  /*2a70*/  LOP3.LUT R29, R2, 0xfe000000, RZ, 0xc0, !PT ;  /* 0xfe000000021d7812 */ /* 0x000fe400078ec0ff */
[----:B------:R-:W-:Y:S02]  /*2a80*/  IMNMX R6, R6, R7, PT ;  /* 0x0000000706067217 */ /* 0x000fe40003800200 */
[----:B------:R-:W-:-:S02]  /*2a90*/  IADD3 R28, -R15, 0x7e800000, RZ ;  /* 0x7e8000000f1c7810 */ /* 0x000fc40007ffe1ff */
[----:B------:R-:W-:Y:S02]  /*2aa0*/  IMNMX R30, R7, R30, PT ;  /* 0x0000001e071e7217 */ /* 0x000fe40003800200 */
[----:B---3--:R-:W-:Y:S01]  /*2ab0*/  IADD3 R33, -R29, 0x7e800000, RZ ;  /* 0x7e8000001d217810 */ /* 0x008fe20007ffe1ff */
[CC--:B------:R-:W-:Y:S01]  /*2ac0*/  FMUL.FTZ R7, R6.reuse, R28.reuse ;  /* 0x0000001c06077220 */ /* 0x0c0fe20000410000 */
[----:B------:R-:W-:Y:S01]  /*2ad0*/  FSETP.NEU.FTZ.AND P0, PT, R6, RZ, PT ;  /* 0x000000ff0600720b */ /* 0x000fe20003f1d000 */
[----:B------:R-:W-:Y:S01]  /*2ae0*/  FMUL.FTZ R28, R5, R28 ;  /* 0x0000001c051c7220 */ /* 0x000fe20000410000 */
[C---:B------:R-:W-:Y:S01]  /*2af0*/  FSETP.NEU.FTZ.AND P2, PT, R30.reuse, RZ, PT ;  /* 0x000000ff1e00720b */ /* 0x040fe20003f5d000 */
[----:B------:R-:W-:Y:S01]  /*2b00*/  FMUL.FTZ R32, R30, R33 ;  /* 0x000000211e207220 */ /* 0x000fe20000410000 */
        /* <DEDUP_REMOVED lines=71> */
.L_x_7591:
        /* <DEDUP_REMOVED lines=10> */
.L_x_7593:
[----:B------:R-:W-:-:S04]  /*3020*/  FADD.FTZ R2, -R3, R6 ;  /* 0x0000000603027221 */ /* 0x000fc80000010100 */
[----:B------:R-:W-:Y:S02]  /*3030*/  FMUL.FTZ R2, R2, 0.5 ;  /* 0x3f00000002027820 */ /* 0x000fe40000410000 */
.L_x_7594:
[----:B------:R-:W-:Y:S05]  /*3040*/  BSYNC B1 ;  /* 0x0000000000017941 */ /* 0x000fea0003800000 */
.L_x_7592:
        /* <DEDUP_REMOVED lines=11> */
.L_x_7596:
[----:B------:R-:W-:-:S04]  /*3100*/  FADD.FTZ R7, R5, -R28 ;  /* 0x8000001c05077221 */ /* 0x000fc80000010000 */
[----:B------:R-:W-:Y:S02]  /*3110*/  FMUL.FTZ R7, R7, 0.5 ;  /* 0x3f00000007077820 */ /* 0x000fe40000410000 */
.L_x_7597:
[----:B------:R-:W-:Y:S05]  /*3120*/  BSYNC B1 ;  /* 0x0000000000017941 */ /* 0x000fea0003800000 */
.L_x_7595:
        /* <DEDUP_REMOVED lines=35> */
.L_x_7590:
[----:B------:R0:W1:Y:S02]  /*3360*/  MUFU.SQRT R15, R9 ;  /* 0x00000009000f7308 */ /* 0x0000640000002000 */
.L_x_7589:
[----:B------:R-:W-:Y:S05]  /*3370*/  BSYNC B0 ;  /* 0x0000000000007941 */ /* 0x000fea0003800000 */
.L_x_7588:
        /* <DEDUP_REMOVED lines=24> */
.L_x_7604:
[----:B------:R-:W-:-:S04]  /*3500*/  FADD.FTZ R3, -R3, R6 ;  /* 0x0000000603037221 */ /* 0x000fc80000010100 */
[----:B------:R-:W-:Y:S02]  /*3510*/  FMUL.FTZ R3, R3, 0.5 ;  /* 0x3f00000003037820 */ /* 0x000fe40000410000 */
.L_x_7605:
[----:B------:R-:W-:Y:S05]  /*3520*/  BSYNC B1 ;  /* 0x0000000000017941 */ /* 0x000fea0003800000 */
.L_x_7603:
        /* <DEDUP_REMOVED lines=10> */
.L_x_7607:
[----:B------:R-:W-:-:S04]  /*35d0*/  FADD.FTZ R4, -R4, R5 ;  /* 0x0000000504047221 */ /* 0x000fc80000010100 */
[----:B------:R-:W-:Y:S02]  /*35e0*/  FMUL.FTZ R4, R4, 0.5 ;  /* 0x3f00000004047820 */ /* 0x000fe40000410000 */
.L_x_7608:
[----:B------:R-:W-:Y:S05]  /*35f0*/  BSYNC B1 ;  /* 0x0000000000017941 */ /* 0x000fea0003800000 */
.L_x_7606:
[----:B------:R-:W-:Y:S01]  /*3600*/  FADD.FTZ R4, R4, R3 ;  /* 0x0000000304047221 */ /* 0x000fe20000010000 */
[----:B------:R-:W-:Y:S01]  /*3610*/  PLOP3.LUT P0, PT, PT, PT, PT, 0x80, 0x0 ;  /* 0x000000000000781c */ /* 0x000fe20003f0f070 */
[----:B------:R-:W-:-:S04]  /*3620*/  FADD.FTZ R33, R14, R33 ;  /* 0x000000210e217221 */ /* 0x000fc80000010000 */
[----:B------:R-:W-:-:S06]  /*3630*/  FMUL.FTZ R33, R33, R4 ;  /* 0x0000000421217220 */ /* 0x000fcc0000410000 */
[----:B------:R-:W2:Y:S01]  /*3640*/  MUFU.SQRT R33, R33 ;  /* 0x0000002100217308 */ /* 0x000ea20000002000 */
[----:B------:R-:W-:Y:S05]  /*3650*/  BRA `(.L_x_7600) ;  /* 0x000001a000007947 */ /* 0x000fea0003800000 */
.L_x_7602:
        /* <DEDUP_REMOVED lines=15> */
.L_x_7601:
        /* <DEDUP_REMOVED lines=8> */
.L_x_7599:
[----:B------:R-:W-:Y:S01]  /*37d0*/  PLOP3.LUT P0, PT, PT, PT, PT, 0x80, 0x0 ;  /* 0x000000000000781c */ /* 0x000fe20003f0f070 */
[----:B------:R-:W-:Y:S02]  /*37e0*/  FMUL.FTZ R33, R33, 16777216 ;  /* 0x4b80000021217820 */ /* 0x000fe40000410000 */
[----:B------:R-:W-:-:S05]  /*37f0*/  FMUL.FTZ R14, R14, 16777216 ;  /* 0x4b8000000e0e7820 */ /* 0x000fca0000410000 */
.L_x_7600:
[----:B------:R-:W-:Y:S05]  /*3800*/  BSYNC B0 ;  /* 0x0000000000007941 */ /* 0x000fea0003800000 */
.L_x_7598:
        /* <DEDUP_REMOVED lines=33> */
.L_x_7611:
        /* <DEDUP_REMOVED lines=28> */
.L_x_7610:
        /* <DEDUP_REMOVED lines=19> */
[----:B-1---5:R-:W-:Y:S05]  /*3d10*/  CALL.REL.NOINC `($__internal_10_$__cuda_sm3x_div_rn_ftz_f32_slowpath) ;  /* 0x00024bc000007944 */ /* 0x022fea0003c00000 */
.L_x_7615:
[----:B------:R-:W-:Y:S05]  /*3d20*/  BSYNC B4 ;  /* 0x0000000000047941 */ /* 0x000fea0003800000 */
.L_x_7614:
        /* <DEDUP_REMOVED lines=18> */
.L_x_7617:
[----:B------:R-:W-:Y:S02]  /*3e50*/  ISETP.GE.AND P0, PT, R14, RZ, PT ;  /* 0x000000ff0e00720c */ /* 0x000fe40003f06270 */
[----:B------:R-:W-:-:S11]  /*3e60*/  MOV R3, 0x3fd774eb ;  /* 0x3fd774eb00037802 */ /* 0x000fd60000000f00 */
[----:B------:R-:W-:-:S04]  /*3e70*/  @P0 FFMA.FTZ R2, R3, 0.93318945169448852539, -R2 ;  /* 0x3f6ee58103020823 */ /* 0x000fc80000010802 */
[----:B------:R-:W-:Y:S02]  /*3e80*/  @!P0 FFMA.FTZ R2, R3, 0.93318945169448852539, R2 ;  /* 0x3f6ee58103028823 */ /* 0x000fe40000010002 */
.L_x_7618:
[----:B------:R-:W-:Y:S05]  /*3e90*/  BSYNC B0 ;  /* 0x0000000000007941 */ /* 0x000fea0003800000 */
.L_x_7616:
        /* <DEDUP_REMOVED lines=11> */
.L_x_7613:
        /* <DEDUP_REMOVED lines=17> */
.L_x_7620:
[----:B------:R-:W-:Y:S05]  /*4060*/  BSYNC B4 ;  /* 0x0000000000047941 */ /* 0x000fea0003800000 */
.L_x_7619:
        /* <DEDUP_REMOVED lines=18> */
.L_x_7622:
[----:B------:R-:W-:Y:S02]  /*4190*/  ISETP.GE.AND P0, PT, R14, RZ, PT ;  /* 0x000000ff0e00720c */ /* 0x000fe40003f06270 */
[----:B------:R-:W-:-:S11]  /*41a0*/  MOV R3, 0x3fd774eb ;  /* 0x3fd774eb00037802 */ /* 0x000fd60000000f00 */
[----:B------:R-:W-:-:S04]  /*41b0*/  @P0 FFMA.FTZ R2, R3, 0.93318945169448852539, -R2 ;  /* 0x3f6ee58103020823 */ /* 0x000fc80000010802 */
[----:B------:R-:W-:Y:S02]  /*41c0*/  @!P0 FFMA.FTZ R2, R3, 0.93318945169448852539, R2 ;  /* 0x3f6ee58103028823 */ /* 0x000fe40000010002 */
.L_x_7623:
[----:B------:R-:W-:Y:S05]  /*41d0*/  BSYNC B0 ;  /* 0x0000000000007941 */ /* 0x000fea0003800000 */
.L_x_7621:
        /* <DEDUP_REMOVED lines=10> */
.L_x_7612:
[----:B------:R-:W-:Y:S05]  /*4280*/  BSYNC B3 ;  /* 0x0000000000037941 */ /* 0x000fea0003800000 */
.L_x_7609:
[----:B------:R-:W-:-:S13]  /*4290*/  ISETP.NE.AND P0, PT, R8, RZ, PT ;  /* 0x000000ff0800720c */ /* 0x000fda0003f05270 */
[----:B-1----:R-:W-:Y:S01]  /*42a0*/  @!P0 FADD.FTZ R15, -R15, -RZ ;  /* 0x800000ff0f0f8221 */ /* 0x002fe20000010100 */
[----:B------:R-:W-:Y:S05]  /*42b0*/  BRA `(.L_x_7624) ;  /* 0x00000db000007947 */ /* 0x000fea0003800000 */
.L_x_7587:
[----:B------:R-:W-:Y:S02]  /*42c0*/  FADD.FTZ R10, -R10, 6.1232342629258392722e-17 ;  /* 0x248d31320a0a7421 */ /* 0x000fe40000010100 */
[----:B0-----:R-:W-:Y:S02]  /*42d0*/  FADD.FTZ R15, -R11, -RZ ;  /* 0x800000ff0b0f7221 */ /* 0x001fe40000010100 */
[----:B------:R-:W-:Y:S01]  /*42e0*/  FADD.FTZ R14, R10, 1.5707963705062866211 ;  /* 0x3fc90fdb0a0e7421 */ /* 0x000fe20000010000 */
[----:B------:R-:W-:Y:S05]  /*42f0*/  BRA `(.L_x_7624) ;  /* 0x00000d7000007947 */ /* 0x000fea0003800000 */
.L_x_7586:
[----:B0-----:R-:W-:Y:S01]  /*4300*/  FADD.FTZ R15, -R11, -RZ ;  /* 0x800000ff0b0f7221 */ /* 0x001fe20000010100 */
[----:B------:R-:W-:Y:S01]  /*4310*/  MOV R14, RZ ;  /* 0x000000ff000e7202 */ /* 0x000fe20000000f00 */
[----:B------:R-:W-:Y:S05]  /*4320*/  BRA `(.L_x_7624) ;  /* 0x00000d4000007947 */ /* 0x000fea0003800000 */
.L_x_7585:
[----:B------:R-:W-:Y:S01]  /*4330*/  FSETP.GEU.FTZ.AND P6, PT, R14, |R11|, PT ;  /* 0x4000000b0e00720b */ /* 0x000fe20003fde000 */
[----:B------:R-:W-:Y:S03]  /*4340*/  BSSY B3, `(.L_x_7625) ;  /* 0x00000be000037945 */ /* 0x000fe60003800000 */
[----:B0-----:R-:W-:-:S02]  /*4350*/  FSEL R15, R9, R14, !P6 ;  /* 0x0000000e090f7208 */ /* 0x001fc40007000000 */
        /* <DEDUP_REMOVED lines=20> */
[----:B---3-5:R-:W-:Y:S05]  /*44a0*/  CALL.REL.NOINC `($__internal_10_$__cuda_sm3x_div_rn_ftz_f32_slowpath) ;  /* 0x0002443000007944 */ /* 0x028fea0003c00000 */
.L_x_7629:
[----:B------:R-:W-:Y:S05]  /*44b0*/  BSYNC B4 ;  /* 0x0000000000047941 */ /* 0x000fea0003800000 */
.L_x_7628:
        /* <DEDUP_REMOVED lines=18> */
.L_x_7631:
[----:B------:R-:W-:Y:S02]  /*45e0*/  ISETP.GE.AND P0, PT, R10, RZ, PT ;  /* 0x000000ff0a00720c */ /* 0x000fe40003f06270 */
[----:B------:R-:W-:-:S11]  /*45f0*/  MOV R3, 0x3fd774eb ;  /* 0x3fd774eb00037802 */ /* 0x000fd60000000f00 */
[----:B------:R-:W-:-:S04]  /*4600*/  @P0 FFMA.FTZ R2, R3, 0.93318945169448852539, -R2 ;  /* 0x3f6ee58103020823 */ /* 0x000fc80000010802 */
[----:B------:R-:W-:Y:S02]  /*4610*/  @!P0 FFMA.FTZ R2, R3, 0.93318945169448852539, R2 ;  /* 0x3f6ee58103028823 */ /* 0x000fe40000010002 */
.L_x_7632:
[----:B------:R-:W-:Y:S05]  /*4620*/  BSYNC B0 ;  /* 0x0000000000007941 */ /* 0x000fea0003800000 */
.L_x_7630:
        /* <DEDUP_REMOVED lines=13> */
.L_x_7627:
        /* <DEDUP_REMOVED lines=11> */
[----:B---3-5:R-:W-:Y:S05]  /*47b0*/  CALL.REL.NOINC `($__internal_10_$__cuda_sm3x_div_rn_ftz_f32_slowpath) ;  /* 0x0002412000007944 */ /* 0x028fea0003c00000 */
.L_x_7635:
[----:B------:R-:W-:Y:S05]  /*47c0*/  BSYNC B4 ;  /* 0x0000000000047941 */ /* 0x000fea0003800000 */
.L_x_7634:
        /* <DEDUP_REMOVED lines=18> */
.L_x_7637:
[----:B------:R-:W-:Y:S02]  /*48f0*/  ISETP.GE.AND P0, PT, R10, RZ, PT ;  /* 0x000000ff0a00720c */ /* 0x000fe40003f06270 */
[----:B------:R-:W-:-:S11]  /*4900*/  MOV R3, 0x3fd774eb ;  /* 0x3fd774eb00037802 */ /* 0x000fd60000000f00 */
[----:B------:R-:W-:-:S04]  /*4910*/  @P0 FFMA.FTZ R2, R3, 0.93318945169448852539, -R2 ;  /* 0x3f6ee58103020823 */ /* 0x000fc80000010802 */
[----:B------:R-:W-:Y:S02]  /*4920*/  @!P0 FFMA.FTZ R2, R3, 0.93318945169448852539, R2 ;  /* 0x3f6ee58103028823 */ /* 0x000fe40000010002 */
.L_x_7638:
[----:B------:R-:W-:Y:S05]  /*4930*/  BSYNC B0 ;  /* 0x0000000000007941 */ /* 0x000fea0003800000 */
.L_x_7636:
        /* <DEDUP_REMOVED lines=27> */
.L_x_7626:
        /* <DEDUP_REMOVED lines=32> */
[----:B---3-5:R-:W-:Y:S05]  /*4cf0*/  CALL.REL.NOINC `($__internal_10_$__cuda_sm3x_div_rn_ftz_f32_slowpath) ;  /* 0x00023be000007944 */ /* 0x028fea0003c00000 */
.L_x_7640:
[----:B------:R-:W-:Y:S05]  /*4d00*/  BSYNC B4 ;  /* 0x0000000000047941 */ /* 0x000fea0003800000 */
.L_x_7639:
        /* <DEDUP_REMOVED lines=18> */
.L_x_7642:
[----:B------:R-:W-:Y:S02]  /*4e30*/  ISETP.GE.AND P0, PT, R10, RZ, PT ;  /* 0x000000ff0a00720c */ /* 0x000fe40003f06270 */
[----:B------:R-:W-:-:S11]  /*4e40*/  MOV R3, 0x3fd774eb ;  /* 0x3fd774eb00037802 */ /* 0x000fd60000000f00 */
[----:B------:R-:W-:-:S04]  /*4e50*/  @P0 FFMA.FTZ R2, R3, 0.93318945169448852539, -R2 ;  /* 0x3f6ee58103020823 */ /* 0x000fc80000010802 */
[----:B------:R-:W-:Y:S02]  /*4e60*/  @!P0 FFMA.FTZ R2, R3, 0.93318945169448852539, R2 ;  /* 0x3f6ee58103028823 */ /* 0x000fe40000010002 */
.L_x_7643:
[----:B------:R-:W-:Y:S05]  /*4e70*/  BSYNC B0 ;  /* 0x0000000000007941 */ /* 0x000fea0003800000 */
.L_x_7641:
        /* <DEDUP_REMOVED lines=10> */
.L_x_7633:
[----:B------:R-:W-:Y:S05]  /*4f20*/  BSYNC B3 ;  /* 0x0000000000037941 */ /* 0x000fea0003800000 */
.L_x_7625:
[----:B------:R-:W-:Y:S01]  /*4f30*/  ISETP.NE.AND P0, PT, R8, RZ, PT ;  /* 0x000000ff0800720c */ /* 0x000fe20003f05270 */
[----:B------:R-:W-:Y:S02]  /*4f40*/  FADD.FTZ R15, R32, 0.69314718246459960938 ;  /* 0x3f317218200f7421 */ /* 0x000fe40000010000 */
[----:B------:R-:W-:-:S10]  /*4f50*/  FADD.FTZ R14, |R2|, -RZ ;  /* 0x800000ff020e7221 */ /* 0x000fd40000010200 */
[----:B------:R-:W-:Y:S01]  /*4f60*/  @!P0 FADD.FTZ R15, -R15, -RZ ;  /* 0x800000ff0f0f8221 */ /* 0x000fe20000010100 */
[----:B------:R-:W-:Y:S05]  /*4f70*/  BRA `(.L_x_7624) ;  /* 0x000000f000007947 */ /* 0x000fea0003800000 */
.L_x_7584:
[----:B------:R-:W-:-:S13]  /*4f80*/  FSETP.NEU.FTZ.AND P0, PT, R14, +INF , PT ;  /* 0x7f8000000e00780b */ /* 0x000fda0003f1d000 */
[----:B------:R-:W-:Y:S01]  /*4f90*/  @!P0 FADD.FTZ R14, R11, R11 ;  /* 0x0000000b0b0e8221 */ /* 0x000fe20000010000 */
[----:B0-----:R-:W-:Y:S01]  /*4fa0*/  @!P0 MOV R15, 0xff800000 ;  /* 0xff800000000f8802 */ /* 0x001fe20000000f00 */
        /* <DEDUP_REMOVED lines=12> */
.L_x_7624:
[----:B------:R-:W-:Y:S05]  /*5070*/  BSYNC B2 ;  /* 0x0000000000027941 */ /* 0x000fea0003800000 */
.L_x_7583:
[C---:B-----5:R-:W-:Y:S01]  /*5080*/  FSETP.GTU.FTZ.AND P0, PT, |R24|.reuse, +INF , PT ;  /* 0x7f8000001800780b */ /* 0x060fe20003f1c200 */
        /* <DEDUP_REMOVED lines=107> */
.L_x_7652:
        /* <DEDUP_REMOVED lines=10> */
.L_x_7654:
[----:B------:R-:W-:-:S04]  /*57e0*/  FADD.FTZ R2, -R3, R6 ;  /* 0x0000000603027221 */ /* 0x000fc80000010100 */
[----:B------:R-:W-:Y:S02]  /*57f0*/  FMUL.FTZ R2, R2, 0.5 ;  /* 0x3f00000002027820 */ /* 0x000fe40000410000 */
.L_x_7655:
[----:B------:R-:W-:Y:S05]  /*5800*/  BSYNC B1 ;  /* 0x0000000000017941 */ /* 0x000fea0003800000 */
.L_x_7653:
        /* <DEDUP_REMOVED lines=11> */
.L_x_7657:
[----:B------:R-:W-:-:S04]  /*58c0*/  FADD.FTZ R7, R5, -R10 ;  /* 0x8000000a05077221 */ /* 0x000fc80000010000 */
[----:B------:R-:W-:Y:S02]  /*58d0*/  FMUL.FTZ R7, R7, 0.5 ;  /* 0x3f00000007077820 */ /* 0x000fe40000410000 */
.L_x_7658:
[----:B------:R-:W-:Y:S05]  /*58e0*/  BSYNC B1 ;  /* 0x0000000000017941 */ /* 0x000fea0003800000 */
.L_x_7656:
        /* <DEDUP_REMOVED lines=35> */
.L_x_7651:
[----:B------:R0:W1:Y:S02]  /*5b20*/  MUFU.SQRT R10, R11 ;  /* 0x0000000b000a7308 */ /* 0x0000640000002000 */
.L_x_7650:
[----:B------:R-:W-:Y:S05]  /*5b30*/  BSYNC B0 ;  /* 0x0000000000007941 */ /* 0x000fea0003800000 */
.L_x_7649:
        /* <DEDUP_REMOVED lines=24> */
.L_x_7665:
[----:B------:R-:W-:-:S04]  /*5cc0*/  FADD.FTZ R3, -R3, R6 ;  /* 0x0000000603037221 */ /* 0x000fc80000010100 */
[----:B------:R-:W-:Y:S02]  /*5cd0*/  FMUL.FTZ R3, R3, 0.5 ;  /* 0x3f00000003037820 */ /* 0x000fe40000410000 */
.L_x_7666:
[----:B------:R-:W-:Y:S05]  /*5ce0*/  BSYNC B1 ;  /* 0x0000000000017941 */ /* 0x000fea0003800000 */
.L_x_7664:
        /* <DEDUP_REMOVED lines=10> */
.L_x_7668:
[----:B------:R-:W-:-:S04]  /*5d90*/  FADD.FTZ R4, -R4, R5 ;  /* 0x0000000504047221 */ /* 0x000fc80000010100 */
[----:B------:R-:W-:Y:S02]  /*5da0*/  FMUL.FTZ R4, R4, 0.5 ;  /* 0x3f00000004047820 */ /* 0x000fe40000410000 */
.L_x_7669:
[----:B------:R-:W-:Y:S05]  /*5db0*/  BSYNC B1 ;  /* 0x0000000000017941 */ /* 0x000fea0003800000 */
.L_x_7667:
[----:B------:R-:W-:Y:S01]  /*5dc0*/  FADD.FTZ R4, R4, R3 ;  /* 0x0000000304047221 */ /* 0x000fe20000010000 */
[----:B------:R-:W-:Y:S01]  /*5dd0*/  PLOP3.LUT P0, PT, PT, PT, PT, 0x80, 0x0 ;  /* 0x000000000000781c */ /* 0x000fe20003f0f070 */
[----:B------:R-:W-:-:S04]  /*5de0*/  FADD.FTZ R33, R8, R33 ;  /* 0x0000002108217221 */ /* 0x000fc80000010000 */
[----:B------:R-:W-:-:S06]  /*5df0*/  FMUL.FTZ R33, R33, R4 ;  /* 0x0000000421217220 */ /* 0x000fcc0000410000 */
[----:B------:R-:W2:Y:S01]  /*5e00*/  MUFU.SQRT R33, R33 ;  /* 0x0000002100217308 */ /* 0x000ea20000002000 */
[----:B------:R-:W-:Y:S05]  /*5e10*/  BRA `(.L_x_7661) ;  /* 0x000001a000007947 */ /* 0x000fea0003800000 */
.L_x_7663:
        /* <DEDUP_REMOVED lines=15> */
.L_x_7662:
        /* <DEDUP_REMOVED lines=8> */
.L_x_7660:
[----:B------:R-:W-:Y:S01]  /*5f90*/  PLOP3.LUT P0, PT, PT, PT, PT, 0x80, 0x0 ;  /* 0x000000000000781c */ /* 0x000fe20003f0f070 */
[----:B------:R-:W-:Y:S02]  /*5fa0*/  FMUL.FTZ R33, R33, 16777216 ;  /* 0x4b80000021217820 */ /* 0x000fe40000410000 */
[----:B------:R-:W-:-:S05]  /*5fb0*/  FMUL.FTZ R8, R8, 16777216 ;  /* 0x4b80000008087820 */ /* 0x000fca0000410000 */
.L_x_7661:
[----:B------:R-:W-:Y:S05]  /*5fc0*/  BSYNC B0 ;  /* 0x0000000000007941 */ /* 0x000fea0003800000 */
.L_x_7659:
        /* <DEDUP_REMOVED lines=33> */
.L_x_7672:
        /* <DEDUP_REMOVED lines=28> */
.L_x_7671:
        /* <DEDUP_REMOVED lines=19> */
[----:B-1----:R-:W-:Y:S05]  /*64d0*/  CALL.REL.NOINC `($__internal_10_$__cuda_sm3x_div_rn_ftz_f32_slowpath) ;  /* 0x0002240000007944 */ /* 0x002fea0003c00000 */
.L_x_7676:
[----:B------:R-:W-:Y:S05]  /*64e0*/  BSYNC B4 ;  /* 0x0000000000047941 */ /* 0x000fea0003800000 */
.L_x_7675:
        /* <DEDUP_REMOVED lines=18> */
.L_x_7678:
[----:B------:R-:W-:Y:S02]  /*6610*/  ISETP.GE.AND P0, PT, R8, RZ, PT ;  /* 0x000000ff0800720c */ /* 0x000fe40003f06270 */
[----:B------:R-:W-:-:S11]  /*6620*/  MOV R3, 0x3fd774eb ;  /* 0x3fd774eb00037802 */ /* 0x000fd60000000f00 */
[----:B------:R-:W-:-:S04]  /*6630*/  @P0 FFMA.FTZ R2, R3, 0.93318945169448852539, -R2 ;  /* 0x3f6ee58103020823 */ /* 0x000fc80000010802 */
[----:B------:R-:W-:Y:S02]  /*6640*/  @!P0 FFMA.FTZ R2, R3, 0.93318945169448852539, R2 ;  /* 0x3f6ee58103028823 */ /* 0x000fe40000010002 */
.L_x_7679:
[----:B------:R-:W-:Y:S05]  /*6650*/  BSYNC B0 ;  /* 0x0000000000007941 */ /* 0x000fea0003800000 */
.L_x_7677:
        /* <DEDUP_REMOVED lines=11> */
.L_x_7674:
        /* <DEDUP_REMOVED lines=17> */
.L_x_7681:
[----:B------:R-:W-:Y:S05]  /*6820*/  BSYNC B4 ;  /* 0x0000000000047941 */ /* 0x000fea0003800000 */
.L_x_7680:
        /* <DEDUP_REMOVED lines=18> */
.L_x_7683:
[----:B------:R-:W-:Y:S02]  /*6950*/  ISETP.GE.AND P0, PT, R8, RZ, PT ;  /* 0x000000ff0800720c */ /* 0x000fe40003f06270 */
[----:B------:R-:W-:-:S11]  /*6960*/  MOV R3, 0x3fd774eb ;  /* 0x3fd774eb00037802 */ /* 0x000fd60000000f00 */
[----:B------:R-:W-:-:S04]  /*6970*/  @P0 FFMA.FTZ R2, R3, 0.93318945169448852539, -R2 ;  /* 0x3f6ee58103020823 */ /* 0x000fc80000010802 */
[----:B------:R-:W-:Y:S02]  /*6980*/  @!P0 FFMA.FTZ R2, R3, 0.93318945169448852539, R2 ;  /* 0x3f6ee58103028823 */ /* 0x000fe40000010002 */
.L_x_7684:
[----:B------:R-:W-:Y:S05]  /*6990*/  BSYNC B0 ;  /* 0x0000000000007941 */ /* 0x000fea0003800000 */
.L_x_7682:
        /* <DEDUP_REMOVED lines=10> */
.L_x_7673:
[----:B------:R-:W-:Y:S05]  /*6a40*/  BSYNC B3 ;  /* 0x0000000000037941 */ /* 0x000fea0003800000 */
.L_x_7670:
[----:B------:R-:W-:-:S13]  /*6a50*/  ISETP.NE.AND P0, PT, R9, RZ, PT ;  /* 0x000000ff0900720c */ /* 0x000fda0003f05270 */
[----:B-1----:R-:W-:-:S05]  /*6a60*/  @!P0 FADD.FTZ R10, -R10, -RZ ;  /* 0x800000ff0a0a8221 */ /* 0x002fca0000010100 */
[----:B------:R-:W-:Y:S01]  /*6a70*/  MOV R9, R10 ;  /* 0x0000000a00097202 */ /* 0x000fe20000000f00 */
[----:B------:R-:W-:Y:S05]  /*6a80*/  BRA `(.L_x_7685) ;  /* 0x00000db000007947 */ /* 0x000fea0003800000 */
.L_x_7648:
[----:B------:R-:W-:Y:S02]  /*6a90*/  FADD.FTZ R8, -R24, 6.1232342629258392722e-17 ;  /* 0x248d313218087421 */ /* 0x000fe40000010100 */
[----:B------:R-:W-:Y:S02]  /*6aa0*/  FADD.FTZ R9, -R25, -RZ ;  /* 0x800000ff19097221 */ /* 0x000fe40000010100 */
[----:B------:R-:W-:Y:S01]  /*6ab0*/  FADD.FTZ R8, R8, 1.5707963705062866211 ;  /* 0x3fc90fdb08087421 */ /* 0x000fe20000010000 */
[----:B------:R-:W-:Y:S05]  /*6ac0*/  BRA `(.L_x_7685) ;  /* 0x00000d7000007947 */ /* 0x000fea0003800000 */
.L_x_7647:
[----:B------:R-:W-:Y:S01]  /*6ad0*/  HFMA2.MMA R8, -RZ, RZ, 0, 0 ;  /* 0x00000000ff087435 */ /* 0x000fe200000001ff */
[----:B------:R-:W-:Y:S01]  /*6ae0*/  FADD.FTZ R9, -R25, -RZ ;  /* 0x800000ff19097221 */ /* 0x000fe20000010100 */
[----:B------:R-:W-:Y:S05]  /*6af0*/  BRA `(.L_x_7685) ;  /* 0x00000d4000007947 */ /* 0x000fea0003800000 */
.L_x_7646:
        /* <DEDUP_REMOVED lines=23> */
[----:B---3--:R-:W-:Y:S05]  /*6c70*/  CALL.REL.NOINC `($__internal_10_$__cuda_sm3x_div_rn_ftz_f32_slowpath) ;  /* 0x00021c6000007944 */ /* 0x008fea0003c00000 */
.L_x_7690:
[----:B------:R-:W-:Y:S05]  /*6c80*/  BSYNC B4 ;  /* 0x0000000000047941 */ /* 0x000fea0003800000 */
.L_x_7689:
        /* <DEDUP_REMOVED lines=18> */
.L_x_7692:
[----:B------:R-:W-:Y:S02]  /*6db0*/  ISETP.GE.AND P0, PT, R24, RZ, PT ;  /* 0x000000ff1800720c */ /* 0x000fe40003f06270 */
[----:B------:R-:W-:-:S11]  /*6dc0*/  MOV R3, 0x3fd774eb ;  /* 0x3fd774eb00037802 */ /* 0x000fd60000000f00 */
[----:B------:R-:W-:-:S04]  /*6dd0*/  @P0 FFMA.FTZ R2, R3, 0.93318945169448852539, -R2 ;  /* 0x3f6ee58103020823 */ /* 0x000fc80000010802 */
[----:B------:R-:W-:Y:S02]  /*6de0*/  @!P0 FFMA.FTZ R2, R3, 0.93318945169448852539, R2 ;  /* 0x3f6ee58103028823 */ /* 0x000fe40000010002 */
.L_x_7693:
[----:B------:R-:W-:Y:S05]  /*6df0*/  BSYNC B0 ;  /* 0x0000000000007941 */ /* 0x000fea0003800000 */
.L_x_7691:
        /* <DEDUP_REMOVED lines=13> */
.L_x_7688:
        /* <DEDUP_REMOVED lines=11> */
[----:B---3--:R-:W-:Y:S05]  /*6f80*/  CALL.REL.NOINC `($__internal_10_$__cuda_sm3x_div_rn_ftz_f32_slowpath) ;  /* 0x0002195000007944 */ /* 0x008fea0003c00000 */
.L_x_7696:
[----:B------:R-:W-:Y:S05]  /*6f90*/  BSYNC B4 ;  /* 0x0000000000047941 */ /* 0x000fea0003800000 */
.L_x_7695:
        /* <DEDUP_REMOVED lines=18> */
.L_x_7698:
[----:B------:R-:W-:Y:S02]  /*70c0*/  ISETP.GE.AND P0, PT, R24, RZ, PT ;  /* 0x000000ff1800720c */ /* 0x000fe40003f06270 */
[----:B------:R-:W-:-:S11]  /*70d0*/  MOV R3, 0x3fd774eb ;  /* 0x3fd774eb00037802 */ /* 0x000fd60000000f00 */
[----:B------:R-:W-:-:S04]  /*70e0*/  @P0 FFMA.FTZ R2, R3, 0.93318945169448852539, -R2 ;  /* 0x3f6ee58103020823 */ /* 0x000fc80000010802 */
[----:B------:R-:W-:Y:S02]  /*70f0*/  @!P0 FFMA.FTZ R2, R3, 0.93318945169448852539, R2 ;  /* 0x3f6ee58103028823 */ /* 0x000fe40000010002 */
.L_x_7699:
[----:B------:R-:W-:Y:S05]  /*7100*/  BSYNC B0 ;  /* 0x0000000000007941 */ /* 0x000fea0003800000 */
.L_x_7697:
        /* <DEDUP_REMOVED lines=27> */
.L_x_7687:
        /* <DEDUP_REMOVED lines=32> */
[----:B---3--:R-:W-:Y:S05]  /*74c0*/  CALL.REL.NOINC `($__internal_10_$__cuda_sm3x_div_rn_ftz_f32_slowpath) ;  /* 0x0002141000007944 */ /* 0x008fea0003c00000 */
.L_x_7701:
[----:B------:R-:W-:Y:S05]  /*74d0*/  BSYNC B4 ;  /* 0x0000000000047941 */ /* 0x000fea0003800000 */
.L_x_7700:
        /* <DEDUP_REMOVED lines=18> */
.L_x_7703:
[----:B------:R-:W-:Y:S02]  /*7600*/  ISETP.GE.AND P0, PT, R24, RZ, PT ;  /* 0x000000ff1800720c */ /* 0x000fe40003f06270 */
[----:B------:R-:W-:-:S11]  /*7610*/  MOV R3, 0x3fd774eb ;  /* 0x3fd774eb00037802 */ /* 0x000fd60000000f00 */
[----:B------:R-:W-:-:S04]  /*7620*/  @P0 FFMA.FTZ R2, R3, 0.93318945169448852539, -R2 ;  /* 0x3f6ee58103020823 */ /* 0x000fc80000010802 */
[----:B------:R-:W-:Y:S02]  /*7630*/  @!P0 FFMA.FTZ R2, R3, 0.93318945169448852539, R2 ;  /* 0x3f6ee58103028823 */ /* 0x000fe40000010002 */
.L_x_7704:
[----:B------:R-:W-:Y:S05]  /*7640*/  BSYNC B0 ;  /* 0x0000000000007941 */ /* 0x000fea0003800000 */
.L_x_7702:
        /* <DEDUP_REMOVED lines=10> */
.L_x_7694:
[----:B------:R-:W-:Y:S05]  /*76f0*/  BSYNC B3 ;  /* 0x0000000000037941 */ /* 0x000fea0003800000 */
.L_x_7686:
[----:B------:R-:W-:Y:S01]  /*7700*/  ISETP.NE.AND P0, PT, R9, RZ, PT ;  /* 0x000000ff0900720c */ /* 0x000fe20003f05270 */
[----:B------:R-:W-:Y:S02]  /*7710*/  FADD.FTZ R9, R11, 0.69314718246459960938 ;  /* 0x3f3172180b097421 */ /* 0x000fe40000010000 */
[----:B------:R-:W-:-:S10]  /*7720*/  FADD.FTZ R8, |R2|, -RZ ;  /* 0x800000ff02087221 */ /* 0x000fd40000010200 */
[----:B------:R-:W-:Y:S01]  /*7730*/  @!P0 FADD.FTZ R9, -R9, -RZ ;  /* 0x800000ff09098221 */ /* 0x000fe20000010100 */
[----:B------:R-:W-:Y:S05]  /*7740*/  BRA `(.L_x_7685) ;  /* 0x000000f000007947 */ /* 0x000fea0003800000 */
.L_x_7645:
        /* <DEDUP_REMOVED lines=15> */
.L_x_7685:
[----:B------:R-:W-:Y:S05]  /*7840*/  BSYNC B2 ;  /* 0x0000000000027941 */ /* 0x000fea0003800000 */
.L_x_7644:
        /* <DEDUP_REMOVED lines=108> */
.L_x_7713:
        /* <DEDUP_REMOVED lines=10> */
.L_x_7715:
[----:B------:R-:W-:-:S04]  /*7fb0*/  FADD.FTZ R2, -R3, R6 ;  /* 0x0000000603027221 */ /* 0x000fc80000010100 */
[----:B------:R-:W-:Y:S02]  /*7fc0*/  FMUL.FTZ R2, R2, 0.5 ;  /* 0x3f00000002027820 */ /* 0x000fe40000410000 */
.L_x_7716:
[----:B------:R-:W-:Y:S05]  /*7fd0*/  BSYNC B1 ;  /* 0x0000000000017941 */ /* 0x000fea0003800000 */
.L_x_7714:
        /* <DEDUP_REMOVED lines=11> */
.L_x_7718:
[----:B------:R-:W-:-:S04]  /*8090*/  FADD.FTZ R7, R5, -R24 ;  /* 0x8000001805077221 */ /* 0x000fc80000010000 */
[----:B------:R-:W-:Y:S02]  /*80a0*/  FMUL.FTZ R7, R7, 0.5 ;  /* 0x3f00000007077820 */ /* 0x000fe40000410000 */
.L_x_7719:
[----:B------:R-:W-:Y:S05]  /*80b0*/  BSYNC B1 ;  /* 0x0000000000017941 */ /* 0x000fea0003800000 */
.L_x_7717:
        /* <DEDUP_REMOVED lines=35> */
.L_x_7712:
[----:B------:R0:W1:Y:S02]  /*82f0*/  MUFU.SQRT R24, R25 ;  /* 0x0000001900187308 */ /* 0x0000640000002000 */
.L_x_7711:
[----:B------:R-:W-:Y:S05]  /*8300*/  BSYNC B0 ;  /* 0x0000000000007941 */ /* 0x000fea0003800000 */
.L_x_7710:
        /* <DEDUP_REMOVED lines=24> */
.L_x_7726:
[----:B------:R-:W-:-:S04]  /*8490*/  FADD.FTZ R3, -R3, R6 ;  /* 0x0000000603037221 */ /* 0x000fc80000010100 */
[----:B------:R-:W-:Y:S02]  /*84a0*/  FMUL.FTZ R3, R3, 0.5 ;  /* 0x3f00000003037820 */ /* 0x000fe40000410000 */
.L_x_7727:
[----:B------:R-:W-:Y:S05]  /*84b0*/  BSYNC B1 ;  /* 0x0000000000017941 */ /* 0x000fea0003800000 */
.L_x_7725:
        /* <DEDUP_REMOVED lines=10> */
.L_x_7729:
[----:B------:R-:W-:-:S04]  /*8560*/  FADD.FTZ R4, -R4, R5 ;  /* 0x0000000504047221 */ /* 0x000fc80000010100 */
[----:B------:R-:W-:Y:S02]  /*8570*/  FMUL.FTZ R4, R4, 0.5 ;  /* 0x3f00000004047820 */ /* 0x000fe40000410000 */
.L_x_7730:
[----:B------:R-:W-:Y:S05]  /*8580*/  BSYNC B1 ;  /* 0x0000000000017941 */ /* 0x000fea0003800000 */
.L_x_7728:
[----:B------:R-:W-:Y:S01]  /*8590*/  FADD.FTZ R4, R4, R3 ;  /* 0x0000000304047221 */ /* 0x000fe20000010000 */
[----:B------:R-:W-:Y:S01]  /*85a0*/  PLOP3.LUT P0, PT, PT, PT, PT, 0x80, 0x0 ;  /* 0x000000000000781c */ /* 0x000fe20003f0f070 */
[----:B------:R-:W-:-:S04]  /*85b0*/  FADD.FTZ R33, R10, R33 ;  /* 0x000000210a217221 */ /* 0x000fc80000010000 */
[----:B------:R-:W-:-:S06]  /*85c0*/  FMUL.FTZ R33, R33, R4 ;  /* 0x0000000421217220 */ /* 0x000fcc0000410000 */
[----:B------:R-:W2:Y:S01]  /*85d0*/  MUFU.SQRT R33, R33 ;  /* 0x0000002100217308 */ /* 0x000ea20000002000 */
[----:B------:R-:W-:Y:S05]  /*85e0*/  BRA `(.L_x_7722) ;  /* 0x000001a000007947 */ /* 0x000fea0003800000 */
.L_x_7724:
        /* <DEDUP_REMOVED lines=15> */
.L_x_7723:
        /* <DEDUP_REMOVED lines=8> */
.L_x_7721:
[----:B------:R-:W-:Y:S01]  /*8760*/  PLOP3.LUT P0, PT, PT, PT, PT, 0x80, 0x0 ;  /* 0x000000000000781c */ /* 0x000fe20003f0f070 */
[----:B------:R-:W-:Y:S02]  /*8770*/  FMUL.FTZ R33, R33, 16777216 ;  /* 0x4b80000021217820 */ /* 0x000fe40000410000 */
[----:B------:R-:W-:-:S05]  /*8780*/  FMUL.FTZ R10, R10, 16777216 ;  /* 0x4b8000000a0a7820 */ /* 0x000fca0000410000 */
.L_x_7722:
[----:B------:R-:W-:Y:S05]  /*8790*/  BSYNC B0 ;  /* 0x0000000000007941 */ /* 0x000fea0003800000 */
.L_x_7720:
        /* <DEDUP_REMOVED lines=33> */
.L_x_7733:
        /* <DEDUP_REMOVED lines=28> */
.L_x_7732:
        /* <DEDUP_REMOVED lines=20> */
.L_x_7737:
[----:B------:R-:W-:Y:S05]  /*8cb0*/  BSYNC B4 ;  /* 0x0000000000047941 */ /* 0x000fea0003800000 */
.L_x_7736:
        /* <DEDUP_REMOVED lines=18> */
.L_x_7739:
[----:B------:R-:W-:Y:S02]  /*8de0*/  ISETP.GE.AND P0, PT, R10, RZ, PT ;  /* 0x000000ff0a00720c */ /* 0x000fe40003f06270 */
[----:B------:R-:W-:-:S11]  /*8df0*/  MOV R3, 0x3fd774eb ;  /* 0x3fd774eb00037802 */ /* 0x000fd60000000f00 */
[----:B------:R-:W-:-:S04]  /*8e00*/  @P0 FFMA.FTZ R2, R3, 0.93318945169448852539, -R2 ;  /* 0x3f6ee58103020823 */ /* 0x000fc80000010802 */
[----:B------:R-:W-:Y:S02]  /*8e10*/  @!P0 FFMA.FTZ R2, R3, 0.93318945169448852539, R2 ;  /* 0x3f6ee58103028823 */ /* 0x000fe40000010002 */
.L_x_7740:
[----:B------:R-:W-:Y:S05]  /*8e20*/  BSYNC B0 ;  /* 0x0000000000007941 */ /* 0x000fea0003800000 */
.L_x_7738:
        /* <DEDUP_REMOVED lines=11> */
.L_x_7735:
        /* <DEDUP_REMOVED lines=17> */
.L_x_7742:
[----:B------:R-:W-:Y:S05]  /*8ff0*/  BSYNC B4 ;  /* 0x0000000000047941 */ /* 0x000fea0003800000 */
.L_x_7741:
        /* <DEDUP_REMOVED lines=18> */
.L_x_7744:
[----:B------:R-:W-:Y:S02]  /*9120*/  ISETP.GE.AND P0, PT, R10, RZ, PT ;  /* 0x000000ff0a00720c */ /* 0x000fe40003f06270 */
[----:B------:R-:W-:-:S11]  /*9130*/  MOV R3, 0x3fd774eb ;  /* 0x3fd774eb00037802 */ /* 0x000fd60000000f00 */
[----:B------:R-:W-:-:S04]  /*9140*/  @P0 FFMA.FTZ R2, R3, 0.93318945169448852539, -R2 ;  /* 0x3f6ee58103020823 */ /* 0x000fc80000010802 */
[----:B------:R-:W-:Y:S02]  /*9150*/  @!P0 FFMA.FTZ R2, R3, 0.93318945169448852539, R2 ;  /* 0x3f6ee58103028823 */ /* 0x000fe40000010002 */
.L_x_7745:
[----:B------:R-:W-:Y:S05]  /*9160*/  BSYNC B0 ;  /* 0x0000000000007941 */ /* 0x000fea0003800000 */
.L_x_7743:
        /* <DEDUP_REMOVED lines=10> */
.L_x_7734:
[----:B------:R-:W-:Y:S05]  /*9210*/  BSYNC B3 ;  /* 0x0000000000037941 */ /* 0x000fea0003800000 */
.L_x_7731:
[----:B------:R-:W-:-:S13]  /*9220*/  ISETP.NE.AND P0, PT, R11, RZ, PT ;  /* 0x000000ff0b00720c */ /* 0x000fda0003f05270 */
[----:B-1----:R-:W-:-:S05]  /*9230*/  @!P0 FADD.FTZ R24, -R24, -RZ ;  /* 0x800000ff18188221 */ /* 0x002fca0000010100 */
[----:B------:R-:W-:Y:S01]  /*9240*/  MOV R11, R24 ;  /* 0x00000018000b7202 */ /* 0x000fe20000000f00 */
[----:B------:R-:W-:Y:S05]  /*9250*/  BRA `(.L_x_7746) ;  /* 0x00000db000007947 */ /* 0x000fea0003800000 */
.L_x_7709:
[----:B------:R-:W-:Y:S02]  /*9260*/  FADD.FTZ R10, -R26, 6.1232342629258392722e-17 ;  /* 0x248d31321a0a7421 */ /* 0x000fe40000010100 */
[----:B------:R-:W-:Y:S02]  /*9270*/  FADD.FTZ R11, -R27, -RZ ;  /* 0x800000ff1b0b7221 */ /* 0x000fe40000010100 */
[----:B------:R-:W-:Y:S01]  /*9280*/  FADD.FTZ R10, R10, 1.5707963705062866211 ;  /* 0x3fc90fdb0a0a7421 */ /* 0x000fe20000010000 */
[----:B------:R-:W-:Y:S05]  /*9290*/  BRA `(.L_x_7746) ;  /* 0x00000d7000007947 */ /* 0x000fea0003800000 */
.L_x_7708:
[----:B------:R-:W-:Y:S01]  /*92a0*/  HFMA2.MMA R10, -RZ, RZ, 0, 0 ;  /* 0x00000000ff0a7435 */ /* 0x000fe200000001ff */
[----:B------:R-:W-:Y:S01]  /*92b0*/  FADD.FTZ R11, -R27, -RZ ;  /* 0x800000ff1b0b7221 */ /* 0x000fe20000010100 */
[----:B------:R-:W-:Y:S05]  /*92c0*/  BRA `(.L_x_7746) ;  /* 0x00000d4000007947 */ /* 0x000fea0003800000 */
.L_x_7707:
        /* <DEDUP_REMOVED lines=24> */
.L_x_7751:
[----:B------:R-:W-:Y:S05]  /*9450*/  BSYNC B4 ;  /* 0x0000000000047941 */ /* 0x000fea0003800000 */
.L_x_7750:
        /* <DEDUP_REMOVED lines=18> */
.L_x_7753:
[----:B------:R-:W-:Y:S02]  /*9580*/  ISETP.GE.AND P0, PT, R26, RZ, PT ;  /* 0x000000ff1a00720c */ /* 0x000fe40003f06270 */
[----:B------:R-:W-:-:S11]  /*9590*/  MOV R3, 0x3fd774eb ;  /* 0x3fd774eb00037802 */ /* 0x000fd60000000f00 */
[----:B------:R-:W-:-:S04]  /*95a0*/  @P0 FFMA.FTZ R2, R3, 0.93318945169448852539, -R2 ;  /* 0x3f6ee58103020823 */ /* 0x000fc80000010802 */
[----:B------:R-:W-:Y:S02]  /*95b0*/  @!P0 FFMA.FTZ R2, R3, 0.93318945169448852539, R2 ;  /* 0x3f6ee58103028823 */ /* 0x000fe40000010002 */
.L_x_7754:
[----:B------:R-:W-:Y:S05]  /*95c0*/  BSYNC B0 ;  /* 0x0000000000007941 */ /* 0x000fea0003800000 */
.L_x_7752:
        /* <DEDUP_REMOVED lines=13> */
.L_x_7749:
        /* <DEDUP_REMOVED lines=12> */
.L_x_7757:
[----:B------:R-:W-:Y:S05]  /*9760*/  BSYNC B4 ;  /* 0x0000000000047941 */ /* 0x000fea0003800000 */
.L_x_7756:
        /* <DEDUP_REMOVED lines=18> */
.L_x_7759:
[----:B------:R-:W-:Y:S02]  /*9890*/  ISETP.GE.AND P0, PT, R26, RZ, PT ;  /* 0x000000ff1a00720c */ /* 0x000fe40003f06270 */
[----:B------:R-:W-:-:S11]  /*98a0*/  MOV R3, 0x3fd774eb ;  /* 0x3fd774eb00037802 */ /* 0x000fd60000000f00 */
[----:B------:R-:W-:-:S04]  /*98b0*/  @P0 FFMA.FTZ R2, R3, 0.93318945169448852539, -R2 ;  /* 0x3f6ee58103020823 */ /* 0x000fc80000010802 */
[----:B------:R-:W-:Y:S02]  /*98c0*/  @!P0 FFMA.FTZ R2, R3, 0.93318945169448852539, R2 ;  /* 0x3f6ee58103028823 */ /* 0x000fe40000010002 */
.L_x_7760:
[----:B------:R-:W-:Y:S05]  /*98d0*/  BSYNC B0 ;  /* 0x0000000000007941 */ /* 0x000fea0003800000 */
.L_x_7758:
        /* <DEDUP_REMOVED lines=27> */
.L_x_7748:
        /* <DEDUP_REMOVED lines=33> */
.L_x_7762:
[----:B------:R-:W-:Y:S05]  /*9ca0*/  BSYNC B4 ;  /* 0x0000000000047941 */ /* 0x000fea0003800000 */
.L_x_7761:
        /* <DEDUP_REMOVED lines=18> */
.L_x_7764:
[----:B------:R-:W-:Y:S02]  /*9dd0*/  ISETP.GE.AND P0, PT, R26, RZ, PT ;  /* 0x000000ff1a00720c */ /* 0x000fe40003f06270 */
[----:B------:R-:W-:-:S11]  /*9de0*/  MOV R3, 0x3fd774eb ;  /* 0x3fd774eb00037802 */ /* 0x000fd60000000f00 */
[----:B------:R-:W-:-:S04]  /*9df0*/  @P0 FFMA.FTZ R2, R3, 0.93318945169448852539, -R2 ;  /* 0x3f6ee58103020823 */ /* 0x000fc80000010802 */
[----:B------:R-:W-:Y:S02]  /*9e00*/  @!P0 FFMA.FTZ R2, R3, 0.93318945169448852539, R2 ;  /* 0x3f6ee58103028823 */ /* 0x000fe40000010002 */
.L_x_7765:
[----:B------:R-:W-:Y:S05]  /*9e10*/  BSYNC B0 ;  /* 0x0000000000007941 */ /* 0x000fea0003800000 */
.L_x_7763:
        /* <DEDUP_REMOVED lines=10> */
.L_x_7755:
[----:B------:R-:W-:Y:S05]  /*9ec0*/  BSYNC B3 ;  /* 0x0000000000037941 */ /* 0x000fea0003800000 */
.L_x_7747:
[----:B------:R-:W-:Y:S01]  /*9ed0*/  ISETP.NE.AND P0, PT, R11, RZ, PT ;  /* 0x000000ff0b00720c */ /* 0x000fe20003f05270 */
[----:B------:R-:W-:Y:S02]  /*9ee0*/  FADD.FTZ R11, R25, 0.69314718246459960938 ;  /* 0x3f317218190b7421 */ /* 0x000fe40000010000 */
[----:B------:R-:W-:-:S10]  /*9ef0*/  FADD.FTZ R10, |R2|, -RZ ;  /* 0x800000ff020a7221 */ /* 0x000fd40000010200 */
[----:B------:R-:W-:Y:S01]  /*9f00*/  @!P0 FADD.FTZ R11, -R11, -RZ ;  /* 0x800000ff0b0b8221 */ /* 0x000fe20000010100 */
[----:B------:R-:W-:Y:S05]  /*9f10*/  BRA `(.L_x_7746) ;  /* 0x000000f000007947 */ /* 0x000fea0003800000 */
.L_x_7706:
        /* <DEDUP_REMOVED lines=15> */
.L_x_7746:
[----:B------:R-:W-:Y:S05]  /*a010*/  BSYNC B2 ;  /* 0x0000000000027941 */ /* 0x000fea0003800000 */
.L_x_7705:
        /* <DEDUP_REMOVED lines=108> */
.L_x_7774:
        /* <DEDUP_REMOVED lines=10> */
.L_x_7776:
[----:B------:R-:W-:-:S04]  /*a780*/  FADD.FTZ R2, -R3, R6 ;  /* 0x0000000603027221 */ /* 0x000fc80000010100 */
[----:B------:R-:W-:Y:S02]  /*a790*/  FMUL.FTZ R2, R2, 0.5 ;  /* 0x3f00000002027820 */ /* 0x000fe40000410000 */
.L_x_7777:
[----:B------:R-:W-:Y:S05]  /*a7a0*/  BSYNC B1 ;  /* 0x0000000000017941 */ /* 0x000fea0003800000 */
.L_x_7775:
        /* <DEDUP_REMOVED lines=11> */
.L_x_7779:
[----:B------:R-:W-:-:S04]  /*a860*/  FADD.FTZ R7, R5, -R26 ;  /* 0x8000001a05077221 */ /* 0x000fc80000010000 */
[----:B------:R-:W-:Y:S02]  /*a870*/  FMUL.FTZ R7, R7, 0.5 ;  /* 0x3f00000007077820 */ /* 0x000fe40000410000 */
.L_x_7780:
[----:B------:R-:W-:Y:S05]  /*a880*/  BSYNC B1 ;  /* 0x0000000000017941 */ /* 0x000fea0003800000 */
.L_x_7778:
        /* <DEDUP_REMOVED lines=35> */
.L_x_7773:
[----:B------:R0:W1:Y:S02]  /*aac0*/  MUFU.SQRT R26, R27 ;  /* 0x0000001b001a7308 */ /* 0x0000640000002000 */
.L_x_7772:
[----:B------:R-:W-:Y:S05]  /*aad0*/  BSYNC B0 ;  /* 0x0000000000007941 */ /* 0x000fea0003800000 */
.L_x_7771:
        /* <DEDUP_REMOVED lines=24> */
.L_x_7787:
[----:B------:R-:W-:-:S04]  /*ac60*/  FADD.FTZ R3, -R3, R6 ;  /* 0x0000000603037221 */ /* 0x000fc80000010100 */
[----:B------:R-:W-:Y:S02]  /*ac70*/  FMUL.FTZ R3, R3, 0.5 ;  /* 0x3f00000003037820 */ /* 0x000fe40000410000 */
.L_x_7788:
[----:B------:R-:W-:Y:S05]  /*ac80*/  BSYNC B1 ;  /* 0x0000000000017941 */ /* 0x000fea0003800000 */
.L_x_7786:
        /* <DEDUP_REMOVED lines=10> */
.L_x_7790:
[----:B------:R-:W-:-:S04]  /*ad30*/  FADD.FTZ R4, -R4, R5 ;  /* 0x0000000504047221 */ /* 0x000fc80000010100 */
[----:B------:R-:W-:Y:S02]  /*ad40*/  FMUL.FTZ R4, R4, 0.5 ;  /* 0x3f00000004047820 */ /* 0x000fe40000410000 */
.L_x_7791:
[----:B------:R-:W-:Y:S05]  /*ad50*/  BSYNC B1 ;  /* 0x0000000000017941 */ /* 0x000fea0003800000 */
.L_x_7789:
[----:B------:R-:W-:Y:S01]  /*ad60*/  FADD.FTZ R4, R4, R3 ;  /* 0x0000000304047221 */ /* 0x000fe20000010000 */
[----:B------:R-:W-:Y:S01]  /*ad70*/  PLOP3.LUT P0, PT, PT, PT, PT, 0x80, 0x0 ;  /* 0x000000000000781c */ /* 0x000fe20003f0f070 */
[----:B------:R-:W-:-:S04]  /*ad80*/  FADD.FTZ R33, R24, R33 ;  /* 0x0000002118217221 */ /* 0x000fc80000010000 */
[----:B------:R-:W-:-:S06]  /*ad90*/  FMUL.FTZ R33, R33, R4 ;  /* 0x0000000421217220 */ /* 0x000fcc0000410000 */
[----:B------:R-:W2:Y:S01]  /*ada0*/  MUFU.SQRT R33, R33 ;  /* 0x0000002100217308 */ /* 0x000ea20000002000 */
[----:B------:R-:W-:Y:S05]  /*adb0*/  BRA `(.L_x_7783) ;  /* 0x000001a000007947 */ /* 0x000fea0003800000 */
.L_x_7785:
        /* <DEDUP_REMOVED lines=15> */
.L_x_7784:
        /* <DEDUP_REMOVED lines=8> */
.L_x_7782:
[----:B------:R-:W-:Y:S01]  /*af30*/  PLOP3.LUT P0, PT, PT, PT, PT, 0x80, 0x0 ;  /* 0x000000000000781c */ /* 0x000fe20003f0f070 */
[----:B------:R-:W-:Y:S02]  /*af40*/  FMUL.FTZ R33, R33, 16777216 ;  /* 0x4b80000021217820 */ /* 0x000fe40000410000 */
[----:B------:R-:W-:-:S05]  /*af50*/  FMUL.FTZ R24, R24, 16777216 ;  /* 0x4b80000018187820 */ /* 0x000fca0000410000 */
.L_x_7783:
[----:B------:R-:W-:Y:S05]  /*af60*/  BSYNC B0 ;  /* 0x0000000000007941 */ /* 0x000fea0003800000 */
.L_x_7781:
        /* <DEDUP_REMOVED lines=33> */
.L_x_7794:
        /* <DEDUP_REMOVED lines=28> */
.L_x_7793:
        /* <DEDUP_REMOVED lines=19> */
[----:B01----:R-:W-:Y:S05]  /*b470*/  CALL.REL.NOINC `($__internal_10_$__cuda_sm3x_div_rn_ftz_f32_slowpath) ;  /* 0x0001d46000007944 */ /* 0x003fea0003c00000 */
.L_x_7798:
[----:B------:R-:W-:Y:S05]  /*b480*/  BSYNC B4 ;  /* 0x0000000000047941 */ /* 0x000fea0003800000 */
.L_x_7797:
        /* <DEDUP_REMOVED lines=18> */
.L_x_7800:
[----:B------:R-:W-:Y:S02]  /*b5b0*/  ISETP.GE.AND P0, PT, R24, RZ, PT ;  /* 0x000000ff1800720c */ /* 0x000fe40003f06270 */
[----:B------:R-:W-:-:S11]  /*b5c0*/  MOV R3, 0x3fd774eb ;  /* 0x3fd774eb00037802 */ /* 0x000fd60000000f00 */
[----:B------:R-:W-:-:S04]  /*b5d0*/  @P0 FFMA.FTZ R2, R3, 0.93318945169448852539, -R2 ;  /* 0x3f6ee58103020823 */ /* 0x000fc80000010802 */
[----:B------:R-:W-:Y:S02]  /*b5e0*/  @!P0 FFMA.FTZ R2, R3, 0.93318945169448852539, R2 ;  /* 0x3f6ee58103028823 */ /* 0x000fe40000010002 */
.L_x_7801:
[----:B------:R-:W-:Y:S05]  /*b5f0*/  BSYNC B0 ;  /* 0x0000000000007941 */ /* 0x000fea0003800000 */
.L_x_7799:
        /* <DEDUP_REMOVED lines=11> */
.L_x_7796:
        /* <DEDUP_REMOVED lines=17> */
.L_x_7803:
[----:B------:R-:W-:Y:S05]  /*b7c0*/  BSYNC B4 ;  /* 0x0000000000047941 */ /* 0x000fea0003800000 */
.L_x_7802:
        /* <DEDUP_REMOVED lines=18> */
.L_x_7805:
[----:B------:R-:W-:Y:S02]  /*b8f0*/  ISETP.GE.AND P0, PT, R24, RZ, PT ;  /* 0x000000ff1800720c */ /* 0x000fe40003f06270 */
[----:B------:R-:W-:-:S11]  /*b900*/  MOV R3, 0x3fd774eb ;  /* 0x3fd774eb00037802 */ /* 0x000fd60000000f00 */
[----:B------:R-:W-:-:S04]  /*b910*/  @P0 FFMA.FTZ R2, R3, 0.93318945169448852539, -R2 ;  /* 0x3f6ee58103020823 */ /* 0x000fc80000010802 */
[----:B------:R-:W-:Y:S02]  /*b920*/  @!P0 FFMA.FTZ R2, R3, 0.93318945169448852539, R2 ;  /* 0x3f6ee58103028823 */ /* 0x000fe40000010002 */
.L_x_7806:
[----:B------:R-:W-:Y:S05]  /*b930*/  BSYNC B0 ;  /* 0x0000000000007941 */ /* 0x000fea0003800000 */
.L_x_7804:
        /* <DEDUP_REMOVED lines=10> */
.L_x_7795:
[----:B------:R-:W-:Y:S05]  /*b9e0*/  BSYNC B3 ;  /* 0x0000000000037941 */ /* 0x000fea0003800000 */
.L_x_7792:
[----:B------:R-:W-:-:S13]  /*b9f0*/  ISETP.NE.AND P0, PT, R25, RZ, PT ;  /* 0x000000ff1900720c */ /* 0x000fda0003f05270 */
[----:B-1----:R-:W-:-:S05]  /*ba00*/  @!P0 FADD.FTZ R26, -R26, -RZ ;  /* 0x800000ff1a1a8221 */ /* 0x002fca0000010100 */
[----:B------:R-:W-:Y:S01]  /*ba10*/  MOV R25, R26 ;  /* 0x0000001a00197202 */ /* 0x000fe20000000f00 */
[----:B------:R-:W-:Y:S05]  /*ba20*/  BRA `(.L_x_7807) ;  /* 0x00000db000007947 */ /* 0x000fea0003800000 */
.L_x_7770:
[----:B------:R-:W-:Y:S02]  /*ba30*/  FADD.FTZ R20, -R20, 6.1232342629258392722e-17 ;  /* 0x248d313214147421 */ /* 0x000fe40000010100 */
[----:B------:R-:W-:Y:S02]  /*ba40*/  FADD.FTZ R25, -R21, -RZ ;  /* 0x800000ff15197221 */ /* 0x000fe40000010100 */
[----:B------:R-:W-:Y:S01]  /*ba50*/  FADD.FTZ R24, R20, 1.5707963705062866211 ;  /* 0x3fc90fdb14187421 */ /* 0x000fe20000010000 */
[----:B------:R-:W-:Y:S05]  /*ba60*/  BRA `(.L_x_7807) ;  /* 0x00000d7000007947 */ /* 0x000fea0003800000 */
.L_x_7769:
[----:B------:R-:W-:Y:S01]  /*ba70*/  HFMA2.MMA R24, -RZ, RZ, 0, 0 ;  /* 0x00000000ff187435 */ /* 0x000fe200000001ff */
[----:B------:R-:W-:Y:S01]  /*ba80*/  FADD.FTZ R25, -R21, -RZ ;  /* 0x800000ff15197221 */ /* 0x000fe20000010100 */
[----:B------:R-:W-:Y:S05]  /*ba90*/  BRA `(.L_x_7807) ;  /* 0x00000d4000007947 */ /* 0x000fea0003800000 */
.L_x_7768:
        /* <DEDUP_REMOVED lines=24> */
.L_x_7812:
[----:B------:R-:W-:Y:S05]  /*bc20*/  BSYNC B4 ;  /* 0x0000000000047941 */ /* 0x000fea0003800000 */
.L_x_7811:
        /* <DEDUP_REMOVED lines=18> */
.L_x_7814:
[----:B------:R-:W-:Y:S02]  /*bd50*/  ISETP.GE.AND P0, PT, R20, RZ, PT ;  /* 0x000000ff1400720c */ /* 0x000fe40003f06270 */
[----:B------:R-:W-:-:S11]  /*bd60*/  MOV R3, 0x3fd774eb ;  /* 0x3fd774eb00037802 */ /* 0x000fd60000000f00 */
[----:B------:R-:W-:-:S04]  /*bd70*/  @P0 FFMA.FTZ R2, R3, 0.93318945169448852539, -R2 ;  /* 0x3f6ee58103020823 */ /* 0x000fc80000010802 */
[----:B------:R-:W-:Y:S02]  /*bd80*/  @!P0 FFMA.FTZ R2, R3, 0.93318945169448852539, R2 ;  /* 0x3f6ee58103028823 */ /* 0x000fe40000010002 */
.L_x_7815:
[----:B------:R-:W-:Y:S05]  /*bd90*/  BSYNC B0 ;  /* 0x0000000000007941 */ /* 0x000fea0003800000 */
.L_x_7813:
        /* <DEDUP_REMOVED lines=13> */
.L_x_7810:
        /* <DEDUP_REMOVED lines=12> */
.L_x_7818:
[----:B------:R-:W-:Y:S05]  /*bf30*/  BSYNC B4 ;  /* 0x0000000000047941 */ /* 0x000fea0003800000 */
.L_x_7817:
        /* <DEDUP_REMOVED lines=18> */
.L_x_7820:
[----:B------:R-:W-:Y:S02]  /*c060*/  ISETP.GE.AND P0, PT, R20, RZ, PT ;  /* 0x000000ff1400720c */ /* 0x000fe40003f06270 */
[----:B------:R-:W-:-:S11]  /*c070*/  MOV R3, 0x3fd774eb ;  /* 0x3fd774eb00037802 */ /* 0x000fd60000000f00 */
[----:B------:R-:W-:-:S04]  /*c080*/  @P0 FFMA.FTZ R2, R3, 0.93318945169448852539, -R2 ;  /* 0x3f6ee58103020823 */ /* 0x000fc80000010802 */
[----:B------:R-:W-:Y:S02]  /*c090*/  @!P0 FFMA.FTZ R2, R3, 0.93318945169448852539, R2 ;  /* 0x3f6ee58103028823 */ /* 0x000fe40000010002 */
.L_x_7821:
[----:B------:R-:W-:Y:S05]  /*c0a0*/  BSYNC B0 ;  /* 0x0000000000007941 */ /* 0x000fea0003800000 */
.L_x_7819:
        /* <DEDUP_REMOVED lines=27> */
.L_x_7809:
        /* <DEDUP_REMOVED lines=33> */
.L_x_7823:
[----:B------:R-:W-:Y:S05]  /*c470*/  BSYNC B4 ;  /* 0x0000000000047941 */ /* 0x000fea0003800000 */
.L_x_7822:
        /* <DEDUP_REMOVED lines=18> */
.L_x_7825:
[----:B------:R-:W-:Y:S02]  /*c5a0*/  ISETP.GE.AND P0, PT, R20, RZ, PT ;  /* 0x000000ff1400720c */ /* 0x000fe40003f06270 */
[----:B------:R-:W-:-:S11]  /*c5b0*/  MOV R3, 0x3fd774eb ;  /* 0x3fd774eb00037802 */ /* 0x000fd60000000f00 */
[----:B------:R-:W-:-:S04]  /*c5c0*/  @P0 FFMA.FTZ R2, R3, 0.93318945169448852539, -R2 ;  /* 0x3f6ee58103020823 */ /* 0x000fc80000010802 */
[----:B------:R-:W-:Y:S02]  /*c5d0*/  @!P0 FFMA.FTZ R2, R3, 0.93318945169448852539, R2 ;  /* 0x3f6ee58103028823 */ /* 0x000fe40000010002 */
.L_x_7826:
[----:B------:R-:W-:Y:S05]  /*c5e0*/  BSYNC B0 ;  /* 0x0000000000007941 */ /* 0x000fea0003800000 */
.L_x_7824:
        /* <DEDUP_REMOVED lines=10> */
.L_x_7816:
[----:B------:R-:W-:Y:S05]  /*c690*/  BSYNC B3 ;  /* 0x0000000000037941 */ /* 0x000fea0003800000 */
.L_x_7808:
[----:B------:R-:W-:Y:S01]  /*c6a0*/  ISETP.NE.AND P0, PT, R25, RZ, PT ;  /* 0x000000ff1900720c */ /* 0x000fe20003f05270 */
[----:B------:R-:W-:Y:S02]  /*c6b0*/  FADD.FTZ R25, R27, 0.69314718246459960938 ;  /* 0x3f3172181b197421 */ /* 0x000fe40000010000 */
[----:B------:R-:W-:-:S10]  /*c6c0*/  FADD.FTZ R24, |R2|, -RZ ;  /* 0x800000ff02187221 */ /* 0x000fd40000010200 */
[----:B------:R-:W-:Y:S01]  /*c6d0*/  @!P0 FADD.FTZ R25, -R25, -RZ ;  /* 0x800000ff19198221 */ /* 0x000fe20000010100 */
[----:B------:R-:W-:Y:S05]  /*c6e0*/  BRA `(.L_x_7807) ;  /* 0x000000f000007947 */ /* 0x000fea0003800000 */
.L_x_7767:
        /* <DEDUP_REMOVED lines=15> */
.L_x_7807:
[----:B------:R-:W-:Y:S05]  /*c7e0*/  BSYNC B2 ;  /* 0x0000000000027941 */ /* 0x000fea0003800000 */
.L_x_7766:
        /* <DEDUP_REMOVED lines=108> */
.L_x_7835:
        /* <DEDUP_REMOVED lines=10> */
.L_x_7837:
[----:B------:R-:W-:-:S04]  /*cf50*/  FADD.FTZ R2, -R3, R6 ;  /* 0x0000000603027221 */ /* 0x000fc80000010100 */
[----:B------:R-:W-:Y:S02]  /*cf60*/  FMUL.FTZ R2, R2, 0.5 ;  /* 0x3f00000002027820 */ /* 0x000fe40000410000 */
.L_x_7838:
[----:B------:R-:W-:Y:S05]  /*cf70*/  BSYNC B1 ;  /* 0x0000000000017941 */ /* 0x000fea0003800000 */
.L_x_7836:
        /* <DEDUP_REMOVED lines=11> */
.L_x_7840:
[----:B------:R-:W-:-:S04]  /*d030*/  FADD.FTZ R7, R5, -R28 ;  /* 0x8000001c05077221 */ /* 0x000fc80000010000 */
[----:B------:R-:W-:Y:S02]  /*d040*/  FMUL.FTZ R7, R7, 0.5 ;  /* 0x3f00000007077820 */ /* 0x000fe40000410000 */
.L_x_7841:
[----:B------:R-:W-:Y:S05]  /*d050*/  BSYNC B1 ;  /* 0x0000000000017941 */ /* 0x000fea0003800000 */
.L_x_7839:
        /* <DEDUP_REMOVED lines=35> */
.L_x_7834:
[----:B------:R0:W1:Y:S02]  /*d290*/  MUFU.SQRT R27, R21 ;  /* 0x00000015001b7308 */ /* 0x0000640000002000 */
.L_x_7833:
[----:B------:R-:W-:Y:S05]  /*d2a0*/  BSYNC B0 ;  /* 0x0000000000007941 */ /* 0x000fea0003800000 */
.L_x_7832:
        /* <DEDUP_REMOVED lines=24> */
.L_x_7848:
[----:B------:R-:W-:-:S04]  /*d430*/  FADD.FTZ R3, -R3, R6 ;  /* 0x0000000603037221 */ /* 0x000fc80000010100 */
[----:B------:R-:W-:Y:S02]  /*d440*/  FMUL.FTZ R3, R3, 0.5 ;  /* 0x3f00000003037820 */ /* 0x000fe40000410000 */
.L_x_7849:
[----:B------:R-:W-:Y:S05]  /*d450*/  BSYNC B1 ;  /* 0x0000000000017941 */ /* 0x000fea0003800000 */
.L_x_7847:
        /* <DEDUP_REMOVED lines=10> */
.L_x_7851:
[----:B------:R-:W-:-:S04]  /*d500*/  FADD.FTZ R4, -R4, R5 ;  /* 0x0000000504047221 */ /* 0x000fc80000010100 */
[----:B------:R-:W-:Y:S02]  /*d510*/  FMUL.FTZ R4, R4, 0.5 ;  /* 0x3f00000004047820 */ /* 0x000fe40000410000 */
.L_x_7852:
[----:B------:R-:W-:Y:S05]  /*d520*/  BSYNC B1 ;  /* 0x0000000000017941 */ /* 0x000fea0003800000 */
.L_x_7850:
[----:B------:R-:W-:Y:S01]  /*d530*/  FADD.FTZ R4, R4, R3 ;  /* 0x0000000304047221 */ /* 0x000fe20000010000 */
[----:B------:R-:W-:Y:S01]  /*d540*/  PLOP3.LUT P0, PT, PT, PT, PT, 0x80, 0x0 ;  /* 0x000000000000781c */ /* 0x000fe20003f0f070 */
[----:B------:R-:W-:-:S04]  /*d550*/  FADD.FTZ R33, R26, R33 ;  /* 0x000000211a217221 */ /* 0x000fc80000010000 */
[----:B------:R-:W-:-:S06]  /*d560*/  FMUL.FTZ R33, R33, R4 ;  /* 0x0000000421217220 */ /* 0x000fcc0000410000 */
[----:B------:R-:W2:Y:S01]  /*d570*/  MUFU.SQRT R33, R33 ;  /* 0x0000002100217308 */ /* 0x000ea20000002000 */
[----:B------:R-:W-:Y:S05]  /*d580*/  BRA `(.L_x_7844) ;  /* 0x000001a000007947 */ /* 0x000fea0003800000 */
.L_x_7846:
        /* <DEDUP_REMOVED lines=15> */
.L_x_7845:
        /* <DEDUP_REMOVED lines=8> */
.L_x_7843:
[----:B------:R-:W-:Y:S01]  /*d700*/  PLOP3.LUT P0, PT, PT, PT, PT, 0x80, 0x0 ;  /* 0x000000000000781c */ /* 0x000fe20003f0f070 */
[----:B------:R-:W-:Y:S02]  /*d710*/  FMUL.FTZ R33, R33, 16777216 ;  /* 0x4b80000021217820 */ /* 0x000fe40000410000 */
[----:B------:R-:W-:-:S05]  /*d720*/  FMUL.FTZ R26, R26, 16777216 ;  /* 0x4b8000001a1a7820 */ /* 0x000fca0000410000 */
.L_x_7844:
[----:B------:R-:W-:Y:S05]  /*d730*/  BSYNC B0 ;  /* 0x0000000000007941 */ /* 0x000fea0003800000 */
.L_x_7842:
        /* <DEDUP_REMOVED lines=33> */
.L_x_7855:
        /* <DEDUP_REMOVED lines=28> */
.L_x_7854:
        /* <DEDUP_REMOVED lines=20> */
.L_x_7859:
[----:B------:R-:W-:Y:S05]  /*dc50*/  BSYNC B4 ;  /* 0x0000000000047941 */ /* 0x000fea0003800000 */
.L_x_7858:
        /* <DEDUP_REMOVED lines=18> */
.L_x_7861:
[----:B------:R-:W-:Y:S02]  /*dd80*/  ISETP.GE.AND P0, PT, R26, RZ, PT ;  /* 0x000000ff1a00720c */ /* 0x000fe40003f06270 */
[----:B------:R-:W-:-:S11]  /*dd90*/  MOV R3, 0x3fd774eb ;  /* 0x3fd774eb00037802 */ /* 0x000fd60000000f00 */
[----:B------:R-:W-:-:S04]  /*dda0*/  @P0 FFMA.FTZ R2, R3, 0.93318945169448852539, -R2 ;  /* 0x3f6ee58103020823 */ /* 0x000fc80000010802 */
[----:B------:R-:W-:Y:S02]  /*ddb0*/  @!P0 FFMA.FTZ R2, R3, 0.93318945169448852539, R2 ;  /* 0x3f6ee58103028823 */ /* 0x000fe40000010002 */
.L_x_7862:
[----:B------:R-:W-:Y:S05]  /*ddc0*/  BSYNC B0 ;  /* 0x0000000000007941 */ /* 0x000fea0003800000 */
.L_x_7860:
        /* <DEDUP_REMOVED lines=11> */
.L_x_7857:
        /* <DEDUP_REMOVED lines=17> */
.L_x_7864:
[----:B------:R-:W-:Y:S05]  /*df90*/  BSYNC B4 ;  /* 0x0000000000047941 */ /* 0x000fea0003800000 */
.L_x_7863:
        /* <DEDUP_REMOVED lines=18> */
.L_x_7866:
[----:B------:R-:W-:Y:S02]  /*e0c0*/  ISETP.GE.AND P0, PT, R26, RZ, PT ;  /* 0x000000ff1a00720c */ /* 0x000fe40003f06270 */
[----:B------:R-:W-:-:S11]  /*e0d0*/  MOV R3, 0x3fd774eb ;  /* 0x3fd774eb00037802 */ /* 0x000fd60000000f00 */
[----:B------:R-:W-:-:S04]  /*e0e0*/  @P0 FFMA.FTZ R2, R3, 0.93318945169448852539, -R2 ;  /* 0x3f6ee58103020823 */ /* 0x000fc80000010802 */
[----:B------:R-:W-:Y:S02]  /*e0f0*/  @!P0 FFMA.FTZ R2, R3, 0.93318945169448852539, R2 ;  /* 0x3f6ee58103028823 */ /* 0x000fe40000010002 */
.L_x_7867:
[----:B------:R-:W-:Y:S05]  /*e100*/  BSYNC B0 ;  /* 0x0000000000007941 */ /* 0x000fea0003800000 */
.L_x_7865:
        /* <DEDUP_REMOVED lines=10> */
.L_x_7856:
[----:B------:R-:W-:Y:S05]  /*e1b0*/  BSYNC B3 ;  /* 0x0000000000037941 */ /* 0x000fea0003800000 */
.L_x_7853:
[----:B------:R-:W-:-:S13]  /*e1c0*/  ISETP.NE.AND P0, PT, R20, RZ, PT ;  /* 0x000000ff1400720c */ /* 0x000fda0003f05270 */
[----:B-1----:R-:W-:Y:S01]  /*e1d0*/  @!P0 FADD.FTZ R27, -R27, -RZ ;  /* 0x800000ff1b1b8221 */ /* 0x002fe20000010100 */
[----:B------:R-:W-:Y:S05]  /*e1e0*/  BRA `(.L_x_7868) ;  /* 0x00000db000007947 */ /* 0x000fea0003800000 */
.L_x_7831:
[----:B------:R-:W-:Y:S02]  /*e1f0*/  FADD.FTZ R22, -R22, 6.1232342629258392722e-17 ;  /* 0x248d313216167421 */ /* 0x000fe40000010100 */
[----:B0-----:R-:W-:Y:S02]  /*e200*/  FADD.FTZ R27, -R23, -RZ ;  /* 0x800000ff171b7221 */ /* 0x001fe40000010100 */
[----:B------:R-:W-:Y:S01]  /*e210*/  FADD.FTZ R26, R22, 1.5707963705062866211 ;  /* 0x3fc90fdb161a7421 */ /* 0x000fe20000010000 */
[----:B------:R-:W-:Y:S05]  /*e220*/  BRA `(.L_x_7868) ;  /* 0x00000d7000007947 */ /* 0x000fea0003800000 */
.L_x_7830:
[----:B0-----:R-:W-:Y:S01]  /*e230*/  FADD.FTZ R27, -R23, -RZ ;  /* 0x800000ff171b7221 */ /* 0x001fe20000010100 */
[----:B------:R-:W-:Y:S01]  /*e240*/  MOV R26, RZ ;  /* 0x000000ff001a7202 */ /* 0x000fe20000000f00 */
[----:B------:R-:W-:Y:S05]  /*e250*/  BRA `(.L_x_7868) ;  /* 0x00000d4000007947 */ /* 0x000fea0003800000 */
.L_x_7829:
        /* <DEDUP_REMOVED lines=24> */
.L_x_7873:
[----:B------:R-:W-:Y:S05]  /*e3e0*/  BSYNC B4 ;  /* 0x0000000000047941 */ /* 0x000fea0003800000 */
.L_x_7872:
        /* <DEDUP_REMOVED lines=18> */
.L_x_7875:
[----:B------:R-:W-:Y:S02]  /*e510*/  ISETP.GE.AND P0, PT, R22, RZ, PT ;  /* 0x000000ff1600720c */ /* 0x000fe40003f06270 */
[----:B------:R-:W-:-:S11]  /*e520*/  MOV R3, 0x3fd774eb ;  /* 0x3fd774eb00037802 */ /* 0x000fd60000000f00 */
[----:B------:R-:W-:-:S04]  /*e530*/  @P0 FFMA.FTZ R2, R3, 0.93318945169448852539, -R2 ;  /* 0x3f6ee58103020823 */ /* 0x000fc80000010802 */
[----:B------:R-:W-:Y:S02]  /*e540*/  @!P0 FFMA.FTZ R2, R3, 0.93318945169448852539, R2 ;  /* 0x3f6ee58103028823 */ /* 0x000fe40000010002 */
.L_x_7876:
[----:B------:R-:W-:Y:S05]  /*e550*/  BSYNC B0 ;  /* 0x0000000000007941 */ /* 0x000fea0003800000 */
.L_x_7874:
        /* <DEDUP_REMOVED lines=13> */
.L_x_7871:
        /* <DEDUP_REMOVED lines=12> */
.L_x_7879:
[----:B------:R-:W-:Y:S05]  /*e6f0*/  BSYNC B4 ;  /* 0x0000000000047941 */ /* 0x000fea0003800000 */
.L_x_7878:
        /* <DEDUP_REMOVED lines=18> */
.L_x_7881:
[----:B------:R-:W-:Y:S02]  /*e820*/  ISETP.GE.AND P0, PT, R22, RZ, PT ;  /* 0x000000ff1600720c */ /* 0x000fe40003f06270 */
[----:B------:R-:W-:-:S11]  /*e830*/  MOV R3, 0x3fd774eb ;  /* 0x3fd774eb00037802 */ /* 0x000fd60000000f00 */
[----:B------:R-:W-:-:S04]  /*e840*/  @P0 FFMA.FTZ R2, R3, 0.93318945169448852539, -R2 ;  /* 0x3f6ee58103020823 */ /* 0x000fc80000010802 */
[----:B------:R-:W-:Y:S02]  /*e850*/  @!P0 FFMA.FTZ R2, R3, 0.93318945169448852539, R2 ;  /* 0x3f6ee58103028823 */ /* 0x000fe40000010002 */
.L_x_7882:
[----:B------:R-:W-:Y:S05]  /*e860*/  BSYNC B0 ;  /* 0x0000000000007941 */ /* 0x000fea0003800000 */
.L_x_7880:
        /* <DEDUP_REMOVED lines=27> */
.L_x_7870:
        /* <DEDUP_REMOVED lines=32> */
[----:B---3--:R-:W-:Y:S05]  /*ec20*/  CALL.REL.NOINC `($__internal_10_$__cuda_sm3x_div_rn_ftz_f32_slowpath) ;  /* 0x00019cb000007944 */ /* 0x008fea0003c00000 */
.L_x_7884:
[----:B------:R-:W-:Y:S05]  /*ec30*/  BSYNC B4 ;  /* 0x0000000000047941 */ /* 0x000fea0003800000 */
.L_x_7883:
        /* <DEDUP_REMOVED lines=18> */
.L_x_7886:
[----:B------:R-:W-:Y:S02]  /*ed60*/  ISETP.GE.AND P0, PT, R22, RZ, PT ;  /* 0x000000ff1600720c */ /* 0x000fe40003f06270 */
[----:B------:R-:W-:-:S11]  /*ed70*/  MOV R3, 0x3fd774eb ;  /* 0x3fd774eb00037802 */ /* 0x000fd60000000f00 */
[----:B------:R-:W-:-:S04]  /*ed80*/  @P0 FFMA.FTZ R2, R3, 0.93318945169448852539, -R2 ;  /* 0x3f6ee58103020823 */ /* 0x000fc80000010802 */
[----:B------:R-:W-:Y:S02]  /*ed90*/  @!P0 FFMA.FTZ R2, R3, 0.93318945169448852539, R2 ;  /* 0x3f6ee58103028823 */ /* 0x000fe40000010002 */
.L_x_7887:
[----:B------:R-:W-:Y:S05]  /*eda0*/  BSYNC B0 ;  /* 0x0000000000007941 */ /* 0x000fea0003800000 */
.L_x_7885:
        /* <DEDUP_REMOVED lines=10> */
.L_x_7877:
[----:B------:R-:W-:Y:S05]  /*ee50*/  BSYNC B3 ;  /* 0x0000000000037941 */ /* 0x000fea0003800000 */
.L_x_7869:
[----:B------:R-:W-:Y:S01]  /*ee60*/  ISETP.NE.AND P0, PT, R20, RZ, PT ;  /* 0x000000ff1400720c */ /* 0x000fe20003f05270 */
[----:B------:R-:W-:Y:S02]  /*ee70*/  FADD.FTZ R27, R32, 0.69314718246459960938 ;  /* 0x3f317218201b7421 */ /* 0x000fe40000010000 */
[----:B------:R-:W-:-:S10]  /*ee80*/  FADD.FTZ R26, |R2|, -RZ ;  /* 0x800000ff021a7221 */ /* 0x000fd40000010200 */
[----:B------:R-:W-:Y:S01]  /*ee90*/  @!P0 FADD.FTZ R27, -R27, -RZ ;  /* 0x800000ff1b1b8221 */ /* 0x000fe20000010100 */
[----:B------:R-:W-:Y:S05]  /*eea0*/  BRA `(.L_x_7868) ;  /* 0x000000f000007947 */ /* 0x000fea0003800000 */
.L_x_7828:
        /* <DEDUP_REMOVED lines=15> */
.L_x_7868:
[----:B------:R-:W-:Y:S05]  /*efa0*/  BSYNC B2 ;  /* 0x0000000000027941 */ /* 0x000fea0003800000 */
.L_x_7827:
        /* <DEDUP_REMOVED lines=108> */
.L_x_7896:
        /* <DEDUP_REMOVED lines=10> */
.L_x_7898:
[----:B------:R-:W-:-:S04]  /*f710*/  FADD.FTZ R2, -R3, R6 ;  /* 0x0000000603027221 */ /* 0x000fc80000010100 */
[----:B------:R-:W-:Y:S02]  /*f720*/  FMUL.FTZ R2, R2, 0.5 ;  /* 0x3f00000002027820 */ /* 0x000fe40000410000 */
.L_x_7899:
[----:B------:R-:W-:Y:S05]  /*f730*/  BSYNC B1 ;  /* 0x0000000000017941 */ /* 0x000fea0003800000 */
.L_x_7897:
        /* <DEDUP_REMOVED lines=11> */
.L_x_7901:
[----:B------:R-:W-:-:S04]  /*f7f0*/  FADD.FTZ R7, R5, -R22 ;  /* 0x8000001605077221 */ /* 0x000fc80000010000 */
[----:B------:R-:W-:Y:S02]  /*f800*/  FMUL.FTZ R7, R7, 0.5 ;  /* 0x3f00000007077820 */ /* 0x000fe40000410000 */
.L_x_7902:
[----:B------:R-:W-:Y:S05]  /*f810*/  BSYNC B1 ;  /* 0x0000000000017941 */ /* 0x000fea0003800000 */
.L_x_7900:
        /* <DEDUP_REMOVED lines=35> */
.L_x_7895:
[----:B------:R0:W1:Y:S02]  /*fa50*/  MUFU.SQRT R22, R23 ;  /* 0x0000001700167308 */ /* 0x0000640000002000 */
.L_x_7894:
[----:B------:R-:W-:Y:S05]  /*fa60*/  BSYNC B0 ;  /* 0x0000000000007941 */ /* 0x000fea0003800000 */
.L_x_7893:
        /* <DEDUP_REMOVED lines=24> */
.L_x_7909:
[----:B------:R-:W-:-:S04]  /*fbf0*/  FADD.FTZ R3, -R3, R6 ;  /* 0x0000000603037221 */ /* 0x000fc80000010100 */
[----:B------:R-:W-:Y:S02]  /*fc00*/  FMUL.FTZ R3, R3, 0.5 ;  /* 0x3f00000003037820 */ /* 0x000fe40000410000 */
.L_x_7910:
[----:B------:R-:W-:Y:S05]  /*fc10*/  BSYNC B1 ;  /* 0x0000000000017941 */ /* 0x000fea0003800000 */
.L_x_7908:
        /* <DEDUP_REMOVED lines=10> */
.L_x_7912:
[----:B------:R-:W-:-:S04]  /*fcc0*/  FADD.FTZ R4, -R4, R5 ;  /* 0x0000000504047221 */ /* 0x000fc80000010100 */
[----:B------:R-:W-:Y:S02]  /*fcd0*/  FMUL.FTZ R4, R4, 0.5 ;  /* 0x3f00000004047820 */ /* 0x000fe40000410000 */
.L_x_7913:
[----:B------:R-:W-:Y:S05]  /*fce0*/  BSYNC B1 ;  /* 0x0000000000017941 */ /* 0x000fea0003800000 */
.L_x_7911:
[----:B------:R-:W-:Y:S01]  /*fcf0*/  FADD.FTZ R4, R4, R3 ;  /* 0x0000000304047221 */ /* 0x000fe20000010000 */
[----:B------:R-:W-:Y:S01]  /*fd00*/  PLOP3.LUT P0, PT, PT, PT, PT, 0x80, 0x0 ;  /* 0x000000000000781c */ /* 0x000fe20003f0f070 */
[----:B------:R-:W-:-:S04]  /*fd10*/  FADD.FTZ R33, R20, R33 ;  /* 0x0000002114217221 */ /* 0x000fc80000010000 */
[----:B------:R-:W-:-:S06]  /*fd20*/  FMUL.FTZ R33, R33, R4 ;  /* 0x0000000421217220 */ /* 0x000fcc0000410000 */
[----:B------:R-:W2:Y:S01]  /*fd30*/  MUFU.SQRT R33, R33 ;  /* 0x0000002100217308 */ /* 0x000ea20000002000 */
[----:B------:R-:W-:Y:S05]  /*fd40*/  BRA `(.L_x_7905) ;  /* 0x000001a000007947 */ /* 0x000fea0003800000 */
.L_x_7907:
        /* <DEDUP_REMOVED lines=15> */
.L_x_7906:
        /* <DEDUP_REMOVED lines=8> */
.L_x_7904:
[----:B------:R-:W-:Y:S01]  /*fec0*/  PLOP3.LUT P0, PT, PT, PT, PT, 0x80, 0x0 ;  /* 0x000000000000781c */ /* 0x000fe20003f0f070 */
[----:B------:R-:W-:Y:S02]  /*fed0*/  FMUL.FTZ R33, R33, 16777216 ;  /* 0x4b80000021217820 */ /* 0x000fe40000410000 */
[----:B------:R-:W-:-:S05]  /*fee0*/  FMUL.FTZ R20, R20, 16777216 ;  /* 0x4b80000014147820 */ /* 0x000fca0000410000 */
.L_x_7905:
[----:B------:R-:W-:Y:S05]  /*fef0*/  BSYNC B0 ;  /* 0x0000000000007941 */ /* 0x000fea0003800000 */
.L_x_7903:
        /* <DEDUP_REMOVED lines=33> */
.L_x_7916:
        /* <DEDUP_REMOVED lines=28> */
.L_x_7915:
        /* <DEDUP_REMOVED lines=20> */
.L_x_7920:
[----:B------:R-:W-:Y:S05]  /*10410*/  BSYNC B4 ;  /* 0x0000000000047941 */ /* 0x000fea0003800000 */
.L_x_7919:
        /* <DEDUP_REMOVED lines=18> */
.L_x_7922:
[----:B------:R-:W-:Y:S02]  /*10540*/  ISETP.GE.AND P0, PT, R20, RZ, PT ;  /* 0x000000ff1400720c */ /* 0x000fe40003f06270 */
[----:B------:R-:W-:-:S11]  /*10550*/  MOV R3, 0x3fd774eb ;  /* 0x3fd774eb00037802 */ /* 0x000fd60000000f00 */
[----:B------:R-:W-:-:S04]  /*10560*/  @P0 FFMA.FTZ R2, R3, 0.93318945169448852539, -R2 ;  /* 0x3f6ee58103020823 */ /* 0x000fc80000010802 */
[----:B------:R-:W-:Y:S02]  /*10570*/  @!P0 FFMA.FTZ R2, R3, 0.93318945169448852539, R2 ;  /* 0x3f6ee58103028823 */ /* 0x000fe40000010002 */
.L_x_7923:
[----:B------:R-:W-:Y:S05]  /*10580*/  BSYNC B0 ;  /* 0x0000000000007941 */ /* 0x000fea0003800000 */
.L_x_7921:
        /* <DEDUP_REMOVED lines=11> */
.L_x_7918:
        /* <DEDUP_REMOVED lines=17> */
.L_x_7925:
[----:B------:R-:W-:Y:S05]  /*10750*/  BSYNC B4 ;  /* 0x0000000000047941 */ /* 0x000fea0003800000 */
.L_x_7924:
        /* <DEDUP_REMOVED lines=18> */
.L_x_7927:
[----:B------:R-:W-:Y:S02]  /*10880*/  ISETP.GE.AND P0, PT, R20, RZ, PT ;  /* 0x000000ff1400720c */ /* 0x000fe40003f06270 */
[----:B------:R-:W-:-:S11]  /*10890*/  MOV R3, 0x3fd774eb ;  /* 0x3fd774eb00037802 */ /* 0x000fd60000000f00 */
[----:B------:R-:W-:-:S04]  /*108a0*/  @P0 FFMA.FTZ R2, R3, 0.93318945169448852539, -R2 ;  /* 0x3f6ee58103020823 */ /* 0x000fc80000010802 */
[----:B------:R-:W-:Y:S02]  /*108b0*/  @!P0 FFMA.FTZ R2, R3, 0.93318945169448852539, R2 ;  /* 0x3f6ee58103028823 */ /* 0x000fe40000010002 */
.L_x_7928:
[----:B------:R-:W-:Y:S05]  /*108c0*/  BSYNC B0 ;  /* 0x0000000000007941 */ /* 0x000fea0003800000 */
.L_x_7926:
        /* <DEDUP_REMOVED lines=10> */
.L_x_7917:
[----:B------:R-:W-:Y:S05]  /*10970*/  BSYNC B3 ;  /* 0x0000000000037941 */ /* 0x000fea0003800000 */
.L_x_7914:
[----:B------:R-:W-:-:S13]  /*10980*/  ISETP.NE.AND P0, PT, R21, RZ, PT ;  /* 0x000000ff1500720c */ /* 0x000fda0003f05270 */
[----:B-1----:R-:W-:-:S05]  /*10990*/  @!P0 FADD.FTZ R22, -R22, -RZ ;  /* 0x800000ff16168221 */ /* 0x002fca0000010100 */
[----:B------:R-:W-:Y:S01]  /*109a0*/  MOV R21, R22 ;  /* 0x0000001600157202 */ /* 0x000fe20000000f00 */
[----:B------:R-:W-:Y:S05]  /*109b0*/  BRA `(.L_x_7929) ;  /* 0x00000db000007947 */ /* 0x000fea0003800000 */
.L_x_7892:
[----:B------:R-:W-:Y:S02]  /*109c0*/  FADD.FTZ R16, -R16, 6.1232342629258392722e-17 ;  /* 0x248d313210107421 */ /* 0x000fe40000010100 */
[----:B------:R-:W-:Y:S02]  /*109d0*/  FADD.FTZ R21, -R17, -RZ ;  /* 0x800000ff11157221 */ /* 0x000fe40000010100 */
[----:B------:R-:W-:Y:S01]  /*109e0*/  FADD.FTZ R20, R16, 1.5707963705062866211 ;  /* 0x3fc90fdb10147421 */ /* 0x000fe20000010000 */
[----:B------:R-:W-:Y:S05]  /*109f0*/  BRA `(.L_x_7929) ;  /* 0x00000d7000007947 */ /* 0x000fea0003800000 */
.L_x_7891:
[----:B------:R-:W-:Y:S01]  /*10a00*/  HFMA2.MMA R20, -RZ, RZ, 0, 0 ;  /* 0x00000000ff147435 */ /* 0x000fe200000001ff */
[----:B------:R-:W-:Y:S01]  /*10a10*/  FADD.FTZ R21, -R17, -RZ ;  /* 0x800000ff11157221 */ /* 0x000fe20000010100 */
[----:B------:R-:W-:Y:S05]  /*10a20*/  BRA `(.L_x_7929) ;  /* 0x00000d4000007947 */ /* 0x000fea0003800000 */
.L_x_7890:
        /* <DEDUP_REMOVED lines=24> */
.L_x_7934:
[----:B------:R-:W-:Y:S05]  /*10bb0*/  BSYNC B4 ;  /* 0x0000000000047941 */ /* 0x000fea0003800000 */
.L_x_7933:
        /* <DEDUP_REMOVED lines=18> */
.L_x_7936:
[----:B------:R-:W-:Y:S02]  /*10ce0*/  ISETP.GE.AND P0, PT, R16, RZ, PT ;  /* 0x000000ff1000720c */ /* 0x000fe40003f06270 */
[----:B------:R-:W-:-:S11]  /*10cf0*/  MOV R3, 0x3fd774eb ;  /* 0x3fd774eb00037802 */ /* 0x000fd60000000f00 */
[----:B------:R-:W-:-:S04]  /*10d00*/  @P0 FFMA.FTZ R2, R3, 0.93318945169448852539, -R2 ;  /* 0x3f6ee58103020823 */ /* 0x000fc80000010802 */
[----:B------:R-:W-:Y:S02]  /*10d10*/  @!P0 FFMA.FTZ R2, R3, 0.93318945169448852539, R2 ;  /* 0x3f6ee58103028823 */ /* 0x000fe40000010002 */
.L_x_7937:
[----:B------:R-:W-:Y:S05]  /*10d20*/  BSYNC B0 ;  /* 0x0000000000007941 */ /* 0x000fea0003800000 */
.L_x_7935:
        /* <DEDUP_REMOVED lines=13> */
.L_x_7932:
        /* <DEDUP_REMOVED lines=12> */
.L_x_7940:
[----:B------:R-:W-:Y:S05]  /*10ec0*/  BSYNC B4 ;  /* 0x0000000000047941 */ /* 0x000fea0003800000 */
.L_x_7939:
        /* <DEDUP_REMOVED lines=18> */
.L_x_7942:
[----:B------:R-:W-:Y:S02]  /*10ff0*/  ISETP.GE.AND P0, PT, R16, RZ, PT ;  /* 0x000000ff1000720c */ /* 0x000fe40003f06270 */
[----:B------:R-:W-:-:S11]  /*11000*/  MOV R3, 0x3fd774eb ;  /* 0x3fd774eb00037802 */ /* 0x000fd60000000f00 */
[----:B------:R-:W-:-:S04]  /*11010*/  @P0 FFMA.FTZ R2, R3, 0.93318945169448852539, -R2 ;  /* 0x3f6ee58103020823 */ /* 0x000fc80000010802 */
[----:B------:R-:W-:Y:S02]  /*11020*/  @!P0 FFMA.FTZ R2, R3, 0.93318945169448852539, R2 ;  /* 0x3f6ee58103028823 */ /* 0x000fe40000010002 */
.L_x_7943:
[----:B------:R-:W-:Y:S05]  /*11030*/  BSYNC B0 ;  /* 0x0000000000007941 */ /* 0x000fea0003800000 */
.L_x_7941:
        /* <DEDUP_REMOVED lines=27> */
.L_x_7931:
        /* <DEDUP_REMOVED lines=33> */
.L_x_7945:
[----:B------:R-:W-:Y:S05]  /*11400*/  BSYNC B4 ;  /* 0x0000000000047941 */ /* 0x000fea0003800000 */
.L_x_7944:
        /* <DEDUP_REMOVED lines=18> */
.L_x_7947:
[----:B------:R-:W-:Y:S02]  /*11530*/  ISETP.GE.AND P0, PT, R16, RZ, PT ;  /* 0x000000ff1000720c */ /* 0x000fe40003f06270 */
[----:B------:R-:W-:-:S11]  /*11540*/  MOV R3, 0x3fd774eb ;  /* 0x3fd774eb00037802 */ /* 0x000fd60000000f00 */
[----:B------:R-:W-:-:S04]  /*11550*/  @P0 FFMA.FTZ R2, R3, 0.93318945169448852539, -R2 ;  /* 0x3f6ee58103020823 */ /* 0x000fc80000010802 */
[----:B------:R-:W-:Y:S02]  /*11560*/  @!P0 FFMA.FTZ R2, R3, 0.93318945169448852539, R2 ;  /* 0x3f6ee58103028823 */ /* 0x000fe40000010002 */
.L_x_7948:
[----:B------:R-:W-:Y:S05]  /*11570*/  BSYNC B0 ;  /* 0x0000000000007941 */ /* 0x000fea0003800000 */
.L_x_7946:
        /* <DEDUP_REMOVED lines=10> */
.L_x_7938:
[----:B------:R-:W-:Y:S05]  /*11620*/  BSYNC B3 ;  /* 0x0000000000037941 */ /* 0x000fea0003800000 */
.L_x_7930:
[----:B------:R-:W-:Y:S01]  /*11630*/  ISETP.NE.AND P0, PT, R21, RZ, PT ;  /* 0x000000ff1500720c */ /* 0x000fe20003f05270 */
[----:B------:R-:W-:Y:S02]  /*11640*/  FADD.FTZ R21, R23, 0.69314718246459960938 ;  /* 0x3f31721817157421 */ /* 0x000fe40000010000 */
[----:B------:R-:W-:-:S10]  /*11650*/  FADD.FTZ R20, |R2|, -RZ ;  /* 0x800000ff02147221 */ /* 0x000fd40000010200 */
[----:B------:R-:W-:Y:S01]  /*11660*/  @!P0 FADD.FTZ R21, -R21, -RZ ;  /* 0x800000ff15158221 */ /* 0x000fe20000010100 */
[----:B------:R-:W-:Y:S05]  /*11670*/  BRA `(.L_x_7929) ;  /* 0x000000f000007947 */ /* 0x000fea0003800000 */
.L_x_7889:
        /* <DEDUP_REMOVED lines=15> */
.L_x_7929:
[----:B------:R-:W-:Y:S05]  /*11770*/  BSYNC B2 ;  /* 0x0000000000027941 */ /* 0x000fea0003800000 */
.L_x_7888:
        /* <DEDUP_REMOVED lines=108> */
.L_x_7957:
        /* <DEDUP_REMOVED lines=10> */
.L_x_7959:
[----:B------:R-:W-:-:S04]  /*11ee0*/  FADD.FTZ R2, -R3, R6 ;  /* 0x0000000603027221 */ /* 0x000fc80000010100 */
[----:B------:R-:W-:Y:S02]  /*11ef0*/  FMUL.FTZ R2, R2, 0.5 ;  /* 0x3f00000002027820 */ /* 0x000fe40000410000 */
.L_x_7960:
[----:B------:R-:W-:Y:S05]  /*11f00*/  BSYNC B1 ;  /* 0x0000000000017941 */ /* 0x000fea0003800000 */
.L_x_7958:
        /* <DEDUP_REMOVED lines=11> */
.L_x_7962:
[----:B------:R-:W-:-:S04]  /*11fc0*/  FADD.FTZ R7, R5, -R28 ;  /* 0x8000001c05077221 */ /* 0x000fc80000010000 */
[----:B------:R-:W-:Y:S02]  /*11fd0*/  FMUL.FTZ R7, R7, 0.5 ;  /* 0x3f00000007077820 */ /* 0x000fe40000410000 */
.L_x_7963:
[----:B------:R-:W-:Y:S05]  /*11fe0*/  BSYNC B1 ;  /* 0x0000000000017941 */ /* 0x000fea0003800000 */
.L_x_7961:
        /* <DEDUP_REMOVED lines=35> */
.L_x_7956:
[----:B------:R0:W1:Y:S02]  /*12220*/  MUFU.SQRT R23, R17 ;  /* 0x0000001100177308 */ /* 0x0000640000002000 */
.L_x_7955:
[----:B------:R-:W-:Y:S05]  /*12230*/  BSYNC B0 ;  /* 0x0000000000007941 */ /* 0x000fea0003800000 */
.L_x_7954:
        /* <DEDUP_REMOVED lines=24> */
.L_x_7970:
[----:B------:R-:W-:-:S04]  /*123c0*/  FADD.FTZ R3, -R3, R6 ;  /* 0x0000000603037221 */ /* 0x000fc80000010100 */
[----:B------:R-:W-:Y:S02]  /*123d0*/  FMUL.FTZ R3, R3, 0.5 ;  /* 0x3f00000003037820 */ /* 0x000fe40000410000 */
.L_x_7971:
[----:B------:R-:W-:Y:S05]  /*123e0*/  BSYNC B1 ;  /* 0x0000000000017941 */ /* 0x000fea0003800000 */
.L_x_7969:
        /* <DEDUP_REMOVED lines=10> */
.L_x_7973:
[----:B------:R-:W-:-:S04]  /*12490*/  FADD.FTZ R4, -R4, R5 ;  /* 0x0000000504047221 */ /* 0x000fc80000010100 */
[----:B------:R-:W-:Y:S02]  /*124a0*/  FMUL.FTZ R4, R4, 0.5 ;  /* 0x3f00000004047820 */ /* 0x000fe40000410000 */
.L_x_7974:
[----:B------:R-:W-:Y:S05]  /*124b0*/  BSYNC B1 ;  /* 0x0000000000017941 */ /* 0x000fea0003800000 */
.L_x_7972:
[----:B------:R-:W-:Y:S01]  /*124c0*/  FADD.FTZ R4, R4, R3 ;  /* 0x0000000304047221 */ /* 0x000fe20000010000 */
[----:B------:R-:W-:Y:S01]  /*124d0*/  PLOP3.LUT P0, PT, PT, PT, PT, 0x80, 0x0 ;  /* 0x000000000000781c */ /* 0x000fe20003f0f070 */
[----:B------:R-:W-:-:S04]  /*124e0*/  FADD.FTZ R33, R22, R33 ;  /* 0x0000002116217221 */ /* 0x000fc80000010000 */
[----:B------:R-:W-:-:S06]  /*124f0*/  FMUL.FTZ R33, R33, R4 ;  /* 0x0000000421217220 */ /* 0x000fcc0000410000 */
[----:B------:R-:W2:Y:S01]  /*12500*/  MUFU.SQRT R33, R33 ;  /* 0x0000002100217308 */ /* 0x000ea20000002000 */
[----:B------:R-:W-:Y:S05]  /*12510*/  BRA `(.L_x_7966) ;  /* 0x000001a000007947 */ /* 0x000fea0003800000 */
.L_x_7968:
        /* <DEDUP_REMOVED lines=15> */
.L_x_7967:
        /* <DEDUP_REMOVED lines=8> */
.L_x_7965:
[----:B------:R-:W-:Y:S01]  /*12690*/  PLOP3.LUT P0, PT, PT, PT, PT, 0x80, 0x0 ;  /* 0x000000000000781c */ /* 0x000fe20003f0f070 */
[----:B------:R-:W-:Y:S02]  /*126a0*/  FMUL.FTZ R33, R33, 16777216 ;  /* 0x4b80000021217820 */ /* 0x000fe40000410000 */
[----:B------:R-:W-:-:S05]  /*126b0*/  FMUL.FTZ R22, R22, 16777216 ;  /* 0x4b80000016167820 */ /* 0x000fca0000410000 */
.L_x_7966:
[----:B------:R-:W-:Y:S05]  /*126c0*/  BSYNC B0 ;  /* 0x0000000000007941 */ /* 0x000fea0003800000 */
.L_x_7964:
        /* <DEDUP_REMOVED lines=33> */
.L_x_7977:
        /* <DEDUP_REMOVED lines=28> */
.L_x_7976:
        /* <DEDUP_REMOVED lines=20> */
.L_x_7981:
[----:B------:R-:W-:Y:S05]  /*12be0*/  BSYNC B4 ;  /* 0x0000000000047941 */ /* 0x000fea0003800000 */
.L_x_7980:
        /* <DEDUP_REMOVED lines=18> */
.L_x_7983:
[----:B------:R-:W-:Y:S02]  /*12d10*/  ISETP.GE.AND P0, PT, R22, RZ, PT ;  /* 0x000000ff1600720c */ /* 0x000fe40003f06270 */
[----:B------:R-:W-:-:S11]  /*12d20*/  MOV R3, 0x3fd774eb ;  /* 0x3fd774eb00037802 */ /* 0x000fd60000000f00 */
[----:B------:R-:W-:-:S04]  /*12d30*/  @P0 FFMA.FTZ R2, R3, 0.93318945169448852539, -R2 ;  /* 0x3f6ee58103020823 */ /* 0x000fc80000010802 */
[----:B------:R-:W-:Y:S02]  /*12d40*/  @!P0 FFMA.FTZ R2, R3, 0.93318945169448852539, R2 ;  /* 0x3f6ee58103028823 */ /* 0x000fe40000010002 */
.L_x_7984:
[----:B------:R-:W-:Y:S05]  /*12d50*/  BSYNC B0 ;  /* 0x0000000000007941 */ /* 0x000fea0003800000 */
.L_x_7982:
        /* <DEDUP_REMOVED lines=11> */
.L_x_7979:
        /* <DEDUP_REMOVED lines=17> */
.L_x_7986:
[----:B------:R-:W-:Y:S05]  /*12f20*/  BSYNC B4 ;  /* 0x0000000000047941 */ /* 0x000fea0003800000 */
.L_x_7985:
        /* <DEDUP_REMOVED lines=18> */
.L_x_7988:
[----:B------:R-:W-:Y:S02]  /*13050*/  ISETP.GE.AND P0, PT, R22, RZ, PT ;  /* 0x000000ff1600720c */ /* 0x000fe40003f06270 */
[----:B------:R-:W-:-:S11]  /*13060*/  MOV R3, 0x3fd774eb ;  /* 0x3fd774eb00037802 */ /* 0x000fd60000000f00 */
[----:B------:R-:W-:-:S04]  /*13070*/  @P0 FFMA.FTZ R2, R3, 0.93318945169448852539, -R2 ;  /* 0x3f6ee58103020823 */ /* 0x000fc80000010802 */
[----:B------:R-:W-:Y:S02]  /*13080*/  @!P0 FFMA.FTZ R2, R3, 0.93318945169448852539, R2 ;  /* 0x3f6ee58103028823 */ /* 0x000fe40000010002 */
.L_x_7989:
[----:B------:R-:W-:Y:S05]  /*13090*/  BSYNC B0 ;  /* 0x0000000000007941 */ /* 0x000fea0003800000 */
.L_x_7987:
        /* <DEDUP_REMOVED lines=10> */
.L_x_7978:
[----:B------:R-:W-:Y:S05]  /*13140*/  BSYNC B3 ;  /* 0x0000000000037941 */ /* 0x000fea0003800000 */
.L_x_7975:
[----:B------:R-:W-:-:S13]  /*13150*/  ISETP.NE.AND P0, PT, R16, RZ, PT ;  /* 0x000000ff1000720c */ /* 0x000fda0003f05270 */
[----:B-1----:R-:W-:Y:S01]  /*13160*/  @!P0 FADD.FTZ R23, -R23, -RZ ;  /* 0x800000ff17178221 */ /* 0x002fe20000010100 */
[----:B------:R-:W-:Y:S05]  /*13170*/  BRA `(.L_x_7990) ;  /* 0x00000db000007947 */ /* 0x000fea0003800000 */
.L_x_7953:
[----:B------:R-:W-:Y:S02]  /*13180*/  FADD.FTZ R18, -R18, 6.1232342629258392722e-17 ;  /* 0x248d313212127421 */ /* 0x000fe40000010100 */
[----:B0-----:R-:W-:Y:S02]  /*13190*/  FADD.FTZ R23, -R19, -RZ ;  /* 0x800000ff13177221 */ /* 0x001fe40000010100 */
[----:B------:R-:W-:Y:S01]  /*131a0*/  FADD.FTZ R22, R18, 1.5707963705062866211 ;  /* 0x3fc90fdb12167421 */ /* 0x000fe20000010000 */
[----:B------:R-:W-:Y:S05]  /*131b0*/  BRA `(.L_x_7990) ;  /* 0x00000d7000007947 */ /* 0x000fea0003800000 */
.L_x_7952:
[----:B0-----:R-:W-:Y:S01]  /*131c0*/  FADD.FTZ R23, -R19, -RZ ;  /* 0x800000ff13177221 */ /* 0x001fe20000010100 */
[----:B------:R-:W-:Y:S01]  /*131d0*/  MOV R22, RZ ;  /* 0x000000ff00167202 */ /* 0x000fe20000000f00 */
[----:B------:R-:W-:Y:S05]  /*131e0*/  BRA `(.L_x_7990) ;  /* 0x00000d4000007947 */ /* 0x000fea0003800000 */
.L_x_7951:
        /* <DEDUP_REMOVED lines=24> */
.L_x_7995:
[----:B------:R-:W-:Y:S05]  /*13370*/  BSYNC B4 ;  /* 0x0000000000047941 */ /* 0x000fea0003800000 */
.L_x_7994:
        /* <DEDUP_REMOVED lines=18> */
.L_x_7997:
[----:B------:R-:W-:Y:S02]  /*134a0*/  ISETP.GE.AND P0, PT, R18, RZ, PT ;  /* 0x000000ff1200720c */ /* 0x000fe40003f06270 */
[----:B------:R-:W-:-:S11]  /*134b0*/  MOV R3, 0x3fd774eb ;  /* 0x3fd774eb00037802 */ /* 0x000fd60000000f00 */
[----:B------:R-:W-:-:S04]  /*134c0*/  @P0 FFMA.FTZ R2, R3, 0.93318945169448852539, -R2 ;  /* 0x3f6ee58103020823 */ /* 0x000fc80000010802 */
[----:B------:R-:W-:Y:S02]  /*134d0*/  @!P0 FFMA.FTZ R2, R3, 0.93318945169448852539, R2 ;  /* 0x3f6ee58103028823 */ /* 0x000fe40000010002 */
.L_x_7998:
[----:B------:R-:W-:Y:S05]  /*134e0*/  BSYNC B0 ;  /* 0x0000000000007941 */ /* 0x000fea0003800000 */
.L_x_7996:
        /* <DEDUP_REMOVED lines=13> */
.L_x_7993:
        /* <DEDUP_REMOVED lines=12> */
.L_x_8001:
[----:B------:R-:W-:Y:S05]  /*13680*/  BSYNC B4 ;  /* 0x0000000000047941 */ /* 0x000fea0003800000 */
.L_x_8000:
        /* <DEDUP_REMOVED lines=18> */
.L_x_8003:
[----:B------:R-:W-:Y:S02]  /*137b0*/  ISETP.GE.AND P0, PT, R18, RZ, PT ;  /* 0x000000ff1200720c */ /* 0x000fe40003f06270 */
[----:B------:R-:W-:-:S11]  /*137c0*/  MOV R3, 0x3fd774eb ;  /* 0x3fd774eb00037802 */ /* 0x000fd60000000f00 */
[----:B------:R-:W-:-:S04]  /*137d0*/  @P0 FFMA.FTZ R2, R3, 0.93318945169448852539, -R2 ;  /* 0x3f6ee58103020823 */ /* 0x000fc80000010802 */
[----:B------:R-:W-:Y:S02]  /*137e0*/  @!P0 FFMA.FTZ R2, R3, 0.93318945169448852539, R2 ;  /* 0x3f6ee58103028823 */ /* 0x000fe40000010002 */
.L_x_8004:
[----:B------:R-:W-:Y:S05]  /*137f0*/  BSYNC B0 ;  /* 0x0000000000007941 */ /* 0x000fea0003800000 */
.L_x_8002:
        /* <DEDUP_REMOVED lines=27> */
.L_x_7992:
        /* <DEDUP_REMOVED lines=33> */
.L_x_8006:
[----:B------:R-:W-:Y:S05]  /*13bc0*/  BSYNC B4 ;  /* 0x0000000000047941 */ /* 0x000fea0003800000 */
.L_x_8005:
        /* <DEDUP_REMOVED lines=18> */
.L_x_8008:
[----:B------:R-:W-:Y:S02]  /*13cf0*/  ISETP.GE.AND P0, PT, R18, RZ, PT ;  /* 0x000000ff1200720c */ /* 0x000fe40003f06270 */
[----:B------:R-:W-:-:S11]  /*13d00*/  MOV R3, 0x3fd774eb ;  /* 0x3fd774eb00037802 */ /* 0x000fd60000000f00 */
[----:B------:R-:W-:-:S04]  /*13d10*/  @P0 FFMA.FTZ R2, R3, 0.93318945169448852539, -R2 ;  /* 0x3f6ee58103020823 */ /* 0x000fc80000010802 */
[----:B------:R-:W-:Y:S02]  /*13d20*/  @!P0 FFMA.FTZ R2, R3, 0.93318945169448852539, R2 ;  /* 0x3f6ee58103028823 */ /* 0x000fe40000010002 */
.L_x_8009:
[----:B------:R-:W-:Y:S05]  /*13d30*/  BSYNC B0 ;  /* 0x0000000000007941 */ /* 0x000fea0003800000 */
.L_x_8007:
        /* <DEDUP_REMOVED lines=10> */
.L_x_7999:
[----:B------:R-:W-:Y:S05]  /*13de0*/  BSYNC B3 ;  /* 0x0000000000037941 */ /* 0x000fea0003800000 */
.L_x_7991:
[----:B------:R-:W-:Y:S01]  /*13df0*/  ISETP.NE.AND P0, PT, R16, RZ, PT ;  /* 0x000000ff1000720c */ /* 0x000fe20003f05270 */
[----:B------:R-:W-:Y:S02]  /*13e00*/  FADD.FTZ R23, R32, 0.69314718246459960938 ;  /* 0x3f31721820177421 */ /* 0x000fe40000010000 */
[----:B------:R-:W-:-:S10]  /*13e10*/  FADD.FTZ R22, |R2|, -RZ ;  /* 0x800000ff02167221 */ /* 0x000fd40000010200 */
[----:B------:R-:W-:Y:S01]  /*13e20*/  @!P0 FADD.FTZ R23, -R23, -RZ ;  /* 0x800000ff17178221 */ /* 0x000fe20000010100 */
[----:B------:R-:W-:Y:S05]  /*13e30*/  BRA `(.L_x_7990) ;  /* 0x000000f000007947 */ /* 0x000fea0003800000 */
.L_x_7950:
        /* <DEDUP_REMOVED lines=15> */
.L_x_7990:
[----:B------:R-:W-:Y:S05]  /*13f30*/  BSYNC B2 ;  /* 0x0000000000027941 */ /* 0x000fea0003800000 */
.L_x_7949:
[----:B------:R-:W-:-:S10]  /*13f40*/  HFMA2.MMA R3, -RZ, RZ, 0, 4.76837158203125e-07 ;  /* 0x00000008ff037435 */ /* 0x000fd400000001ff */
[----:B------:R-:W-:-:S06]  /*13f50*/  IMAD.WIDE.U32 R2, R0, R3, c[0x0][0x168] ;  /* 0x00005a0000027625 */ /* 0x000fcc00078e0003 */
[----:B------:R-:W-:-:S05]  /*13f60*/  IMAD.WIDE R2, R31, 0x10, R2 ;  /* 0x000000101f027825 */ /* 0x000fca00078e0202 */
[----:B------:R-:W-:Y:S04]  /*13f70*/  STG.E.128 [R2.64], R12 ;  /* 0x0000000c02007986 */ /* 0x000fe8000c101d04 */
[----:B------:R-:W-:Y:S04]  /*13f80*/  STG.E.128 [R2.64+0x800], R8 ;  /* 0x0008000802007986 */ /* 0x000fe8000c101d04 */
[----:B------:R-:W-:Y:S04]  /*13f90*/  STG.E.128 [R2.64+0x1000], R24 ;  /* 0x0010001802007986 */ /* 0x000fe8000c101d04 */
[----:B------:R-:W-:Y:S01]  /*13fa0*/  STG.E.128 [R2.64+0x1800], R20 ;  /* 0x0018001402007986 */ /* 0x000fe2000c101d04 */
[----:B------:R-:W-:Y:S05]  /*13fb0*/  EXIT ;  /* 0x000000000000794d */ /* 0x000fea0003800000 */
.L_x_7521:
[----:B------:R-:W0:Y:S01]  /*13fc0*/  S2R R12, SR_TID.X ;  /* 0x00000000000c7919 */ /* 0x000e220000002100 */
[----:B------:R-:W-:Y:S01]  /*13fd0*/  CS2R R16, SRZ ;  /* 0x0000000000107805 */ /* 0x000fe2000001ff00 */
[----:B------:R-:W-:Y:S01]  /*13fe0*/  CS2R R18, SRZ ;  /* 0x0000000000127805 */ /* 0x000fe2000001ff00 */
[----:B------:R-:W-:Y:S01]  /*13ff0*/  CS2R R14, SRZ ;  /* 0x00000000000e7805 */ /* 0x000fe2000001ff00 */
[----:B0-----:R-:W-:-:S13]  /*14000*/  ISETP.GE.AND P0, PT, R12, R31, PT ;  /* 0x0000001f0c00720c */ /* 0x001fda0003f06270 */
[----:B------:R-:W-:Y:S02]  /*14010*/  @!P0 IADD3 R2, R0, R12, RZ ;  /* 0x0000000c00028210 */ /* 0x000fe40007ffe0ff */
[----:B------:R-:W-:Y:S02]  /*14020*/  @!P0 IADD3 R12, R12, 0x80, RZ ;  /* 0x000000800c0c8810 */ /* 0x000fe40007ffe0ff */
[----:B------:R-:W-:Y:S02]  /*14030*/  @!P0 MOV R3, 0x8 ;  /* 0x0000000800038802 */ /* 0x000fe40000000f00 */
[----:B------:R-:W-:-:S03]  /*14040*/  ISETP.GE.AND P5, PT, R12, R31, PT ;  /* 0x0000001f0c00720c */ /* 0x000fc60003fa6270 */
[----:B------:R-:W-:-:S05]  /*14050*/  @!P0 IMAD.WIDE.U32 R2, R2, R3, c[0x0][0x170] ;  /* 0x00005c0002028625 */ /* 0x000fca00078e0003 */
[----:B------:R0:W5:Y:S05]  /*14060*/  @!P0 LDG.E.64 R14, [R2.64] ;  /* 0x00000004020e8981 */ /* 0x00016a000c1e1b00 */
        /* <DEDUP_REMOVED lines=24> */
[----:B--2---:R-:W-:Y:S02]  /*141f0*/  @!P2 MOV R7, 0x8 ;  /* 0x000000080007a802 */ /* 0x004fe40000000f00 */
[----:B------:R-:W-:Y:S02]  /*14200*/  @!P3 MOV R28, 0x8 ;  /* 0x00000008001cb802 */ /* 0x000fe40000000f00 */
[----:B0-----:R-:W-:Y:S02]  /*14210*/  @!P1 MOV R2, 0x8 ;  /* 0x0000000800029802 */ /* 0x001fe40000000f00 */
[----:B------:R-:W-:Y:S01]  /*14220*/  @!P4 MOV R30, 0x8 ;  /* 0x00000008001ec802 */ /* 0x000fe20000000f00 */
[----:B------:R-:W-:-:S04]  /*14230*/  @!P2 IMAD.WIDE.U32 R6, R26, R7, c[0x0][0x170] ;  /* 0x00005c001a06a625 */ /* 0x000fc800078e0007 */
[----:B-1----:R-:W-:Y:S02]  /*14240*/  @!P5 IADD3 R4, R0, R12, RZ ;  /* 0x0000000c0004d210 */ /* 0x002fe40007ffe0ff */
[----:B------:R-:W-:Y:S01]  /*14250*/  @!P5 MOV R5, 0x8 ;  /* 0x000000080005d802 */ /* 0x000fe20000000f00 */
[----:B------:R-:W-:Y:S01]  /*14260*/  CS2R R20, SRZ ;  /* 0x0000000000147805 */ /* 0x000fe2000001ff00 */
[----:B------:R-:W-:Y:S01]  /*14270*/  CS2R R22, SRZ ;  /* 0x0000000000167805 */ /* 0x000fe2000001ff00 */
[----:B------:R-:W-:Y:S01]  /*14280*/  CS2R R24, SRZ ;  /* 0x0000000000187805 */ /* 0x000fe2000001ff00 */
[----:B------:R-:W-:Y:S01]  /*14290*/  CS2R R8, SRZ ;  /* 0x0000000000087805 */ /* 0x000fe2000001ff00 */
[----:B------:R-:W-:Y:S01]  /*142a0*/  CS2R R10, SRZ ;  /* 0x00000000000a7805 */ /* 0x000fe2000001ff00 */
[----:B------:R-:W-:Y:S02]  /*142b0*/  @!P3 IMAD.WIDE.U32 R26, R27, R28, c[0x0][0x170] ;  /* 0x00005c001b1ab625 */ /* 0x000fe400078e001c */
[----:B------:R0:W5:Y:S02]  /*142c0*/  @!P2 LDG.E.64 R22, [R6.64] ;  /* 0x000000040616a981 */ /* 0x000164000c1e1b00 */
[----:B------:R-:W-:-:S02]  /*142d0*/  @!P1 IMAD.WIDE.U32 R2, R13, R2, c[0x0][0x170] ;  /* 0x00005c000d029625 */ /* 0x000fc400078e0002 */
[----:B------:R0:W5:Y:S02]  /*142e0*/  @!P3 LDG.E.64 R24, [R26.64] ;  /* 0x000000041a18b981 */ /* 0x000164000c1e1b00 */
[----:B------:R-:W-:Y:S02]  /*142f0*/  @!P4 IMAD.WIDE.U32 R28, R29, R30, c[0x0][0x170] ;  /* 0x00005c001d1cc625 */ /* 0x000fe400078e001e */
[----:B------:R0:W5:Y:S02]  /*14300*/  @!P1 LDG.E.64 R20, [R2.64] ;  /* 0x0000000402149981 */ /* 0x000164000c1e1b00 */
[----:B------:R-:W-:Y:S02]  /*14310*/  @!P5 IMAD.WIDE.U32 R4, R4, R5, c[0x0][0x170] ;  /* 0x00005c000404d625 */ /* 0x000fe400078e0005 */
[----:B------:R0:W5:Y:S04]  /*14320*/  @!P4 LDG.E.64 R8, [R28.64] ;  /* 0x000000041c08c981 */ /* 0x000168000c1e1b00 */
[----:B------:R0:W5:Y:S01]  /*14330*/  @!P5 LDG.E.64 R10, [R4.64] ;  /* 0x00000004040ad981 */ /* 0x000162000c1e1b00 */
[----:B------:R-:W-:Y:S01]  /*14340*/  BSSY B2, `(.L_x_8010) ;  /* 0x0000287000027945 */ /* 0x000fe20003800000 */
[----:B------:R-:W-:Y:S01]  /*14350*/  CS2R R12, SRZ ;  /* 0x00000000000c7805 */ /* 0x000fe2000001ff00 */
[----:B------:R-:W-:Y:S05]  /*14360*/  @P0 BRA `(.L_x_8011) ;  /* 0x0000284000000947 */ /* 0x000fea0003800000 */
[----:B-----5:R-:W-:Y:S02]  /*14370*/  FSETP.GTU.FTZ.AND P0, PT, |R14|, +INF , PT ;  /* 0x7f8000000e00780b */ /* 0x020fe40003f1c200 */
[----:B------:R-:W-:-:S04]  /*14380*/  FSETP.GTU.FTZ.AND P1, PT, |R15|, +INF , PT ;  /* 0x7f8000000f00780b */ /* 0x000fc80003f3c200 */
[----:B------:R-:W-:-:S13]  /*14390*/  PLOP3.LUT P0, PT, P0, P1, PT, 0xa8, 0x0 ;  /* 0x000000000000781c */ /* 0x000fda0000703570 */
[----:B------:R-:W-:Y:S05]  /*143a0*/  @P0 BRA `(.L_x_8012) ;  /* 0x0000271000000947 */ /* 0x000fea0003800000 */
[C---:B------:R-:W-:Y:S01]  /*143b0*/  FSETP.GT.FTZ.AND P0, PT, |R14|.reuse, 8388608, PT ;  /* 0x4b0000000e00780b */ /* 0x040fe20003f14200 */
[----:B------:R-:W-:Y:S01]  /*143c0*/  FADD.FTZ R12, |R14|, -RZ ;  /* 0x800000ff0e0c7221 */ /* 0x000fe20000010200 */
[C---:B------:R-:W-:Y:S01]  /*143d0*/  FSETP.GT.FTZ.AND P1, PT, |R15|.reuse, 8388608, PT ;  /* 0x4b0000000f00780b */ /* 0x040fe20003f34200 */
[----:B0-----:R-:W-:-:S03]  /*143e0*/  FADD.FTZ R7, |R15|, -RZ ;  /* 0x800000ff0f077221 */ /* 0x001fc60000010200 */
[----:B------:R-:W-:-:S13]  /*143f0*/  PLOP3.LUT P0, PT, P0, P1, PT, 0xa8, 0x0 ;  /* 0x000000000000781c */ /* 0x000fda0000703570 */
[----:B------:R-:W-:Y:S05]  /*14400*/  @P0 BRA `(.L_x_8013) ;  /* 0x00001a4000000947 */ /* 0x000fea0003800000 */
[----:B------:R-:W-:Y:S02]  /*14410*/  FSETP.NEU.FTZ.AND P1, PT, R14, 1, PT ;  /* 0x3f8000000e00780b */ /* 0x000fe40003f3d000 */
[----:B------:R-:W-:-:S13]  /*14420*/  FSETP.NEU.FTZ.AND P0, PT, R15, RZ, PT ;  /* 0x000000ff0f00720b */ /* 0x000fda0003f1d000 */
[----:B------:R-:W-:Y:S05]  /*14430*/  @!P0 BRA !P1, `(.L_x_8014) ;  /* 0x000019e000008947 */ /* 0x000fea0004800000 */
[----:B------:R-:W-:Y:S02]  /*14440*/  FSETP.GEU.FTZ.AND P0, PT, |R15|, 0.00021143197955098003149, PT ;  /* 0x395db3d70f00780b */ /* 0x000fe40003f1e200 */
[----:B------:R-:W-:-:S13]  /*14450*/  FSETP.GEU.FTZ.AND P1, PT, |R14|, 0.00021143197955098003149, PT ;  /* 0x395db3d70e00780b */ /* 0x000fda0003f3e200 */
[----:B------:R-:W-:Y:S05]  /*14460*/  @!P0 BRA !P1, `(.L_x_8015) ;  /* 0x0000197000008947 */ /* 0x000fea0004800000 */
[----:B------:R-:W-:Y:S01]  /*14470*/  FADD.FTZ R2, |R14|, 1 ;  /* 0x3f8000000e027421 */ /* 0x000fe20000010200 */
[----:B------:R-:W-:Y:S01]  /*14480*/  BSSY B0, `(.L_x_8016) ;  /* 0x0000098000007945 */ /* 0x000fe20003800000 */
[----:B------:R-:W-:Y:S02]  /*14490*/  FADD.FTZ R6, |R7|, -RZ ;  /* 0x800000ff07067221 */ /* 0x000fe40000010200 */
[----:B------:R-:W-:Y:S02]  /*144a0*/  FADD.FTZ R5, |R2|, -RZ ;  /* 0x800000ff02057221 */ /* 0x000fe40000010200 */
[----:B------:R-:W-:-:S03]  /*144b0*/  FADD.FTZ R3, |R14|, -1 ;  /* 0xbf8000000e037421 */ /* 0x000fc60000010200 */
        /* <DEDUP_REMOVED lines=39> */
[----:B------:R-:W-:Y:S02]  /*14730*/  FSETP.NEU.FTZ.AND P1, PT, |R14|, 1, PT ;  /* 0x3f8000000e00780b */ /* 0x000fe40003f3d200 */
[----:B------:R-:W-:-:S13]  /*14740*/  FSETP.GEU.FTZ.AND P0, PT, |R15|, 1.1102230246251565404e-16, PT ;  /* 0x250000000f00780b */ /* 0x000fda0003f1e200 */
[----:B------:R-:W-:Y:S05]  /*14750*/  @!P0 BRA !P1, `(.L_x_8018) ;  /* 0x0000069000008947 */ /* 0x000fea0004800000 */
[----:B------:R-:W-:-:S05]  /*14760*/  FMUL.FTZ R6, |R3|, 1.1920928955078125e-07 ;  /* 0x3400000003067820 */ /* 0x000fca0000410200 */
[----:B------:R-:W-:-:S13]  /*14770*/  FSETP.GTU.FTZ.AND P0, PT, R6, |R15|, PT ;  /* 0x4000000f0600720b */ /* 0x000fda0003f1c000 */
[----:B------:R-:W-:Y:S05]  /*14780*/  @!P0 BRA `(.L_x_8019) ;  /* 0x0000028000008947 */ /* 0x000fea0003800000 */
[----:B------:R-:W-:-:S13]  /*14790*/  FSETP.GEU.FTZ.AND P0, PT, |R14|, 1, PT ;  /* 0x3f8000000e00780b */ /* 0x000fda0003f1e200 */
        /* <DEDUP_REMOVED lines=39> */
.L_x_8019:
        /* <DEDUP_REMOVED lines=10> */
.L_x_8021:
[----:B------:R-:W-:-:S04]  /*14ab0*/  FADD.FTZ R6, -R2, R5 ;  /* 0x0000000502067221 */ /* 0x000fc80000010100 */
[----:B------:R-:W-:Y:S02]  /*14ac0*/  FMUL.FTZ R6, R6, 0.5 ;  /* 0x3f00000006067820 */ /* 0x000fe40000410000 */
.L_x_8022:
[----:B------:R-:W-:Y:S05]  /*14ad0*/  BSYNC B1 ;  /* 0x0000000000017941 */ /* 0x000fea0003800000 */
.L_x_8020:
        /* <DEDUP_REMOVED lines=11> */
.L_x_8024:
[----:B------:R-:W-:-:S04]  /*14b90*/  FADD.FTZ R13, R4, -R13 ;  /* 0x8000000d040d7221 */ /* 0x000fc80000010000 */
[----:B------:R-:W-:Y:S02]  /*14ba0*/  FMUL.FTZ R13, R13, 0.5 ;  /* 0x3f0000000d0d7820 */ /* 0x000fe40000410000 */
.L_x_8025:
[----:B------:R-:W-:Y:S05]  /*14bb0*/  BSYNC B1 ;  /* 0x0000000000017941 */ /* 0x000fea0003800000 */
.L_x_8023:
        /* <DEDUP_REMOVED lines=35> */
.L_x_8018:
[----:B------:R0:W1:Y:S02]  /*14df0*/  MUFU.SQRT R13, R7 ;  /* 0x00000007000d7308 */ /* 0x0000640000002000 */
.L_x_8017:
[----:B------:R-:W-:Y:S05]  /*14e00*/  BSYNC B0 ;  /* 0x0000000000007941 */ /* 0x000fea0003800000 */
.L_x_8016:
[----:B------:R-:W-:Y:S01]  /*14e10*/  FSETP.GEU.FTZ.AND P0, PT, |R14|, 4.336808689942017736e-19, PT ;  /* 0x210000000e00780b */ /* 0x000fe20003f1e200 */
[----:B------:R-:W-:-:S12]  /*14e20*/  BSSY B0, `(.L_x_8026) ;  /* 0x0000047000007945 */ /* 0x000fd80003800000 */
[----:B------:R-:W-:Y:S05]  /*14e30*/  @!P0 BRA `(.L_x_8027) ;  /* 0x0000042000008947 */ /* 0x000fea0003800000 */
[----:B------:R-:W2:Y:S01]  /*14e40*/  MUFU.RCP R29, R27 ;  /* 0x0000001b001d7308 */ /* 0x000ea20000001000 */
[----:B------:R-:W-:Y:S01]  /*14e50*/  PLOP3.LUT P0, PT, PT, PT, PT, 0x8, 0x0 ;  /* 0x000000000000781c */ /* 0x000fe20003f0e170 */
[----:B--2---:R-:W-:-:S05]  /*14e60*/  FMUL.FTZ R6, R29, |R14| ;  /* 0x4000000e1d067220 */ /* 0x004fca0000410000 */
[----:B------:R-:W-:-:S13]  /*14e70*/  FSETP.GT.FTZ.AND P1, PT, R6, 0.64170002937316894531, PT ;  /* 0x3f2446740600780b */ /* 0x000fda0003f34000 */
[----:B------:R-:W-:Y:S05]  /*14e80*/  @!P1 BRA `(.L_x_8028) ;  /* 0x0000040000009947 */ /* 0x000fea0003800000 */
[----:B------:R-:W-:Y:S02]  /*14e90*/  FSETP.NEU.FTZ.AND P1, PT, |R14|, 1, PT ;  /* 0x3f8000000e00780b */ /* 0x000fe40003f3d200 */
        /* <DEDUP_REMOVED lines=15> */
.L_x_8032:
[----:B------:R-:W-:-:S04]  /*14f90*/  FADD.FTZ R2, -R2, R5 ;  /* 0x0000000502027221 */ /* 0x000fc80000010100 */
[----:B------:R-:W-:Y:S02]  /*14fa0*/  FMUL.FTZ R2, R2, 0.5 ;  /* 0x3f00000002027820 */ /* 0x000fe40000410000 */
.L_x_8033:
[----:B------:R-:W-:Y:S05]  /*14fb0*/  BSYNC B1 ;  /* 0x0000000000017941 */ /* 0x000fea0003800000 */
.L_x_8031:
        /* <DEDUP_REMOVED lines=10> */
.L_x_8035:
[----:B------:R-:W-:-:S04]  /*15060*/  FADD.FTZ R3, -R3, R4 ;  /* 0x0000000403037221 */ /* 0x000fc80000010100 */
[----:B------:R-:W-:Y:S02]  /*15070*/  FMUL.FTZ R3, R3, 0.5 ;  /* 0x3f00000003037820 */ /* 0x000fe40000410000 */
.L_x_8036:
[----:B------:R-:W-:Y:S05]  /*15080*/  BSYNC B1 ;  /* 0x0000000000017941 */ /* 0x000fea0003800000 */
.L_x_8034:
[----:B------:R-:W-:Y:S01]  /*15090*/  FADD.FTZ R2, R3, R2 ;  /* 0x0000000203027221 */ /* 0x000fe20000010000 */
[----:B------:R-:W-:Y:S01]  /*150a0*/  PLOP3.LUT P0, PT, PT, PT, PT, 0x80, 0x0 ;  /* 0x000000000000781c */ /* 0x000fe20003f0f070 */
[----:B------:R-:W-:-:S04]  /*150b0*/  FADD.FTZ R27, R27, |R14| ;  /* 0x4000000e1b1b7221 */ /* 0x000fc80000010000 */
[----:B------:R-:W-:-:S04]  /*150c0*/  FMUL.FTZ R2, R27, R2 ;  /* 0x000000021b027220 */ /* 0x000fc80000410000 */
[----:B------:R2:W3:Y:S01]  /*150d0*/  MUFU.SQRT R26, R2 ;  /* 0x00000002001a7308 */ /* 0x0004e20000002000 */
[----:B------:R-:W-:Y:S05]  /*150e0*/  BRA `(.L_x_8028) ;  /* 0x000001a000007947 */ /* 0x000fea0003800000 */
.L_x_8030:
[----:B------:R-:W-:-:S13]  /*150f0*/  FSETP.GT.FTZ.AND P1, PT, |R14|, 1, PT ;  /* 0x3f8000000e00780b */ /* 0x000fda0003f34200 */
        /* <DEDUP_REMOVED lines=8> */
[----:B------:R-:W-:Y:S02]  /*15180*/  FMUL.FTZ R12, |R14|, 2.81474976710656000000e+14 ;  /* 0x578000000e0c7820 */ /* 0x000fe40000410200 */
[----:B------:R-:W4:Y:S01]  /*15190*/  MUFU.SQRT R2, R2 ;  /* 0x0000000200027308 */ /* 0x000f220000002000 */
[----:B------:R-:W-:-:S07]  /*151a0*/  FMUL.FTZ R3, R3, |R14| ;  /* 0x4000000e03037220 */ /* 0x000fce0000410000 */
[----:B---34-:R-:W3:Y:S02]  /*151b0*/  MUFU.RCP R26, R2 ;  /* 0x00000002001a7308 */ /* 0x018ee40000001000 */
[----:B---3--:R-:W-:Y:S01]  /*151c0*/  FMUL.FTZ R26, R3, R26 ;  /* 0x0000001a031a7220 */ /* 0x008fe20000410000 */
[----:B------:R-:W-:Y:S05]  /*151d0*/  BRA `(.L_x_8028) ;  /* 0x000000b000007947 */ /* 0x000fea0003800000 */
.L_x_8029:
        /* <DEDUP_REMOVED lines=8> */
.L_x_8027:
[----:B------:R-:W-:Y:S01]  /*15260*/  PLOP3.LUT P0, PT, PT, PT, PT, 0x80, 0x0 ;  /* 0x000000000000781c */ /* 0x000fe20003f0f070 */
[----:B------:R-:W-:Y:S02]  /*15270*/  FMUL.FTZ R26, R27, 16777216 ;  /* 0x4b8000001b1a7820 */ /* 0x000fe40000410000 */
[----:B------:R-:W-:-:S05]  /*15280*/  FMUL.FTZ R12, |R14|, 16777216 ;  /* 0x4b8000000e0c7820 */ /* 0x000fca0000410200 */
.L_x_8028:
[----:B------:R-:W-:Y:S05]  /*15290*/  BSYNC B0 ;  /* 0x0000000000007941 */ /* 0x000fea0003800000 */
.L_x_8026:
[----:B------:R-:W-:Y:S01]  /*152a0*/  BSSY B3, `(.L_x_8037) ;  /* 0x00000af000037945 */ /* 0x000fe20003800000 */
[----:B------:R-:W-:Y:S05]  /*152b0*/  @P0 BRA `(.L_x_8038) ;  /* 0x000003b000000947 */ /* 0x000fea0003800000 */
[----:B------:R-:W-:-:S13]  /*152c0*/  ISETP.GT.AND P0, PT, R14, -0x1, PT ;  /* 0xffffffff0e00780c */ /* 0x000fda0003f04270 */
[----:B------:R-:W-:Y:S05]  /*152d0*/  @P0 BRA `(.L_x_8039) ;  /* 0x000001d000000947 */ /* 0x000fea0003800000 */
[----:B------:R-:W-:Y:S01]  /*152e0*/  HFMA2.MMA R4, -RZ, RZ, 1.75, 0 ;  /* 0x3f000000ff047435 */ /* 0x000fe200000001ff */
[----:B--2---:R-:W-:-:S04]  /*152f0*/  FADD.FTZ R2, -R6, -RZ ;  /* 0x800000ff06027221 */ /* 0x004fc80000010100 */
[C---:B------:R-:W-:Y:S01]  /*15300*/  FADD.FTZ R3, |R2|.reuse, -RZ ;  /* 0x800000ff02037221 */ /* 0x040fe20000010200 */
[C---:B------:R-:W-:Y:S02]  /*15310*/  FSETP.GT.FTZ.AND P0, PT, |R2|.reuse, 0.56000000238418579102, PT ;  /* 0x3f0f5c290200780b */ /* 0x040fe40003f14200 */
[----:B------:R-:W-:Y:S02]  /*15320*/  FSETP.NEU.FTZ.AND P1, PT, |R2|, 1, PT ;  /* 0x3f8000000200780b */ /* 0x000fe40003f3d200 */
[----:B------:R-:W-:-:S04]  /*15330*/  FFMA.FTZ R4, -R3, R4, 0.5 ;  /* 0x3f00000003047423 */ /* 0x000fc80000010104 */
[----:B------:R-:W2:Y:S02]  /*15340*/  MUFU.RSQ R5, R4 ;  /* 0x0000000400057308 */ /* 0x000ea40000001400 */
[----:B0-2---:R-:W-:Y:S02]  /*15350*/  FMUL.FTZ R7, R4, R5 ;  /* 0x0000000504077220 */ /* 0x005fe40000410000 */
        /* <DEDUP_REMOVED lines=21> */
.L_x_8039:
[----:B--2---:R-:W-:Y:S01]  /*154b0*/  MOV R2, 0x3f000000 ;  /* 0x3f00000000027802 */ /* 0x004fe20000000f00 */
[C---:B------:R-:W-:Y:S01]  /*154c0*/  FADD.FTZ R3, |R6|.reuse, -RZ ;  /* 0x800000ff06037221 */ /* 0x040fe20000010200 */
[C---:B------:R-:W-:Y:S02]  /*154d0*/  FSETP.GT.FTZ.AND P0, PT, |R6|.reuse, 0.56000000238418579102, PT ;  /* 0x3f0f5c290600780b */ /* 0x040fe40003f14200 */
[----:B------:R-:W-:Y:S01]  /*154e0*/  FSETP.NEU.FTZ.AND P1, PT, |R6|, 1, PT ;  /* 0x3f8000000600780b */ /* 0x000fe20003f3d200 */
[----:B------:R-:W-:-:S04]  /*154f0*/  FFMA.FTZ R2, -R3, R2, 0.5 ;  /* 0x3f00000003027423 */ /* 0x000fc80000010102 */
[----:B------:R-:W2:Y:S02]  /*15500*/  MUFU.RSQ R5, R2 ;  /* 0x0000000200057308 */ /* 0x000ea40000001400 */
        /* <DEDUP_REMOVED lines=22> */
.L_x_8038:
        /* <DEDUP_REMOVED lines=8> */
[----:B0-----:R-:W-:Y:S02]  /*156f0*/  FSEL R7, R2, R5, P6 ;  /* 0x0000000502077208 */ /* 0x001fe40003000000 */
        /* <DEDUP_REMOVED lines=11> */
.L_x_8043:
[----:B------:R-:W-:Y:S05]  /*157b0*/  BSYNC B4 ;  /* 0x0000000000047941 */ /* 0x000fea0003800000 */
.L_x_8042:
        /* <DEDUP_REMOVED lines=13> */
[----:B------:R-:W-:-:S05]  /*15890*/  FADD.FTZ R3, -R12, -RZ ;  /* 0x800000ff0c037221 */ /* 0x000fca0000010100 */
[----:B------:R-:W-:-:S13]  /*158a0*/  ISETP.GT.AND P0, PT, R3, -0x1, PT ;  /* 0xffffffff0300780c */ /* 0x000fda0003f04270 */
[----:B------:R-:W-:Y:S05]  /*158b0*/  @P0 BRA `(.L_x_8046) ;  /* 0x0000008000000947 */ /* 0x000fea0003800000 */
[----:B------:R-:W-:-:S05]  /*158c0*/  MOV R5, 0x3fd774eb ;  /* 0x3fd774eb00057802 */ /* 0x000fca0000000f00 */
[----:B------:R-:W-:Y:S01]  /*158d0*/  FFMA.FTZ R2, R5, 1.8663789033889770508, -R2 ;  /* 0x3feee58105027823 */ /* 0x000fe20000010802 */
[----:B------:R-:W-:Y:S05]  /*158e0*/  BRA `(.L_x_8046) ;  /* 0x0000005000007947 */ /* 0x000fea0003800000 */
.L_x_8045:
[----:B------:R-:W-:Y:S01]  /*158f0*/  FADD.FTZ R3, -R12, -RZ ;  /* 0x800000ff0c037221 */ /* 0x000fe20000010100 */
[----:B------:R-:W-:-:S04]  /*15900*/  MOV R5, 0x3fd774eb ;  /* 0x3fd774eb00057802 */ /* 0x000fc80000000f00 */
[----:B------:R-:W-:-:S13]  /*15910*/  ISETP.GE.AND P0, PT, R3, RZ, PT ;  /* 0x000000ff0300720c */ /* 0x000fda0003f06270 */
[----:B------:R-:W-:-:S04]  /*15920*/  @P0 FFMA.FTZ R2, R5, 0.93318945169448852539, -R2 ;  /* 0x3f6ee58105020823 */ /* 0x000fc80000010802 */
[----:B------:R-:W-:Y:S02]  /*15930*/  @!P0 FFMA.FTZ R2, R5, 0.93318945169448852539, R2 ;  /* 0x3f6ee58105028823 */ /* 0x000fe40000010002 */
.L_x_8046:
[----:B------:R-:W-:Y:S05]  /*15940*/  BSYNC B0 ;  /* 0x0000000000007941 */ /* 0x000fea0003800000 */
.L_x_8044:
[C---:B------:R-:W-:Y:S01]  /*15950*/  FSETP.GT.FTZ.AND P0, PT, |R26|.reuse, |R3|, PT ;  /* 0x400000031a00720b */ /* 0x040fe20003f14200 */
[----:B------:R-:W-:Y:S01]  /*15960*/  FADD.FTZ R4, |R26|, -RZ ;  /* 0x800000ff1a047221 */ /* 0x000fe20000010200 */
[C---:B------:R-:W-:Y:S01]  /*15970*/  ISETP.GE.AND P2, PT, R3.reuse, RZ, PT ;  /* 0x000000ff0300720c */ /* 0x040fe20003f46270 */
[----:B------:R-:W-:-:S10]  /*15980*/  FADD.FTZ R12, |R3|, |R26| ;  /* 0x4000001a030c7221 */ /* 0x000fd40000010200 */
[C---:B------:R-:W-:Y:S01]  /*15990*/  @!P0 FADD.FTZ R4, |R3|.reuse, -RZ ;  /* 0x800000ff03048221 */ /* 0x040fe20000010200 */
[----:B------:R-:W-:-:S04]  /*159a0*/  FSETP.NEU.FTZ.AND P0, PT, |R3|, |R26|, PT ;  /* 0x4000001a0300720b */ /* 0x000fc80003f1d200 */
[----:B------:R-:W-:Y:S01]  /*159b0*/  FSETP.NEU.FTZ.AND P1, PT, R4, RZ, PT ;  /* 0x000000ff0400720b */ /* 0x000fe20003f3d000 */
[----:B------:R-:W-:-:S10]  /*159c0*/  HFMA2.MMA R4, -RZ, RZ, 2.04296875, -15.78125 ;  /* 0x4016cbe4ff047435 */ /* 0x000fd400000001ff */
[----:B------:R-:W-:Y:S02]  /*159d0*/  @!P0 FSEL R2, R4, 0.78539818525314331055, !P2 ;  /* 0x3f490fdb04028808 */ /* 0x000fe40005000000 */
[----:B------:R-:W-:Y:S02]  /*159e0*/  @!P1 FSEL R2, RZ, 3.1415927410125732422, P2 ;  /* 0x40490fdbff029808 */ /* 0x000fe40001000000 */
[----:B------:R-:W-:Y:S02]  /*159f0*/  FSETP.GTU.FTZ.AND P0, PT, |R12|, +INF , PT ;  /* 0x7f8000000c00780b */ /* 0x000fe40003f1c200 */
[----:B------:R-:W-:-:S04]  /*15a00*/  LOP3.LUT R3, R2, 0x80000000, R26, 0xb8, !PT ;  /* 0x8000000002037812 */ /* 0x000fc800078eb81a */
[----:B------:R-:W-:Y:S01]  /*15a10*/  FSEL R12, R12, R3, P0 ;  /* 0x000000030c0c7208 */ /* 0x000fe20000000000 */
[----:B------:R-:W-:Y:S05]  /*15a20*/  BRA `(.L_x_8040) ;  /* 0x0000036000007947 */ /* 0x000fea0003800000 */
.L_x_8041:
[----:B--2---:R-:W-:Y:S01]  /*15a30*/  FADD.FTZ R2, |R12|, -RZ ;  /* 0x800000ff0c027221 */ /* 0x004fe20000010200 */
[C---:B---3--:R-:W-:Y:S01]  /*15a40*/  FSETP.GT.FTZ.AND P6, PT, |R26|.reuse, |R12|, PT ;  /* 0x4000000c1a00720b */ /* 0x048fe20003fd4200 */
[----:B0-----:R-:W-:Y:S01]  /*15a50*/  FADD.FTZ R7, |R26|, -RZ ;  /* 0x800000ff1a077221 */ /* 0x001fe20000010200 */
        /* <DEDUP_REMOVED lines=14> */
.L_x_8048:
[----:B------:R-:W-:Y:S05]  /*15b40*/  BSYNC B4 ;  /* 0x0000000000047941 */ /* 0x000fea0003800000 */
.L_x_8047:
        /* <DEDUP_REMOVED lines=18> */
.L_x_8050:
[----:B------:R-:W-:Y:S02]  /*15c70*/  ISETP.GE.AND P0, PT, R12, RZ, PT ;  /* 0x000000ff0c00720c */ /* 0x000fe40003f06270 */
[----:B------:R-:W-:-:S11]  /*15c80*/  MOV R3, 0x3fd774eb ;  /* 0x3fd774eb00037802 */ /* 0x000fd60000000f00 */
[----:B------:R-:W-:-:S04]  /*15c90*/  @P0 FFMA.FTZ R2, R3, 0.93318945169448852539, -R2 ;  /* 0x3f6ee58103020823 */ /* 0x000fc80000010802 */
[----:B------:R-:W-:Y:S02]  /*15ca0*/  @!P0 FFMA.FTZ R2, R3, 0.93318945169448852539, R2 ;  /* 0x3f6ee58103028823 */ /* 0x000fe40000010002 */
.L_x_8051:
[----:B------:R-:W-:Y:S05]  /*15cb0*/  BSYNC B0 ;  /* 0x0000000000007941 */ /* 0x000fea0003800000 */
.L_x_8049:
[----:B------:R-:W-:Y:S01]  /*15cc0*/  FSETP.GT.FTZ.AND P0, PT, |R26|, |R12|, PT ;  /* 0x4000000c1a00720b */ /* 0x000fe20003f14200 */
[C---:B------:R-:W-:Y:S01]  /*15cd0*/  FADD.FTZ R3, |R12|.reuse, -RZ ;  /* 0x800000ff0c037221 */ /* 0x040fe20000010200 */
[----:B------:R-:W-:-:S11]  /*15ce0*/  ISETP.GE.AND P2, PT, R12, RZ, PT ;  /* 0x000000ff0c00720c */ /* 0x000fd60003f46270 */
[----:B------:R-:W-:Y:S01]  /*15cf0*/  @P0 FADD.FTZ R3, |R26|, -RZ ;  /* 0x800000ff1a030221 */ /* 0x000fe20000010200 */
[C---:B------:R-:W-:Y:S01]  /*15d00*/  FSETP.NEU.FTZ.AND P0, PT, |R12|.reuse, |R26|, PT ;  /* 0x4000001a0c00720b */ /* 0x040fe20003f1d200 */
[----:B------:R-:W-:-:S03]  /*15d10*/  FADD.FTZ R12, |R12|, |R26| ;  /* 0x4000001a0c0c7221 */ /* 0x000fc60000010200 */
[----:B------:R-:W-:Y:S01]  /*15d20*/  FSETP.NEU.FTZ.AND P1, PT, R3, RZ, PT ;  /* 0x000000ff0300720b */ /* 0x000fe20003f3d000 */
[----:B------:R-:W-:-:S10]  /*15d30*/  HFMA2.MMA R3, -RZ, RZ, 2.04296875, -15.78125 ;  /* 0x4016cbe4ff037435 */ /* 0x000fd400000001ff */
[----:B------:R-:W-:Y:S02]  /*15d40*/  @!P0 FSEL R2, R3, 0.78539818525314331055, !P2 ;  /* 0x3f490fdb03028808 */ /* 0x000fe40005000000 */
[----:B------:R-:W-:Y:S02]  /*15d50*/  @!P1 FSEL R2, RZ, 3.1415927410125732422, P2 ;  /* 0x40490fdbff029808 */ /* 0x000fe40001000000 */
[----:B------:R-:W-:Y:S02]  /*15d60*/  FSETP.GTU.FTZ.AND P0, PT, |R12|, +INF , PT ;  /* 0x7f8000000c00780b */ /* 0x000fe40003f1c200 */
[----:B------:R-:W-:-:S04]  /*15d70*/  LOP3.LUT R3, R2, 0x80000000, R26, 0xb8, !PT ;  /* 0x8000000002037812 */ /* 0x000fc800078eb81a */
[----:B------:R-:W-:Y:S02]  /*15d80*/  FSEL R12, R12, R3, P0 ;  /* 0x000000030c0c7208 */ /* 0x000fe40000000000 */
.L_x_8040:
[----:B------:R-:W-:Y:S05]  /*15d90*/  BSYNC B3 ;  /* 0x0000000000037941 */ /* 0x000fea0003800000 */
.L_x_8037:
[----:B------:R-:W-:-:S04]  /*15da0*/  SHF.R.U32.HI R15, RZ, 0x1f, R15 ;  /* 0x0000001fff0f7819 */ /* 0x000fc8000001160f */
[----:B------:R-:W-:-:S13]  /*15db0*/  ISETP.NE.AND P0, PT, R15, RZ, PT ;  /* 0x000000ff0f00720c */ /* 0x000fda0003f05270 */
[----:B-1----:R-:W-:Y:S01]  /*15dc0*/  @!P0 FADD.FTZ R13, -R13, -RZ ;  /* 0x800000ff0d0d8221 */ /* 0x002fe20000010100 */
[----:B------:R-:W-:Y:S05]  /*15dd0*/  BRA `(.L_x_8011) ;  /* 0x00000dd000007947 */ /* 0x000fea0003800000 */
.L_x_8015:
[----:B------:R-:W-:Y:S02]  /*15de0*/  FADD.FTZ R12, -R14, 6.1232342629258392722e-17 ;  /* 0x248d31320e0c7421 */ /* 0x000fe40000010100 */
[----:B------:R-:W-:Y:S02]  /*15df0*/  FADD.FTZ R13, -R15, -RZ ;  /* 0x800000ff0f0d7221 */ /* 0x000fe40000010100 */
[----:B------:R-:W-:Y:S01]  /*15e00*/  FADD.FTZ R12, R12, 1.5707963705062866211 ;  /* 0x3fc90fdb0c0c7421 */ /* 0x000fe20000010000 */
[----:B------:R-:W-:Y:S05]  /*15e10*/  BRA `(.L_x_8011) ;  /* 0x00000d9000007947 */ /* 0x000fea0003800000 */
.L_x_8014:
[----:B------:R-:W-:Y:S01]  /*15e20*/  FADD.FTZ R13, -R15, -RZ ;  /* 0x800000ff0f0d7221 */ /* 0x000fe20000010100 */
[----:B------:R-:W-:Y:S01]  /*15e30*/  MOV R12, RZ ;  /* 0x000000ff000c7202 */ /* 0x000fe20000000f00 */
[----:B------:R-:W-:Y:S05]  /*15e40*/  BRA `(.L_x_8011) ;  /* 0x00000d6000007947 */ /* 0x000fea0003800000 */
.L_x_8013:
[----:B------:R-:W-:Y:S01]  /*15e50*/  FSETP.GEU.FTZ.AND P6, PT, |R14|, |R15|, PT ;  /* 0x4000000f0e00720b */ /* 0x000fe20003fde200 */
        /* <DEDUP_REMOVED lines=22> */
[----:B------:R-:W-:Y:S05]  /*15fc0*/  CALL.REL.NOINC `($__internal_10_$__cuda_sm3x_div_rn_ftz_f32_slowpath) ;  /* 0x0001291000007944 */ /* 0x000fea0003c00000 */
.L_x_8056:
[----:B------:R-:W-:Y:S05]  /*15fd0*/  BSYNC B4 ;  /* 0x0000000000047941 */ /* 0x000fea0003800000 */
.L_x_8055:
        /* <DEDUP_REMOVED lines=18> */
.L_x_8058:
[----:B------:R-:W-:Y:S02]  /*16100*/  ISETP.GE.AND P0, PT, R14, RZ, PT ;  /* 0x000000ff0e00720c */ /* 0x000fe40003f06270 */
[----:B------:R-:W-:-:S11]  /*16110*/  MOV R3, 0x3fd774eb ;  /* 0x3fd774eb00037802 */ /* 0x000fd60000000f00 */
[----:B------:R-:W-:-:S04]  /*16120*/  @P0 FFMA.FTZ R2, R3, 0.93318945169448852539, -R2 ;  /* 0x3f6ee58103020823 */ /* 0x000fc80000010802 */
[----:B------:R-:W-:Y:S02]  /*16130*/  @!P0 FFMA.FTZ R2, R3, 0.93318945169448852539, R2 ;  /* 0x3f6ee58103028823 */ /* 0x000fe40000010002 */
.L_x_8059:
[----:B------:R-:W-:Y:S05]  /*16140*/  BSYNC B0 ;  /* 0x0000000000007941 */ /* 0x000fea0003800000 */
.L_x_8057:
[C---:B------:R-:W-:Y:S01]  /*16150*/  FSETP.NEU.FTZ.AND P0, PT, |R14|.reuse, |R15|, PT ;  /* 0x4000000f0e00720b */ /* 0x040fe20003f1d200 */
[----:B------:R-:W-:Y:S01]  /*16160*/  HFMA2.MMA R3, -RZ, RZ, 2.04296875, -15.78125 ;  /* 0x4016cbe4ff037435 */ /* 0x000fe200000001ff */
[----:B------:R-:W-:Y:S01]  /*16170*/  FSETP.NEU.FTZ.AND P1, PT, R13, RZ, PT ;  /* 0x000000ff0d00720b */ /* 0x000fe20003f3d000 */
[----:B------:R-:W0:Y:S01]  /*16180*/  MUFU.LG2 R12, R12 ;  /* 0x0000000c000c7308 */ /* 0x000e220000000c00 */
[C---:B------:R-:W-:Y:S01]  /*16190*/  ISETP.GE.AND P2, PT, R14.reuse, RZ, PT ;  /* 0x000000ff0e00720c */ /* 0x040fe20003f46270 */
[----:B------:R-:W-:-:S08]  /*161a0*/  FADD.FTZ R14, |R14|, |R15| ;  /* 0x4000000f0e0e7221 */ /* 0x000fd00000010200 */
[----:B------:R-:W-:Y:S02]  /*161b0*/  @!P0 FSEL R2, R3, 0.78539818525314331055, !P2 ;  /* 0x3f490fdb03028808 */ /* 0x000fe40005000000 */
[----:B------:R-:W-:Y:S02]  /*161c0*/  @!P1 FSEL R2, RZ, 3.1415927410125732422, P2 ;  /* 0x40490fdbff029808 */ /* 0x000fe40001000000 */
[----:B------:R-:W-:Y:S02]  /*161d0*/  FSETP.GTU.FTZ.AND P0, PT, |R14|, +INF , PT ;  /* 0x7f8000000e00780b */ /* 0x000fe40003f1c200 */
[----:B------:R-:W-:Y:S01]  /*161e0*/  LOP3.LUT R3, R2, 0x80000000, R15, 0xb8, !PT ;  /* 0x8000000002037812 */ /* 0x000fe200078eb80f */
[----:B0-----:R-:W-:-:S03]  /*161f0*/  FMUL.FTZ.D2 R26, R12, 0.69314718246459960938 ;  /* 0x3f3172180c1a7820 */ /* 0x001fc60000310000 */
[----:B------:R-:W-:Y:S01]  /*16200*/  FSEL R2, R14, R3, P0 ;  /* 0x000000030e027208 */ /* 0x000fe20000000000 */
[----:B------:R-:W-:Y:S05]  /*16210*/  BRA `(.L_x_8060) ;  /* 0x0000083000007947 */ /* 0x000fea0003800000 */
.L_x_8054:
        /* <DEDUP_REMOVED lines=12> */
.L_x_8062:
[----:B------:R-:W-:Y:S05]  /*162e0*/  BSYNC B4 ;  /* 0x0000000000047941 */ /* 0x000fea0003800000 */
.L_x_8061:
        /* <DEDUP_REMOVED lines=18> */
.L_x_8064:
[----:B------:R-:W-:Y:S02]  /*16410*/  ISETP.GE.AND P0, PT, R14, RZ, PT ;  /* 0x000000ff0e00720c */ /* 0x000fe40003f06270 */
[----:B------:R-:W-:-:S11]  /*16420*/  MOV R3, 0x3fd774eb ;  /* 0x3fd774eb00037802 */ /* 0x000fd60000000f00 */
[----:B------:R-:W-:-:S04]  /*16430*/  @P0 FFMA.FTZ R2, R3, 0.93318945169448852539, -R2 ;  /* 0x3f6ee58103020823 */ /* 0x000fc80000010802 */
[----:B------:R-:W-:Y:S02]  /*16440*/  @!P0 FFMA.FTZ R2, R3, 0.93318945169448852539, R2 ;  /* 0x3f6ee58103028823 */ /* 0x000fe40000010002 */
.L_x_8065:
[----:B------:R-:W-:Y:S05]  /*16450*/  BSYNC B0 ;  /* 0x0000000000007941 */ /* 0x000fea0003800000 */
.L_x_8063:
[----:B------:R-:W-:Y:S01]  /*16460*/  FADD.FTZ R5, |R15|, -RZ ;  /* 0x800000ff0f057221 */ /* 0x000fe20000010200 */
[----:B------:R-:W-:Y:S02]  /*16470*/  FSETP.NEU.FTZ.AND P1, PT, |R14|, |R15|, PT ;  /* 0x4000000f0e00720b */ /* 0x000fe40003f3d200 */
[----:B------:R-:W-:Y:S02]  /*16480*/  FSETP.NEU.FTZ.AND P2, PT, R13, RZ, PT ;  /* 0x000000ff0d00720b */ /* 0x000fe40003f5d000 */
[CC--:B------:R-:W-:Y:S02]  /*16490*/  IMNMX R3, R12.reuse, R5.reuse, !PT ;  /* 0x000000050c037217 */ /* 0x0c0fe40007800200 */
[----:B------:R-:W-:Y:S02]  /*164a0*/  IMNMX R12, R12, R5, PT ;  /* 0x000000050c0c7217 */ /* 0x000fe40003800200 */
[----:B------:R-:W-:Y:S02]  /*164b0*/  LOP3.LUT R4, R3, 0xfe000000, RZ, 0xc0, !PT ;  /* 0xfe00000003047812 */ /* 0x000fe400078ec0ff */
[----:B------:R-:W-:-:S02]  /*164c0*/  FSETP.NEU.FTZ.AND P0, PT, R12, RZ, PT ;  /* 0x000000ff0c00720b */ /* 0x000fc40003f1d000 */
[C---:B------:R-:W-:Y:S02]  /*164d0*/  IADD3 R5, -R4.reuse, 0x7e800000, RZ ;  /* 0x7e80000004057810 */ /* 0x040fe40007ffe1ff */
[----:B------:R-:W-:-:S03]  /*164e0*/  LOP3.LUT R4, R4, 0x800000, RZ, 0xfc, !PT ;  /* 0x0080000004047812 */ /* 0x000fc600078efcff */
[-C--:B------:R-:W-:Y:S02]  /*164f0*/  FMUL.FTZ R6, R12, R5.reuse ;  /* 0x000000050c067220 */ /* 0x080fe40000410000 */
[----:B------:R-:W-:Y:S02]  /*16500*/  FMUL.FTZ R5, R3, R5 ;  /* 0x0000000503057220 */ /* 0x000fe40000410000 */
[----:B------:R-:W-:-:S04]  /*16510*/  FMUL.FTZ R6, R6, R6 ;  /* 0x0000000606067220 */ /* 0x000fc80000410000 */
[----:B------:R-:W-:-:S04]  /*16520*/  FFMA.FTZ R6, R5, R5, R6 ;  /* 0x0000000505067223 */ /* 0x000fc80000010006 */
[----:B------:R-:W0:Y:S02]  /*16530*/  MUFU.SQRT R5, R6 ;  /* 0x0000000600057308 */ /* 0x000e240000002000 */
[----:B0-----:R-:W-:Y:S01]  /*16540*/  @P0 FMUL.FTZ R3, R4, R5 ;  /* 0x0000000504030220 */ /* 0x001fe20000410000 */
[----:B------:R-:W-:Y:S01]  /*16550*/  FSETP.NEU.FTZ.AND P0, PT, R12, +INF , PT ;  /* 0x7f8000000c00780b */ /* 0x000fe20003f1d000 */
[----:B------:R-:W-:Y:S01]  /*16560*/  HFMA2.MMA R4, -RZ, RZ, 2.04296875, -15.78125 ;  /* 0x4016cbe4ff047435 */ /* 0x000fe200000001ff */
[C---:B------:R-:W-:Y:S02]  /*16570*/  FADD.FTZ R5, |R14|.reuse, |R15| ;  /* 0x4000000f0e057221 */ /* 0x040fe40000010200 */
        /* <DEDUP_REMOVED lines=10> */
.L_x_8053:
        /* <DEDUP_REMOVED lines=32> */
[----:B------:R-:W-:Y:S05]  /*16820*/  CALL.REL.NOINC `($__internal_10_$__cuda_sm3x_div_rn_ftz_f32_slowpath) ;  /* 0x000120b000007944 */ /* 0x000fea0003c00000 */
.L_x_8067:
[----:B------:R-:W-:Y:S05]  /*16830*/  BSYNC B4 ;  /* 0x0000000000047941 */ /* 0x000fea0003800000 */
.L_x_8066:
        /* <DEDUP_REMOVED lines=18> */
.L_x_8069:
[----:B------:R-:W-:Y:S02]  /*16960*/  ISETP.GE.AND P0, PT, R14, RZ, PT ;  /* 0x000000ff0e00720c */ /* 0x000fe40003f06270 */
[----:B------:R-:W-:-:S11]  /*16970*/  MOV R3, 0x3fd774eb ;  /* 0x3fd774eb00037802 */ /* 0x000fd60000000f00 */
[----:B------:R-:W-:-:S04]  /*16980*/  @P0 FFMA.FTZ R2, R3, 0.93318945169448852539, -R2 ;  /* 0x3f6ee58103020823 */ /* 0x000fc80000010802 */
[----:B------:R-:W-:Y:S02]  /*16990*/  @!P0 FFMA.FTZ R2, R3, 0.93318945169448852539, R2 ;  /* 0x3f6ee58103028823 */ /* 0x000fe40000010002 */
.L_x_8070:
[----:B------:R-:W-:Y:S05]  /*169a0*/  BSYNC B0 ;  /* 0x0000000000007941 */ /* 0x000fea0003800000 */
.L_x_8068:
[C---:B------:R-:W-:Y:S01]  /*169b0*/  FSETP.NEU.FTZ.AND P1, PT, |R14|.reuse, |R15|, PT ;  /* 0x4000000f0e00720b */ /* 0x040fe20003f3d200 */
        /* <DEDUP_REMOVED lines=9> */
.L_x_8060:
[----:B------:R-:W-:Y:S05]  /*16a50*/  BSYNC B3 ;  /* 0x0000000000037941 */ /* 0x000fea0003800000 */
.L_x_8052:
[----:B------:R-:W-:Y:S01]  /*16a60*/  SHF.R.U32.HI R15, RZ, 0x1f, R15 ;  /* 0x0000001fff0f7819 */ /* 0x000fe2000001160f */
[----:B------:R-:W-:Y:S02]  /*16a70*/  FADD.FTZ R13, R26, 0.69314718246459960938 ;  /* 0x3f3172181a0d7421 */ /* 0x000fe40000010000 */
[----:B------:R-:W-:Y:S01]  /*16a80*/  FADD.FTZ R12, |R2|, -RZ ;  /* 0x800000ff020c7221 */ /* 0x000fe20000010200 */
[----:B------:R-:W-:-:S13]  /*16a90*/  ISETP.NE.AND P0, PT, R15, RZ, PT ;  /* 0x000000ff0f00720c */ /* 0x000fda0003f05270 */
[----:B------:R-:W-:Y:S01]  /*16aa0*/  @!P0 FADD.FTZ R13, -R13, -RZ ;  /* 0x800000ff0d0d8221 */ /* 0x000fe20000010100 */
[----:B------:R-:W-:Y:S05]  /*16ab0*/  BRA `(.L_x_8011) ;  /* 0x000000f000007947 */ /* 0x000fea0003800000 */
.L_x_8012:
[----:B------:R-:W-:-:S13]  /*16ac0*/  FSETP.NEU.FTZ.AND P0, PT, |R14|, +INF , PT ;  /* 0x7f8000000e00780b */ /* 0x000fda0003f1d200 */
        /* <DEDUP_REMOVED lines=14> */
.L_x_8011:
[----:B------:R-:W-:Y:S05]  /*16bb0*/  BSYNC B2 ;  /* 0x0000000000027941 */ /* 0x000fea0003800000 */
.L_x_8010:
[----:B0-----:R-:W0:Y:S01]  /*16bc0*/  S2R R2, SR_TID.X ;  /* 0x0000000000027919 */ /* 0x001e220000002100 */
[----:B------:R-:W-:Y:S01]  /*16bd0*/  BSSY B2, `(.L_x_8071) ;  /* 0x0000288000027945 */ /* 0x000fe20003800000 */
[----:B-----5:R-:W-:Y:S01]  /*16be0*/  CS2R R14, SRZ ;  /* 0x00000000000e7805 */ /* 0x020fe2000001ff00 */
[----:B0-----:R-:W-:-:S04]  /*16bf0*/  IADD3 R2, R2, 0x80, RZ ;  /* 0x0000008002027810 */ /* 0x001fc80007ffe0ff */
[----:B------:R-:W-:-:S13]  /*16c00*/  ISETP.GE.AND P0, PT, R2, R31, PT ;  /* 0x0000001f0200720c */ /* 0x000fda0003f06270 */
[----:B------:R-:W-:Y:S05]  /*16c10*/  @P0 BRA `(.L_x_8072) ;  /* 0x0000283000000947 */ /* 0x000fea0003800000 */
[----:B------:R-:W-:Y:S02]  /*16c20*/  FSETP.GTU.FTZ.AND P0, PT, |R16|, +INF , PT ;  /* 0x7f8000001000780b */ /* 0x000fe40003f1c200 */
[----:B------:R-:W-:-:S04]  /*16c30*/  FSETP.GTU.FTZ.AND P1, PT, |R17|, +INF , PT ;  /* 0x7f8000001100780b */ /* 0x000fc80003f3c200 */
[----:B------:R-:W-:-:S13]  /*16c40*/  PLOP3.LUT P0, PT, P0, P1, PT, 0xa8, 0x0 ;  /* 0x000000000000781c */ /* 0x000fda0000703570 */
[----:B------:R-:W-:Y:S05]  /*16c50*/  @P0 BRA `(.L_x_8073) ;  /* 0x0000270000000947 */ /* 0x000fea0003800000 */
[C---:B------:R-:W-:Y:S01]  /*16c60*/  FSETP.GT.FTZ.AND P0, PT, |R16|.reuse, 8388608, PT ;  /* 0x4b0000001000780b */ /* 0x040fe20003f14200 */
[----:B------:R-:W-:Y:S01]  /*16c70*/  FADD.FTZ R27, |R16|, -RZ ;  /* 0x800000ff101b7221 */ /* 0x000fe20000010200 */
[C---:B------:R-:W-:Y:S01]  /*16c80*/  FSETP.GT.FTZ.AND P1, PT, |R17|.reuse, 8388608, PT ;  /* 0x4b0000001100780b */ /* 0x040fe20003f34200 */
[----:B------:R-:W-:-:S03]  /*16c90*/  FADD.FTZ R14, |R17|, -RZ ;  /* 0x800000ff110e7221 */ /* 0x000fc60000010200 */
        /* <DEDUP_REMOVED lines=13> */
[CC--:B------:R-:W-:Y:S01]  /*16d70*/  IMNMX R7, R5.reuse, R6.reuse, !PT ;  /* 0x0000000605077217 */ /* 0x0c0fe20007800200 */
[----:B------:R-:W-:Y:S01]  /*16d80*/  FADD.FTZ R29, |R4|, -RZ ;  /* 0x800000ff041d7221 */ /* 0x000fe20000010200 */
[----:B------:R-:W-:Y:S02]  /*16d90*/  IMNMX R5, R5, R6, PT ;  /* 0x0000000605057217 */ /* 0x000fe40003800200 */
[----:B------:R-:W-:Y:S02]  /*16da0*/  LOP3.LUT R15, R7, 0xfe000000, RZ, 0xc0, !PT ;  /* 0xfe000000070f7812 */ /* 0x000fe400078ec0ff */
[----:B------:R-:W-:Y:S02]  /*16db0*/  IMNMX R2, R6, R29, !PT ;  /* 0x0000001d06027217 */ /* 0x000fe40007800200 */
[----:B---3--:R-:W-:Y:S02]  /*16dc0*/  IADD3 R26, -R15, 0x7e800000, RZ ;  /* 0x7e8000000f1a7810 */ /* 0x008fe40007ffe1ff */
        /* <DEDUP_REMOVED lines=79> */
.L_x_8080:
        /* <DEDUP_REMOVED lines=10> */
.L_x_8082:
[----:B------:R-:W-:-:S04]  /*17360*/  FADD.FTZ R2, -R3, R6 ;  /* 0x0000000603027221 */ /* 0x000fc80000010100 */
[----:B------:R-:W-:Y:S02]  /*17370*/  FMUL.FTZ R2, R2, 0.5 ;  /* 0x3f00000002027820 */ /* 0x000fe40000410000 */
.L_x_8083:
[----:B------:R-:W-:Y:S05]  /*17380*/  BSYNC B1 ;  /* 0x0000000000017941 */ /* 0x000fea0003800000 */
.L_x_8081:
        /* <DEDUP_REMOVED lines=11> */
.L_x_8085:
[----:B------:R-:W-:-:S04]  /*17440*/  FADD.FTZ R15, R5, -R26 ;  /* 0x8000001a050f7221 */ /* 0x000fc80000010000 */
[----:B------:R-:W-:Y:S02]  /*17450*/  FMUL.FTZ R15, R15, 0.5 ;  /* 0x3f0000000f0f7820 */ /* 0x000fe40000410000 */
.L_x_8086:
[----:B------:R-:W-:Y:S05]  /*17460*/  BSYNC B1 ;  /* 0x0000000000017941 */ /* 0x000fea0003800000 */
.L_x_8084:
        /* <DEDUP_REMOVED lines=35> */
.L_x_8079:
[----:B------:R0:W1:Y:S02]  /*176a0*/  MUFU.SQRT R15, R14 ;  /* 0x0000000e000f7308 */ /* 0x0000640000002000 */
.L_x_8078:
[----:B------:R-:W-:Y:S05]  /*176b0*/  BSYNC B0 ;  /* 0x0000000000007941 */ /* 0x000fea0003800000 */
.L_x_8077:
        /* <DEDUP_REMOVED lines=24> */
.L_x_8093:
[----:B------:R-:W-:-:S04]  /*17840*/  FADD.FTZ R3, -R3, R6 ;  /* 0x0000000603037221 */ /* 0x000fc80000010100 */
[----:B------:R-:W-:Y:S02]  /*17850*/  FMUL.FTZ R3, R3, 0.5 ;  /* 0x3f00000003037820 */ /* 0x000fe40000410000 */
.L_x_8094:
[----:B------:R-:W-:Y:S05]  /*17860*/  BSYNC B1 ;  /* 0x0000000000017941 */ /* 0x000fea0003800000 */
.L_x_8092:
        /* <DEDUP_REMOVED lines=10> */
.L_x_8096:
[----:B------:R-:W-:-:S04]  /*17910*/  FADD.FTZ R4, -R4, R5 ;  /* 0x0000000504047221 */ /* 0x000fc80000010100 */
[----:B------:R-:W-:Y:S02]  /*17920*/  FMUL.FTZ R4, R4, 0.5 ;  /* 0x3f00000004047820 */ /* 0x000fe40000410000 */
.L_x_8097:
[----:B------:R-:W-:Y:S05]  /*17930*/  BSYNC B1 ;  /* 0x0000000000017941 */ /* 0x000fea0003800000 */
.L_x_8095:
[----:B------:R-:W-:Y:S01]  /*17940*/  FADD.FTZ R4, R4, R3 ;  /* 0x0000000304047221 */ /* 0x000fe20000010000 */
[----:B------:R-:W-:Y:S01]  /*17950*/  PLOP3.LUT P0, PT, PT, PT, PT, 0x80, 0x0 ;  /* 0x000000000000781c */ /* 0x000fe20003f0f070 */
[----:B------:R-:W-:-:S04]  /*17960*/  FADD.FTZ R7, R7, |R16| ;  /* 0x4000001007077221 */ /* 0x000fc80000010000 */
[----:B------:R-:W-:-:S04]  /*17970*/  FMUL.FTZ R4, R7, R4 ;  /* 0x0000000407047220 */ /* 0x000fc80000410000 */
[----:B------:R0:W2:Y:S01]  /*17980*/  MUFU.SQRT R26, R4 ;  /* 0x00000004001a7308 */ /* 0x0000a20000002000 */
[----:B------:R-:W-:Y:S05]  /*17990*/  BRA `(.L_x_8089) ;  /* 0x000001a000007947 */ /* 0x000fea0003800000 */
.L_x_8091:
[----:B------:R-:W-:-:S13]  /*179a0*/  FSETP.GT.FTZ.AND P1, PT, |R16|, 1, PT ;  /* 0x3f8000001000780b */ /* 0x000fda0003f34200 */
[----:B------:R-:W-:Y:S01]  /*179b0*/  @!P1 FADD.FTZ R6, -R27, 1 ;  /* 0x3f8000001b069421 */ /* 0x000fe20000010100 */
[----:B------:R-:W-:-:S03]  /*179c0*/  @!P1 PLOP3.LUT P0, PT, PT, PT, PT, 0x80, 0x0 ;  /* 0x000000000000981c */ /* 0x000fc60003f0f070 */
[----:B------:R-:W-:-:S04]  /*179d0*/  @!P1 FMUL.FTZ R6, R3, R6 ;  /* 0x0000000603069220 */ /* 0x000fc80000410000 */
[----:B------:R0:W2:Y:S01]  /*179e0*/  @!P1 MUFU.SQRT R26, R6 ;  /* 0x00000006001a9308 */ /* 0x0000a20000002000 */
[----:B------:R-:W-:Y:S05]  /*179f0*/  @!P1 BRA `(.L_x_8089) ;  /* 0x0000014000009947 */ /* 0x000fea0003800000 */
[----:B------:R-:W-:Y:S01]  /*17a00*/  FMUL.FTZ R4, R3, R4 ;  /* 0x0000000403047220 */ /* 0x000fe20000410000 */
[----:B------:R-:W-:Y:S01]  /*17a10*/  PLOP3.LUT P0, PT, PT, PT, PT, 0x80, 0x0 ;  /* 0x000000000000781c */ /* 0x000fe20003f0f070 */
[----:B------:R-:W-:Y:S02]  /*17a20*/  FMUL.FTZ R3, |R17|, 2.81474976710656000000e+14 ;  /* 0x5780000011037820 */ /* 0x000fe40000410200 */
[----:B------:R-:W-:Y:S02]  /*17a30*/  FMUL.FTZ R27, |R16|, 2.81474976710656000000e+14 ;  /* 0x57800000101b7820 */ /* 0x000fe40000410200 */
[----:B------:R-:W3:Y:S01]  /*17a40*/  MUFU.SQRT R4, R4 ;  /* 0x0000000400047308 */ /* 0x000ee20000002000 */
[----:B------:R-:W-:-:S07]  /*17a50*/  FMUL.FTZ R3, R3, |R16| ;  /* 0x4000001003037220 */ /* 0x000fce0000410000 */
[----:B--23--:R-:W2:Y:S02]  /*17a60*/  MUFU.RCP R26, R4 ;  /* 0x00000004001a7308 */ /* 0x00cea40000001000 */
[----:B--2---:R-:W-:Y:S01]  /*17a70*/  FMUL.FTZ R26, R3, R26 ;  /* 0x0000001a031a7220 */ /* 0x004fe20000410000 */
[----:B------:R-:W-:Y:S05]  /*17a80*/  BRA `(.L_x_8089) ;  /* 0x000000b000007947 */ /* 0x000fea0003800000 */
.L_x_8090:
        /* <DEDUP_REMOVED lines=8> */
.L_x_8088:
[----:B------:R-:W-:Y:S01]  /*17b10*/  PLOP3.LUT P0, PT, PT, PT, PT, 0x80, 0x0 ;  /* 0x000000000000781c */ /* 0x000fe20003f0f070 */
[----:B------:R-:W-:Y:S02]  /*17b20*/  FMUL.FTZ R26, R7, 16777216 ;  /* 0x4b800000071a7820 */ /* 0x000fe40000410000 */
[----:B------:R-:W-:-:S05]  /*17b30*/  FMUL.FTZ R27, |R16|, 16777216 ;  /* 0x4b800000101b7820 */ /* 0x000fca0000410200 */
.L_x_8089:
[----:B------:R-:W-:Y:S05]  /*17b40*/  BSYNC B0 ;  /* 0x0000000000007941 */ /* 0x000fea0003800000 */
.L_x_8087:
[----:B------:R-:W-:Y:S01]  /*17b50*/  BSSY B3, `(.L_x_8098) ;  /* 0x00000af000037945 */ /* 0x000fe20003800000 */
[----:B------:R-:W-:Y:S05]  /*17b60*/  @P0 BRA `(.L_x_8099) ;  /* 0x000003b000000947 */ /* 0x000fea0003800000 */
[----:B------:R-:W-:-:S13]  /*17b70*/  ISETP.GT.AND P0, PT, R16, -0x1, PT ;  /* 0xffffffff1000780c */ /* 0x000fda0003f04270 */
[----:B------:R-:W-:Y:S05]  /*17b80*/  @P0 BRA `(.L_x_8100) ;  /* 0x000001d000000947 */ /* 0x000fea0003800000 */
[----:B------:R-:W-:Y:S01]  /*17b90*/  HFMA2.MMA R5, -RZ, RZ, 1.75, 0 ;  /* 0x3f000000ff057435 */ /* 0x000fe200000001ff */
[----:B------:R-:W-:-:S04]  /*17ba0*/  FADD.FTZ R3, -R2, -RZ ;  /* 0x800000ff02037221 */ /* 0x000fc80000010100 */
[C---:B0-----:R-:W-:Y:S01]  /*17bb0*/  FADD.FTZ R4, |R3|.reuse, -RZ ;  /* 0x800000ff03047221 */ /* 0x041fe20000010200 */
        /* <DEDUP_REMOVED lines=26> */
.L_x_8100:
[----:B0-----:R-:W-:Y:S01]  /*17d60*/  MOV R4, 0x3f000000 ;  /* 0x3f00000000047802 */ /* 0x001fe20000000f00 */
        /* <DEDUP_REMOVED lines=27> */
.L_x_8099:
        /* <DEDUP_REMOVED lines=20> */
.L_x_8104:
[----:B------:R-:W-:Y:S05]  /*18060*/  BSYNC B4 ;  /* 0x0000000000047941 */ /* 0x000fea0003800000 */
.L_x_8103:
        /* <DEDUP_REMOVED lines=19> */
.L_x_8106:
[----:B------:R-:W-:Y:S01]  /*181a0*/  FADD.FTZ R27, -R27, -RZ ;  /* 0x800000ff1b1b7221 */ /* 0x000fe20000010100 */
[----:B------:R-:W-:-:S04]  /*181b0*/  MOV R3, 0x3fd774eb ;  /* 0x3fd774eb00037802 */ /* 0x000fc80000000f00 */
[----:B------:R-:W-:-:S13]  /*181c0*/  ISETP.GE.AND P0, PT, R27, RZ, PT ;  /* 0x000000ff1b00720c */ /* 0x000fda0003f06270 */
[----:B------:R-:W-:-:S04]  /*181d0*/  @P0 FFMA.FTZ R2, R3, 0.93318945169448852539, -R2 ;  /* 0x3f6ee58103020823 */ /* 0x000fc80000010802 */
[----:B------:R-:W-:Y:S02]  /*181e0*/  @!P0 FFMA.FTZ R2, R3, 0.93318945169448852539, R2 ;  /* 0x3f6ee58103028823 */ /* 0x000fe40000010002 */
.L_x_8107:
[----:B------:R-:W-:Y:S05]  /*181f0*/  BSYNC B0 ;  /* 0x0000000000007941 */ /* 0x000fea0003800000 */
.L_x_8105:
        /* <DEDUP_REMOVED lines=14> */
.L_x_8102:
[----:B------:R-:W-:Y:S01]  /*182e0*/  FADD.FTZ R2, |R27|, -RZ ;  /* 0x800000ff1b027221 */ /* 0x000fe20000010200 */
[C---:B--2---:R-:W-:Y:S01]  /*182f0*/  FSETP.GT.FTZ.AND P6, PT, |R26|.reuse, |R27|, PT ;  /* 0x4000001b1a00720b */ /* 0x044fe20003fd4200 */
        /* <DEDUP_REMOVED lines=15> */
.L_x_8109:
[----:B------:R-:W-:Y:S05]  /*183f0*/  BSYNC B4 ;  /* 0x0000000000047941 */ /* 0x000fea0003800000 */
.L_x_8108:
        /* <DEDUP_REMOVED lines=18> */
.L_x_8111:
[----:B------:R-:W-:Y:S02]  /*18520*/  ISETP.GE.AND P0, PT, R27, RZ, PT ;  /* 0x000000ff1b00720c */ /* 0x000fe40003f06270 */
[----:B------:R-:W-:-:S11]  /*18530*/  MOV R3, 0x3fd774eb ;  /* 0x3fd774eb00037802 */ /* 0x000fd60000000f00 */
[----:B------:R-:W-:-:S04]  /*18540*/  @P0 FFMA.FTZ R2, R3, 0.93318945169448852539, -R2 ;  /* 0x3f6ee58103020823 */ /* 0x000fc80000010802 */
[----:B------:R-:W-:Y:S02]  /*18550*/  @!P0 FFMA.FTZ R2, R3, 0.93318945169448852539, R2 ;  /* 0x3f6ee58103028823 */ /* 0x000fe40000010002 */
.L_x_8112:
[----:B------:R-:W-:Y:S05]  /*18560*/  BSYNC B0 ;  /* 0x0000000000007941 */ /* 0x000fea0003800000 */
.L_x_8110:
[----:B------:R-:W-:Y:S01]  /*18570*/  FSETP.GT.FTZ.AND P0, PT, |R26|, |R27|, PT ;  /* 0x4000001b1a00720b */ /* 0x000fe20003f14200 */
[C---:B------:R-:W-:Y:S01]  /*18580*/  FADD.FTZ R3, |R27|.reuse, -RZ ;  /* 0x800000ff1b037221 */ /* 0x040fe20000010200 */
[C---:B------:R-:W-:Y:S01]  /*18590*/  ISETP.GE.AND P2, PT, R27.reuse, RZ, PT ;  /* 0x000000ff1b00720c */ /* 0x040fe20003f46270 */
[----:B------:R-:W-:-:S10]  /*185a0*/  FADD.FTZ R14, |R27|, |R26| ;  /* 0x4000001a1b0e7221 */ /* 0x000fd40000010200 */
[----:B------:R-:W-:Y:S01]  /*185b0*/  @P0 FADD.FTZ R3, |R26|, -RZ ;  /* 0x800000ff1a030221 */ /* 0x000fe20000010200 */
[----:B------:R-:W-:-:S04]  /*185c0*/  FSETP.NEU.FTZ.AND P0, PT, |R27|, |R26|, PT ;  /* 0x4000001a1b00720b */ /* 0x000fc80003f1d200 */
[----:B------:R-:W-:Y:S01]  /*185d0*/  FSETP.NEU.FTZ.AND P1, PT, R3, RZ, PT ;  /* 0x000000ff0300720b */ /* 0x000fe20003f3d000 */
[----:B------:R-:W-:-:S10]  /*185e0*/  HFMA2.MMA R3, -RZ, RZ, 2.04296875, -15.78125 ;  /* 0x4016cbe4ff037435 */ /* 0x000fd400000001ff */
[----:B------:R-:W-:Y:S02]  /*185f0*/  @!P0 FSEL R2, R3, 0.78539818525314331055, !P2 ;  /* 0x3f490fdb03028808 */ /* 0x000fe40005000000 */
[----:B------:R-:W-:Y:S02]  /*18600*/  @!P1 FSEL R2, RZ, 3.1415927410125732422, P2 ;  /* 0x40490fdbff029808 */ /* 0x000fe40001000000 */
[----:B------:R-:W-:Y:S02]  /*18610*/  FSETP.GTU.FTZ.AND P0, PT, |R14|, +INF , PT ;  /* 0x7f8000000e00780b */ /* 0x000fe40003f1c200 */
[----:B------:R-:W-:-:S04]  /*18620*/  LOP3.LUT R3, R2, 0x80000000, R26, 0xb8, !PT ;  /* 0x8000000002037812 */ /* 0x000fc800078eb81a */
[----:B------:R-:W-:Y:S02]  /*18630*/  FSEL R14, R14, R3, P0 ;  /* 0x000000030e0e7208 */ /* 0x000fe40000000000 */
.L_x_8101:
[----:B------:R-:W-:Y:S05]  /*18640*/  BSYNC B3 ;  /* 0x0000000000037941 */ /* 0x000fea0003800000 */
.L_x_8098:
[----:B------:R-:W-:-:S04]  /*18650*/  SHF.R.U32.HI R17, RZ, 0x1f, R17 ;  /* 0x0000001fff117819 */ /* 0x000fc80000011611 */
[----:B------:R-:W-:-:S13]  /*18660*/  ISETP.NE.AND P0, PT, R17, RZ, PT ;  /* 0x000000ff1100720c */ /* 0x000fda0003f05270 */
[----:B-1----:R-:W-:Y:S01]  /*18670*/  @!P0 FADD.FTZ R15, -R15, -RZ ;  /* 0x800000ff0f0f8221 */ /* 0x002fe20000010100 */
[----:B------:R-:W-:Y:S05]  /*18680*/  BRA `(.L_x_8072) ;  /* 0x00000dc000007947 */ /* 0x000fea0003800000 */
.L_x_8076:
[----:B------:R-:W-:Y:S02]  /*18690*/  FADD.FTZ R14, -R16, 6.1232342629258392722e-17 ;  /* 0x248d3132100e7421 */ /* 0x000fe40000010100 */
[----:B------:R-:W-:Y:S02]  /*186a0*/  FADD.FTZ R15, -R17, -RZ ;  /* 0x800000ff110f7221 */ /* 0x000fe40000010100 */
[----:B------:R-:W-:Y:S01]  /*186b0*/  FADD.FTZ R14, R14, 1.5707963705062866211 ;  /* 0x3fc90fdb0e0e7421 */ /* 0x000fe20000010000 */
[----:B------:R-:W-:Y:S05]  /*186c0*/  BRA `(.L_x_8072) ;  /* 0x00000d8000007947 */ /* 0x000fea0003800000 */
.L_x_8075:
[----:B------:R-:W-:Y:S01]  /*186d0*/  FADD.FTZ R15, -R17, -RZ ;  /* 0x800000ff110f7221 */ /* 0x000fe20000010100 */
[----:B------:R-:W-:Y:S01]  /*186e0*/  MOV R14, RZ ;  /* 0x000000ff000e7202 */ /* 0x000fe20000000f00 */
[----:B------:R-:W-:Y:S05]  /*186f0*/  BRA `(.L_x_8072) ;  /* 0x00000d5000007947 */ /* 0x000fea0003800000 */
.L_x_8074:
        /* <DEDUP_REMOVED lines=24> */
.L_x_8117:
[----:B------:R-:W-:Y:S05]  /*18880*/  BSYNC B4 ;  /* 0x0000000000047941 */ /* 0x000fea0003800000 */
.L_x_8116:
        /* <DEDUP_REMOVED lines=18> */
.L_x_8119:
[----:B------:R-:W-:Y:S02]  /*189b0*/  ISETP.GE.AND P0, PT, R16, RZ, PT ;  /* 0x000000ff1000720c */ /* 0x000fe40003f06270 */
[----:B------:R-:W-:-:S11]  /*189c0*/  MOV R3, 0x3fd774eb ;  /* 0x3fd774eb00037802 */ /* 0x000fd60000000f00 */
[----:B------:R-:W-:-:S04]  /*189d0*/  @P0 FFMA.FTZ R2, R3, 0.93318945169448852539, -R2 ;  /* 0x3f6ee58103020823 */ /* 0x000fc80000010802 */
[----:B------:R-:W-:Y:S02]  /*189e0*/  @!P0 FFMA.FTZ R2, R3, 0.93318945169448852539, R2 ;  /* 0x3f6ee58103028823 */ /* 0x000fe40000010002 */
.L_x_8120:
[----:B------:R-:W-:Y:S05]  /*189f0*/  BSYNC B0 ;  /* 0x0000000000007941 */ /* 0x000fea0003800000 */
.L_x_8118:
        /* <DEDUP_REMOVED lines=10> */
[----:B0--3--:R-:W-:-:S03]  /*18aa0*/  FMUL.FTZ.D2 R26, R14, 0.69314718246459960938 ;  /* 0x3f3172180e1a7820 */ /* 0x009fc60000310000 */
[----:B------:R-:W-:Y:S01]  /*18ab0*/  FSEL R2, R16, R3, P0 ;  /* 0x0000000310027208 */ /* 0x000fe20000000000 */
[----:B------:R-:W-:Y:S05]  /*18ac0*/  BRA `(.L_x_8121) ;  /* 0x0000082000007947 */ /* 0x000fea0003800000 */
.L_x_8115:
        /* <DEDUP_REMOVED lines=12> */
.L_x_8123:
[----:B------:R-:W-:Y:S05]  /*18b90*/  BSYNC B4 ;  /* 0x0000000000047941 */ /* 0x000fea0003800000 */
.L_x_8122:
        /* <DEDUP_REMOVED lines=18> */
.L_x_8125:
[----:B------:R-:W-:Y:S02]  /*18cc0*/  ISETP.GE.AND P0, PT, R16, RZ, PT ;  /* 0x000000ff1000720c */ /* 0x000fe40003f06270 */
[----:B------:R-:W-:-:S11]  /*18cd0*/  MOV R3, 0x3fd774eb ;  /* 0x3fd774eb00037802 */ /* 0x000fd60000000f00 */
[----:B------:R-:W-:-:S04]  /*18ce0*/  @P0 FFMA.FTZ R2, R3, 0.93318945169448852539, -R2 ;  /* 0x3f6ee58103020823 */ /* 0x000fc80000010802 */
[----:B------:R-:W-:Y:S02]  /*18cf0*/  @!P0 FFMA.FTZ R2, R3, 0.93318945169448852539, R2 ;  /* 0x3f6ee58103028823 */ /* 0x000fe40000010002 */
.L_x_8126:
[----:B------:R-:W-:Y:S05]  /*18d00*/  BSYNC B0 ;  /* 0x0000000000007941 */ /* 0x000fea0003800000 */
.L_x_8124:
[CC--:B------:R-:W-:Y:S02]  /*18d10*/  IMNMX R3, R27.reuse, R14.reuse, !PT ;  /* 0x0000000e1b037217 */ /* 0x0c0fe40007800200 */
[----:B------:R-:W-:Y:S02]  /*18d20*/  IMNMX R14, R27, R14, PT ;  /* 0x0000000e1b0e7217 */ /* 0x000fe40003800200 */
[----:B------:R-:W-:Y:S02]  /*18d30*/  LOP3.LUT R4, R3, 0xfe000000, RZ, 0xc0, !PT ;  /* 0xfe00000003047812 */ /* 0x000fe400078ec0ff */
[----:B------:R-:W-:Y:S02]  /*18d40*/  FSETP.NEU.FTZ.AND P0, PT, R14, RZ, PT ;  /* 0x000000ff0e00720b */ /* 0x000fe40003f1d000 */
[C---:B------:R-:W-:Y:S02]  /*18d50*/  IADD3 R5, -R4.reuse, 0x7e800000, RZ ;  /* 0x7e80000004057810 */ /* 0x040fe40007ffe1ff */
[----:B------:R-:W-:-:S02]  /*18d60*/  LOP3.LUT R4, R4, 0x800000, RZ, 0xfc, !PT ;  /* 0x0080000004047812 */ /* 0x000fc400078efcff */
[----:B------:R-:W-:Y:S01]  /*18d70*/  FSETP.NEU.FTZ.AND P1, PT, |R16|, |R17|, PT ;  /* 0x400000111000720b */ /* 0x000fe20003f3d200 */
        /* <DEDUP_REMOVED lines=18> */
[----:B0--3--:R-:W-:Y:S01]  /*18ea0*/  FMUL.FTZ R26, R3, 0.69314718246459960938 ;  /* 0x3f317218031a7820 */ /* 0x009fe20000410000 */
[----:B------:R-:W-:Y:S05]  /*18eb0*/  BRA `(.L_x_8121) ;  /* 0x0000043000007947 */ /* 0x000fea0003800000 */
.L_x_8114:
        /* <DEDUP_REMOVED lines=28> */
[----:B0--3--:R-:W-:Y:S01]  /*19080*/  FFMA.FTZ R26, R4, 0.69314718246459960938, R5 ;  /* 0x3f317218041a7823 */ /* 0x009fe20000010005 */
[----:B-1----:R-:W-:Y:S06]  /*19090*/  @!P0 BRA `(.L_x_8128) ;  /* 0x0000003000008947 */ /* 0x002fec0003800000 */
[----:B------:R-:W-:Y:S02]  /*190a0*/  MOV R4, R15 ;  /* 0x0000000f00047202 */ /* 0x000fe40000000f00 */
[----:B------:R-:W-:-:S02]  /*190b0*/  MOV R2, 0x190d0 ;  /* 0x000190d000027802 */ /* 0x000fc40000000f00 */
[----:B------:R-:W-:Y:S05]  /*190c0*/  CALL.REL.NOINC `($__internal_10_$__cuda_sm3x_div_rn_ftz_f32_slowpath) ;  /* 0x0000f81000007944 */ /* 0x000fea0003c00000 */
.L_x_8128:
[----:B------:R-:W-:Y:S05]  /*190d0*/  BSYNC B4 ;  /* 0x0000000000047941 */ /* 0x000fea0003800000 */
.L_x_8127:
        /* <DEDUP_REMOVED lines=18> */
.L_x_8130:
[----:B------:R-:W-:Y:S02]  /*19200*/  ISETP.GE.AND P0, PT, R16, RZ, PT ;  /* 0x000000ff1000720c */ /* 0x000fe40003f06270 */
[----:B------:R-:W-:-:S11]  /*19210*/  MOV R3, 0x3fd774eb ;  /* 0x3fd774eb00037802 */ /* 0x000fd60000000f00 */
[----:B------:R-:W-:-:S04]  /*19220*/  @P0 FFMA.FTZ R2, R3, 0.93318945169448852539, -R2 ;  /* 0x3f6ee58103020823 */ /* 0x000fc80000010802 */
[----:B------:R-:W-:Y:S02]  /*19230*/  @!P0 FFMA.FTZ R2, R3, 0.93318945169448852539, R2 ;  /* 0x3f6ee58103028823 */ /* 0x000fe40000010002 */
.L_x_8131:
[----:B------:R-:W-:Y:S05]  /*19240*/  BSYNC B0 ;  /* 0x0000000000007941 */ /* 0x000fea0003800000 */
.L_x_8129:
        /* <DEDUP_REMOVED lines=10> */
.L_x_8121:
[----:B------:R-:W-:Y:S05]  /*192f0*/  BSYNC B3 ;  /* 0x0000000000037941 */ /* 0x000fea0003800000 */
.L_x_8113:
[----:B------:R-:W-:Y:S01]  /*19300*/  SHF.R.U32.HI R17, RZ, 0x1f, R17 ;  /* 0x0000001fff117819 */ /* 0x000fe20000011611 */
[----:B------:R-:W-:Y:S02]  /*19310*/  FADD.FTZ R15, R26, 0.69314718246459960938 ;  /* 0x3f3172181a0f7421 */ /* 0x000fe40000010000 */
[----:B------:R-:W-:Y:S01]  /*19320*/  FADD.FTZ R14, |R2|, -RZ ;  /* 0x800000ff020e7221 */ /* 0x000fe20000010200 */
[----:B------:R-:W-:-:S13]  /*19330*/  ISETP.NE.AND P0, PT, R17, RZ, PT ;  /* 0x000000ff1100720c */ /* 0x000fda0003f05270 */
[----:B------:R-:W-:Y:S01]  /*19340*/  @!P0 FADD.FTZ R15, -R15, -RZ ;  /* 0x800000ff0f0f8221 */ /* 0x000fe20000010100 */
[----:B------:R-:W-:Y:S05]  /*19350*/  BRA `(.L_x_8072) ;  /* 0x000000f000007947 */ /* 0x000fea0003800000 */
.L_x_8073:
        /* <DEDUP_REMOVED lines=15> */
.L_x_8072:
[----:B------:R-:W-:Y:S05]  /*19450*/  BSYNC B2 ;  /* 0x0000000000027941 */ /* 0x000fea0003800000 */
.L_x_8071:
[----:B------:R-:W0:Y:S01]  /*19460*/  S2R R2, SR_TID.X ;  /* 0x0000000000027919 */ /* 0x000e220000002100 */
[----:B------:R-:W-:Y:S01]  /*19470*/  BSSY B2, `(.L_x_8132) ;  /* 0x0000280000027945 */ /* 0x000fe20003800000 */
[----:B------:R-:W-:Y:S01]  /*19480*/  CS2R R16, SRZ ;  /* 0x0000000000107805 */ /* 0x000fe2000001ff00 */
        /* <DEDUP_REMOVED lines=10> */
[----:B------:R-:W-:Y:S01]  /*19530*/  FADD.FTZ R16, |R19|, -RZ ;  /* 0x800000ff13107221 */ /* 0x000fe20000010200 */
[----:B------:R-:W-:Y:S02]  /*19540*/  SHF.R.U32.HI R17, RZ, 0x1f, R19 ;  /* 0x0000001fff117819 */ /* 0x000fe40000011613 */
        /* <DEDUP_REMOVED lines=18> */
[----:B--23--:R-:W-:Y:S02]  /*19670*/  IADD3 R26, -R17, 0x7e800000, RZ ;  /* 0x7e800000111a7810 */ /* 0x00cfe40007ffe1ff */
        /* <DEDUP_REMOVED lines=79> */
.L_x_8141:
        /* <DEDUP_REMOVED lines=10> */
.L_x_8143:
[----:B------:R-:W-:-:S04]  /*19c10*/  FADD.FTZ R2, -R3, R6 ;  /* 0x0000000603027221 */ /* 0x000fc80000010100 */
[----:B------:R-:W-:Y:S02]  /*19c20*/  FMUL.FTZ R2, R2, 0.5 ;  /* 0x3f00000002027820 */ /* 0x000fe40000410000 */
.L_x_8144:
[----:B------:R-:W-:Y:S05]  /*19c30*/  BSYNC B1 ;  /* 0x0000000000017941 */ /* 0x000fea0003800000 */
.L_x_8142:
        /* <DEDUP_REMOVED lines=11> */
.L_x_8146:
[----:B------:R-:W-:-:S04]  /*19cf0*/  FADD.FTZ R17, R5, -R26 ;  /* 0x8000001a05117221 */ /* 0x000fc80000010000 */
[----:B------:R-:W-:Y:S02]  /*19d00*/  FMUL.FTZ R17, R17, 0.5 ;  /* 0x3f00000011117820 */ /* 0x000fe40000410000 */
.L_x_8147:
[----:B------:R-:W-:Y:S05]  /*19d10*/  BSYNC B1 ;  /* 0x0000000000017941 */ /* 0x000fea0003800000 */
.L_x_8145:
        /* <DEDUP_REMOVED lines=35> */
.L_x_8140:
[----:B------:R0:W1:Y:S02]  /*19f50*/  MUFU.SQRT R17, R16 ;  /* 0x0000001000117308 */ /* 0x0000640000002000 */
.L_x_8139:
[----:B------:R-:W-:Y:S05]  /*19f60*/  BSYNC B0 ;  /* 0x0000000000007941 */ /* 0x000fea0003800000 */
.L_x_8138:
        /* <DEDUP_REMOVED lines=24> */
.L_x_8154:
[----:B------:R-:W-:-:S04]  /*1a0f0*/  FADD.FTZ R3, -R3, R6 ;  /* 0x0000000603037221 */ /* 0x000fc80000010100 */
[----:B------:R-:W-:Y:S02]  /*1a100*/  FMUL.FTZ R3, R3, 0.5 ;  /* 0x3f00000003037820 */ /* 0x000fe40000410000 */
.L_x_8155:
[----:B------:R-:W-:Y:S05]  /*1a110*/  BSYNC B1 ;  /* 0x0000000000017941 */ /* 0x000fea0003800000 */
.L_x_8153:
        /* <DEDUP_REMOVED lines=10> */
.L_x_8157:
[----:B------:R-:W-:-:S04]  /*1a1c0*/  FADD.FTZ R4, -R4, R5 ;  /* 0x0000000504047221 */ /* 0x000fc80000010100 */
[----:B------:R-:W-:Y:S02]  /*1a1d0*/  FMUL.FTZ R4, R4, 0.5 ;  /* 0x3f00000004047820 */ /* 0x000fe40000410000 */
.L_x_8158:
[----:B------:R-:W-:Y:S05]  /*1a1e0*/  BSYNC B1 ;  /* 0x0000000000017941 */ /* 0x000fea0003800000 */
.L_x_8156:
[----:B------:R-:W-:Y:S01]  /*1a1f0*/  FADD.FTZ R4, R4, R3 ;  /* 0x0000000304047221 */ /* 0x000fe20000010000 */
[----:B------:R-:W-:Y:S01]  /*1a200*/  PLOP3.LUT P0, PT, PT, PT, PT, 0x80, 0x0 ;  /* 0x000000000000781c */ /* 0x000fe20003f0f070 */
[----:B------:R-:W-:-:S04]  /*1a210*/  FADD.FTZ R7, R7, |R18| ;  /* 0x4000001207077221 */ /* 0x000fc80000010000 */
[----:B------:R-:W-:-:S04]  /*1a220*/  FMUL.FTZ R4, R7, R4 ;  /* 0x0000000407047220 */ /* 0x000fc80000410000 */
[----:B------:R0:W2:Y:S01]  /*1a230*/  MUFU.SQRT R26, R4 ;  /* 0x00000004001a7308 */ /* 0x0000a20000002000 */
[----:B------:R-:W-:Y:S05]  /*1a240*/  BRA `(.L_x_8150) ;  /* 0x000001a000007947 */ /* 0x000fea0003800000 */
.L_x_8152:
        /* <DEDUP_REMOVED lines=15> */
.L_x_8151:
        /* <DEDUP_REMOVED lines=8> */
.L_x_8149:
[----:B------:R-:W-:Y:S01]  /*1a3c0*/  PLOP3.LUT P0, PT, PT, PT, PT, 0x80, 0x0 ;  /* 0x000000000000781c */ /* 0x000fe20003f0f070 */
[----:B------:R-:W-:Y:S02]  /*1a3d0*/  FMUL.FTZ R26, R7, 16777216 ;  /* 0x4b800000071a7820 */ /* 0x000fe40000410000 */
[----:B------:R-:W-:-:S05]  /*1a3e0*/  FMUL.FTZ R27, |R18|, 16777216 ;  /* 0x4b800000121b7820 */ /* 0x000fca0000410200 */
.L_x_8150:
[----:B------:R-:W-:Y:S05]  /*1a3f0*/  BSYNC B0 ;  /* 0x0000000000007941 */ /* 0x000fea0003800000 */
.L_x_8148:
        /* <DEDUP_REMOVED lines=33> */
.L_x_8161:
        /* <DEDUP_REMOVED lines=28> */
.L_x_8160:
        /* <DEDUP_REMOVED lines=20> */
.L_x_8165:
[----:B------:R-:W-:Y:S05]  /*1a910*/  BSYNC B4 ;  /* 0x0000000000047941 */ /* 0x000fea0003800000 */
.L_x_8164:
        /* <DEDUP_REMOVED lines=18> */
.L_x_8167:
[----:B------:R-:W-:Y:S02]  /*1aa40*/  ISETP.GE.AND P0, PT, R27, RZ, PT ;  /* 0x000000ff1b00720c */ /* 0x000fe40003f06270 */
[----:B------:R-:W-:-:S11]  /*1aa50*/  MOV R3, 0x3fd774eb ;  /* 0x3fd774eb00037802 */ /* 0x000fd60000000f00 */
[----:B------:R-:W-:-:S04]  /*1aa60*/  @P0 FFMA.FTZ R2, R3, 0.93318945169448852539, -R2 ;  /* 0x3f6ee58103020823 */ /* 0x000fc80000010802 */
[----:B------:R-:W-:Y:S02]  /*1aa70*/  @!P0 FFMA.FTZ R2, R3, 0.93318945169448852539, R2 ;  /* 0x3f6ee58103028823 */ /* 0x000fe40000010002 */
.L_x_8168:
[----:B------:R-:W-:Y:S05]  /*1aa80*/  BSYNC B0 ;  /* 0x0000000000007941 */ /* 0x000fea0003800000 */
.L_x_8166:
        /* <DEDUP_REMOVED lines=11> */
.L_x_8163:
        /* <DEDUP_REMOVED lines=17> */
.L_x_8170:
[----:B------:R-:W-:Y:S05]  /*1ac50*/  BSYNC B4 ;  /* 0x0000000000047941 */ /* 0x000fea0003800000 */
.L_x_8169:
        /* <DEDUP_REMOVED lines=18> */
.L_x_8172:
[----:B------:R-:W-:Y:S02]  /*1ad80*/  ISETP.GE.AND P0, PT, R27, RZ, PT ;  /* 0x000000ff1b00720c */ /* 0x000fe40003f06270 */
[----:B------:R-:W-:-:S11]  /*1ad90*/  MOV R3, 0x3fd774eb ;  /* 0x3fd774eb00037802 */ /* 0x000fd60000000f00 */
[----:B------:R-:W-:-:S04]  /*1ada0*/  @P0 FFMA.FTZ R2, R3, 0.93318945169448852539, -R2 ;  /* 0x3f6ee58103020823 */ /* 0x000fc80000010802 */
[----:B------:R-:W-:Y:S02]  /*1adb0*/  @!P0 FFMA.FTZ R2, R3, 0.93318945169448852539, R2 ;  /* 0x3f6ee58103028823 */ /* 0x000fe40000010002 */
.L_x_8173:
[----:B------:R-:W-:Y:S05]  /*1adc0*/  BSYNC B0 ;  /* 0x0000000000007941 */ /* 0x000fea0003800000 */
.L_x_8171:
        /* <DEDUP_REMOVED lines=9> */
[----:B------:R-:W-:Y:S02]  /*1ae60*/  FSEL R16, R16, R3, P0 ;  /* 0x0000000310107208 */ /* 0x000fe40000000000 */
.L_x_8162:
[----:B------:R-:W-:Y:S05]  /*1ae70*/  BSYNC B3 ;  /* 0x0000000000037941 */ /* 0x000fea0003800000 */
.L_x_8159:
[----:B------:R-:W-:-:S04]  /*1ae80*/  SHF.R.U32.HI R19, RZ, 0x1f, R19 ;  /* 0x0000001fff137819 */ /* 0x000fc80000011613 */
[----:B------:R-:W-:-:S13]  /*1ae90*/  ISETP.NE.AND P0, PT, R19, RZ, PT ;  /* 0x000000ff1300720c */ /* 0x000fda0003f05270 */
[----:B-1----:R-:W-:Y:S01]  /*1aea0*/  @!P0 FADD.FTZ R17, -R17, -RZ ;  /* 0x800000ff11118221 */ /* 0x002fe20000010100 */
[----:B------:R-:W-:Y:S05]  /*1aeb0*/  BRA `(.L_x_8133) ;  /* 0x00000db000007947 */ /* 0x000fea0003800000 */
.L_x_8137:
[----:B------:R-:W-:Y:S02]  /*1aec0*/  FADD.FTZ R16, -R18, 6.1232342629258392722e-17 ;  /* 0x248d313212107421 */ /* 0x000fe40000010100 */
[----:B------:R-:W-:Y:S02]  /*1aed0*/  FADD.FTZ R17, -R19, -RZ ;  /* 0x800000ff13117221 */ /* 0x000fe40000010100 */
[----:B------:R-:W-:Y:S01]  /*1aee0*/  FADD.FTZ R16, R16, 1.5707963705062866211 ;  /* 0x3fc90fdb10107421 */ /* 0x000fe20000010000 */
[----:B------:R-:W-:Y:S05]  /*1aef0*/  BRA `(.L_x_8133) ;  /* 0x00000d7000007947 */ /* 0x000fea0003800000 */
.L_x_8136:
[----:B------:R-:W-:Y:S01]  /*1af00*/  FADD.FTZ R17, -R19, -RZ ;  /* 0x800000ff13117221 */ /* 0x000fe20000010100 */
[----:B------:R-:W-:Y:S01]  /*1af10*/  MOV R16, RZ ;  /* 0x000000ff00107202 */ /* 0x000fe20000000f00 */
[----:B------:R-:W-:Y:S05]  /*1af20*/  BRA `(.L_x_8133) ;  /* 0x00000d4000007947 */ /* 0x000fea0003800000 */
.L_x_8135:
[----:B------:R-:W-:Y:S01]  /*1af30*/  FSETP.GEU.FTZ.AND P6, PT, |R18|, |R19|, PT ;  /* 0x400000131200720b */ /* 0x000fe20003fde200 */
        /* <DEDUP_REMOVED lines=22> */
[----:B------:R-:W-:Y:S05]  /*1b0a0*/  CALL.REL.NOINC `($__internal_10_$__cuda_sm3x_div_rn_ftz_f32_slowpath) ;  /* 0x0000d83000007944 */ /* 0x000fea0003c00000 */
.L_x_8178:
[----:B------:R-:W-:Y:S05]  /*1b0b0*/  BSYNC B4 ;  /* 0x0000000000047941 */ /* 0x000fea0003800000 */
.L_x_8177:
        /* <DEDUP_REMOVED lines=18> */
.L_x_8180:
[----:B------:R-:W-:Y:S02]  /*1b1e0*/  ISETP.GE.AND P0, PT, R18, RZ, PT ;  /* 0x000000ff1200720c */ /* 0x000fe40003f06270 */
[----:B------:R-:W-:-:S11]  /*1b1f0*/  MOV R3, 0x3fd774eb ;  /* 0x3fd774eb00037802 */ /* 0x000fd60000000f00 */
[----:B------:R-:W-:-:S04]  /*1b200*/  @P0 FFMA.FTZ R2, R3, 0.93318945169448852539, -R2 ;  /* 0x3f6ee58103020823 */ /* 0x000fc80000010802 */
[----:B------:R-:W-:Y:S02]  /*1b210*/  @!P0 FFMA.FTZ R2, R3, 0.93318945169448852539, R2 ;  /* 0x3f6ee58103028823 */ /* 0x000fe40000010002 */
.L_x_8181:
[----:B------:R-:W-:Y:S05]  /*1b220*/  BSYNC B0 ;  /* 0x0000000000007941 */ /* 0x000fea0003800000 */
.L_x_8179:
[----:B------:R-:W-:Y:S01]  /*1b230*/  FSETP.NEU.FTZ.AND P0, PT, |R18|, |R19|, PT ;  /* 0x400000131200720b */ /* 0x000fe20003f1d200 */
        /* <DEDUP_REMOVED lines=12> */
.L_x_8176:
        /* <DEDUP_REMOVED lines=12> */
.L_x_8184:
[----:B------:R-:W-:Y:S05]  /*1b3c0*/  BSYNC B4 ;  /* 0x0000000000047941 */ /* 0x000fea0003800000 */
.L_x_8183:
        /* <DEDUP_REMOVED lines=18> */
.L_x_8186:
[----:B------:R-:W-:Y:S02]  /*1b4f0*/  ISETP.GE.AND P0, PT, R18, RZ, PT ;  /* 0x000000ff1200720c */ /* 0x000fe40003f06270 */
[----:B------:R-:W-:-:S11]  /*1b500*/  MOV R3, 0x3fd774eb ;  /* 0x3fd774eb00037802 */ /* 0x000fd60000000f00 */
[----:B------:R-:W-:-:S04]  /*1b510*/  @P0 FFMA.FTZ R2, R3, 0.93318945169448852539, -R2 ;  /* 0x3f6ee58103020823 */ /* 0x000fc80000010802 */
[----:B------:R-:W-:Y:S02]  /*1b520*/  @!P0 FFMA.FTZ R2, R3, 0.93318945169448852539, R2 ;  /* 0x3f6ee58103028823 */ /* 0x000fe40000010002 */
.L_x_8187:
[----:B------:R-:W-:Y:S05]  /*1b530*/  BSYNC B0 ;  /* 0x0000000000007941 */ /* 0x000fea0003800000 */
.L_x_8185:
        /* <DEDUP_REMOVED lines=27> */
.L_x_8175:
        /* <DEDUP_REMOVED lines=32> */
[----:B------:R-:W-:Y:S05]  /*1b8f0*/  CALL.REL.NOINC `($__internal_10_$__cuda_sm3x_div_rn_ftz_f32_slowpath) ;  /* 0x0000cfe000007944 */ /* 0x000fea0003c00000 */
.L_x_8189:
[----:B------:R-:W-:Y:S05]  /*1b900*/  BSYNC B4 ;  /* 0x0000000000047941 */ /* 0x000fea0003800000 */
.L_x_8188:
        /* <DEDUP_REMOVED lines=18> */
.L_x_8191:
[----:B------:R-:W-:Y:S02]  /*1ba30*/  ISETP.GE.AND P0, PT, R18, RZ, PT ;  /* 0x000000ff1200720c */ /* 0x000fe40003f06270 */
[----:B------:R-:W-:-:S11]  /*1ba40*/  MOV R3, 0x3fd774eb ;  /* 0x3fd774eb00037802 */ /* 0x000fd60000000f00 */
[----:B------:R-:W-:-:S04]  /*1ba50*/  @P0 FFMA.FTZ R2, R3, 0.93318945169448852539, -R2 ;  /* 0x3f6ee58103020823 */ /* 0x000fc80000010802 */
[----:B------:R-:W-:Y:S02]  /*1ba60*/  @!P0 FFMA.FTZ R2, R3, 0.93318945169448852539, R2 ;  /* 0x3f6ee58103028823 */ /* 0x000fe40000010002 */
.L_x_8192:
[----:B------:R-:W-:Y:S05]  /*1ba70*/  BSYNC B0 ;  /* 0x0000000000007941 */ /* 0x000fea0003800000 */
.L_x_8190:
        /* <DEDUP_REMOVED lines=10> */
.L_x_8182:
[----:B------:R-:W-:Y:S05]  /*1bb20*/  BSYNC B3 ;  /* 0x0000000000037941 */ /* 0x000fea0003800000 */
.L_x_8174:
[----:B------:R-:W-:Y:S01]  /*1bb30*/  ISETP.NE.AND P0, PT, R17, RZ, PT ;  /* 0x000000ff1100720c */ /* 0x000fe20003f05270 */
[----:B------:R-:W-:Y:S02]  /*1bb40*/  FADD.FTZ R17, R27, 0.69314718246459960938 ;  /* 0x3f3172181b117421 */ /* 0x000fe40000010000 */
[----:B------:R-:W-:-:S10]  /*1bb50*/  FADD.FTZ R16, |R2|, -RZ ;  /* 0x800000ff02107221 */ /* 0x000fd40000010200 */
[----:B------:R-:W-:Y:S01]  /*1bb60*/  @!P0 FADD.FTZ R17, -R17, -RZ ;  /* 0x800000ff11118221 */ /* 0x000fe20000010100 */
[----:B------:R-:W-:Y:S05]  /*1bb70*/  BRA `(.L_x_8133) ;  /* 0x000000f000007947 */ /* 0x000fea0003800000 */
.L_x_8134:
        /* <DEDUP_REMOVED lines=15> */
.L_x_8133:
[----:B------:R-:W-:Y:S05]  /*1bc70*/  BSYNC B2 ;  /* 0x0000000000027941 */ /* 0x000fea0003800000 */
.L_x_8132:
        /* <DEDUP_REMOVED lines=113> */
.L_x_8202:
        /* <DEDUP_REMOVED lines=10> */
.L_x_8204:
[----:B------:R-:W-:-:S04]  /*1c430*/  FADD.FTZ R2, -R3, R6 ;  /* 0x0000000603027221 */ /* 0x000fc80000010100 */
[----:B------:R-:W-:Y:S02]  /*1c440*/  FMUL.FTZ R2, R2, 0.5 ;  /* 0x3f00000002027820 */ /* 0x000fe40000410000 */
.L_x_8205:
[----:B------:R-:W-:Y:S05]  /*1c450*/  BSYNC B1 ;  /* 0x0000000000017941 */ /* 0x000fea0003800000 */
.L_x_8203:
        /* <DEDUP_REMOVED lines=11> */
.L_x_8207:
[----:B------:R-:W-:-:S04]  /*1c510*/  FADD.FTZ R19, R5, -R26 ;  /* 0x8000001a05137221 */ /* 0x000fc80000010000 */
[----:B------:R-:W-:Y:S02]  /*1c520*/  FMUL.FTZ R19, R19, 0.5 ;  /* 0x3f00000013137820 */ /* 0x000fe40000410000 */
.L_x_8208:
[----:B------:R-:W-:Y:S05]  /*1c530*/  BSYNC B1 ;  /* 0x0000000000017941 */ /* 0x000fea0003800000 */
.L_x_8206:
        /* <DEDUP_REMOVED lines=35> */
.L_x_8201:
[----:B------:R0:W1:Y:S02]  /*1c770*/  MUFU.SQRT R19, R18 ;  /* 0x0000001200137308 */ /* 0x0000640000002000 */
.L_x_8200:
[----:B------:R-:W-:Y:S05]  /*1c780*/  BSYNC B0 ;  /* 0x0000000000007941 */ /* 0x000fea0003800000 */
.L_x_8199:
        /* <DEDUP_REMOVED lines=24> */
.L_x_8215:
[----:B------:R-:W-:-:S04]  /*1c910*/  FADD.FTZ R3, -R3, R6 ;  /* 0x0000000603037221 */ /* 0x000fc80000010100 */
[----:B------:R-:W-:Y:S02]  /*1c920*/  FMUL.FTZ R3, R3, 0.5 ;  /* 0x3f00000003037820 */ /* 0x000fe40000410000 */
.L_x_8216:
[----:B------:R-:W-:Y:S05]  /*1c930*/  BSYNC B1 ;  /* 0x0000000000017941 */ /* 0x000fea0003800000 */
.L_x_8214:
        /* <DEDUP_REMOVED lines=10> */
.L_x_8218:
[----:B------:R-:W-:-:S04]  /*1c9e0*/  FADD.FTZ R4, -R4, R5 ;  /* 0x0000000504047221 */ /* 0x000fc80000010100 */
[----:B------:R-:W-:Y:S02]  /*1c9f0*/  FMUL.FTZ R4, R4, 0.5 ;  /* 0x3f00000004047820 */ /* 0x000fe40000410000 */
.L_x_8219:
[----:B------:R-:W-:Y:S05]  /*1ca00*/  BSYNC B1 ;  /* 0x0000000000017941 */ /* 0x000fea0003800000 */
.L_x_8217:
[----:B------:R-:W-:Y:S01]  /*1ca10*/  FADD.FTZ R4, R4, R3 ;  /* 0x0000000304047221 */ /* 0x000fe20000010000 */
[----:B------:R-:W-:Y:S01]  /*1ca20*/  PLOP3.LUT P0, PT, PT, PT, PT, 0x80, 0x0 ;  /* 0x000000000000781c */ /* 0x000fe20003f0f070 */
[----:B------:R-:W-:-:S04]  /*1ca30*/  FADD.FTZ R7, R7, |R20| ;  /* 0x4000001407077221 */ /* 0x000fc80000010000 */
[----:B------:R-:W-:-:S04]  /*1ca40*/  FMUL.FTZ R4, R7, R4 ;  /* 0x0000000407047220 */ /* 0x000fc80000410000 */
[----:B------:R0:W2:Y:S01]  /*1ca50*/  MUFU.SQRT R26, R4 ;  /* 0x00000004001a7308 */ /* 0x0000a20000002000 */
[----:B------:R-:W-:Y:S05]  /*1ca60*/  BRA `(.L_x_8211) ;  /* 0x000001a000007947 */ /* 0x000fea0003800000 */
.L_x_8213:
        /* <DEDUP_REMOVED lines=15> */
.L_x_8212:
        /* <DEDUP_REMOVED lines=8> */
.L_x_8210:
[----:B------:R-:W-:Y:S01]  /*1cbe0*/  PLOP3.LUT P0, PT, PT, PT, PT, 0x80, 0x0 ;  /* 0x000000000000781c */ /* 0x000fe20003f0f070 */
[----:B------:R-:W-:Y:S02]  /*1cbf0*/  FMUL.FTZ R26, R7, 16777216 ;  /* 0x4b800000071a7820 */ /* 0x000fe40000410000 */
[----:B------:R-:W-:-:S05]  /*1cc00*/  FMUL.FTZ R27, |R20|, 16777216 ;  /* 0x4b800000141b7820 */ /* 0x000fca0000410200 */
.L_x_8211:
[----:B------:R-:W-:Y:S05]  /*1cc10*/  BSYNC B0 ;  /* 0x0000000000007941 */ /* 0x000fea0003800000 */
.L_x_8209:
        /* <DEDUP_REMOVED lines=33> */
.L_x_8222:
        /* <DEDUP_REMOVED lines=28> */
.L_x_8221:
        /* <DEDUP_REMOVED lines=20> */
.L_x_8226:
[----:B------:R-:W-:Y:S05]  /*1d130*/  BSYNC B4 ;  /* 0x0000000000047941 */ /* 0x000fea0003800000 */
.L_x_8225:
        /* <DEDUP_REMOVED lines=18> */
.L_x_8228:
[----:B------:R-:W-:Y:S02]  /*1d260*/  ISETP.GE.AND P0, PT, R27, RZ, PT ;  /* 0x000000ff1b00720c */ /* 0x000fe40003f06270 */
[----:B------:R-:W-:-:S11]  /*1d270*/  MOV R3, 0x3fd774eb ;  /* 0x3fd774eb00037802 */ /* 0x000fd60000000f00 */
[----:B------:R-:W-:-:S04]  /*1d280*/  @P0 FFMA.FTZ R2, R3, 0.93318945169448852539, -R2 ;  /* 0x3f6ee58103020823 */ /* 0x000fc80000010802 */
[----:B------:R-:W-:Y:S02]  /*1d290*/  @!P0 FFMA.FTZ R2, R3, 0.93318945169448852539, R2 ;  /* 0x3f6ee58103028823 */ /* 0x000fe40000010002 */
.L_x_8229:
[----:B------:R-:W-:Y:S05]  /*1d2a0*/  BSYNC B0 ;  /* 0x0000000000007941 */ /* 0x000fea0003800000 */
.L_x_8227:
        /* <DEDUP_REMOVED lines=11> */
.L_x_8224:
        /* <DEDUP_REMOVED lines=17> */
.L_x_8231:
[----:B------:R-:W-:Y:S05]  /*1d470*/  BSYNC B4 ;  /* 0x0000000000047941 */ /* 0x000fea0003800000 */
.L_x_8230:
        /* <DEDUP_REMOVED lines=18> */
.L_x_8233:
[----:B------:R-:W-:Y:S02]  /*1d5a0*/  ISETP.GE.AND P0, PT, R27, RZ, PT ;  /* 0x000000ff1b00720c */ /* 0x000fe40003f06270 */
[----:B------:R-:W-:-:S11]  /*1d5b0*/  MOV R3, 0x3fd774eb ;  /* 0x3fd774eb00037802 */ /* 0x000fd60000000f00 */
[----:B------:R-:W-:-:S04]  /*1d5c0*/  @P0 FFMA.FTZ R2, R3, 0.93318945169448852539, -R2 ;  /* 0x3f6ee58103020823 */ /* 0x000fc80000010802 */
[----:B------:R-:W-:Y:S02]  /*1d5d0*/  @!P0 FFMA.FTZ R2, R3, 0.93318945169448852539, R2 ;  /* 0x3f6ee58103028823 */ /* 0x000fe40000010002 */
.L_x_8234:
[----:B------:R-:W-:Y:S05]  /*1d5e0*/  BSYNC B0 ;  /* 0x0000000000007941 */ /* 0x000fea0003800000 */
.L_x_8232:
        /* <DEDUP_REMOVED lines=10> */
.L_x_8223:
[----:B------:R-:W-:Y:S05]  /*1d690*/  BSYNC B3 ;  /* 0x0000000000037941 */ /* 0x000fea0003800000 */
.L_x_8220:
[----:B------:R-:W-:-:S04]  /*1d6a0*/  SHF.R.U32.HI R21, RZ, 0x1f, R21 ;  /* 0x0000001fff157819 */ /* 0x000fc80000011615 */
[----:B------:R-:W-:-:S13]  /*1d6b0*/  ISETP.NE.AND P0, PT, R21, RZ, PT ;  /* 0x000000ff1500720c */ /* 0x000fda0003f05270 */
[----:B-1----:R-:W-:Y:S01]  /*1d6c0*/  @!P0 FADD.FTZ R19, -R19, -RZ ;  /* 0x800000ff13138221 */ /* 0x002fe20000010100 */
[----:B------:R-:W-:Y:S05]  /*1d6d0*/  BRA `(.L_x_8194) ;  /* 0x00000db000007947 */ /* 0x000fea0003800000 */
.L_x_8198:
[----:B------:R-:W-:Y:S02]  /*1d6e0*/  FADD.FTZ R18, -R20, 6.1232342629258392722e-17 ;  /* 0x248d313214127421 */ /* 0x000fe40000010100 */
[----:B------:R-:W-:Y:S02]  /*1d6f0*/  FADD.FTZ R19, -R21, -RZ ;  /* 0x800000ff15137221 */ /* 0x000fe40000010100 */
[----:B------:R-:W-:Y:S01]  /*1d700*/  FADD.FTZ R18, R18, 1.5707963705062866211 ;  /* 0x3fc90fdb12127421 */ /* 0x000fe20000010000 */
[----:B------:R-:W-:Y:S05]  /*1d710*/  BRA `(.L_x_8194) ;  /* 0x00000d7000007947 */ /* 0x000fea0003800000 */
.L_x_8197:
[----:B------:R-:W-:Y:S01]  /*1d720*/  FADD.FTZ R19, -R21, -RZ ;  /* 0x800000ff15137221 */ /* 0x000fe20000010100 */
[----:B------:R-:W-:Y:S01]  /*1d730*/  MOV R18, RZ ;  /* 0x000000ff00127202 */ /* 0x000fe20000000f00 */
[----:B------:R-:W-:Y:S05]  /*1d740*/  BRA `(.L_x_8194) ;  /* 0x00000d4000007947 */ /* 0x000fea0003800000 */
.L_x_8196:
        /* <DEDUP_REMOVED lines=24> */
.L_x_8239:
[----:B------:R-:W-:Y:S05]  /*1d8d0*/  BSYNC B4 ;  /* 0x0000000000047941 */ /* 0x000fea0003800000 */
.L_x_8238:
        /* <DEDUP_REMOVED lines=18> */
.L_x_8241:
[----:B------:R-:W-:Y:S02]  /*1da00*/  ISETP.GE.AND P0, PT, R20, RZ, PT ;  /* 0x000000ff1400720c */ /* 0x000fe40003f06270 */
[----:B------:R-:W-:-:S11]  /*1da10*/  MOV R3, 0x3fd774eb ;  /* 0x3fd774eb00037802 */ /* 0x000fd60000000f00 */
[----:B------:R-:W-:-:S04]  /*1da20*/  @P0 FFMA.FTZ R2, R3, 0.93318945169448852539, -R2 ;  /* 0x3f6ee58103020823 */ /* 0x000fc80000010802 */
[----:B------:R-:W-:Y:S02]  /*1da30*/  @!P0 FFMA.FTZ R2, R3, 0.93318945169448852539, R2 ;  /* 0x3f6ee58103028823 */ /* 0x000fe40000010002 */
.L_x_8242:
[----:B------:R-:W-:Y:S05]  /*1da40*/  BSYNC B0 ;  /* 0x0000000000007941 */ /* 0x000fea0003800000 */
.L_x_8240:
        /* <DEDUP_REMOVED lines=13> */
.L_x_8237:
        /* <DEDUP_REMOVED lines=12> */
.L_x_8245:
[----:B------:R-:W-:Y:S05]  /*1dbe0*/  BSYNC B4 ;  /* 0x0000000000047941 */ /* 0x000fea0003800000 */
.L_x_8244:
        /* <DEDUP_REMOVED lines=18> */
.L_x_8247:
[----:B------:R-:W-:Y:S02]  /*1dd10*/  ISETP.GE.AND P0, PT, R20, RZ, PT ;  /* 0x000000ff1400720c */ /* 0x000fe40003f06270 */
[----:B------:R-:W-:-:S11]  /*1dd20*/  MOV R3, 0x3fd774eb ;  /* 0x3fd774eb00037802 */ /* 0x000fd60000000f00 */
[----:B------:R-:W-:-:S04]  /*1dd30*/  @P0 FFMA.FTZ R2, R3, 0.93318945169448852539, -R2 ;  /* 0x3f6ee58103020823 */ /* 0x000fc80000010802 */
[----:B------:R-:W-:Y:S02]  /*1dd40*/  @!P0 FFMA.FTZ R2, R3, 0.93318945169448852539, R2 ;  /* 0x3f6ee58103028823 */ /* 0x000fe40000010002 */
.L_x_8248:
[----:B------:R-:W-:Y:S05]  /*1dd50*/  BSYNC B0 ;  /* 0x0000000000007941 */ /* 0x000fea0003800000 */
.L_x_8246:
        /* <DEDUP_REMOVED lines=27> */
.L_x_8236:
        /* <DEDUP_REMOVED lines=33> */
.L_x_8250:
[----:B------:R-:W-:Y:S05]  /*1e120*/  BSYNC B4 ;  /* 0x0000000000047941 */ /* 0x000fea0003800000 */
.L_x_8249:
        /* <DEDUP_REMOVED lines=18> */
.L_x_8252:
[----:B------:R-:W-:Y:S02]  /*1e250*/  ISETP.GE.AND P0, PT, R20, RZ, PT ;  /* 0x000000ff1400720c */ /* 0x000fe40003f06270 */
[----:B------:R-:W-:-:S11]  /*1e260*/  MOV R3, 0x3fd774eb ;  /* 0x3fd774eb00037802 */ /* 0x000fd60000000f00 */
[----:B------:R-:W-:-:S04]  /*1e270*/  @P0 FFMA.FTZ R2, R3, 0.93318945169448852539, -R2 ;  /* 0x3f6ee58103020823 */ /* 0x000fc80000010802 */
[----:B------:R-:W-:Y:S02]  /*1e280*/  @!P0 FFMA.FTZ R2, R3, 0.93318945169448852539, R2 ;  /* 0x3f6ee58103028823 */ /* 0x000fe40000010002 */
.L_x_8253:
[----:B------:R-:W-:Y:S05]  /*1e290*/  BSYNC B0 ;  /* 0x0000000000007941 */ /* 0x000fea0003800000 */
.L_x_8251:
        /* <DEDUP_REMOVED lines=10> */
.L_x_8243:
[----:B------:R-:W-:Y:S05]  /*1e340*/  BSYNC B3 ;  /* 0x0000000000037941 */ /* 0x000fea0003800000 */
.L_x_8235:
[----:B------:R-:W-:Y:S01]  /*1e350*/  ISETP.NE.AND P0, PT, R19, RZ, PT ;  /* 0x000000ff1300720c */ /* 0x000fe20003f05270 */
[----:B------:R-:W-:Y:S02]  /*1e360*/  FADD.FTZ R19, R27, 0.69314718246459960938 ;  /* 0x3f3172181b137421 */ /* 0x000fe40000010000 */
[----:B------:R-:W-:-:S10]  /*1e370*/  FADD.FTZ R18, |R2|, -RZ ;  /* 0x800000ff02127221 */ /* 0x000fd40000010200 */
[----:B------:R-:W-:Y:S01]  /*1e380*/  @!P0 FADD.FTZ R19, -R19, -RZ ;  /* 0x800000ff13138221 */ /* 0x000fe20000010100 */
[----:B------:R-:W-:Y:S05]  /*1e390*/  BRA `(.L_x_8194) ;  /* 0x000000f000007947 */ /* 0x000fea0003800000 */
.L_x_8195:
        /* <DEDUP_REMOVED lines=15> */
.L_x_8194:
[----:B------:R-:W-:Y:S05]  /*1e490*/  BSYNC B2 ;  /* 0x0000000000027941 */ /* 0x000fea0003800000 */
.L_x_8193:
[----:B------:R-:W0:Y:S01]  /*1e4a0*/  S2R R2, SR_TID.X ;  /* 0x0000000000027919 */ /* 0x000e220000002100 */
[----:B------:R-:W-:Y:S01]  /*1e4b0*/  BSSY B2, `(.L_x_8254) ;  /* 0x0000280000027945 */ /* 0x000fe20003800000 */
[----:B------:R-:W-:Y:S01]  /*1e4c0*/  CS2R R20, SRZ ;  /* 0x0000000000147805 */ /* 0x000fe2000001ff00 */
[----:B0-----:R-:W-:-:S04]  /*1e4d0*/  IADD3 R2, R2, 0x200, RZ ;  /* 0x0000020002027810 */ /* 0x001fc80007ffe0ff */
        /* <DEDUP_REMOVED lines=27> */
[----:B--23--:R-:W-:Y:S02]  /*1e690*/  LOP3.LUT R26, R5, 0xfe000000, RZ, 0xc0, !PT ;  /* 0xfe000000051a7812 */ /* 0x00cfe400078ec0ff */
        /* <DEDUP_REMOVED lines=81> */
.L_x_8263:
        /* <DEDUP_REMOVED lines=10> */
.L_x_8265:
[----:B------:R-:W-:-:S04]  /*1ec50*/  FADD.FTZ R2, -R3, R6 ;  /* 0x0000000603027221 */ /* 0x000fc80000010100 */
[----:B------:R-:W-:Y:S02]  /*1ec60*/  FMUL.FTZ R2, R2, 0.5 ;  /* 0x3f00000002027820 */ /* 0x000fe40000410000 */
.L_x_8266:
[----:B------:R-:W-:Y:S05]  /*1ec70*/  BSYNC B1 ;  /* 0x0000000000017941 */ /* 0x000fea0003800000 */
.L_x_8264:
        /* <DEDUP_REMOVED lines=11> */
.L_x_8268:
[----:B------:R-:W-:-:S04]  /*1ed30*/  FADD.FTZ R7, R5, -R26 ;  /* 0x8000001a05077221 */ /* 0x000fc80000010000 */
[----:B------:R-:W-:Y:S02]  /*1ed40*/  FMUL.FTZ R7, R7, 0.5 ;  /* 0x3f00000007077820 */ /* 0x000fe40000410000 */
.L_x_8269:
[----:B------:R-:W-:Y:S05]  /*1ed50*/  BSYNC B1 ;  /* 0x0000000000017941 */ /* 0x000fea0003800000 */
.L_x_8267:
        /* <DEDUP_REMOVED lines=35> */
.L_x_8262:
[----:B------:R0:W1:Y:S02]  /*1ef90*/  MUFU.SQRT R26, R20 ;  /* 0x00000014001a7308 */ /* 0x0000640000002000 */
.L_x_8261:
[----:B------:R-:W-:Y:S05]  /*1efa0*/  BSYNC B0 ;  /* 0x0000000000007941 */ /* 0x000fea0003800000 */
.L_x_8260:
        /* <DEDUP_REMOVED lines=24> */
.L_x_8276:
[----:B------:R-:W-:-:S04]  /*1f130*/  FADD.FTZ R3, -R3, R6 ;  /* 0x0000000603037221 */ /* 0x000fc80000010100 */
[----:B------:R-:W-:Y:S02]  /*1f140*/  FMUL.FTZ R3, R3, 0.5 ;  /* 0x3f00000003037820 */ /* 0x000fe40000410000 */
.L_x_8277:
[----:B------:R-:W-:Y:S05]  /*1f150*/  BSYNC B1 ;  /* 0x0000000000017941 */ /* 0x000fea0003800000 */
.L_x_8275:
        /* <DEDUP_REMOVED lines=10> */
.L_x_8279:
[----:B------:R-:W-:-:S04]  /*1f200*/  FADD.FTZ R4, -R4, R5 ;  /* 0x0000000504047221 */ /* 0x000fc80000010100 */
[----:B------:R-:W-:Y:S02]  /*1f210*/  FMUL.FTZ R4, R4, 0.5 ;  /* 0x3f00000004047820 */ /* 0x000fe40000410000 */
.L_x_8280:
[----:B------:R-:W-:Y:S05]  /*1f220*/  BSYNC B1 ;  /* 0x0000000000017941 */ /* 0x000fea0003800000 */
.L_x_8278:
[----:B------:R-:W-:Y:S01]  /*1f230*/  FADD.FTZ R4, R4, R3 ;  /* 0x0000000304047221 */ /* 0x000fe20000010000 */
[----:B------:R-:W-:Y:S01]  /*1f240*/  PLOP3.LUT P0, PT, PT, PT, PT, 0x80, 0x0 ;  /* 0x000000000000781c */ /* 0x000fe20003f0f070 */
[----:B------:R-:W-:-:S04]  /*1f250*/  FADD.FTZ R27, R32, R27 ;  /* 0x0000001b201b7221 */ /* 0x000fc80000010000 */
[----:B------:R-:W-:-:S06]  /*1f260*/  FMUL.FTZ R27, R27, R4 ;  /* 0x000000041b1b7220 */ /* 0x000fcc0000410000 */
[----:B------:R-:W0:Y:S01]  /*1f270*/  MUFU.SQRT R27, R27 ;  /* 0x0000001b001b7308 */ /* 0x000e220000002000 */
[----:B------:R-:W-:Y:S05]  /*1f280*/  BRA `(.L_x_8272) ;  /* 0x000001a000007947 */ /* 0x000fea0003800000 */
.L_x_8274:
        /* <DEDUP_REMOVED lines=15> */
.L_x_8273:
        /* <DEDUP_REMOVED lines=8> */
.L_x_8271:
[----:B------:R-:W-:Y:S01]  /*1f400*/  PLOP3.LUT P0, PT, PT, PT, PT, 0x80, 0x0 ;  /* 0x000000000000781c */ /* 0x000fe20003f0f070 */
[----:B------:R-:W-:Y:S02]  /*1f410*/  FMUL.FTZ R27, R27, 16777216 ;  /* 0x4b8000001b1b7820 */ /* 0x000fe40000410000 */
[----:B------:R-:W-:-:S05]  /*1f420*/  FMUL.FTZ R32, R32, 16777216 ;  /* 0x4b80000020207820 */ /* 0x000fca0000410000 */
.L_x_8272:
[----:B------:R-:W-:Y:S05]  /*1f430*/  BSYNC B0 ;  /* 0x0000000000007941 */ /* 0x000fea0003800000 */
.L_x_8270:
        /* <DEDUP_REMOVED lines=33> */
.L_x_8283:
        /* <DEDUP_REMOVED lines=28> */
.L_x_8282:
        /* <DEDUP_REMOVED lines=20> */
.L_x_8287:
[----:B------:R-:W-:Y:S05]  /*1f950*/  BSYNC B4 ;  /* 0x0000000000047941 */ /* 0x000fea0003800000 */
.L_x_8286:
        /* <DEDUP_REMOVED lines=18> */
.L_x_8289:
[----:B------:R-:W-:Y:S02]  /*1fa80*/  ISETP.GE.AND P0, PT, R32, RZ, PT ;  /* 0x000000ff2000720c */ /* 0x000fe40003f06270 */
[----:B------:R-:W-:-:S11]  /*1fa90*/  MOV R3, 0x3fd774eb ;  /* 0x3fd774eb00037802 */ /* 0x000fd60000000f00 */
[----:B------:R-:W-:-:S04]  /*1faa0*/  @P0 FFMA.FTZ R2, R3, 0.93318945169448852539, -R2 ;  /* 0x3f6ee58103020823 */ /* 0x000fc80000010802 */
[----:B------:R-:W-:Y:S02]  /*1fab0*/  @!P0 FFMA.FTZ R2, R3, 0.93318945169448852539, R2 ;  /* 0x3f6ee58103028823 */ /* 0x000fe40000010002 */
.L_x_8290:
[----:B------:R-:W-:Y:S05]  /*1fac0*/  BSYNC B0 ;  /* 0x0000000000007941 */ /* 0x000fea0003800000 */
.L_x_8288:
        /* <DEDUP_REMOVED lines=11> */
.L_x_8285:
        /* <DEDUP_REMOVED lines=17> */
.L_x_8292:
[----:B------:R-:W-:Y:S05]  /*1fc90*/  BSYNC B4 ;  /* 0x0000000000047941 */ /* 0x000fea0003800000 */
.L_x_8291:
        /* <DEDUP_REMOVED lines=18> */
.L_x_8294:
[----:B------:R-:W-:Y:S02]  /*1fdc0*/  ISETP.GE.AND P0, PT, R32, RZ, PT ;  /* 0x000000ff2000720c */ /* 0x000fe40003f06270 */
[----:B------:R-:W-:-:S11]  /*1fdd0*/  MOV R3, 0x3fd774eb ;  /* 0x3fd774eb00037802 */ /* 0x000fd60000000f00 */
[----:B------:R-:W-:-:S04]  /*1fde0*/  @P0 FFMA.FTZ R2, R3, 0.93318945169448852539, -R2 ;  /* 0x3f6ee58103020823 */ /* 0x000fc80000010802 */
[----:B------:R-:W-:Y:S02]  /*1fdf0*/  @!P0 FFMA.FTZ R2, R3, 0.93318945169448852539, R2 ;  /* 0x3f6ee58103028823 */ /* 0x000fe40000010002 */
.L_x_8295:
[----:B------:R-:W-:Y:S05]  /*1fe00*/  BSYNC B0 ;  /* 0x0000000000007941 */ /* 0x000fea0003800000 */
.L_x_8293:
        /* <DEDUP_REMOVED lines=10> */
.L_x_8284:
[----:B------:R-:W-:Y:S05]  /*1feb0*/  BSYNC B3 ;  /* 0x0000000000037941 */ /* 0x000fea0003800000 */
.L_x_8281:
[----:B------:R-:W-:-:S13]  /*1fec0*/  ISETP.NE.AND P0, PT, R21, RZ, PT ;  /* 0x000000ff1500720c */ /* 0x000fda0003f05270 */
[----:B-1----:R-:W-:-:S05]  /*1fed0*/  @!P0 FADD.FTZ R26, -R26, -RZ ;  /* 0x800000ff1a1a8221 */ /* 0x002fca0000010100 */
[----:B------:R-:W-:Y:S01]  /*1fee0*/  MOV R21, R26 ;  /* 0x0000001a00157202 */ /* 0x000fe20000000f00 */
[----:B------:R-:W-:Y:S05]  /*1fef0*/  BRA `(.L_x_8255) ;  /* 0x00000db000007947 */ /* 0x000fea0003800000 */
.L_x_8259:
[----:B------:R-:W-:Y:S02]  /*1ff00*/  FADD.FTZ R20, -R22, 6.1232342629258392722e-17 ;  /* 0x248d313216147421 */ /* 0x000fe40000010100 */
[----:B------:R-:W-:Y:S02]  /*1ff10*/  FADD.FTZ R21, -R23, -RZ ;  /* 0x800000ff17157221 */ /* 0x000fe40000010100 */
[----:B------:R-:W-:Y:S01]  /*1ff20*/  FADD.FTZ R20, R20, 1.5707963705062866211 ;  /* 0x3fc90fdb14147421 */ /* 0x000fe20000010000 */
[----:B------:R-:W-:Y:S05]  /*1ff30*/  BRA `(.L_x_8255) ;  /* 0x00000d7000007947 */ /* 0x000fea0003800000 */
.L_x_8258:
[----:B------:R-:W-:Y:S01]  /*1ff40*/  HFMA2.MMA R20, -RZ, RZ, 0, 0 ;  /* 0x00000000ff147435 */ /* 0x000fe200000001ff */
[----:B------:R-:W-:Y:S01]  /*1ff50*/  FADD.FTZ R21, -R23, -RZ ;  /* 0x800000ff17157221 */ /* 0x000fe20000010100 */
[----:B------:R-:W-:Y:S05]  /*1ff60*/  BRA `(.L_x_8255) ;  /* 0x00000d4000007947 */ /* 0x000fea0003800000 */
.L_x_8257:
        /* <DEDUP_REMOVED lines=24> */
.L_x_8300:
[----:B------:R-:W-:Y:S05]  /*200f0*/  BSYNC B4 ;  /* 0x0000000000047941 */ /* 0x000fea0003800000 */
.L_x_8299:
        /* <DEDUP_REMOVED lines=18> */
.L_x_8302:
[----:B------:R-:W-:Y:S02]  /*20220*/  ISETP.GE.AND P0, PT, R22, RZ, PT ;  /* 0x000000ff1600720c */ /* 0x000fe40003f06270 */
[----:B------:R-:W-:-:S11]  /*20230*/  MOV R3, 0x3fd774eb ;  /* 0x3fd774eb00037802 */ /* 0x000fd60000000f00 */
[----:B------:R-:W-:-:S04]  /*20240*/  @P0 FFMA.FTZ R2, R3, 0.93318945169448852539, -R2 ;  /* 0x3f6ee58103020823 */ /* 0x000fc80000010802 */
[----:B------:R-:W-:Y:S02]  /*20250*/  @!P0 FFMA.FTZ R2, R3, 0.93318945169448852539, R2 ;  /* 0x3f6ee58103028823 */ /* 0x000fe40000010002 */
.L_x_8303:
[----:B------:R-:W-:Y:S05]  /*20260*/  BSYNC B0 ;  /* 0x0000000000007941 */ /* 0x000fea0003800000 */
.L_x_8301:
        /* <DEDUP_REMOVED lines=13> */
.L_x_8298:
        /* <DEDUP_REMOVED lines=12> */
.L_x_8306:
[----:B------:R-:W-:Y:S05]  /*20400*/  BSYNC B4 ;  /* 0x0000000000047941 */ /* 0x000fea0003800000 */
.L_x_8305:
        /* <DEDUP_REMOVED lines=18> */
.L_x_8308:
[----:B------:R-:W-:Y:S02]  /*20530*/  ISETP.GE.AND P0, PT, R22, RZ, PT ;  /* 0x000000ff1600720c */ /* 0x000fe40003f06270 */
[----:B------:R-:W-:-:S11]  /*20540*/  MOV R3, 0x3fd774eb ;  /* 0x3fd774eb00037802 */ /* 0x000fd60000000f00 */
[----:B------:R-:W-:-:S04]  /*20550*/  @P0 FFMA.FTZ R2, R3, 0.93318945169448852539, -R2 ;  /* 0x3f6ee58103020823 */ /* 0x000fc80000010802 */
[----:B------:R-:W-:Y:S02]  /*20560*/  @!P0 FFMA.FTZ R2, R3, 0.93318945169448852539, R2 ;  /* 0x3f6ee58103028823 */ /* 0x000fe40000010002 */
.L_x_8309:
[----:B------:R-:W-:Y:S05]  /*20570*/  BSYNC B0 ;  /* 0x0000000000007941 */ /* 0x000fea0003800000 */
.L_x_8307:
        /* <DEDUP_REMOVED lines=16> */
[----:B------:R-:W-:Y:S02]  /*20680*/  FADD.FTZ R5, R32, |R23| ;  /* 0x4000001720057221 */ /* 0x000fe40000010000 */
        /* <DEDUP_REMOVED lines=10> */
.L_x_8297:
        /* <DEDUP_REMOVED lines=33> */
.L_x_8311:
[----:B------:R-:W-:Y:S05]  /*20940*/  BSYNC B4 ;  /* 0x0000000000047941 */ /* 0x000fea0003800000 */
.L_x_8310:
        /* <DEDUP_REMOVED lines=18> */
.L_x_8313:
[----:B------:R-:W-:Y:S02]  /*20a70*/  ISETP.GE.AND P0, PT, R22, RZ, PT ;  /* 0x000000ff1600720c */ /* 0x000fe40003f06270 */
[----:B------:R-:W-:-:S11]  /*20a80*/  MOV R3, 0x3fd774eb ;  /* 0x3fd774eb00037802 */ /* 0x000fd60000000f00 */
[----:B------:R-:W-:-:S04]  /*20a90*/  @P0 FFMA.FTZ R2, R3, 0.93318945169448852539, -R2 ;  /* 0x3f6ee58103020823 */ /* 0x000fc80000010802 */
[----:B------:R-:W-:Y:S02]  /*20aa0*/  @!P0 FFMA.FTZ R2, R3, 0.93318945169448852539, R2 ;  /* 0x3f6ee58103028823 */ /* 0x000fe40000010002 */
.L_x_8314:
[----:B------:R-:W-:Y:S05]  /*20ab0*/  BSYNC B0 ;  /* 0x0000000000007941 */ /* 0x000fea0003800000 */
.L_x_8312:
[----:B------:R-:W-:Y:S01]  /*20ac0*/  FSETP.NEU.FTZ.AND P1, PT, R32, |R23|, PT ;  /* 0x400000172000720b */ /* 0x000fe20003f3d000 */
[----:B------:R-:W-:Y:S01]  /*20ad0*/  HFMA2.MMA R3, -RZ, RZ, 2.04296875, -15.78125 ;  /* 0x4016cbe4ff037435 */ /* 0x000fe200000001ff */
        /* <DEDUP_REMOVED lines=8> */
.L_x_8304:
[----:B------:R-:W-:Y:S05]  /*20b60*/  BSYNC B3 ;  /* 0x0000000000037941 */ /* 0x000fea0003800000 */
.L_x_8296:
[----:B------:R-:W-:Y:S01]  /*20b70*/  ISETP.NE.AND P0, PT, R21, RZ, PT ;  /* 0x000000ff1500720c */ /* 0x000fe20003f05270 */
[----:B------:R-:W-:Y:S02]  /*20b80*/  FADD.FTZ R21, R27, 0.69314718246459960938 ;  /* 0x3f3172181b157421 */ /* 0x000fe40000010000 */
[----:B------:R-:W-:-:S10]  /*20b90*/  FADD.FTZ R20, |R2|, -RZ ;  /* 0x800000ff02147221 */ /* 0x000fd40000010200 */
[----:B------:R-:W-:Y:S01]  /*20ba0*/  @!P0 FADD.FTZ R21, -R21, -RZ ;  /* 0x800000ff15158221 */ /* 0x000fe20000010100 */
[----:B------:R-:W-:Y:S05]  /*20bb0*/  BRA `(.L_x_8255) ;  /* 0x000000f000007947 */ /* 0x000fea0003800000 */
.L_x_8256:
        /* <DEDUP_REMOVED lines=15> */
.L_x_8255:
[----:B------:R-:W-:Y:S05]  /*20cb0*/  BSYNC B2 ;  /* 0x0000000000027941 */ /* 0x000fea0003800000 */
.L_x_8254:
        /* <DEDUP_REMOVED lines=113> */
.L_x_8324:
        /* <DEDUP_REMOVED lines=10> */
.L_x_8326:
[----:B------:R-:W-:-:S04]  /*21470*/  FADD.FTZ R2, -R3, R6 ;  /* 0x0000000603027221 */ /* 0x000fc80000010100 */
[----:B------:R-:W-:Y:S02]  /*21480*/  FMUL.FTZ R2, R2, 0.5 ;  /* 0x3f00000002027820 */ /* 0x000fe40000410000 */
.L_x_8327:
[----:B------:R-:W-:Y:S05]  /*21490*/  BSYNC B1 ;  /* 0x0000000000017941 */ /* 0x000fea0003800000 */
.L_x_8325:
        /* <DEDUP_REMOVED lines=11> */
.L_x_8329:
[----:B------:R-:W-:-:S04]  /*21550*/  FADD.FTZ R7, R5, -R26 ;  /* 0x8000001a05077221 */ /* 0x000fc80000010000 */
[----:B------:R-:W-:Y:S02]  /*21560*/  FMUL.FTZ R7, R7, 0.5 ;  /* 0x3f00000007077820 */ /* 0x000fe40000410000 */
.L_x_8330:
[----:B------:R-:W-:Y:S05]  /*21570*/  BSYNC B1 ;  /* 0x0000000000017941 */ /* 0x000fea0003800000 */
.L_x_8328:
        /* <DEDUP_REMOVED lines=35> */
.L_x_8323:
[----:B------:R0:W1:Y:S02]  /*217b0*/  MUFU.SQRT R26, R22 ;  /* 0x00000016001a7308 */ /* 0x0000640000002000 */
.L_x_8322:
[----:B------:R-:W-:Y:S05]  /*217c0*/  BSYNC B0 ;  /* 0x0000000000007941 */ /* 0x000fea0003800000 */
.L_x_8321:
        /* <DEDUP_REMOVED lines=24> */
.L_x_8337:
[----:B------:R-:W-:-:S04]  /*21950*/  FADD.FTZ R3, -R3, R6 ;  /* 0x0000000603037221 */ /* 0x000fc80000010100 */
[----:B------:R-:W-:Y:S02]  /*21960*/  FMUL.FTZ R3, R3, 0.5 ;  /* 0x3f00000003037820 */ /* 0x000fe40000410000 */
.L_x_8338:
[----:B------:R-:W-:Y:S05]  /*21970*/  BSYNC B1 ;  /* 0x0000000000017941 */ /* 0x000fea0003800000 */
.L_x_8336:
        /* <DEDUP_REMOVED lines=10> */
.L_x_8340:
[----:B------:R-:W-:-:S04]  /*21a20*/  FADD.FTZ R4, -R4, R5 ;  /* 0x0000000504047221 */ /* 0x000fc80000010100 */
[----:B------:R-:W-:Y:S02]  /*21a30*/  FMUL.FTZ R4, R4, 0.5 ;  /* 0x3f00000004047820 */ /* 0x000fe40000410000 */
.L_x_8341:
[----:B------:R-:W-:Y:S05]  /*21a40*/  BSYNC B1 ;  /* 0x0000000000017941 */ /* 0x000fea0003800000 */
.L_x_8339:
[----:B------:R-:W-:Y:S01]  /*21a50*/  FADD.FTZ R4, R4, R3 ;  /* 0x0000000304047221 */ /* 0x000fe20000010000 */
[----:B------:R-:W-:Y:S01]  /*21a60*/  PLOP3.LUT P0, PT, PT, PT, PT, 0x80, 0x0 ;  /* 0x000000000000781c */ /* 0x000fe20003f0f070 */
[----:B------:R-:W-:-:S04]  /*21a70*/  FADD.FTZ R27, R32, R27 ;  /* 0x0000001b201b7221 */ /* 0x000fc80000010000 */
[----:B------:R-:W-:-:S06]  /*21a80*/  FMUL.FTZ R27, R27, R4 ;  /* 0x000000041b1b7220 */ /* 0x000fcc0000410000 */
[----:B------:R-:W0:Y:S01]  /*21a90*/  MUFU.SQRT R27, R27 ;  /* 0x0000001b001b7308 */ /* 0x000e220000002000 */
[----:B------:R-:W-:Y:S05]  /*21aa0*/  BRA `(.L_x_8333) ;  /* 0x000001a000007947 */ /* 0x000fea0003800000 */
.L_x_8335:
        /* <DEDUP_REMOVED lines=15> */
.L_x_8334:
        /* <DEDUP_REMOVED lines=8> */
.L_x_8332:
[----:B------:R-:W-:Y:S01]  /*21c20*/  PLOP3.LUT P0, PT, PT, PT, PT, 0x80, 0x0 ;  /* 0x000000000000781c */ /* 0x000fe20003f0f070 */
[----:B------:R-:W-:Y:S02]  /*21c30*/  FMUL.FTZ R27, R27, 16777216 ;  /* 0x4b8000001b1b7820 */ /* 0x000fe40000410000 */
[----:B------:R-:W-:-:S05]  /*21c40*/  FMUL.FTZ R32, R32, 16777216 ;  /* 0x4b80000020207820 */ /* 0x000fca0000410000 */
.L_x_8333:
[----:B------:R-:W-:Y:S05]  /*21c50*/  BSYNC B0 ;  /* 0x0000000000007941 */ /* 0x000fea0003800000 */
.L_x_8331:
        /* <DEDUP_REMOVED lines=33> */
.L_x_8344:
        /* <DEDUP_REMOVED lines=28> */
.L_x_8343:
        /* <DEDUP_REMOVED lines=20> */
.L_x_8348:
[----:B------:R-:W-:Y:S05]  /*22170*/  BSYNC B4 ;  /* 0x0000000000047941 */ /* 0x000fea0003800000 */
.L_x_8347:
        /* <DEDUP_REMOVED lines=18> */
.L_x_8350:
[----:B------:R-:W-:Y:S02]  /*222a0*/  ISETP.GE.AND P0, PT, R32, RZ, PT ;  /* 0x000000ff2000720c */ /* 0x000fe40003f06270 */
[----:B------:R-:W-:-:S11]  /*222b0*/  MOV R3, 0x3fd774eb ;  /* 0x3fd774eb00037802 */ /* 0x000fd60000000f00 */
[----:B------:R-:W-:-:S04]  /*222c0*/  @P0 FFMA.FTZ R2, R3, 0.93318945169448852539, -R2 ;  /* 0x3f6ee58103020823 */ /* 0x000fc80000010802 */
[----:B------:R-:W-:Y:S02]  /*222d0*/  @!P0 FFMA.FTZ R2, R3, 0.93318945169448852539, R2 ;  /* 0x3f6ee58103028823 */ /* 0x000fe40000010002 */
.L_x_8351:
[----:B------:R-:W-:Y:S05]  /*222e0*/  BSYNC B0 ;  /* 0x0000000000007941 */ /* 0x000fea0003800000 */
.L_x_8349:
        /* <DEDUP_REMOVED lines=11> */
.L_x_8346:
        /* <DEDUP_REMOVED lines=17> */
.L_x_8353:
[----:B------:R-:W-:Y:S05]  /*224b0*/  BSYNC B4 ;  /* 0x0000000000047941 */ /* 0x000fea0003800000 */
.L_x_8352:
        /* <DEDUP_REMOVED lines=18> */
.L_x_8355:
[----:B------:R-:W-:Y:S02]  /*225e0*/  ISETP.GE.AND P0, PT, R32, RZ, PT ;  /* 0x000000ff2000720c */ /* 0x000fe40003f06270 */
[----:B------:R-:W-:-:S11]  /*225f0*/  MOV R3, 0x3fd774eb ;  /* 0x3fd774eb00037802 */ /* 0x000fd60000000f00 */
[----:B------:R-:W-:-:S04]  /*22600*/  @P0 FFMA.FTZ R2, R3, 0.93318945169448852539, -R2 ;  /* 0x3f6ee58103020823 */ /* 0x000fc80000010802 */
[----:B------:R-:W-:Y:S02]  /*22610*/  @!P0 FFMA.FTZ R2, R3, 0.93318945169448852539, R2 ;  /* 0x3f6ee58103028823 */ /* 0x000fe40000010002 */
.L_x_8356:
[----:B------:R-:W-:Y:S05]  /*22620*/  BSYNC B0 ;  /* 0x0000000000007941 */ /* 0x000fea0003800000 */
.L_x_8354:
        /* <DEDUP_REMOVED lines=10> */
.L_x_8345:
[----:B------:R-:W-:Y:S05]  /*226d0*/  BSYNC B3 ;  /* 0x0000000000037941 */ /* 0x000fea0003800000 */
.L_x_8342:
[----:B------:R-:W-:-:S13]  /*226e0*/  ISETP.NE.AND P0, PT, R23, RZ, PT ;  /* 0x000000ff1700720c */ /* 0x000fda0003f05270 */
[----:B-1----:R-:W-:-:S05]  /*226f0*/  @!P0 FADD.FTZ R26, -R26, -RZ ;  /* 0x800000ff1a1a8221 */ /* 0x002fca0000010100 */
[----:B------:R-:W-:Y:S01]  /*22700*/  MOV R23, R26 ;  /* 0x0000001a00177202 */ /* 0x000fe20000000f00 */
[----:B------:R-:W-:Y:S05]  /*22710*/  BRA `(.L_x_8316) ;  /* 0x00000db000007947 */ /* 0x000fea0003800000 */
.L_x_8320:
[----:B------:R-:W-:Y:S02]  /*22720*/  FADD.FTZ R22, -R24, 6.1232342629258392722e-17 ;  /* 0x248d313218167421 */ /* 0x000fe40000010100 */
[----:B------:R-:W-:Y:S02]  /*22730*/  FADD.FTZ R23, -R25, -RZ ;  /* 0x800000ff19177221 */ /* 0x000fe40000010100 */
[----:B------:R-:W-:Y:S01]  /*22740*/  FADD.FTZ R22, R22, 1.5707963705062866211 ;  /* 0x3fc90fdb16167421 */ /* 0x000fe20000010000 */
[----:B------:R-:W-:Y:S05]  /*22750*/  BRA `(.L_x_8316) ;  /* 0x00000d7000007947 */ /* 0x000fea0003800000 */
.L_x_8319:
[----:B------:R-:W-:Y:S01]  /*22760*/  HFMA2.MMA R22, -RZ, RZ, 0, 0 ;  /* 0x00000000ff167435 */ /* 0x000fe200000001ff */
[----:B------:R-:W-:Y:S01]  /*22770*/  FADD.FTZ R23, -R25, -RZ ;  /* 0x800000ff19177221 */ /* 0x000fe20000010100 */
[----:B------:R-:W-:Y:S05]  /*22780*/  BRA `(.L_x_8316) ;  /* 0x00000d4000007947 */ /* 0x000fea0003800000 */
.L_x_8318:
        /* <DEDUP_REMOVED lines=24> */
.L_x_8361:
[----:B------:R-:W-:Y:S05]  /*22910*/  BSYNC B4 ;  /* 0x0000000000047941 */ /* 0x000fea0003800000 */
.L_x_8360:
        /* <DEDUP_REMOVED lines=18> */
.L_x_8363:
[----:B------:R-:W-:Y:S02]  /*22a40*/  ISETP.GE.AND P0, PT, R24, RZ, PT ;  /* 0x000000ff1800720c */ /* 0x000fe40003f06270 */
[----:B------:R-:W-:-:S11]  /*22a50*/  MOV R3, 0x3fd774eb ;  /* 0x3fd774eb00037802 */ /* 0x000fd60000000f00 */
[----:B------:R-:W-:-:S04]  /*22a60*/  @P0 FFMA.FTZ R2, R3, 0.93318945169448852539, -R2 ;  /* 0x3f6ee58103020823 */ /* 0x000fc80000010802 */
[----:B------:R-:W-:Y:S02]  /*22a70*/  @!P0 FFMA.FTZ R2, R3, 0.93318945169448852539, R2 ;  /* 0x3f6ee58103028823 */ /* 0x000fe40000010002 */
.L_x_8364:
[----:B------:R-:W-:Y:S05]  /*22a80*/  BSYNC B0 ;  /* 0x0000000000007941 */ /* 0x000fea0003800000 */
.L_x_8362:
        /* <DEDUP_REMOVED lines=13> */
.L_x_8359:
        /* <DEDUP_REMOVED lines=12> */
.L_x_8367:
[----:B------:R-:W-:Y:S05]  /*22c20*/  BSYNC B4 ;  /* 0x0000000000047941 */ /* 0x000fea0003800000 */
.L_x_8366:
        /* <DEDUP_REMOVED lines=18> */
.L_x_8369:
[----:B------:R-:W-:Y:S02]  /*22d50*/  ISETP.GE.AND P0, PT, R24, RZ, PT ;  /* 0x000000ff1800720c */ /* 0x000fe40003f06270 */
[----:B------:R-:W-:-:S11]  /*22d60*/  MOV R3, 0x3fd774eb ;  /* 0x3fd774eb00037802 */ /* 0x000fd60000000f00 */
[----:B------:R-:W-:-:S04]  /*22d70*/  @P0 FFMA.FTZ R2, R3, 0.93318945169448852539, -R2 ;  /* 0x3f6ee58103020823 */ /* 0x000fc80000010802 */
[----:B------:R-:W-:Y:S02]  /*22d80*/  @!P0 FFMA.FTZ R2, R3, 0.93318945169448852539, R2 ;  /* 0x3f6ee58103028823 */ /* 0x000fe40000010002 */
.L_x_8370:
[----:B------:R-:W-:Y:S05]  /*22d90*/  BSYNC B0 ;  /* 0x0000000000007941 */ /* 0x000fea0003800000 */
.L_x_8368:
        /* <DEDUP_REMOVED lines=27> */
.L_x_8358:
        /* <DEDUP_REMOVED lines=33> */
.L_x_8372:
[----:B------:R-:W-:Y:S05]  /*23160*/  BSYNC B4 ;  /* 0x0000000000047941 */ /* 0x000fea0003800000 */
.L_x_8371:
        /* <DEDUP_REMOVED lines=18> */
.L_x_8374:
[----:B------:R-:W-:Y:S02]  /*23290*/  ISETP.GE.AND P0, PT, R24, RZ, PT ;  /* 0x000000ff1800720c */ /* 0x000fe40003f06270 */
[----:B------:R-:W-:-:S11]  /*232a0*/  MOV R3, 0x3fd774eb ;  /* 0x3fd774eb00037802 */ /* 0x000fd60000000f00 */
[----:B------:R-:W-:-:S04]  /*232b0*/  @P0 FFMA.FTZ R2, R3, 0.93318945169448852539, -R2 ;  /* 0x3f6ee58103020823 */ /* 0x000fc80000010802 */
[----:B------:R-:W-:Y:S02]  /*232c0*/  @!P0 FFMA.FTZ R2, R3, 0.93318945169448852539, R2 ;  /* 0x3f6ee58103028823 */ /* 0x000fe40000010002 */
.L_x_8375:
[----:B------:R-:W-:Y:S05]  /*232d0*/  BSYNC B0 ;  /* 0x0000000000007941 */ /* 0x000fea0003800000 */
.L_x_8373:
        /* <DEDUP_REMOVED lines=10> */
.L_x_8365:
[----:B------:R-:W-:Y:S05]  /*23380*/  BSYNC B3 ;  /* 0x0000000000037941 */ /* 0x000fea0003800000 */
.L_x_8357:
[----:B------:R-:W-:Y:S01]  /*23390*/  ISETP.NE.AND P0, PT, R23, RZ, PT ;  /* 0x000000ff1700720c */ /* 0x000fe20003f05270 */
[----:B------:R-:W-:Y:S02]  /*233a0*/  FADD.FTZ R23, R27, 0.69314718246459960938 ;  /* 0x3f3172181b177421 */ /* 0x000fe40000010000 */
[----:B------:R-:W-:-:S10]  /*233b0*/  FADD.FTZ R22, |R2|, -RZ ;  /* 0x800000ff02167221 */ /* 0x000fd40000010200 */
[----:B------:R-:W-:Y:S01]  /*233c0*/  @!P0 FADD.FTZ R23, -R23, -RZ ;  /* 0x800000ff17178221 */ /* 0x000fe20000010100 */
[----:B------:R-:W-:Y:S05]  /*233d0*/  BRA `(.L_x_8316) ;  /* 0x000000f000007947 */ /* 0x000fea0003800000 */
.L_x_8317:
        /* <DEDUP_REMOVED lines=15> */
.L_x_8316:
[----:B------:R-:W-:Y:S05]  /*234d0*/  BSYNC B2 ;  /* 0x0000000000027941 */ /* 0x000fea0003800000 */
.L_x_8315:
[----:B------:R-:W0:Y:S01]  /*234e0*/  S2R R2, SR_TID.X ;  /* 0x0000000000027919 */ /* 0x000e220000002100 */
[----:B------:R-:W-:Y:S01]  /*234f0*/  BSSY B2, `(.L_x_8376) ;  /* 0x0000280000027945 */ /* 0x000fe20003800000 */
[----:B------:R-:W-:Y:S01]  /*23500*/  HFMA2.MMA R25, -RZ, RZ, 0, 0 ;  /* 0x00000000ff197435 */ /* 0x000fe200000001ff */
[----:B--23--:R-:W-:Y:S01]  /*23510*/  CS2R R26, SRZ ;  /* 0x00000000001a7805 */ /* 0x00cfe2000001ff00 */
        /* <DEDUP_REMOVED lines=110> */
.L_x_8385:
        /* <DEDUP_REMOVED lines=10> */
.L_x_8387:
[----:B------:R-:W-:-:S04]  /*23ca0*/  FADD.FTZ R2, -R3, R6 ;  /* 0x0000000603027221 */ /* 0x000fc80000010100 */
[----:B------:R-:W-:Y:S02]  /*23cb0*/  FMUL.FTZ R2, R2, 0.5 ;  /* 0x3f00000002027820 */ /* 0x000fe40000410000 */
.L_x_8388:
[----:B------:R-:W-:Y:S05]  /*23cc0*/  BSYNC B1 ;  /* 0x0000000000017941 */ /* 0x000fea0003800000 */
.L_x_8386:
        /* <DEDUP_REMOVED lines=11> */
.L_x_8390:
[----:B------:R-:W-:-:S04]  /*23d80*/  FADD.FTZ R7, R5, -R28 ;  /* 0x8000001c05077221 */ /* 0x000fc80000010000 */
[----:B------:R-:W-:Y:S02]  /*23d90*/  FMUL.FTZ R7, R7, 0.5 ;  /* 0x3f00000007077820 */ /* 0x000fe40000410000 */
.L_x_8391:
[----:B------:R-:W-:Y:S05]  /*23da0*/  BSYNC B1 ;  /* 0x0000000000017941 */ /* 0x000fea0003800000 */
.L_x_8389:
        /* <DEDUP_REMOVED lines=35> */
.L_x_8384:
[----:B------:R0:W1:Y:S02]  /*23fe0*/  MUFU.SQRT R27, R26 ;  /* 0x0000001a001b7308 */ /* 0x0000640000002000 */
.L_x_8383:
[----:B------:R-:W-:Y:S05]  /*23ff0*/  BSYNC B0 ;  /* 0x0000000000007941 */ /* 0x000fea0003800000 */
.L_x_8382:
        /* <DEDUP_REMOVED lines=24> */
.L_x_8398:
[----:B------:R-:W-:-:S04]  /*24180*/  FADD.FTZ R3, -R3, R6 ;  /* 0x0000000603037221 */ /* 0x000fc80000010100 */
[----:B------:R-:W-:Y:S02]  /*24190*/  FMUL.FTZ R3, R3, 0.5 ;  /* 0x3f00000003037820 */ /* 0x000fe40000410000 */
.L_x_8399:
[----:B------:R-:W-:Y:S05]  /*241a0*/  BSYNC B1 ;  /* 0x0000000000017941 */ /* 0x000fea0003800000 */
.L_x_8397:
        /* <DEDUP_REMOVED lines=10> */
.L_x_8401:
[----:B------:R-:W-:-:S04]  /*24250*/  FADD.FTZ R4, -R4, R5 ;  /* 0x0000000504047221 */ /* 0x000fc80000010100 */
[----:B------:R-:W-:Y:S02]  /*24260*/  FMUL.FTZ R4, R4, 0.5 ;  /* 0x3f00000004047820 */ /* 0x000fe40000410000 */
.L_x_8402:
[----:B------:R-:W-:Y:S05]  /*24270*/  BSYNC B1 ;  /* 0x0000000000017941 */ /* 0x000fea0003800000 */
.L_x_8400:
[----:B------:R-:W-:Y:S01]  /*24280*/  FADD.FTZ R4, R4, R3 ;  /* 0x0000000304047221 */ /* 0x000fe20000010000 */
[----:B------:R-:W-:Y:S01]  /*24290*/  PLOP3.LUT P0, PT, PT, PT, PT, 0x80, 0x0 ;  /* 0x000000000000781c */ /* 0x000fe20003f0f070 */
[----:B------:R-:W-:-:S04]  /*242a0*/  FADD.FTZ R33, R32, R33 ;  /* 0x0000002120217221 */ /* 0x000fc80000010000 */
[----:B------:R-:W-:-:S06]  /*242b0*/  FMUL.FTZ R33, R33, R4 ;  /* 0x0000000421217220 */ /* 0x000fcc0000410000 */
[----:B------:R-:W0:Y:S01]  /*242c0*/  MUFU.SQRT R33, R33 ;  /* 0x0000002100217308 */ /* 0x000e220000002000 */
[----:B------:R-:W-:Y:S05]  /*242d0*/  BRA `(.L_x_8394) ;  /* 0x000001a000007947 */ /* 0x000fea0003800000 */
.L_x_8396:
        /* <DEDUP_REMOVED lines=15> */
.L_x_8395:
        /* <DEDUP_REMOVED lines=8> */
.L_x_8393:
[----:B------:R-:W-:Y:S01]  /*24450*/  PLOP3.LUT P0, PT, PT, PT, PT, 0x80, 0x0 ;  /* 0x000000000000781c */ /* 0x000fe20003f0f070 */
[----:B------:R-:W-:Y:S02]  /*24460*/  FMUL.FTZ R33, R33, 16777216 ;  /* 0x4b80000021217820 */ /* 0x000fe40000410000 */
[----:B------:R-:W-:-:S05]  /*24470*/  FMUL.FTZ R32, R32, 16777216 ;  /* 0x4b80000020207820 */ /* 0x000fca0000410000 */
.L_x_8394:
[----:B------:R-:W-:Y:S05]  /*24480*/  BSYNC B0 ;  /* 0x0000000000007941 */ /* 0x000fea0003800000 */
.L_x_8392:
        /* <DEDUP_REMOVED lines=33> */
.L_x_8405:
        /* <DEDUP_REMOVED lines=28> */
.L_x_8404:
        /* <DEDUP_REMOVED lines=20> */
.L_x_8409:
[----:B------:R-:W-:Y:S05]  /*249a0*/  BSYNC B4 ;  /* 0x0000000000047941 */ /* 0x000fea0003800000 */
.L_x_8408:
        /* <DEDUP_REMOVED lines=18> */
.L_x_8411:
[----:B------:R-:W-:Y:S02]  /*24ad0*/  ISETP.GE.AND P0, PT, R32, RZ, PT ;  /* 0x000000ff2000720c */ /* 0x000fe40003f06270 */
[----:B------:R-:W-:-:S11]  /*24ae0*/  MOV R3, 0x3fd774eb ;  /* 0x3fd774eb00037802 */ /* 0x000fd60000000f00 */
[----:B------:R-:W-:-:S04]  /*24af0*/  @P0 FFMA.FTZ R2, R3, 0.93318945169448852539, -R2 ;  /* 0x3f6ee58103020823 */ /* 0x000fc80000010802 */
[----:B------:R-:W-:Y:S02]  /*24b00*/  @!P0 FFMA.FTZ R2, R3, 0.93318945169448852539, R2 ;  /* 0x3f6ee58103028823 */ /* 0x000fe40000010002 */
.L_x_8412:
[----:B------:R-:W-:Y:S05]  /*24b10*/  BSYNC B0 ;  /* 0x0000000000007941 */ /* 0x000fea0003800000 */
.L_x_8410:
        /* <DEDUP_REMOVED lines=11> */
.L_x_8407:
        /* <DEDUP_REMOVED lines=17> */
.L_x_8414:
[----:B------:R-:W-:Y:S05]  /*24ce0*/  BSYNC B4 ;  /* 0x0000000000047941 */ /* 0x000fea0003800000 */
.L_x_8413:
        /* <DEDUP_REMOVED lines=18> */
.L_x_8416:
[----:B------:R-:W-:Y:S02]  /*24e10*/  ISETP.GE.AND P0, PT, R32, RZ, PT ;  /* 0x000000ff2000720c */ /* 0x000fe40003f06270 */
[----:B------:R-:W-:-:S11]  /*24e20*/  MOV R3, 0x3fd774eb ;  /* 0x3fd774eb00037802 */ /* 0x000fd60000000f00 */
[----:B------:R-:W-:-:S04]  /*24e30*/  @P0 FFMA.FTZ R2, R3, 0.93318945169448852539, -R2 ;  /* 0x3f6ee58103020823 */ /* 0x000fc80000010802 */
[----:B------:R-:W-:Y:S02]  /*24e40*/  @!P0 FFMA.FTZ R2, R3, 0.93318945169448852539, R2 ;  /* 0x3f6ee58103028823 */ /* 0x000fe40000010002 */
.L_x_8417:
[----:B------:R-:W-:Y:S05]  /*24e50*/  BSYNC B0 ;  /* 0x0000000000007941 */ /* 0x000fea0003800000 */
.L_x_8415:
        /* <DEDUP_REMOVED lines=10> */
.L_x_8406:
[----:B------:R-:W-:Y:S05]  /*24f00*/  BSYNC B3 ;  /* 0x0000000000037941 */ /* 0x000fea0003800000 */
.L_x_8403:
[----:B------:R-:W-:-:S13]  /*24f10*/  ISETP.NE.AND P0, PT, R24, RZ, PT ;  /* 0x000000ff1800720c */ /* 0x000fda0003f05270 */
[----:B-1----:R-:W-:Y:S01]  /*24f20*/  @!P0 FADD.FTZ R27, -R27, -RZ ;  /* 0x800000ff1b1b8221 */ /* 0x002fe20000010100 */
[----:B------:R-:W-:Y:S05]  /*24f30*/  BRA `(.L_x_8377) ;  /* 0x00000db000007947 */ /* 0x000fea0003800000 */
.L_x_8381:
[----:B------:R-:W-:Y:S02]  /*24f40*/  FADD.FTZ R8, -R8, 6.1232342629258392722e-17 ;  /* 0x248d313208087421 */ /* 0x000fe40000010100 */
[----:B------:R-:W-:Y:S02]  /*24f50*/  FADD.FTZ R27, -R9, -RZ ;  /* 0x800000ff091b7221 */ /* 0x000fe40000010100 */
[----:B------:R-:W-:Y:S01]  /*24f60*/  FADD.FTZ R26, R8, 1.5707963705062866211 ;  /* 0x3fc90fdb081a7421 */ /* 0x000fe20000010000 */
[----:B------:R-:W-:Y:S05]  /*24f70*/  BRA `(.L_x_8377) ;  /* 0x00000d7000007947 */ /* 0x000fea0003800000 */
.L_x_8380:
[----:B------:R-:W-:Y:S01]  /*24f80*/  FADD.FTZ R27, -R9, -RZ ;  /* 0x800000ff091b7221 */ /* 0x000fe20000010100 */
[----:B------:R-:W-:Y:S01]  /*24f90*/  MOV R26, RZ ;  /* 0x000000ff001a7202 */ /* 0x000fe20000000f00 */
[----:B------:R-:W-:Y:S05]  /*24fa0*/  BRA `(.L_x_8377) ;  /* 0x00000d4000007947 */ /* 0x000fea0003800000 */
.L_x_8379:
        /* <DEDUP_REMOVED lines=24> */
.L_x_8422:
[----:B------:R-:W-:Y:S05]  /*25130*/  BSYNC B4 ;  /* 0x0000000000047941 */ /* 0x000fea0003800000 */
.L_x_8421:
        /* <DEDUP_REMOVED lines=18> */
.L_x_8424:
[----:B------:R-:W-:Y:S02]  /*25260*/  ISETP.GE.AND P0, PT, R8, RZ, PT ;  /* 0x000000ff0800720c */ /* 0x000fe40003f06270 */
[----:B------:R-:W-:-:S11]  /*25270*/  MOV R3, 0x3fd774eb ;  /* 0x3fd774eb00037802 */ /* 0x000fd60000000f00 */
[----:B------:R-:W-:-:S04]  /*25280*/  @P0 FFMA.FTZ R2, R3, 0.93318945169448852539, -R2 ;  /* 0x3f6ee58103020823 */ /* 0x000fc80000010802 */
[----:B------:R-:W-:Y:S02]  /*25290*/  @!P0 FFMA.FTZ R2, R3, 0.93318945169448852539, R2 ;  /* 0x3f6ee58103028823 */ /* 0x000fe40000010002 */
.L_x_8425:
[----:B------:R-:W-:Y:S05]  /*252a0*/  BSYNC B0 ;  /* 0x0000000000007941 */ /* 0x000fea0003800000 */
.L_x_8423:
        /* <DEDUP_REMOVED lines=13> */
.L_x_8420:
        /* <DEDUP_REMOVED lines=12> */
.L_x_8428:
[----:B------:R-:W-:Y:S05]  /*25440*/  BSYNC B4 ;  /* 0x0000000000047941 */ /* 0x000fea0003800000 */
.L_x_8427:
        /* <DEDUP_REMOVED lines=18> */
.L_x_8430:
[----:B------:R-:W-:Y:S02]  /*25570*/  ISETP.GE.AND P0, PT, R8, RZ, PT ;  /* 0x000000ff0800720c */ /* 0x000fe40003f06270 */
[----:B------:R-:W-:-:S11]  /*25580*/  MOV R3, 0x3fd774eb ;  /* 0x3fd774eb00037802 */ /* 0x000fd60000000f00 */
[----:B------:R-:W-:-:S04]  /*25590*/  @P0 FFMA.FTZ R2, R3, 0.93318945169448852539, -R2 ;  /* 0x3f6ee58103020823 */ /* 0x000fc80000010802 */
[----:B------:R-:W-:Y:S02]  /*255a0*/  @!P0 FFMA.FTZ R2, R3, 0.93318945169448852539, R2 ;  /* 0x3f6ee58103028823 */ /* 0x000fe40000010002 */
.L_x_8431:
[----:B------:R-:W-:Y:S05]  /*255b0*/  BSYNC B0 ;  /* 0x0000000000007941 */ /* 0x000fea0003800000 */
.L_x_8429:
        /* <DEDUP_REMOVED lines=27> */
.L_x_8419:
        /* <DEDUP_REMOVED lines=33> */
.L_x_8433:
[----:B------:R-:W-:Y:S05]  /*25980*/  BSYNC B4 ;  /* 0x0000000000047941 */ /* 0x000fea0003800000 */
.L_x_8432:
        /* <DEDUP_REMOVED lines=18> */
.L_x_8435:
[----:B------:R-:W-:Y:S02]  /*25ab0*/  ISETP.GE.AND P0, PT, R8, RZ, PT ;  /* 0x000000ff0800720c */ /* 0x000fe40003f06270 */
[----:B------:R-:W-:-:S11]  /*25ac0*/  MOV R3, 0x3fd774eb ;  /* 0x3fd774eb00037802 */ /* 0x000fd60000000f00 */
[----:B------:R-:W-:-:S04]  /*25ad0*/  @P0 FFMA.FTZ R2, R3, 0.93318945169448852539, -R2 ;  /* 0x3f6ee58103020823 */ /* 0x000fc80000010802 */
[----:B------:R-:W-:Y:S02]  /*25ae0*/  @!P0 FFMA.FTZ R2, R3, 0.93318945169448852539, R2 ;  /* 0x3f6ee58103028823 */ /* 0x000fe40000010002 */
.L_x_8436:
[----:B------:R-:W-:Y:S05]  /*25af0*/  BSYNC B0 ;  /* 0x0000000000007941 */ /* 0x000fea0003800000 */
.L_x_8434:
        /* <DEDUP_REMOVED lines=10> */
.L_x_8426:
[----:B------:R-:W-:Y:S05]  /*25ba0*/  BSYNC B3 ;  /* 0x0000000000037941 */ /* 0x000fea0003800000 */
.L_x_8418:
[----:B------:R-:W-:Y:S01]  /*25bb0*/  ISETP.NE.AND P0, PT, R24, RZ, PT ;  /* 0x000000ff1800720c */ /* 0x000fe20003f05270 */
[----:B------:R-:W-:Y:S02]  /*25bc0*/  FADD.FTZ R27, R33, 0.69314718246459960938 ;  /* 0x3f317218211b7421 */ /* 0x000fe40000010000 */
[----:B------:R-:W-:-:S10]  /*25bd0*/  FADD.FTZ R26, |R2|, -RZ ;  /* 0x800000ff021a7221 */ /* 0x000fd40000010200 */
[----:B------:R-:W-:Y:S01]  /*25be0*/  @!P0 FADD.FTZ R27, -R27, -RZ ;  /* 0x800000ff1b1b8221 */ /* 0x000fe20000010100 */
[----:B------:R-:W-:Y:S05]  /*25bf0*/  BRA `(.L_x_8377) ;  /* 0x000000f000007947 */ /* 0x000fea0003800000 */
.L_x_8378:
        /* <DEDUP_REMOVED lines=15> */
.L_x_8377:
[----:B------:R-:W-:Y:S05]  /*25cf0*/  BSYNC B2 ;  /* 0x0000000000027941 */ /* 0x000fea0003800000 */
.L_x_8376:
[----:B------:R-:W0:Y:S01]  /*25d00*/  S2R R2, SR_TID.X ;  /* 0x0000000000027919 */ /* 0x000e220000002100 */
[----:B------:R-:W-:Y:S01]  /*25d10*/  BSSY B2, `(.L_x_8437) ;  /* 0x000027f000027945 */ /* 0x000fe20003800000 */
[----:B------:R-:W-:Y:S01]  /*25d20*/  HFMA2.MMA R24, -RZ, RZ, 0, 0 ;  /* 0x00000000ff187435 */ /* 0x000fe200000001ff */
        /* <DEDUP_REMOVED lines=33> */
[----:B--2---:R-:W-:Y:S01]  /*25f40*/  IADD3 R33, -R29, 0x7e800000, RZ ;  /* 0x7e8000001d217810 */ /* 0x004fe20007ffe1ff */
        /* <DEDUP_REMOVED lines=76> */
.L_x_8446:
        /* <DEDUP_REMOVED lines=10> */
.L_x_8448:
[----:B------:R-:W-:-:S04]  /*264b0*/  FADD.FTZ R2, -R3, R6 ;  /* 0x0000000603027221 */ /* 0x000fc80000010100 */
[----:B------:R-:W-:Y:S02]  /*264c0*/  FMUL.FTZ R2, R2, 0.5 ;  /* 0x3f00000002027820 */ /* 0x000fe40000410000 */
.L_x_8449:
[----:B------:R-:W-:Y:S05]  /*264d0*/  BSYNC B1 ;  /* 0x0000000000017941 */ /* 0x000fea0003800000 */
.L_x_8447:
        /* <DEDUP_REMOVED lines=11> */
.L_x_8451:
[----:B------:R-:W-:-:S04]  /*26590*/  FADD.FTZ R7, R5, -R28 ;  /* 0x8000001c05077221 */ /* 0x000fc80000010000 */
[----:B------:R-:W-:Y:S02]  /*265a0*/  FMUL.FTZ R7, R7, 0.5 ;  /* 0x3f00000007077820 */ /* 0x000fe40000410000 */
.L_x_8452:
[----:B------:R-:W-:Y:S05]  /*265b0*/  BSYNC B1 ;  /* 0x0000000000017941 */ /* 0x000fea0003800000 */
.L_x_8450:
        /* <DEDUP_REMOVED lines=35> */
.L_x_8445:
[----:B------:R0:W1:Y:S02]  /*267f0*/  MUFU.SQRT R25, R9 ;  /* 0x0000000900197308 */ /* 0x0000640000002000 */
.L_x_8444:
[----:B------:R-:W-:Y:S05]  /*26800*/  BSYNC B0 ;  /* 0x0000000000007941 */ /* 0x000fea0003800000 */
.L_x_8443:
        /* <DEDUP_REMOVED lines=24> */
.L_x_8459:
[----:B------:R-:W-:-:S04]  /*26990*/  FADD.FTZ R3, -R3, R6 ;  /* 0x0000000603037221 */ /* 0x000fc80000010100 */
[----:B------:R-:W-:Y:S02]  /*269a0*/  FMUL.FTZ R3, R3, 0.5 ;  /* 0x3f00000003037820 */ /* 0x000fe40000410000 */
.L_x_8460:
[----:B------:R-:W-:Y:S05]  /*269b0*/  BSYNC B1 ;  /* 0x0000000000017941 */ /* 0x000fea0003800000 */
.L_x_8458:
        /* <DEDUP_REMOVED lines=10> */
.L_x_8462:
[----:B------:R-:W-:-:S04]  /*26a60*/  FADD.FTZ R4, -R4, R5 ;  /* 0x0000000504047221 */ /* 0x000fc80000010100 */
[----:B------:R-:W-:Y:S02]  /*26a70*/  FMUL.FTZ R4, R4, 0.5 ;  /* 0x3f00000004047820 */ /* 0x000fe40000410000 */
.L_x_8463:
[----:B------:R-:W-:Y:S05]  /*26a80*/  BSYNC B1 ;  /* 0x0000000000017941 */ /* 0x000fea0003800000 */
.L_x_8461:
[----:B------:R-:W-:Y:S01]  /*26a90*/  FADD.FTZ R4, R4, R3 ;  /* 0x0000000304047221 */ /* 0x000fe20000010000 */
[----:B------:R-:W-:Y:S01]  /*26aa0*/  PLOP3.LUT P0, PT, PT, PT, PT, 0x80, 0x0 ;  /* 0x000000000000781c */ /* 0x000fe20003f0f070 */
[----:B------:R-:W-:-:S04]  /*26ab0*/  FADD.FTZ R33, R24, R33 ;  /* 0x0000002118217221 */ /* 0x000fc80000010000 */
[----:B------:R-:W-:-:S06]  /*26ac0*/  FMUL.FTZ R33, R33, R4 ;  /* 0x0000000421217220 */ /* 0x000fcc0000410000 */
[----:B------:R-:W2:Y:S01]  /*26ad0*/  MUFU.SQRT R33, R33 ;  /* 0x0000002100217308 */ /* 0x000ea20000002000 */
[----:B------:R-:W-:Y:S05]  /*26ae0*/  BRA `(.L_x_8455) ;  /* 0x000001a000007947 */ /* 0x000fea0003800000 */
.L_x_8457:
        /* <DEDUP_REMOVED lines=15> */
.L_x_8456:
        /* <DEDUP_REMOVED lines=8> */
.L_x_8454:
[----:B------:R-:W-:Y:S01]  /*26c60*/  PLOP3.LUT P0, PT, PT, PT, PT, 0x80, 0x0 ;  /* 0x000000000000781c */ /* 0x000fe20003f0f070 */
[----:B------:R-:W-:Y:S02]  /*26c70*/  FMUL.FTZ R33, R33, 16777216 ;  /* 0x4b80000021217820 */ /* 0x000fe40000410000 */
[----:B------:R-:W-:-:S05]  /*26c80*/  FMUL.FTZ R24, R24, 16777216 ;  /* 0x4b80000018187820 */ /* 0x000fca0000410000 */
.L_x_8455:
[----:B------:R-:W-:Y:S05]  /*26c90*/  BSYNC B0 ;  /* 0x0000000000007941 */ /* 0x000fea0003800000 */
.L_x_8453:
        /* <DEDUP_REMOVED lines=33> */
.L_x_8466:
        /* <DEDUP_REMOVED lines=28> */
.L_x_8465:
        /* <DEDUP_REMOVED lines=20> */
.L_x_8470:
[----:B------:R-:W-:Y:S05]  /*271b0*/  BSYNC B4 ;  /* 0x0000000000047941 */ /* 0x000fea0003800000 */
.L_x_8469:
        /* <DEDUP_REMOVED lines=18> */
.L_x_8472:
[----:B------:R-:W-:Y:S02]  /*272e0*/  ISETP.GE.AND P0, PT, R24, RZ, PT ;  /* 0x000000ff1800720c */ /* 0x000fe40003f06270 */
[----:B------:R-:W-:-:S11]  /*272f0*/  MOV R3, 0x3fd774eb ;  /* 0x3fd774eb00037802 */ /* 0x000fd60000000f00 */
[----:B------:R-:W-:-:S04]  /*27300*/  @P0 FFMA.FTZ R2, R3, 0.93318945169448852539, -R2 ;  /* 0x3f6ee58103020823 */ /* 0x000fc80000010802 */
[----:B------:R-:W-:Y:S02]  /*27310*/  @!P0 FFMA.FTZ R2, R3, 0.93318945169448852539, R2 ;  /* 0x3f6ee58103028823 */ /* 0x000fe40000010002 */
.L_x_8473:
[----:B------:R-:W-:Y:S05]  /*27320*/  BSYNC B0 ;  /* 0x0000000000007941 */ /* 0x000fea0003800000 */
.L_x_8471:
        /* <DEDUP_REMOVED lines=11> */
.L_x_8468:
        /* <DEDUP_REMOVED lines=17> */
.L_x_8475:
[----:B------:R-:W-:Y:S05]  /*274f0*/  BSYNC B4 ;  /* 0x0000000000047941 */ /* 0x000fea0003800000 */
.L_x_8474:
        /* <DEDUP_REMOVED lines=18> */
.L_x_8477:
[----:B------:R-:W-:Y:S02]  /*27620*/  ISETP.GE.AND P0, PT, R24, RZ, PT ;  /* 0x000000ff1800720c */ /* 0x000fe40003f06270 */
[----:B------:R-:W-:-:S11]  /*27630*/  MOV R3, 0x3fd774eb ;  /* 0x3fd774eb00037802 */ /* 0x000fd60000000f00 */
[----:B------:R-:W-:-:S04]  /*27640*/  @P0 FFMA.FTZ R2, R3, 0.93318945169448852539, -R2 ;  /* 0x3f6ee58103020823 */ /* 0x000fc80000010802 */
[----:B------:R-:W-:Y:S02]  /*27650*/  @!P0 FFMA.FTZ R2, R3, 0.93318945169448852539, R2 ;  /* 0x3f6ee58103028823 */ /* 0x000fe40000010002 */
.L_x_8478:
[----:B------:R-:W-:Y:S05]  /*27660*/  BSYNC B0 ;  /* 0x0000000000007941 */ /* 0x000fea0003800000 */
.L_x_8476:
        /* <DEDUP_REMOVED lines=10> */
.L_x_8467:
[----:B------:R-:W-:Y:S05]  /*27710*/  BSYNC B3 ;  /* 0x0000000000037941 */ /* 0x000fea0003800000 */
.L_x_8464:
[----:B------:R-:W-:-:S13]  /*27720*/  ISETP.NE.AND P0, PT, R8, RZ, PT ;  /* 0x000000ff0800720c */ /* 0x000fda0003f05270 */
[----:B-1----:R-:W-:Y:S01]  /*27730*/  @!P0 FADD.FTZ R25, -R25, -RZ ;  /* 0x800000ff19198221 */ /* 0x002fe20000010100 */
[----:B------:R-:W-:Y:S05]  /*27740*/  BRA `(.L_x_8438) ;  /* 0x00000db000007947 */ /* 0x000fea0003800000 */
.L_x_8442:
[----:B------:R-:W-:Y:S02]  /*27750*/  FADD.FTZ R10, -R10, 6.1232342629258392722e-17 ;  /* 0x248d31320a0a7421 */ /* 0x000fe40000010100 */
[----:B------:R-:W-:Y:S02]  /*27760*/  FADD.FTZ R25, -R11, -RZ ;  /* 0x800000ff0b197221 */ /* 0x000fe40000010100 */
[----:B------:R-:W-:Y:S01]  /*27770*/  FADD.FTZ R24, R10, 1.5707963705062866211 ;  /* 0x3fc90fdb0a187421 */ /* 0x000fe20000010000 */
[----:B------:R-:W-:Y:S05]  /*27780*/  BRA `(.L_x_8438) ;  /* 0x00000d7000007947 */ /* 0x000fea0003800000 */
.L_x_8441:
[----:B------:R-:W-:Y:S01]  /*27790*/  FADD.FTZ R25, -R11, -RZ ;  /* 0x800000ff0b197221 */ /* 0x000fe20000010100 */
[----:B------:R-:W-:Y:S01]  /*277a0*/  MOV R24, RZ ;  /* 0x000000ff00187202 */ /* 0x000fe20000000f00 */
[----:B------:R-:W-:Y:S05]  /*277b0*/  BRA `(.L_x_8438) ;  /* 0x00000d4000007947 */ /* 0x000fea0003800000 */
.L_x_8440:
        /* <DEDUP_REMOVED lines=23> */
[----:B--2---:R-:W-:Y:S05]  /*27930*/  CALL.REL.NOINC `($__internal_10_$__cuda_sm3x_div_rn_ftz_f32_slowpath) ;  /* 0x00000fa000007944 */ /* 0x004fea0003c00000 */
.L_x_8483:
[----:B------:R-:W-:Y:S05]  /*27940*/  BSYNC B4 ;  /* 0x0000000000047941 */ /* 0x000fea0003800000 */
.L_x_8482:
        /* <DEDUP_REMOVED lines=18> */
.L_x_8485:
[----:B------:R-:W-:Y:S02]  /*27a70*/  ISETP.GE.AND P0, PT, R10, RZ, PT ;  /* 0x000000ff0a00720c */ /* 0x000fe40003f06270 */
[----:B------:R-:W-:-:S11]  /*27a80*/  MOV R3, 0x3fd774eb ;  /* 0x3fd774eb00037802 */ /* 0x000fd60000000f00 */
[----:B------:R-:W-:-:S04]  /*27a90*/  @P0 FFMA.FTZ R2, R3, 0.93318945169448852539, -R2 ;  /* 0x3f6ee58103020823 */ /* 0x000fc80000010802 */
[----:B------:R-:W-:Y:S02]  /*27aa0*/  @!P0 FFMA.FTZ R2, R3, 0.93318945169448852539, R2 ;  /* 0x3f6ee58103028823 */ /* 0x000fe40000010002 */
.L_x_8486:
[----:B------:R-:W-:Y:S05]  /*27ab0*/  BSYNC B0 ;  /* 0x0000000000007941 */ /* 0x000fea0003800000 */
.L_x_8484:
        /* <DEDUP_REMOVED lines=13> */
.L_x_8481:
        /* <DEDUP_REMOVED lines=11> */
[----:B--2---:R-:W-:Y:S05]  /*27c40*/  CALL.REL.NOINC `($__internal_10_$__cuda_sm3x_div_rn_ftz_f32_slowpath) ;  /* 0x00000c9000007944 */ /* 0x004fea0003c00000 */
.L_x_8489:
[----:B------:R-:W-:Y:S05]  /*27c50*/  BSYNC B4 ;  /* 0x0000000000047941 */ /* 0x000fea0003800000 */
.L_x_8488:
        /* <DEDUP_REMOVED lines=18> */
.L_x_8491:
[----:B------:R-:W-:Y:S02]  /*27d80*/  ISETP.GE.AND P0, PT, R10, RZ, PT ;  /* 0x000000ff0a00720c */ /* 0x000fe40003f06270 */
[----:B------:R-:W-:-:S11]  /*27d90*/  MOV R3, 0x3fd774eb ;  /* 0x3fd774eb00037802 */ /* 0x000fd60000000f00 */
[----:B------:R-:W-:-:S04]  /*27da0*/  @P0 FFMA.FTZ R2, R3, 0.93318945169448852539, -R2 ;  /* 0x3f6ee58103020823 */ /* 0x000fc80000010802 */
[----:B------:R-:W-:Y:S02]  /*27db0*/  @!P0 FFMA.FTZ R2, R3, 0.93318945169448852539, R2 ;  /* 0x3f6ee58103028823 */ /* 0x000fe40000010002 */
.L_x_8492:
[----:B------:R-:W-:Y:S05]  /*27dc0*/  BSYNC B0 ;  /* 0x0000000000007941 */ /* 0x000fea0003800000 */
.L_x_8490:
        /* <DEDUP_REMOVED lines=27> */
.L_x_8480:
        /* <DEDUP_REMOVED lines=32> */
[----:B--2---:R-:W-:Y:S05]  /*28180*/  CALL.REL.NOINC `($__internal_10_$__cuda_sm3x_div_rn_ftz_f32_slowpath) ;  /* 0x0000075000007944 */ /* 0x004fea0003c00000 */
.L_x_8494:
[----:B------:R-:W-:Y:S05]  /*28190*/  BSYNC B4 ;  /* 0x0000000000047941 */ /* 0x000fea0003800000 */
.L_x_8493:
        /* <DEDUP_REMOVED lines=18> */
.L_x_8496:
[----:B------:R-:W-:Y:S02]  /*282c0*/  ISETP.GE.AND P0, PT, R10, RZ, PT ;  /* 0x000000ff0a00720c */ /* 0x000fe40003f06270 */
[----:B------:R-:W-:-:S11]  /*282d0*/  MOV R3, 0x3fd774eb ;  /* 0x3fd774eb00037802 */ /* 0x000fd60000000f00 */
[----:B------:R-:W-:-:S04]  /*282e0*/  @P0 FFMA.FTZ R2, R3, 0.93318945169448852539, -R2 ;  /* 0x3f6ee58103020823 */ /* 0x000fc80000010802 */
[----:B------:R-:W-:Y:S02]  /*282f0*/  @!P0 FFMA.FTZ R2, R3, 0.93318945169448852539, R2 ;  /* 0x3f6ee58103028823 */ /* 0x000fe40000010002 */
.L_x_8497:
[----:B------:R-:W-:Y:S05]  /*28300*/  BSYNC B0 ;  /* 0x0000000000007941 */ /* 0x000fea0003800000 */
.L_x_8495:
        /* <DEDUP_REMOVED lines=10> */
.L_x_8487:
[----:B------:R-:W-:Y:S05]  /*283b0*/  BSYNC B3 ;  /* 0x0000000000037941 */ /* 0x000fea0003800000 */
.L_x_8479:
[----:B------:R-:W-:Y:S01]  /*283c0*/  ISETP.NE.AND P0, PT, R8, RZ, PT ;  /* 0x000000ff0800720c */ /* 0x000fe20003f05270 */
[----:B------:R-:W-:Y:S02]  /*283d0*/  FADD.FTZ R25, R32, 0.69314718246459960938 ;  /* 0x3f31721820197421 */ /* 0x000fe40000010000 */
[----:B------:R-:W-:-:S10]  /*283e0*/  FADD.FTZ R24, |R2|, -RZ ;  /* 0x800000ff02187221 */ /* 0x000fd40000010200 */
[----:B------:R-:W-:Y:S01]  /*283f0*/  @!P0 FADD.FTZ R25, -R25, -RZ ;  /* 0x800000ff19198221 */ /* 0x000fe20000010100 */
[----:B------:R-:W-:Y:S05]  /*28400*/  BRA `(.L_x_8438) ;  /* 0x000000f000007947 */ /* 0x000fea0003800000 */
.L_x_8439:
        /* <DEDUP_REMOVED lines=15> */
.L_x_8438:
[----:B------:R-:W-:Y:S05]  /*28500*/  BSYNC B2 ;  /* 0x0000000000027941 */ /* 0x000fea0003800000 */
.L_x_8437:
[----:B------:R-:W1:Y:S01]  /*28510*/  S2R R4, SR_TID.X ;  /* 0x0000000000047919 */ /* 0x000e620000002100 */
[----:B------:R-:W-:Y:S01]  /*28520*/  BSSY B0, `(.L_x_8498) ;  /* 0x0000033000007945 */ /* 0x000fe20003800000 */
[----:B------:R-:W-:Y:S01]  /*28530*/  BSSY B1, `(.L_x_8499) ;  /* 0x000002b000017945 */ /* 0x000fe20003800000 */
[----:B-1----:R-:W-:-:S13]  /*28540*/  ISETP.GE.AND P0, PT, R4, R31, PT ;  /* 0x0000001f0400720c */ /* 0x002fda0003f06270 */
[----:B------:R-:W-:Y:S02]  /*28550*/  @!P0 IADD3 R2, R0, R4, RZ ;  /* 0x0000000400028210 */ /* 0x000fe40007ffe0ff */
[----:B------:R-:W-:Y:S02]  /*28560*/  @!P0 MOV R3, 0x8 ;  /* 0x0000000800038802 */ /* 0x000fe40000000f00 */
[----:B------:R-:W-:-:S03]  /*28570*/  @!P0 IADD3 R4, R4, 0x80, RZ ;  /* 0x0000008004048810 */ /* 0x000fc60007ffe0ff */
[----:B------:R-:W-:-:S05]  /*28580*/  @!P0 IMAD.WIDE.U32 R2, R2, R3, c[0x0][0x168] ;  /* 0x00005a0002028625 */ /* 0x000fca00078e0003 */
[----:B------:R1:W-:Y:S01]  /*28590*/  @!P0 STG.E.64 [R2.64], R12 ;  /* 0x0000000c02008986 */ /* 0x0003e2000c101b04 */
[----:B------:R-:W-:-:S13]  /*285a0*/  ISETP.GE.AND P0, PT, R4, R31, PT ;  /* 0x0000001f0400720c */ /* 0x000fda0003f06270 */
[----:B------:R-:W-:Y:S05]  /*285b0*/  @P0 BRA `(.L_x_8500) ;  /* 0x000000c000000947 */ /* 0x000fea0003800000 */
[----:B-1----:R-:W-:Y:S01]  /*285c0*/  HFMA2.MMA R3, -RZ, RZ, 0, 4.76837158203125e-07 ;  /* 0x00000008ff037435 */ /* 0x002fe200000001ff */
[----:B------:R-:W-:Y:S02]  /*285d0*/  IADD3 R2, R0, R4, RZ ;  /* 0x0000000400027210 */ /* 0x000fe40007ffe0ff */
[----:B------:R-:W-:-:S04]  /*285e0*/  IADD3 R4, R4, 0x80, RZ ;  /* 0x0000008004047810 */ /* 0x000fc80007ffe0ff */
[----:B------:R-:W-:-:S03]  /*285f0*/  ISETP.GE.AND P0, PT, R4, R31, PT ;  /* 0x0000001f0400720c */ /* 0x000fc60003f06270 */
[----:B------:R-:W-:-:S05]  /*28600*/  IMAD.WIDE.U32 R2, R2, R3, c[0x0][0x168] ;  /* 0x00005a0002027625 */ /* 0x000fca00078e0003 */
[----:B------:R1:W-:Y:S05]  /*28610*/  STG.E.64 [R2.64], R14 ;  /* 0x0000000e02007986 */ /* 0x0003ea000c101b04 */
[----:B------:R-:W-:Y:S05]  /*28620*/  @P0 BRA `(.L_x_8501) ;  /* 0x000000c000000947 */ /* 0x000fea0003800000 */
[----:B-1----:R-:W-:Y:S02]  /*28630*/  IADD3 R2, R0, R4, RZ ;  /* 0x0000000400027210 */ /* 0x002fe40007ffe0ff */
[----:B------:R-:W-:Y:S02]  /*28640*/  MOV R3, 0x8 ;  /* 0x0000000800037802 */ /* 0x000fe40000000f00 */
[----:B------:R-:W-:-:S03]  /*28650*/  IADD3 R4, R4, 0x80, RZ ;  /* 0x0000008004047810 */ /* 0x000fc60007ffe0ff */
[----:B------:R-:W-:-:S05]  /*28660*/  IMAD.WIDE.U32 R2, R2, R3, c[0x0][0x168] ;  /* 0x00005a0002027625 */ /* 0x000fca00078e0003 */
[----:B------:R1:W-:Y:S02]  /*28670*/  STG.E.64 [R2.64], R16 ;  /* 0x0000001002007986 */ /* 0x0003e4000c101b04 */
.L_x_8500:
[----:B-1----:R-:W-:-:S13]  /*28680*/  ISETP.GE.AND P0, PT, R4, R31, PT ;  /* 0x0000001f0400720c */ /* 0x002fda0003f06270 */
[----:B------:R-:W-:Y:S05]  /*28690*/  @P0 BRA `(.L_x_8502) ;  /* 0x000000c000000947 */ /* 0x000fea0003800000 */
[----:B------:R-:W-:Y:S02]  /*286a0*/  IADD3 R2, R0, R4, RZ ;  /* 0x0000000400027210 */ /* 0x000fe40007ffe0ff */
[----:B------:R-:W-:Y:S02]  /*286b0*/  MOV R3, 0x8 ;  /* 0x0000000800037802 */ /* 0x000fe40000000f00 */
[----:B------:R-:W-:-:S03]  /*286c0*/  IADD3 R4, R4, 0x80, RZ ;  /* 0x0000008004047810 */ /* 0x000fc60007ffe0ff */
[----:B------:R-:W-:-:S05]  /*286d0*/  IMAD.WIDE.U32 R2, R2, R3, c[0x0][0x168] ;  /* 0x00005a0002027625 */ /* 0x000fca00078e0003 */
[----:B------:R1:W-:Y:S02]  /*286e0*/  STG.E.64 [R2.64], R18 ;  /* 0x0000001202007986 */ /* 0x0003e4000c101b04 */
.L_x_8501:
[----:B------:R-:W-:-:S13]  /*286f0*/  ISETP.GE.AND P0, PT, R4, R31, PT ;  /* 0x0000001f0400720c */ /* 0x000fda0003f06270 */
[----:B------:R-:W-:Y:S05]  /*28700*/  @P0 BRA `(.L_x_8503) ;  /* 0x000000d000000947 */ /* 0x000fea0003800000 */
[----:B-1----:R-:W-:Y:S01]  /*28710*/  HFMA2.MMA R3, -RZ, RZ, 0, 4.76837158203125e-07 ;  /* 0x00000008ff037435 */ /* 0x002fe200000001ff */
[----:B------:R-:W-:Y:S02]  /*28720*/  IADD3 R2, R0, R4, RZ ;  /* 0x0000000400027210 */ /* 0x000fe40007ffe0ff */
[----:B------:R-:W-:-:S07]  /*28730*/  IADD3 R4, R4, 0x80, RZ ;  /* 0x0000008004047810 */ /* 0x000fce0007ffe0ff */
[----:B------:R-:W-:-:S05]  /*28740*/  IMAD.WIDE.U32 R2, R2, R3, c[0x0][0x168] ;  /* 0x00005a0002027625 */ /* 0x000fca00078e0003 */
[----:B------:R1:W-:Y:S02]  /*28750*/  STG.E.64 [R2.64], R20 ;  /* 0x0000001402007986 */ /* 0x0003e4000c101b04 */
.L_x_8502:
[----:B------:R-:W-:-:S13]  /*28760*/  ISETP.GE.AND P0, PT, R4, R31, PT ;  /* 0x0000001f0400720c */ /* 0x000fda0003f06270 */
[----:B------:R-:W-:Y:S01]  /*28770*/  @P0 BREAK B1 ;  /* 0x0000000000010942 */ /* 0x000fe20003800000 */
[----:B------:R-:W-:Y:S05]  /*28780*/  @P0 BRA `(.L_x_8504) ;  /* 0x000000c000000947 */ /* 0x000fea0003800000 */
[----:B-1----:R-:W-:Y:S02]  /*28790*/  IADD3 R2, R0, R4, RZ ;  /* 0x0000000400027210 */ /* 0x002fe40007ffe0ff */
[----:B------:R-:W-:Y:S02]  /*287a0*/  MOV R3, 0x8 ;  /* 0x0000000800037802 */ /* 0x000fe40000000f00 */
[----:B------:R-:W-:-:S03]  /*287b0*/  IADD3 R4, R4, 0x80, RZ ;  /* 0x0000008004047810 */ /* 0x000fc60007ffe0ff */
[----:B------:R-:W-:-:S05]  /*287c0*/  IMAD.WIDE.U32 R2, R2, R3, c[0x0][0x168] ;  /* 0x00005a0002027625 */ /* 0x000fca00078e0003 */
[----:B------:R1:W-:Y:S02]  /*287d0*/  STG.E.64 [R2.64], R22 ;  /* 0x0000001602007986 */ /* 0x0003e4000c101b04 */
.L_x_8503:
[----:B------:R-:W-:Y:S05]  /*287e0*/  BSYNC B1 ;  /* 0x0000000000017941 */ /* 0x000fea0003800000 */
.L_x_8499:
[----:B------:R-:W-:-:S13]  /*287f0*/  ISETP.GE.AND P0, PT, R4, R31, PT ;  /* 0x0000001f0400720c */ /* 0x000fda0003f06270 */
[----:B-1----:R-:W-:Y:S02]  /*28800*/  @!P0 IADD3 R2, R0, R4, RZ ;  /* 0x0000000400028210 */ /* 0x002fe40007ffe0ff */
[----:B------:R-:W-:Y:S02]  /*28810*/  @!P0 MOV R3, 0x8 ;  /* 0x0000000800038802 */ /* 0x000fe40000000f00 */
[----:B------:R-:W-:-:S03]  /*28820*/  @!P0 IADD3 R4, R4, 0x80, RZ ;  /* 0x0000008004048810 */ /* 0x000fc60007ffe0ff */
[----:B------:R-:W-:-:S05]  /*28830*/  @!P0 IMAD.WIDE.U32 R2, R2, R3, c[0x0][0x168] ;  /* 0x00005a0002028625 */ /* 0x000fca00078e0003 */
[----:B------:R1:W-:Y:S02]  /*28840*/  @!P0 STG.E.64 [R2.64], R26 ;  /* 0x0000001a02008986 */ /* 0x0003e4000c101b04 */
.L_x_8504:
[----:B------:R-:W-:Y:S05]  /*28850*/  BSYNC B0 ;  /* 0x0000000000007941 */ /* 0x000fea0003800000 */
.L_x_8498:
[----:B------:R-:W-:Y:S01]  /*28860*/  WARPSYNC 0xffffffff ;  /* 0xffffffff00007948 */ /* 0x000fe20003800000 */
[----:B------:R-:W-:-:S13]  /*28870*/  ISETP.GE.AND P0, PT, R4, R31, PT ;  /* 0x0000001f0400720c */ /* 0x000fda0003f06270 */
[----:B------:R-:W-:Y:S05]  /*28880*/  @P0 EXIT ;  /* 0x000000000000094d */ /* 0x000fea0003800000 */
[----:B-1----:R-:W-:Y:S01]  /*28890*/  HFMA2.MMA R3, -RZ, RZ, 0, 4.76837158203125e-07 ;  /* 0x00000008ff037435 */ /* 0x002fe200000001ff */
[----:B------:R-:W-:-:S09]  /*288a0*/  IADD3 R2, R0, R4, RZ ;  /* 0x0000000400027210 */ /* 0x000fd20007ffe0ff */
[----:B------:R-:W-:-:S05]  /*288b0*/  IMAD.WIDE.U32 R2, R2, R3, c[0x0][0x168] ;  /* 0x00005a0002027625 */ /* 0x000fca00078e0003 */
[----:B------:R-:W-:Y:S01]  /*288c0*/  STG.E.64 [R2.64], R24 ;  /* 0x0000001802007986 */ /* 0x000fe2000c101b04 */
[----:B------:R-:W-:Y:S05]  /*288d0*/  EXIT ;  /* 0x000000000000794d */ /* 0x000fea0003800000 */
        .weak           $__internal_10_$__cuda_sm3x_div_rn_ftz_f32_slowpath
        .type           $__internal_10_$__cuda_sm3x_div_rn_ftz_f32_slowpath,@function
        .size           $__internal_10_$__cuda_sm3x_div_rn_ftz_f32_slowpath,(.L_x_15799 - $__internal_10_$__cuda_sm3x_div_rn_ftz_f32_slowpath)
$__internal_10_$__cuda_sm3x_div_rn_ftz_f32_slowpath:
        /* <DEDUP_REMOVED lines=32> */
.L_x_8507:
[----:B------:R-:W-:Y:S05]  /*28ae0*/  BSYNC B1 ;  /* 0x0000000000017941 */ /* 0x000fea0003800000 */
.L_x_8506:
        /* <DEDUP_REMOVED lines=27> */
.L_x_8513:
[----:B------:R-:W-:Y:S02]  /*28ca0*/  LEA R4, R3, R4, 0x17 ;  /* 0x0000000403047211 */ /* 0x000fe400078eb8ff */
.L_x_8514:
[----:B------:R-:W-:Y:S05]  /*28cb0*/  BSYNC B1 ;  /* 0x0000000000017941 */ /* 0x000fea0003800000 */
.L_x_8512:
[----:B------:R-:W-:Y:S01]  /*28cc0*/  MOV R3, R4 ;  /* 0x0000000400037202 */ /* 0x000fe20000000f00 */
[----:B------:R-:W-:Y:S05]  /*28cd0*/  BRA `(.L_x_8515) ;  /* 0x0000008000007947 */ /* 0x000fea0003800000 */
.L_x_8511:
[----:B------:R-:W-:-:S04]  /*28ce0*/  LOP3.LUT R7, R4, 0x80000000, R7, 0x48, !PT ;  /* 0x8000000004077812 */ /* 0x000fc800078e4807 */
[----:B------:R-:W-:Y:S01]  /*28cf0*/  LOP3.LUT R3, R7, 0x7f800000, RZ, 0xfc, !PT ;  /* 0x7f80000007037812 */ /* 0x000fe200078efcff */
[----:B------:R-:W-:Y:S05]  /*28d00*/  BRA `(.L_x_8515) ;  /* 0x0000005000007947 */ /* 0x000fea0003800000 */
.L_x_8510:
[----:B------:R-:W-:Y:S01]  /*28d10*/  LOP3.LUT R3, R4, 0x80000000, R7, 0x48, !PT ;  /* 0x8000000004037812 */ /* 0x000fe200078e4807 */
[----:B------:R-:W-:Y:S05]  /*28d20*/  BRA `(.L_x_8515) ;  /* 0x0000003000007947 */ /* 0x000fea0003800000 */
.L_x_8509:
[----:B------:R-:W0:Y:S01]  /*28d30*/  MUFU.RSQ R3, -QNAN ;  /* 0xffc0000000037908 */ /* 0x000e220000001400 */
[----:B------:R-:W-:Y:S05]  /*28d40*/  BRA `(.L_x_8515) ;  /* 0x0000001000007947 */ /* 0x000fea0003800000 */
.L_x_8508:
[----:B------:R-:W-:Y:S02]  /*28d50*/  FADD.FTZ R3, R7, R4 ;  /* 0x0000000407037221 */ /* 0x000fe40000010000 */
.L_x_8515:
[----:B------:R-:W-:Y:S05]  /*28d60*/  BSYNC B0 ;  /* 0x0000000000007941 */ /* 0x000fea0003800000 */
.L_x_8505:
[----:B------:R-:W-:Y:S01]  /*28d70*/  HFMA2.MMA R5, -RZ, RZ, 0, 0 ;  /* 0x00000000ff057435 */ /* 0x000fe200000001ff */
[----:B------:R-:W-:-:S05]  /*28d80*/  MOV R4, R2 ;  /* 0x0000000200047202 */ /* 0x000fca0000000f00 */
[----:B------:R-:W-:Y:S05]  /*28d90*/  RET.REL.NODEC R4 `(_ZN2at6native29vectorized_elementwise_kernelILi2EZZZNS0_16acos_kernel_cudaERNS_18TensorIteratorBaseEENKUlvE_clEvENKUlvE0_clEvEUlN3c107complexIfEEE_St5arrayIPcLm2EEEEviT0_T1_) ;  /* 0xfffd726004007950 */ /* 0x000fea0003c3ffff */
.L_x_8516:
        /* <DEDUP_REMOVED lines=14> */
.L_x_15799:


//--------------------- .text._ZN2at6native29vectorized_elementwise_kernelILi4EZZZNS0_16acos_kernel_cudaERNS_18TensorIteratorBaseEENKUlvE_clEvENKUlvE0_clEvEUlN3c107complexIfEEE_St5arrayIPcLm2EEEEviT0_T1_ --------------------------
	.section	.text._ZN2at6native29vectorized_elementwise_kernelILi4EZZZNS0_16acos_kernel_cudaERNS_18TensorIteratorBaseEENKUlvE_clEvENKUlvE0_clEvEUlN3c107complexIfEEE_St5arrayIPcLm2EEEEviT0_T1_,"ax",@progbits
	.sectioninfo	@"SHI_REGISTERS=40"
	.align	128
        .global         _ZN2at6native29vectorized_elementwise_kernelILi4EZZZNS0_16acos_kernel_cudaERNS_18TensorIteratorBaseEENKUlvE_clEvENKUlvE0_clEvEUlN3c107complexIfEEE_St5arrayIPcLm2EEEEviT0_T1_
        .type           _ZN2at6native29vectorized_elementwise_kernelILi4EZZZNS0_16acos_kernel_cudaERNS_18TensorIteratorBaseEENKUlvE_clEvENKUlvE0_clEvEUlN3c107complexIfEEE_St5arrayIPcLm2EEEEviT0_T1_,@function
        .size           _ZN2at6native29vectorized_elementwise_kernelILi4EZZZNS0_16acos_kernel_cudaERNS_18TensorIteratorBaseEENKUlvE_clEvENKUlvE0_clEvEUlN3c107complexIfEEE_St5arrayIPcLm2EEEEviT0_T1_,(.L_x_15800 - _ZN2at6native29vectorized_elementwise_kernelILi4EZZZNS0_16acos_kernel_cudaERNS_18TensorIteratorBaseEENKUlvE_clEvENKUlvE0_clEvEUlN3c107complexIfEEE_St5arrayIPcLm2EEEEviT0_T1_)
        .other          _ZN2at6native29vectorized_elementwise_kernelILi4EZZZNS0_16acos_kernel_cudaERNS_18TensorIteratorBaseEENKUlvE_clEvENKUlvE0_clEvEUlN3c107complexIfEEE_St5arrayIPcLm2EEEEviT0_T1_,@"STO_CUDA_ENTRY STV_DEFAULT"
_ZN2at6native29vectorized_elementwise_kernelILi4EZZZNS0_16acos_kernel_cudaERNS_18TensorIteratorBaseEENKUlvE_clEvENKUlvE0_clEvEUlN3c107complexIfEEE_St5arrayIPcLm2EEEEviT0_T1_:
.text._ZN2at6native29vectorized_elementwise_kernelILi4EZZZNS0_16acos_kernel_cudaERNS_18TensorIteratorBaseEENKUlvE_clEvENKUlvE0_clEvEUlN3c107complexIfEEE_St5arrayIPcLm2EEEEviT0_T1_:
        /* <DEDUP_REMOVED lines=123> */
.L_x_8526:
        /* <DEDUP_REMOVED lines=10> */
.L_x_8528:
[----:B------:R-:W-:-:S04]  /*0850*/  FADD.FTZ R6, -R2, R5 ;  /* 0x0000000502067221 */ /* 0x000fc80000010100 */
[----:B------:R-:W-:Y:S02]  /*0860*/  FMUL.FTZ R6, R6, 0.5 ;  /* 0x3f00000006067820 */ /* 0x000fe40000410000 */
.L_x_8529:
[----:B------:R-:W-:Y:S05]  /*0870*/  BSYNC B1 ;  /* 0x0000000000017941 */ /* 0x000fea0003800000 */
.L_x_8527:
        /* <DEDUP_REMOVED lines=11> */
.L_x_8531:
[----:B------:R-:W-:-:S04]  /*0930*/  FADD.FTZ R7, R4, -R7 ;  /* 0x8000000704077221 */ /* 0x000fc80000010000 */
[----:B------:R-:W-:Y:S02]  /*0940*/  FMUL.FTZ R7, R7, 0.5 ;  /* 0x3f00000007077820 */ /* 0x000fe40000410000 */
.L_x_8532:
[----:B------:R-:W-:Y:S05]  /*0950*/  BSYNC B1 ;  /* 0x0000000000017941 */ /* 0x000fea0003800000 */
.L_x_8530:
        /* <DEDUP_REMOVED lines=35> */
.L_x_8525:
[----:B------:R0:W1:Y:S02]  /*0b90*/  MUFU.SQRT R14, R15 ;  /* 0x0000000f000e7308 */ /* 0x0000640000002000 */
.L_x_8524:
[----:B------:R-:W-:Y:S05]  /*0ba0*/  BSYNC B0 ;  /* 0x0000000000007941 */ /* 0x000fea0003800000 */
.L_x_8523:
        /* <DEDUP_REMOVED lines=24> */
.L_x_8539:
[----:B------:R-:W-:-:S04]  /*0d30*/  FADD.FTZ R2, -R2, R5 ;  /* 0x0000000502027221 */ /* 0x000fc80000010100 */
[----:B------:R-:W-:Y:S02]  /*0d40*/  FMUL.FTZ R2, R2, 0.5 ;  /* 0x3f00000002027820 */ /* 0x000fe40000410000 */
.L_x_8540:
[----:B------:R-:W-:Y:S05]  /*0d50*/  BSYNC B1 ;  /* 0x0000000000017941 */ /* 0x000fea0003800000 */
.L_x_8538:
        /* <DEDUP_REMOVED lines=10> */
.L_x_8542:
[----:B------:R-:W-:-:S04]  /*0e00*/  FADD.FTZ R3, -R3, R4 ;  /* 0x0000000403037221 */ /* 0x000fc80000010100 */
[----:B------:R-:W-:Y:S02]  /*0e10*/  FMUL.FTZ R3, R3, 0.5 ;  /* 0x3f00000003037820 */ /* 0x000fe40000410000 */
.L_x_8543:
[----:B------:R-:W-:Y:S05]  /*0e20*/  BSYNC B1 ;  /* 0x0000000000017941 */ /* 0x000fea0003800000 */
.L_x_8541:
[----:B------:R-:W-:Y:S01]  /*0e30*/  FADD.FTZ R2, R3, R2 ;  /* 0x0000000203027221 */ /* 0x000fe20000010000 */
[----:B------:R-:W-:Y:S01]  /*0e40*/  PLOP3.LUT P0, PT, PT, PT, PT, 0x80, 0x0 ;  /* 0x000000000000781c */ /* 0x000fe20003f0f070 */
[----:B------:R-:W-:-:S04]  /*0e50*/  FADD.FTZ R33, R12, R33 ;  /* 0x000000210c217221 */ /* 0x000fc80000010000 */
[----:B------:R-:W-:-:S06]  /*0e60*/  FMUL.FTZ R33, R33, R2 ;  /* 0x0000000221217220 */ /* 0x000fcc0000410000 */
[----:B------:R-:W2:Y:S01]  /*0e70*/  MUFU.SQRT R33, R33 ;  /* 0x0000002100217308 */ /* 0x000ea20000002000 */
[----:B------:R-:W-:Y:S05]  /*0e80*/  BRA `(.L_x_8535) ;  /* 0x000001a000007947 */ /* 0x000fea0003800000 */
.L_x_8537:
        /* <DEDUP_REMOVED lines=15> */
.L_x_8536:
        /* <DEDUP_REMOVED lines=8> */
.L_x_8534:
[----:B------:R-:W-:Y:S01]  /*1000*/  PLOP3.LUT P0, PT, PT, PT, PT, 0x80, 0x0 ;  /* 0x000000000000781c */ /* 0x000fe20003f0f070 */
[----:B------:R-:W-:Y:S02]  /*1010*/  FMUL.FTZ R33, R33, 16777216 ;  /* 0x4b80000021217820 */ /* 0x000fe40000410000 */
[----:B------:R-:W-:-:S05]  /*1020*/  FMUL.FTZ R12, R12, 16777216 ;  /* 0x4b8000000c0c7820 */ /* 0x000fca0000410000 */
.L_x_8535:
[----:B------:R-:W-:Y:S05]  /*1030*/  BSYNC B0 ;  /* 0x0000000000007941 */ /* 0x000fea0003800000 */
.L_x_8533:
        /* <DEDUP_REMOVED lines=33> */
.L_x_8546:
        /* <DEDUP_REMOVED lines=28> */
.L_x_8545:
        /* <DEDUP_REMOVED lines=19> */
[----:B01---5:R-:W-:Y:S05]  /*1540*/  CALL.REL.NOINC `($__internal_11_$__cuda_sm3x_div_rn_ftz_f32_slowpath) ;  /* 0x0002739000007944 */ /* 0x023fea0003c00000 */
.L_x_8550:
[----:B------:R-:W-:Y:S05]  /*1550*/  BSYNC B4 ;  /* 0x0000000000047941 */ /* 0x000fea0003800000 */
.L_x_8549:
        /* <DEDUP_REMOVED lines=18> */
.L_x_8552:
[----:B------:R-:W-:Y:S02]  /*1680*/  ISETP.GE.AND P0, PT, R12, RZ, PT ;  /* 0x000000ff0c00720c */ /* 0x000fe40003f06270 */
[----:B------:R-:W-:-:S11]  /*1690*/  MOV R3, 0x3fd774eb ;  /* 0x3fd774eb00037802 */ /* 0x000fd60000000f00 */
[----:B------:R-:W-:-:S04]  /*16a0*/  @P0 FFMA.FTZ R2, R3, 0.93318945169448852539, -R2 ;  /* 0x3f6ee58103020823 */ /* 0x000fc80000010802 */
[----:B------:R-:W-:Y:S02]  /*16b0*/  @!P0 FFMA.FTZ R2, R3, 0.93318945169448852539, R2 ;  /* 0x3f6ee58103028823 */ /* 0x000fe40000010002 */
.L_x_8553:
[----:B------:R-:W-:Y:S05]  /*16c0*/  BSYNC B0 ;  /* 0x0000000000007941 */ /* 0x000fea0003800000 */
.L_x_8551:
        /* <DEDUP_REMOVED lines=11> */
.L_x_8548:
        /* <DEDUP_REMOVED lines=17> */
.L_x_8555:
[----:B------:R-:W-:Y:S05]  /*1890*/  BSYNC B4 ;  /* 0x0000000000047941 */ /* 0x000fea0003800000 */
.L_x_8554:
        /* <DEDUP_REMOVED lines=18> */
.L_x_8557:
[----:B------:R-:W-:Y:S02]  /*19c0*/  ISETP.GE.AND P0, PT, R12, RZ, PT ;  /* 0x000000ff0c00720c */ /* 0x000fe40003f06270 */
[----:B------:R-:W-:-:S11]  /*19d0*/  MOV R3, 0x3fd774eb ;  /* 0x3fd774eb00037802 */ /* 0x000fd60000000f00 */
[----:B------:R-:W-:-:S04]  /*19e0*/  @P0 FFMA.FTZ R2, R3, 0.93318945169448852539, -R2 ;  /* 0x3f6ee58103020823 */ /* 0x000fc80000010802 */
[----:B------:R-:W-:Y:S02]  /*19f0*/  @!P0 FFMA.FTZ R2, R3, 0.93318945169448852539, R2 ;  /* 0x3f6ee58103028823 */ /* 0x000fe40000010002 */
.L_x_8558:
[----:B------:R-:W-:Y:S05]  /*1a00*/  BSYNC B0 ;  /* 0x0000000000007941 */ /* 0x000fea0003800000 */
.L_x_8556:
        /* <DEDUP_REMOVED lines=10> */
.L_x_8547:
[----:B------:R-:W-:Y:S05]  /*1ab0*/  BSYNC B3 ;  /* 0x0000000000037941 */ /* 0x000fea0003800000 */
.L_x_8544:
[----:B------:R-:W-:-:S13]  /*1ac0*/  ISETP.NE.AND P0, PT, R13, RZ, PT ;  /* 0x000000ff0d00720c */ /* 0x000fda0003f05270 */
[----:B-1----:R-:W-:-:S05]  /*1ad0*/  @!P0 FADD.FTZ R14, -R14, -RZ ;  /* 0x800000ff0e0e8221 */ /* 0x002fca0000010100 */
[----:B------:R-:W-:Y:S01]  /*1ae0*/  MOV R13, R14 ;  /* 0x0000000e000d7202 */ /* 0x000fe20000000f00 */
[----:B------:R-:W-:Y:S05]  /*1af0*/  BRA `(.L_x_8559) ;  /* 0x00000db000007947 */ /* 0x000fea0003800000 */
.L_x_8522:
[----:B------:R-:W-:Y:S02]  /*1b00*/  FADD.FTZ R8, -R8, 6.1232342629258392722e-17 ;  /* 0x248d313208087421 */ /* 0x000fe40000010100 */
[----:B------:R-:W-:Y:S02]  /*1b10*/  FADD.FTZ R13, -R9, -RZ ;  /* 0x800000ff090d7221 */ /* 0x000fe40000010100 */
[----:B------:R-:W-:Y:S01]  /*1b20*/  FADD.FTZ R12, R8, 1.5707963705062866211 ;  /* 0x3fc90fdb080c7421 */ /* 0x000fe20000010000 */
[----:B------:R-:W-:Y:S05]  /*1b30*/  BRA `(.L_x_8559) ;  /* 0x00000d7000007947 */ /* 0x000fea0003800000 */
.L_x_8521:
[----:B------:R-:W-:Y:S01]  /*1b40*/  HFMA2.MMA R12, -RZ, RZ, 0, 0 ;  /* 0x00000000ff0c7435 */ /* 0x000fe200000001ff */
[----:B------:R-:W-:Y:S01]  /*1b50*/  FADD.FTZ R13, -R9, -RZ ;  /* 0x800000ff090d7221 */ /* 0x000fe20000010100 */
[----:B------:R-:W-:Y:S05]  /*1b60*/  BRA `(.L_x_8559) ;  /* 0x00000d4000007947 */ /* 0x000fea0003800000 */
.L_x_8520:
        /* <DEDUP_REMOVED lines=23> */
[----:B-----5:R-:W-:Y:S05]  /*1ce0*/  CALL.REL.NOINC `($__internal_11_$__cuda_sm3x_div_rn_ftz_f32_slowpath) ;  /* 0x00026bf000007944 */ /* 0x020fea0003c00000 */
.L_x_8564:
[----:B------:R-:W-:Y:S05]  /*1cf0*/  BSYNC B4 ;  /* 0x0000000000047941 */ /* 0x000fea0003800000 */
.L_x_8563:
        /* <DEDUP_REMOVED lines=18> */
.L_x_8566:
[----:B------:R-:W-:Y:S02]  /*1e20*/  ISETP.GE.AND P0, PT, R8, RZ, PT ;  /* 0x000000ff0800720c */ /* 0x000fe40003f06270 */
[----:B------:R-:W-:-:S11]  /*1e30*/  MOV R3, 0x3fd774eb ;  /* 0x3fd774eb00037802 */ /* 0x000fd60000000f00 */
[----:B------:R-:W-:-:S04]  /*1e40*/  @P0 FFMA.FTZ R2, R3, 0.93318945169448852539, -R2 ;  /* 0x3f6ee58103020823 */ /* 0x000fc80000010802 */
[----:B------:R-:W-:Y:S02]  /*1e50*/  @!P0 FFMA.FTZ R2, R3, 0.93318945169448852539, R2 ;  /* 0x3f6ee58103028823 */ /* 0x000fe40000010002 */
.L_x_8567:
[----:B------:R-:W-:Y:S05]  /*1e60*/  BSYNC B0 ;  /* 0x0000000000007941 */ /* 0x000fea0003800000 */
.L_x_8565:
        /* <DEDUP_REMOVED lines=13> */
.L_x_8562:
        /* <DEDUP_REMOVED lines=11> */
[----:B-----5:R-:W-:Y:S05]  /*1ff0*/  CALL.REL.NOINC `($__internal_11_$__cuda_sm3x_div_rn_ftz_f32_slowpath) ;  /* 0x000268e000007944 */ /* 0x020fea0003c00000 */
.L_x_8570:
[----:B------:R-:W-:Y:S05]  /*2000*/  BSYNC B4 ;  /* 0x0000000000047941 */ /* 0x000fea0003800000 */
.L_x_8569:
        /* <DEDUP_REMOVED lines=18> */
.L_x_8572:
[----:B------:R-:W-:Y:S02]  /*2130*/  ISETP.GE.AND P0, PT, R8, RZ, PT ;  /* 0x000000ff0800720c */ /* 0x000fe40003f06270 */
[----:B------:R-:W-:-:S11]  /*2140*/  MOV R3, 0x3fd774eb ;  /* 0x3fd774eb00037802 */ /* 0x000fd60000000f00 */
[----:B------:R-:W-:-:S04]  /*2150*/  @P0 FFMA.FTZ R2, R3, 0.93318945169448852539, -R2 ;  /* 0x3f6ee58103020823 */ /* 0x000fc80000010802 */
[----:B------:R-:W-:Y:S02]  /*2160*/  @!P0 FFMA.FTZ R2, R3, 0.93318945169448852539, R2 ;  /* 0x3f6ee58103028823 */ /* 0x000fe40000010002 */
.L_x_8573:
[----:B------:R-:W-:Y:S05]  /*2170*/  BSYNC B0 ;  /* 0x0000000000007941 */ /* 0x000fea0003800000 */
.L_x_8571:
        /* <DEDUP_REMOVED lines=27> */
.L_x_8561:
        /* <DEDUP_REMOVED lines=32> */
[----:B-----5:R-:W-:Y:S05]  /*2530*/  CALL.REL.NOINC `($__internal_11_$__cuda_sm3x_div_rn_ftz_f32_slowpath) ;  /* 0x000263a000007944 */ /* 0x020fea0003c00000 */
.L_x_8575:
[----:B------:R-:W-:Y:S05]  /*2540*/  BSYNC B4 ;  /* 0x0000000000047941 */ /* 0x000fea0003800000 */
.L_x_8574:
        /* <DEDUP_REMOVED lines=18> */
.L_x_8577:
[----:B------:R-:W-:Y:S02]  /*2670*/  ISETP.GE.AND P0, PT, R8, RZ, PT ;  /* 0x000000ff0800720c */ /* 0x000fe40003f06270 */
[----:B------:R-:W-:-:S11]  /*2680*/  MOV R3, 0x3fd774eb ;  /* 0x3fd774eb00037802 */ /* 0x000fd60000000f00 */
[----:B------:R-:W-:-:S04]  /*2690*/  @P0 FFMA.FTZ R2, R3, 0.93318945169448852539, -R2 ;  /* 0x3f6ee58103020823 */ /* 0x000fc80000010802 */
[----:B------:R-:W-:Y:S02]  /*26a0*/  @!P0 FFMA.FTZ R2, R3, 0.93318945169448852539, R2 ;  /* 0x3f6ee58103028823 */ /* 0x000fe40000010002 */
.L_x_8578:
[----:B------:R-:W-:Y:S05]  /*26b0*/  BSYNC B0 ;  /* 0x0000000000007941 */ /* 0x000fea0003800000 */
.L_x_8576:
        /* <DEDUP_REMOVED lines=10> */
.L_x_8568:
[----:B------:R-:W-:Y:S05]  /*2760*/  BSYNC B3 ;  /* 0x0000000000037941 */ /* 0x000fea0003800000 */
.L_x_8560:
[----:B------:R-:W-:Y:S01]  /*2770*/  ISETP.NE.AND P0, PT, R13, RZ, PT ;  /* 0x000000ff0d00720c */ /* 0x000fe20003f05270 */
[----:B------:R-:W-:Y:S02]  /*2780*/  FADD.FTZ R13, R15, 0.69314718246459960938 ;  /* 0x3f3172180f0d7421 */ /* 0x000fe40000010000 */
[----:B------:R-:W-:-:S10]  /*2790*/  FADD.FTZ R12, |R2|, -RZ ;  /* 0x800000ff020c7221 */ /* 0x000fd40000010200 */
[----:B------:R-:W-:Y:S01]  /*27a0*/  @!P0 FADD.FTZ R13, -R13, -RZ ;  /* 0x800000ff0d0d8221 */ /* 0x000fe20000010100 */
[----:B------:R-:W-:Y:S05]  /*27b0*/  BRA `(.L_x_8559) ;  /* 0x000000f000007947 */ /* 0x000fea0003800000 */
.L_x_8519:
        /* <DEDUP_REMOVED lines=15> */
.L_x_8559:
[----:B------:R-:W-:Y:S05]  /*28b0*/  BSYNC B2 ;  /* 0x0000000000027941 */ /* 0x000fea0003800000 */
.L_x_8518:
        /* <DEDUP_REMOVED lines=108> */
.L_x_8587:
        /* <DEDUP_REMOVED lines=10> */
.L_x_8589:
[----:B------:R-:W-:-:S04]  /*3020*/  FADD.FTZ R2, -R3, R6 ;  /* 0x0000000603027221 */ /* 0x000fc80000010100 */
[----:B------:R-:W-:Y:S02]  /*3030*/  FMUL.FTZ R2, R2, 0.5 ;  /* 0x3f00000002027820 */ /* 0x000fe40000410000 */
.L_x_8590:
[----:B------:R-:W-:Y:S05]  /*3040*/  BSYNC B1 ;  /* 0x0000000000017941 */ /* 0x000fea0003800000 */
.L_x_8588:
        /* <DEDUP_REMOVED lines=11> */
.L_x_8592:
[----:B------:R-:W-:-:S04]  /*3100*/  FADD.FTZ R7, R5, -R28 ;  /* 0x8000001c05077221 */ /* 0x000fc80000010000 */
[----:B------:R-:W-:Y:S02]  /*3110*/  FMUL.FTZ R7, R7, 0.5 ;  /* 0x3f00000007077820 */ /* 0x000fe40000410000 */
.L_x_8593:
[----:B------:R-:W-:Y:S05]  /*3120*/  BSYNC B1 ;  /* 0x0000000000017941 */ /* 0x000fea0003800000 */
.L_x_8591:
        /* <DEDUP_REMOVED lines=35> */
.L_x_8586:
[----:B------:R0:W1:Y:S02]  /*3360*/  MUFU.SQRT R15, R9 ;  /* 0x00000009000f7308 */ /* 0x0000640000002000 */
.L_x_8585:
[----:B------:R-:W-:Y:S05]  /*3370*/  BSYNC B0 ;  /* 0x0000000000007941 */ /* 0x000fea0003800000 */
.L_x_8584:
        /* <DEDUP_REMOVED lines=24> */
.L_x_8600:
[----:B------:R-:W-:-:S04]  /*3500*/  FADD.FTZ R3, -R3, R6 ;  /* 0x0000000603037221 */ /* 0x000fc80000010100 */
[----:B------:R-:W-:Y:S02]  /*3510*/  FMUL.FTZ R3, R3, 0.5 ;  /* 0x3f00000003037820 */ /* 0x000fe40000410000 */
.L_x_8601:
[----:B------:R-:W-:Y:S05]  /*3520*/  BSYNC B1 ;  /* 0x0000000000017941 */ /* 0x000fea0003800000 */
.L_x_8599:
        /* <DEDUP_REMOVED lines=10> */
.L_x_8603:
[----:B------:R-:W-:-:S04]  /*35d0*/  FADD.FTZ R4, -R4, R5 ;  /* 0x0000000504047221 */ /* 0x000fc80000010100 */
[----:B------:R-:W-:Y:S02]  /*35e0*/  FMUL.FTZ R4, R4, 0.5 ;  /* 0x3f00000004047820 */ /* 0x000fe40000410000 */
.L_x_8604:
[----:B------:R-:W-:Y:S05]  /*35f0*/  BSYNC B1 ;  /* 0x0000000000017941 */ /* 0x000fea0003800000 */
.L_x_8602:
[----:B------:R-:W-:Y:S01]  /*3600*/  FADD.FTZ R4, R4, R3 ;  /* 0x0000000304047221 */ /* 0x000fe20000010000 */
[----:B------:R-:W-:Y:S01]  /*3610*/  PLOP3.LUT P0, PT, PT, PT, PT, 0x80, 0x0 ;  /* 0x000000000000781c */ /* 0x000fe20003f0f070 */
[----:B------:R-:W-:-:S04]  /*3620*/  FADD.FTZ R33, R14, R33 ;  /* 0x000000210e217221 */ /* 0x000fc80000010000 */
[----:B------:R-:W-:-:S06]  /*3630*/  FMUL.FTZ R33, R33, R4 ;  /* 0x0000000421217220 */ /* 0x000fcc0000410000 */
[----:B------:R-:W2:Y:S01]  /*3640*/  MUFU.SQRT R33, R33 ;  /* 0x0000002100217308 */ /* 0x000ea20000002000 */
[----:B------:R-:W-:Y:S05]  /*3650*/  BRA `(.L_x_8596) ;  /* 0x000001a000007947 */ /* 0x000fea0003800000 */
.L_x_8598:
        /* <DEDUP_REMOVED lines=15> */
.L_x_8597:
        /* <DEDUP_REMOVED lines=8> */
.L_x_8595:
[----:B------:R-:W-:Y:S01]  /*37d0*/  PLOP3.LUT P0, PT, PT, PT, PT, 0x80, 0x0 ;  /* 0x000000000000781c */ /* 0x000fe20003f0f070 */
[----:B------:R-:W-:Y:S02]  /*37e0*/  FMUL.FTZ R33, R33, 16777216 ;  /* 0x4b80000021217820 */ /* 0x000fe40000410000 */
[----:B------:R-:W-:-:S05]  /*37f0*/  FMUL.FTZ R14, R14, 16777216 ;  /* 0x4b8000000e0e7820 */ /* 0x000fca0000410000 */
.L_x_8596:
[----:B------:R-:W-:Y:S05]  /*3800*/  BSYNC B0 ;  /* 0x0000000000007941 */ /* 0x000fea0003800000 */
.L_x_8594:
        /* <DEDUP_REMOVED lines=33> */
.L_x_8607:
        /* <DEDUP_REMOVED lines=28> */
.L_x_8606:
        /* <DEDUP_REMOVED lines=19> */
[----:B-1---5:R-:W-:Y:S05]  /*3d10*/  CALL.REL.NOINC `($__internal_11_$__cuda_sm3x_div_rn_ftz_f32_slowpath) ;  /* 0x00024bc000007944 */ /* 0x022fea0003c00000 */
.L_x_8611:
[----:B------:R-:W-:Y:S05]  /*3d20*/  BSYNC B4 ;  /* 0x0000000000047941 */ /* 0x000fea0003800000 */
.L_x_8610:
        /* <DEDUP_REMOVED lines=18> */
.L_x_8613:
[----:B------:R-:W-:Y:S02]  /*3e50*/  ISETP.GE.AND P0, PT, R14, RZ, PT ;  /* 0x000000ff0e00720c */ /* 0x000fe40003f06270 */
[----:B------:R-:W-:-:S11]  /*3e60*/  MOV R3, 0x3fd774eb ;  /* 0x3fd774eb00037802 */ /* 0x000fd60000000f00 */
[----:B------:R-:W-:-:S04]  /*3e70*/  @P0 FFMA.FTZ R2, R3, 0.93318945169448852539, -R2 ;  /* 0x3f6ee58103020823 */ /* 0x000fc80000010802 */
[----:B------:R-:W-:Y:S02]  /*3e80*/  @!P0 FFMA.FTZ R2, R3, 0.93318945169448852539, R2 ;  /* 0x3f6ee58103028823 */ /* 0x000fe40000010002 */
.L_x_8614:
[----:B------:R-:W-:Y:S05]  /*3e90*/  BSYNC B0 ;  /* 0x0000000000007941 */ /* 0x000fea0003800000 */
.L_x_8612:
        /* <DEDUP_REMOVED lines=11> */
.L_x_8609:
        /* <DEDUP_REMOVED lines=17> */
.L_x_8616:
[----:B------:R-:W-:Y:S05]  /*4060*/  BSYNC B4 ;  /* 0x0000000000047941 */ /* 0x000fea0003800000 */
.L_x_8615:
        /* <DEDUP_REMOVED lines=18> */
.L_x_8618:
[----:B------:R-:W-:Y:S02]  /*4190*/  ISETP.GE.AND P0, PT, R14, RZ, PT ;  /* 0x000000ff0e00720c */ /* 0x000fe40003f06270 */
[----:B------:R-:W-:-:S11]  /*41a0*/  MOV R3, 0x3fd774eb ;  /* 0x3fd774eb00037802 */ /* 0x000fd60000000f00 */
[----:B------:R-:W-:-:S04]  /*41b0*/  @P0 FFMA.FTZ R2, R3, 0.93318945169448852539, -R2 ;  /* 0x3f6ee58103020823 */ /* 0x000fc80000010802 */
[----:B------:R-:W-:Y:S02]  /*41c0*/  @!P0 FFMA.FTZ R2, R3, 0.93318945169448852539, R2 ;  /* 0x3f6ee58103028823 */ /* 0x000fe40000010002 */
.L_x_8619:
[----:B------:R-:W-:Y:S05]  /*41d0*/  BSYNC B0 ;  /* 0x0000000000007941 */ /* 0x000fea0003800000 */
.L_x_8617:
        /* <DEDUP_REMOVED lines=10> */
.L_x_8608:
[----:B------:R-:W-:Y:S05]  /*4280*/  BSYNC B3 ;  /* 0x0000000000037941 */ /* 0x000fea0003800000 */
.L_x_8605:
[----:B------:R-:W-:-:S13]  /*4290*/  ISETP.NE.AND P0, PT, R8, RZ, PT ;  /* 0x000000ff0800720c */ /* 0x000fda0003f05270 */
[----:B-1----:R-:W-:Y:S01]  /*42a0*/  @!P0 FADD.FTZ R15, -R15, -RZ ;  /* 0x800000ff0f0f8221 */ /* 0x002fe20000010100 */
[----:B------:R-:W-:Y:S05]  /*42b0*/  BRA `(.L_x_8620) ;  /* 0x00000db000007947 */ /* 0x000fea0003800000 */
.L_x_8583:
[----:B------:R-:W-:Y:S02]  /*42c0*/  FADD.FTZ R10, -R10, 6.1232342629258392722e-17 ;  /* 0x248d31320a0a7421 */ /* 0x000fe40000010100 */
[----:B0-----:R-:W-:Y:S02]  /*42d0*/  FADD.FTZ R15, -R11, -RZ ;  /* 0x800000ff0b0f7221 */ /* 0x001fe40000010100 */
[----:B------:R-:W-:Y:S01]  /*42e0*/  FADD.FTZ R14, R10, 1.5707963705062866211 ;  /* 0x3fc90fdb0a0e7421 */ /* 0x000fe20000010000 */
[----:B------:R-:W-:Y:S05]  /*42f0*/  BRA `(.L_x_8620) ;  /* 0x00000d7000007947 */ /* 0x000fea0003800000 */
.L_x_8582:
[----:B0-----:R-:W-:Y:S01]  /*4300*/  FADD.FTZ R15, -R11, -RZ ;  /* 0x800000ff0b0f7221 */ /* 0x001fe20000010100 */
[----:B------:R-:W-:Y:S01]  /*4310*/  MOV R14, RZ ;  /* 0x000000ff000e7202 */ /* 0x000fe20000000f00 */
[----:B------:R-:W-:Y:S05]  /*4320*/  BRA `(.L_x_8620) ;  /* 0x00000d4000007947 */ /* 0x000fea0003800000 */
.L_x_8581:
        /* <DEDUP_REMOVED lines=23> */
[----:B---3-5:R-:W-:Y:S05]  /*44a0*/  CALL.REL.NOINC `($__internal_11_$__cuda_sm3x_div_rn_ftz_f32_slowpath) ;  /* 0x0002443000007944 */ /* 0x028fea0003c00000 */
.L_x_8625:
[----:B------:R-:W-:Y:S05]  /*44b0*/  BSYNC B4 ;  /* 0x0000000000047941 */ /* 0x000fea0003800000 */
.L_x_8624:
        /* <DEDUP_REMOVED lines=18> */
.L_x_8627:
[----:B------:R-:W-:Y:S02]  /*45e0*/  ISETP.GE.AND P0, PT, R10, RZ, PT ;  /* 0x000000ff0a00720c */ /* 0x000fe40003f06270 */
[----:B------:R-:W-:-:S11]  /*45f0*/  MOV R3, 0x3fd774eb ;  /* 0x3fd774eb00037802 */ /* 0x000fd60000000f00 */
[----:B------:R-:W-:-:S04]  /*4600*/  @P0 FFMA.FTZ R2, R3, 0.93318945169448852539, -R2 ;  /* 0x3f6ee58103020823 */ /* 0x000fc80000010802 */
[----:B------:R-:W-:Y:S02]  /*4610*/  @!P0 FFMA.FTZ R2, R3, 0.93318945169448852539, R2 ;  /* 0x3f6ee58103028823 */ /* 0x000fe40000010002 */
.L_x_8628:
[----:B------:R-:W-:Y:S05]  /*4620*/  BSYNC B0 ;  /* 0x0000000000007941 */ /* 0x000fea0003800000 */
.L_x_8626:
        /* <DEDUP_REMOVED lines=13> */
.L_x_8623:
        /* <DEDUP_REMOVED lines=11> */
[----:B---3-5:R-:W-:Y:S05]  /*47b0*/  CALL.REL.NOINC `($__internal_11_$__cuda_sm3x_div_rn_ftz_f32_slowpath) ;  /* 0x0002412000007944 */ /* 0x028fea0003c00000 */
.L_x_8631:
[----:B------:R-:W-:Y:S05]  /*47c0*/  BSYNC B4 ;  /* 0x0000000000047941 */ /* 0x000fea0003800000 */
.L_x_8630:
        /* <DEDUP_REMOVED lines=18> */
.L_x_8633:
[----:B------:R-:W-:Y:S02]  /*48f0*/  ISETP.GE.AND P0, PT, R10, RZ, PT ;  /* 0x000000ff0a00720c */ /* 0x000fe40003f06270 */
[----:B------:R-:W-:-:S11]  /*4900*/  MOV R3, 0x3fd774eb ;  /* 0x3fd774eb00037802 */ /* 0x000fd60000000f00 */
[----:B------:R-:W-:-:S04]  /*4910*/  @P0 FFMA.FTZ R2, R3, 0.93318945169448852539, -R2 ;  /* 0x3f6ee58103020823 */ /* 0x000fc80000010802 */
[----:B------:R-:W-:Y:S02]  /*4920*/  @!P0 FFMA.FTZ R2, R3, 0.93318945169448852539, R2 ;  /* 0x3f6ee58103028823 */ /* 0x000fe40000010002 */
.L_x_8634:
[----:B------:R-:W-:Y:S05]  /*4930*/  BSYNC B0 ;  /* 0x0000000000007941 */ /* 0x000fea0003800000 */
.L_x_8632:
        /* <DEDUP_REMOVED lines=27> */
.L_x_8622:
        /* <DEDUP_REMOVED lines=32> */
[----:B---3-5:R-:W-:Y:S05]  /*4cf0*/  CALL.REL.NOINC `($__internal_11_$__cuda_sm3x_div_rn_ftz_f32_slowpath) ;  /* 0x00023be000007944 */ /* 0x028fea0003c00000 */
.L_x_8636:
[----:B------:R-:W-:Y:S05]  /*4d00*/  BSYNC B4 ;  /* 0x0000000000047941 */ /* 0x000fea0003800000 */
.L_x_8635:
        /* <DEDUP_REMOVED lines=18> */
.L_x_8638:
[----:B------:R-:W-:Y:S02]  /*4e30*/  ISETP.GE.AND P0, PT, R10, RZ, PT ;  /* 0x000000ff0a00720c */ /* 0x000fe40003f06270 */
[----:B------:R-:W-:-:S11]  /*4e40*/  MOV R3, 0x3fd774eb ;  /* 0x3fd774eb00037802 */ /* 0x000fd60000000f00 */
[----:B------:R-:W-:-:S04]  /*4e50*/  @P0 FFMA.FTZ R2, R3, 0.93318945169448852539, -R2 ;  /* 0x3f6ee58103020823 */ /* 0x000fc80000010802 */
[----:B------:R-:W-:Y:S02]  /*4e60*/  @!P0 FFMA.FTZ R2, R3, 0.93318945169448852539, R2 ;  /* 0x3f6ee58103028823 */ /* 0x000fe40000010002 */
.L_x_8639:
[----:B------:R-:W-:Y:S05]  /*4e70*/  BSYNC B0 ;  /* 0x0000000000007941 */ /* 0x000fea0003800000 */
.L_x_8637:
        /* <DEDUP_REMOVED lines=10> */
.L_x_8629:
[----:B------:R-:W-:Y:S05]  /*4f20*/  BSYNC B3 ;  /* 0x0000000000037941 */ /* 0x000fea0003800000 */
.L_x_8621:
[----:B------:R-:W-:Y:S01]  /*4f30*/  ISETP.NE.AND P0, PT, R8, RZ, PT ;  /* 0x000000ff0800720c */ /* 0x000fe20003f05270 */
[----:B------:R-:W-:Y:S02]  /*4f40*/  FADD.FTZ R15, R32, 0.69314718246459960938 ;  /* 0x3f317218200f7421 */ /* 0x000fe40000010000 */
[----:B------:R-:W-:-:S10]  /*4f50*/  FADD.FTZ R14, |R2|, -RZ ;  /* 0x800000ff020e7221 */ /* 0x000fd40000010200 */
[----:B------:R-:W-:Y:S01]  /*4f60*/  @!P0 FADD.FTZ R15, -R15, -RZ ;  /* 0x800000ff0f0f8221 */ /* 0x000fe20000010100 */
[----:B------:R-:W-:Y:S05]  /*4f70*/  BRA `(.L_x_8620) ;  /* 0x000000f000007947 */ /* 0x000fea0003800000 */
.L_x_8580:
        /* <DEDUP_REMOVED lines=15> */
.L_x_8620:
[----:B------:R-:W-:Y:S05]  /*5070*/  BSYNC B2 ;  /* 0x0000000000027941 */ /* 0x000fea0003800000 */
.L_x_8579:
        /* <DEDUP_REMOVED lines=108> */
.L_x_8648:
        /* <DEDUP_REMOVED lines=10> */
.L_x_8650:
[----:B------:R-:W-:-:S04]  /*57e0*/  FADD.FTZ R2, -R3, R6 ;  /* 0x0000000603027221 */ /* 0x000fc80000010100 */
[----:B------:R-:W-:Y:S02]  /*57f0*/  FMUL.FTZ R2, R2, 0.5 ;  /* 0x3f00000002027820 */ /* 0x000fe40000410000 */
.L_x_8651:
[----:B------:R-:W-:Y:S05]  /*5800*/  BSYNC B1 ;  /* 0x0000000000017941 */ /* 0x000fea0003800000 */
.L_x_8649:
        /* <DEDUP_REMOVED lines=11> */
.L_x_8653:
[----:B------:R-:W-:-:S04]  /*58c0*/  FADD.FTZ R7, R5, -R10 ;  /* 0x8000000a05077221 */ /* 0x000fc80000010000 */
[----:B------:R-:W-:Y:S02]  /*58d0*/  FMUL.FTZ R7, R7, 0.5 ;  /* 0x3f00000007077820 */ /* 0x000fe40000410000 */
.L_x_8654:
[----:B------:R-:W-:Y:S05]  /*58e0*/  BSYNC B1 ;  /* 0x0000000000017941 */ /* 0x000fea0003800000 */
.L_x_8652:
        /* <DEDUP_REMOVED lines=35> */
.L_x_8647:
[----:B------:R0:W1:Y:S02]  /*5b20*/  MUFU.SQRT R10, R11 ;  /* 0x0000000b000a7308 */ /* 0x0000640000002000 */
.L_x_8646:
[----:B------:R-:W-:Y:S05]  /*5b30*/  BSYNC B0 ;  /* 0x0000000000007941 */ /* 0x000fea0003800000 */
.L_x_8645:
        /* <DEDUP_REMOVED lines=24> */
.L_x_8661:
[----:B------:R-:W-:-:S04]  /*5cc0*/  FADD.FTZ R3, -R3, R6 ;  /* 0x0000000603037221 */ /* 0x000fc80000010100 */
[----:B------:R-:W-:Y:S02]  /*5cd0*/  FMUL.FTZ R3, R3, 0.5 ;  /* 0x3f00000003037820 */ /* 0x000fe40000410000 */
.L_x_8662:
[----:B------:R-:W-:Y:S05]  /*5ce0*/  BSYNC B1 ;  /* 0x0000000000017941 */ /* 0x000fea0003800000 */
.L_x_8660:
        /* <DEDUP_REMOVED lines=10> */
.L_x_8664:
[----:B------:R-:W-:-:S04]  /*5d90*/  FADD.FTZ R4, -R4, R5 ;  /* 0x0000000504047221 */ /* 0x000fc80000010100 */
[----:B------:R-:W-:Y:S02]  /*5da0*/  FMUL.FTZ R4, R4, 0.5 ;  /* 0x3f00000004047820 */ /* 0x000fe40000410000 */
.L_x_8665:
[----:B------:R-:W-:Y:S05]  /*5db0*/  BSYNC B1 ;  /* 0x0000000000017941 */ /* 0x000fea0003800000 */
.L_x_8663:
[----:B------:R-:W-:Y:S01]  /*5dc0*/  FADD.FTZ R4, R4, R3 ;  /* 0x0000000304047221 */ /* 0x000fe20000010000 */
[----:B------:R-:W-:Y:S01]  /*5dd0*/  PLOP3.LUT P0, PT, PT, PT, PT, 0x80, 0x0 ;  /* 0x000000000000781c */ /* 0x000fe20003f0f070 */
[----:B------:R-:W-:-:S04]  /*5de0*/  FADD.FTZ R33, R8, R33 ;  /* 0x0000002108217221 */ /* 0x000fc80000010000 */
[----:B------:R-:W-:-:S06]  /*5df0*/  FMUL.FTZ R33, R33, R4 ;  /* 0x0000000421217220 */ /* 0x000fcc0000410000 */
[----:B------:R-:W2:Y:S01]  /*5e00*/  MUFU.SQRT R33, R33 ;  /* 0x0000002100217308 */ /* 0x000ea20000002000 */
[----:B------:R-:W-:Y:S05]  /*5e10*/  BRA `(.L_x_8657) ;  /* 0x000001a000007947 */ /* 0x000fea0003800000 */
.L_x_8659:
        /* <DEDUP_REMOVED lines=15> */
.L_x_8658:
        /* <DEDUP_REMOVED lines=8> */
.L_x_8656:
[----:B------:R-:W-:Y:S01]  /*5f90*/  PLOP3.LUT P0, PT, PT, PT, PT, 0x80, 0x0 ;  /* 0x000000000000781c */ /* 0x000fe20003f0f070 */
[----:B------:R-:W-:Y:S02]  /*5fa0*/  FMUL.FTZ R33, R33, 16777216 ;  /* 0x4b80000021217820 */ /* 0x000fe40000410000 */
[----:B------:R-:W-:-:S05]  /*5fb0*/  FMUL.FTZ R8, R8, 16777216 ;  /* 0x4b80000008087820 */ /* 0x000fca0000410000 */
.L_x_8657:
[----:B------:R-:W-:Y:S05]  /*5fc0*/  BSYNC B0 ;  /* 0x0000000000007941 */ /* 0x000fea0003800000 */
.L_x_8655:
        /* <DEDUP_REMOVED lines=33> */
.L_x_8668:
        /* <DEDUP_REMOVED lines=28> */
.L_x_8667:
        /* <DEDUP_REMOVED lines=19> */
[----:B-1----:R-:W-:Y:S05]  /*64d0*/  CALL.REL.NOINC `($__internal_11_$__cuda_sm3x_div_rn_ftz_f32_slowpath) ;  /* 0x0002240000007944 */ /* 0x002fea0003c00000 */
.L_x_8672:
[----:B------:R-:W-:Y:S05]  /*64e0*/  BSYNC B4 ;  /* 0x0000000000047941 */ /* 0x000fea0003800000 */
.L_x_8671:
        /* <DEDUP_REMOVED lines=18> */
.L_x_8674:
[----:B------:R-:W-:Y:S02]  /*6610*/  ISETP.GE.AND P0, PT, R8, RZ, PT ;  /* 0x000000ff0800720c */ /* 0x000fe40003f06270 */
[----:B------:R-:W-:-:S11]  /*6620*/  MOV R3, 0x3fd774eb ;  /* 0x3fd774eb00037802 */ /* 0x000fd60000000f00 */
[----:B------:R-:W-:-:S04]  /*6630*/  @P0 FFMA.FTZ R2, R3, 0.93318945169448852539, -R2 ;  /* 0x3f6ee58103020823 */ /* 0x000fc80000010802 */
[----:B------:R-:W-:Y:S02]  /*6640*/  @!P0 FFMA.FTZ R2, R3, 0.93318945169448852539, R2 ;  /* 0x3f6ee58103028823 */ /* 0x000fe40000010002 */
.L_x_8675:
[----:B------:R-:W-:Y:S05]  /*6650*/  BSYNC B0 ;  /* 0x0000000000007941 */ /* 0x000fea0003800000 */
.L_x_8673:
        /* <DEDUP_REMOVED lines=11> */
.L_x_8670:
        /* <DEDUP_REMOVED lines=17> */
.L_x_8677:
[----:B------:R-:W-:Y:S05]  /*6820*/  BSYNC B4 ;  /* 0x0000000000047941 */ /* 0x000fea0003800000 */
.L_x_8676:
        /* <DEDUP_REMOVED lines=18> */
.L_x_8679:
[----:B------:R-:W-:Y:S02]  /*6950*/  ISETP.GE.AND P0, PT, R8, RZ, PT ;  /* 0x000000ff0800720c */ /* 0x000fe40003f06270 */
[----:B------:R-:W-:-:S11]  /*6960*/  MOV R3, 0x3fd774eb ;  /* 0x3fd774eb00037802 */ /* 0x000fd60000000f00 */
[----:B------:R-:W-:-:S04]  /*6970*/  @P0 FFMA.FTZ R2, R3, 0.93318945169448852539, -R2 ;  /* 0x3f6ee58103020823 */ /* 0x000fc80000010802 */
[----:B------:R-:W-:Y:S02]  /*6980*/  @!P0 FFMA.FTZ R2, R3, 0.93318945169448852539, R2 ;  /* 0x3f6ee58103028823 */ /* 0x000fe40000010002 */
.L_x_8680:
[----:B------:R-:W-:Y:S05]  /*6990*/  BSYNC B0 ;  /* 0x0000000000007941 */ /* 0x000fea0003800000 */
.L_x_8678:
        /* <DEDUP_REMOVED lines=10> */
.L_x_8669:
[----:B------:R-:W-:Y:S05]  /*6a40*/  BSYNC B3 ;  /* 0x0000000000037941 */ /* 0x000fea0003800000 */
.L_x_8666:
[----:B------:R-:W-:-:S13]  /*6a50*/  ISETP.NE.AND P0, PT, R9, RZ, PT ;  /* 0x000000ff0900720c */ /* 0x000fda0003f05270 */
[----:B-1----:R-:W-:-:S05]  /*6a60*/  @!P0 FADD.FTZ R10, -R10, -RZ ;  /* 0x800000ff0a0a8221 */ /* 0x002fca0000010100 */
[----:B------:R-:W-:Y:S01]  /*6a70*/  MOV R9, R10 ;  /* 0x0000000a00097202 */ /* 0x000fe20000000f00 */
[----:B------:R-:W-:Y:S05]  /*6a80*/  BRA `(.L_x_8681) ;  /* 0x00000db000007947 */ /* 0x000fea0003800000 */
.L_x_8644:
[----:B------:R-:W-:Y:S02]  /*6a90*/  FADD.FTZ R8, -R24, 6.1232342629258392722e-17 ;  /* 0x248d313218087421 */ /* 0x000fe40000010100 */
[----:B------:R-:W-:Y:S02]  /*6aa0*/  FADD.FTZ R9, -R25, -RZ ;  /* 0x800000ff19097221 */ /* 0x000fe40000010100 */
[----:B------:R-:W-:Y:S01]  /*6ab0*/  FADD.FTZ R8, R8, 1.5707963705062866211 ;  /* 0x3fc90fdb08087421 */ /* 0x000fe20000010000 */
[----:B------:R-:W-:Y:S05]  /*6ac0*/  BRA `(.L_x_8681) ;  /* 0x00000d7000007947 */ /* 0x000fea0003800000 */
.L_x_8643:
[----:B------:R-:W-:Y:S01]  /*6ad0*/  HFMA2.MMA R8, -RZ, RZ, 0, 0 ;  /* 0x00000000ff087435 */ /* 0x000fe200000001ff */
[----:B------:R-:W-:Y:S01]  /*6ae0*/  FADD.FTZ R9, -R25, -RZ ;  /* 0x800000ff19097221 */ /* 0x000fe20000010100 */
[----:B------:R-:W-:Y:S05]  /*6af0*/  BRA `(.L_x_8681) ;  /* 0x00000d4000007947 */ /* 0x000fea0003800000 */
.L_x_8642:
        /* <DEDUP_REMOVED lines=23> */
[----:B---3--:R-:W-:Y:S05]  /*6c70*/  CALL.REL.NOINC `($__internal_11_$__cuda_sm3x_div_rn_ftz_f32_slowpath) ;  /* 0x00021c6000007944 */ /* 0x008fea0003c00000 */
.L_x_8686:
[----:B------:R-:W-:Y:S05]  /*6c80*/  BSYNC B4 ;  /* 0x0000000000047941 */ /* 0x000fea0003800000 */
.L_x_8685:
        /* <DEDUP_REMOVED lines=18> */
.L_x_8688:
[----:B------:R-:W-:Y:S02]  /*6db0*/  ISETP.GE.AND P0, PT, R24, RZ, PT ;  /* 0x000000ff1800720c */ /* 0x000fe40003f06270 */
[----:B------:R-:W-:-:S11]  /*6dc0*/  MOV R3, 0x3fd774eb ;  /* 0x3fd774eb00037802 */ /* 0x000fd60000000f00 */
[----:B------:R-:W-:-:S04]  /*6dd0*/  @P0 FFMA.FTZ R2, R3, 0.93318945169448852539, -R2 ;  /* 0x3f6ee58103020823 */ /* 0x000fc80000010802 */
[----:B------:R-:W-:Y:S02]  /*6de0*/  @!P0 FFMA.FTZ R2, R3, 0.93318945169448852539, R2 ;  /* 0x3f6ee58103028823 */ /* 0x000fe40000010002 */
.L_x_8689:
[----:B------:R-:W-:Y:S05]  /*6df0*/  BSYNC B0 ;  /* 0x0000000000007941 */ /* 0x000fea0003800000 */
.L_x_8687:
        /* <DEDUP_REMOVED lines=13> */
.L_x_8684:
        /* <DEDUP_REMOVED lines=11> */
[----:B---3--:R-:W-:Y:S05]  /*6f80*/  CALL.REL.NOINC `($__internal_11_$__cuda_sm3x_div_rn_ftz_f32_slowpath) ;  /* 0x0002195000007944 */ /* 0x008fea0003c00000 */
.L_x_8692:
[----:B------:R-:W-:Y:S05]  /*6f90*/  BSYNC B4 ;  /* 0x0000000000047941 */ /* 0x000fea0003800000 */
.L_x_8691:
        /* <DEDUP_REMOVED lines=18> */
.L_x_8694:
[----:B------:R-:W-:Y:S02]  /*70c0*/  ISETP.GE.AND P0, PT, R24, RZ, PT ;  /* 0x000000ff1800720c */ /* 0x000fe40003f06270 */
[----:B------:R-:W-:-:S11]  /*70d0*/  MOV R3, 0x3fd774eb ;  /* 0x3fd774eb00037802 */ /* 0x000fd60000000f00 */
[----:B------:R-:W-:-:S04]  /*70e0*/  @P0 FFMA.FTZ R2, R3, 0.93318945169448852539, -R2 ;  /* 0x3f6ee58103020823 */ /* 0x000fc80000010802 */
[----:B------:R-:W-:Y:S02]  /*70f0*/  @!P0 FFMA.FTZ R2, R3, 0.93318945169448852539, R2 ;  /* 0x3f6ee58103028823 */ /* 0x000fe40000010002 */
.L_x_8695:
[----:B------:R-:W-:Y:S05]  /*7100*/  BSYNC B0 ;  /* 0x0000000000007941 */ /* 0x000fea0003800000 */
.L_x_8693:
        /* <DEDUP_REMOVED lines=27> */
.L_x_8683:
        /* <DEDUP_REMOVED lines=32> */
[----:B---3--:R-:W-:Y:S05]  /*74c0*/  CALL.REL.NOINC `($__internal_11_$__cuda_sm3x_div_rn_ftz_f32_slowpath) ;  /* 0x0002141000007944 */ /* 0x008fea0003c00000 */
.L_x_8697:
[----:B------:R-:W-:Y:S05]  /*74d0*/  BSYNC B4 ;  /* 0x0000000000047941 */ /* 0x000fea0003800000 */
.L_x_8696:
        /* <DEDUP_REMOVED lines=18> */
.L_x_8699:
[----:B------:R-:W-:Y:S02]  /*7600*/  ISETP.GE.AND P0, PT, R24, RZ, PT ;  /* 0x000000ff1800720c */ /* 0x000fe40003f06270 */
[----:B------:R-:W-:-:S11]  /*7610*/  MOV R3, 0x3fd774eb ;  /* 0x3fd774eb00037802 */ /* 0x000fd60000000f00 */
[----:B------:R-:W-:-:S04]  /*7620*/  @P0 FFMA.FTZ R2, R3, 0.93318945169448852539, -R2 ;  /* 0x3f6ee58103020823 */ /* 0x000fc80000010802 */
[----:B------:R-:W-:Y:S02]  /*7630*/  @!P0 FFMA.FTZ R2, R3, 0.93318945169448852539, R2 ;  /* 0x3f6ee58103028823 */ /* 0x000fe40000010002 */
.L_x_8700:
[----:B------:R-:W-:Y:S05]  /*7640*/  BSYNC B0 ;  /* 0x0000000000007941 */ /* 0x000fea0003800000 */
.L_x_8698:
        /* <DEDUP_REMOVED lines=10> */
.L_x_8690:
[----:B------:R-:W-:Y:S05]  /*76f0*/  BSYNC B3 ;  /* 0x0000000000037941 */ /* 0x000fea0003800000 */
.L_x_8682:
[----:B------:R-:W-:Y:S01]  /*7700*/  ISETP.NE.AND P0, PT, R9, RZ, PT ;  /* 0x000000ff0900720c */ /* 0x000fe20003f05270 */
[----:B------:R-:W-:Y:S02]  /*7710*/  FADD.FTZ R9, R11, 0.69314718246459960938 ;  /* 0x3f3172180b097421 */ /* 0x000fe40000010000 */
[----:B------:R-:W-:-:S10]  /*7720*/  FADD.FTZ R8, |R2|, -RZ ;  /* 0x800000ff02087221 */ /* 0x000fd40000010200 */
[----:B------:R-:W-:Y:S01]  /*7730*/  @!P0 FADD.FTZ R9, -R9, -RZ ;  /* 0x800000ff09098221 */ /* 0x000fe20000010100 */
[----:B------:R-:W-:Y:S05]  /*7740*/  BRA `(.L_x_8681) ;  /* 0x000000f000007947 */ /* 0x000fea0003800000 */
.L_x_8641:
        /* <DEDUP_REMOVED lines=15> */
.L_x_8681:
[----:B------:R-:W-:Y:S05]  /*7840*/  BSYNC B2 ;  /* 0x0000000000027941 */ /* 0x000fea0003800000 */
.L_x_8640:
        /* <DEDUP_REMOVED lines=108> */
.L_x_8709:
        /* <DEDUP_REMOVED lines=10> */
.L_x_8711:
[----:B------:R-:W-:-:S04]  /*7fb0*/  FADD.FTZ R2, -R3, R6 ;  /* 0x0000000603027221 */ /* 0x000fc80000010100 */
[----:B------:R-:W-:Y:S02]  /*7fc0*/  FMUL.FTZ R2, R2, 0.5 ;  /* 0x3f00000002027820 */ /* 0x000fe40000410000 */
.L_x_8712:
[----:B------:R-:W-:Y:S05]  /*7fd0*/  BSYNC B1 ;  /* 0x0000000000017941 */ /* 0x000fea0003800000 */
.L_x_8710:
        /* <DEDUP_REMOVED lines=11> */
.L_x_8714:
[----:B------:R-:W-:-:S04]  /*8090*/  FADD.FTZ R7, R5, -R24 ;  /* 0x8000001805077221 */ /* 0x000fc80000010000 */
[----:B------:R-:W-:Y:S02]  /*80a0*/  FMUL.FTZ R7, R7, 0.5 ;  /* 0x3f00000007077820 */ /* 0x000fe40000410000 */
.L_x_8715:
[----:B------:R-:W-:Y:S05]  /*80b0*/  BSYNC B1 ;  /* 0x0000000000017941 */ /* 0x000fea0003800000 */
.L_x_8713:
        /* <DEDUP_REMOVED lines=35> */
.L_x_8708:
[----:B------:R0:W1:Y:S02]  /*82f0*/  MUFU.SQRT R24, R25 ;  /* 0x0000001900187308 */ /* 0x0000640000002000 */
.L_x_8707:
[----:B------:R-:W-:Y:S05]  /*8300*/  BSYNC B0 ;  /* 0x0000000000007941 */ /* 0x000fea0003800000 */
.L_x_8706:
        /* <DEDUP_REMOVED lines=24> */
.L_x_8722:
[----:B------:R-:W-:-:S04]  /*8490*/  FADD.FTZ R3, -R3, R6 ;  /* 0x0000000603037221 */ /* 0x000fc80000010100 */
[----:B------:R-:W-:Y:S02]  /*84a0*/  FMUL.FTZ R3, R3, 0.5 ;  /* 0x3f00000003037820 */ /* 0x000fe40000410000 */
.L_x_8723:
[----:B------:R-:W-:Y:S05]  /*84b0*/  BSYNC B1 ;  /* 0x0000000000017941 */ /* 0x000fea0003800000 */
.L_x_8721:
        /* <DEDUP_REMOVED lines=10> */
.L_x_8725:
[----:B------:R-:W-:-:S04]  /*8560*/  FADD.FTZ R4, -R4, R5 ;  /* 0x0000000504047221 */ /* 0x000fc80000010100 */
[----:B------:R-:W-:Y:S02]  /*8570*/  FMUL.FTZ R4, R4, 0.5 ;  /* 0x3f00000004047820 */ /* 0x000fe40000410000 */
.L_x_8726:
[----:B------:R-:W-:Y:S05]  /*8580*/  BSYNC B1 ;  /* 0x0000000000017941 */ /* 0x000fea0003800000 */
.L_x_8724:
[----:B------:R-:W-:Y:S01]  /*8590*/  FADD.FTZ R4, R4, R3 ;  /* 0x0000000304047221 */ /* 0x000fe20000010000 */
[----:B------:R-:W-:Y:S01]  /*85a0*/  PLOP3.LUT P0, PT, PT, PT, PT, 0x80, 0x0 ;  /* 0x000000000000781c */ /* 0x000fe20003f0f070 */
[----:B------:R-:W-:-:S04]  /*85b0*/  FADD.FTZ R33, R10, R33 ;  /* 0x000000210a217221 */ /* 0x000fc80000010000 */
[----:B------:R-:W-:-:S06]  /*85c0*/  FMUL.FTZ R33, R33, R4 ;  /* 0x0000000421217220 */ /* 0x000fcc0000410000 */
[----:B------:R-:W2:Y:S01]  /*85d0*/  MUFU.SQRT R33, R33 ;  /* 0x0000002100217308 */ /* 0x000ea20000002000 */
[----:B------:R-:W-:Y:S05]  /*85e0*/  BRA `(.L_x_8718) ;  /* 0x000001a000007947 */ /* 0x000fea0003800000 */
.L_x_8720:
        /* <DEDUP_REMOVED lines=15> */
.L_x_8719:
        /* <DEDUP_REMOVED lines=8> */
.L_x_8717:
[----:B------:R-:W-:Y:S01]  /*8760*/  PLOP3.LUT P0, PT, PT, PT, PT, 0x80, 0x0 ;  /* 0x000000000000781c */ /* 0x000fe20003f0f070 */
[----:B------:R-:W-:Y:S02]  /*8770*/  FMUL.FTZ R33, R33, 16777216 ;  /* 0x4b80000021217820 */ /* 0x000fe40000410000 */
[----:B------:R-:W-:-:S05]  /*8780*/  FMUL.FTZ R10, R10, 16777216 ;  /* 0x4b8000000a0a7820 */ /* 0x000fca0000410000 */
.L_x_8718:
[----:B------:R-:W-:Y:S05]  /*8790*/  BSYNC B0 ;  /* 0x0000000000007941 */ /* 0x000fea0003800000 */
.L_x_8716:
        /* <DEDUP_REMOVED lines=33> */
.L_x_8729:
        /* <DEDUP_REMOVED lines=28> */
.L_x_8728:
        /* <DEDUP_REMOVED lines=20> */
.L_x_8733:
[----:B------:R-:W-:Y:S05]  /*8cb0*/  BSYNC B4 ;  /* 0x0000000000047941 */ /* 0x000fea0003800000 */
.L_x_8732:
        /* <DEDUP_REMOVED lines=18> */
.L_x_8735:
[----:B------:R-:W-:Y:S02]  /*8de0*/  ISETP.GE.AND P0, PT, R10, RZ, PT ;  /* 0x000000ff0a00720c */ /* 0x000fe40003f06270 */
[----:B------:R-:W-:-:S11]  /*8df0*/  MOV R3, 0x3fd774eb ;  /* 0x3fd774eb00037802 */ /* 0x000fd60000000f00 */
[----:B------:R-:W-:-:S04]  /*8e00*/  @P0 FFMA.FTZ R2, R3, 0.93318945169448852539, -R2 ;  /* 0x3f6ee58103020823 */ /* 0x000fc80000010802 */
[----:B------:R-:W-:Y:S02]  /*8e10*/  @!P0 FFMA.FTZ R2, R3, 0.93318945169448852539, R2 ;  /* 0x3f6ee58103028823 */ /* 0x000fe40000010002 */
.L_x_8736:
[----:B------:R-:W-:Y:S05]  /*8e20*/  BSYNC B0 ;  /* 0x0000000000007941 */ /* 0x000fea0003800000 */
.L_x_8734:
        /* <DEDUP_REMOVED lines=11> */
.L_x_8731:
        /* <DEDUP_REMOVED lines=17> */
.L_x_8738:
[----:B------:R-:W-:Y:S05]  /*8ff0*/  BSYNC B4 ;  /* 0x0000000000047941 */ /* 0x000fea0003800000 */
.L_x_8737:
        /* <DEDUP_REMOVED lines=18> */
.L_x_8740:
[----:B------:R-:W-:Y:S02]  /*9120*/  ISETP.GE.AND P0, PT, R10, RZ, PT ;  /* 0x000000ff0a00720c */ /* 0x000fe40003f06270 */
[----:B------:R-:W-:-:S11]  /*9130*/  MOV R3, 0x3fd774eb ;  /* 0x3fd774eb00037802 */ /* 0x000fd60000000f00 */
[----:B------:R-:W-:-:S04]  /*9140*/  @P0 FFMA.FTZ R2, R3, 0.93318945169448852539, -R2 ;  /* 0x3f6ee58103020823 */ /* 0x000fc80000010802 */
[----:B------:R-:W-:Y:S02]  /*9150*/  @!P0 FFMA.FTZ R2, R3, 0.93318945169448852539, R2 ;  /* 0x3f6ee58103028823 */ /* 0x000fe40000010002 */
.L_x_8741:
[----:B------:R-:W-:Y:S05]  /*9160*/  BSYNC B0 ;  /* 0x0000000000007941 */ /* 0x000fea0003800000 */
.L_x_8739:
        /* <DEDUP_REMOVED lines=10> */
.L_x_8730:
[----:B------:R-:W-:Y:S05]  /*9210*/  BSYNC B3 ;  /* 0x0000000000037941 */ /* 0x000fea0003800000 */
.L_x_8727:
[----:B------:R-:W-:-:S13]  /*9220*/  ISETP.NE.AND P0, PT, R11, RZ, PT ;  /* 0x000000ff0b00720c */ /* 0x000fda0003f05270 */
[----:B-1----:R-:W-:-:S05]  /*9230*/  @!P0 FADD.FTZ R24, -R24, -RZ ;  /* 0x800000ff18188221 */ /* 0x002fca0000010100 */
[----:B------:R-:W-:Y:S01]  /*9240*/  MOV R11, R24 ;  /* 0x00000018000b7202 */ /* 0x000fe20000000f00 */
[----:B------:R-:W-:Y:S05]  /*9250*/  BRA `(.L_x_8742) ;  /* 0x00000db000007947 */ /* 0x000fea0003800000 */
.L_x_8705:
[----:B------:R-:W-:Y:S02]  /*9260*/  FADD.FTZ R10, -R26, 6.1232342629258392722e-17 ;  /* 0x248d31321a0a7421 */ /* 0x000fe40000010100 */
[----:B------:R-:W-:Y:S02]  /*9270*/  FADD.FTZ R11, -R27, -RZ ;  /* 0x800000ff1b0b7221 */ /* 0x000fe40000010100 */
[----:B------:R-:W-:Y:S01]  /*9280*/  FADD.FTZ R10, R10, 1.5707963705062866211 ;  /* 0x3fc90fdb0a0a7421 */ /* 0x000fe20000010000 */
[----:B------:R-:W-:Y:S05]  /*9290*/  BRA `(.L_x_8742) ;  /* 0x00000d7000007947 */ /* 0x000fea0003800000 */
.L_x_8704:
[----:B------:R-:W-:Y:S01]  /*92a0*/  HFMA2.MMA R10, -RZ, RZ, 0, 0 ;  /* 0x00000000ff0a7435 */ /* 0x000fe200000001ff */
[----:B------:R-:W-:Y:S01]  /*92b0*/  FADD.FTZ R11, -R27, -RZ ;  /* 0x800000ff1b0b7221 */ /* 0x000fe20000010100 */
[----:B------:R-:W-:Y:S05]  /*92c0*/  BRA `(.L_x_8742) ;  /* 0x00000d4000007947 */ /* 0x000fea0003800000 */
.L_x_8703:
        /* <DEDUP_REMOVED lines=24> */
.L_x_8747:
[----:B------:R-:W-:Y:S05]  /*9450*/  BSYNC B4 ;  /* 0x0000000000047941 */ /* 0x000fea0003800000 */
.L_x_8746:
        /* <DEDUP_REMOVED lines=18> */
.L_x_8749:
[----:B------:R-:W-:Y:S02]  /*9580*/  ISETP.GE.AND P0, PT, R26, RZ, PT ;  /* 0x000000ff1a00720c */ /* 0x000fe40003f06270 */
[----:B------:R-:W-:-:S11]  /*9590*/  MOV R3, 0x3fd774eb ;  /* 0x3fd774eb00037802 */ /* 0x000fd60000000f00 */
[----:B------:R-:W-:-:S04]  /*95a0*/  @P0 FFMA.FTZ R2, R3, 0.93318945169448852539, -R2 ;  /* 0x3f6ee58103020823 */ /* 0x000fc80000010802 */
[----:B------:R-:W-:Y:S02]  /*95b0*/  @!P0 FFMA.FTZ R2, R3, 0.93318945169448852539, R2 ;  /* 0x3f6ee58103028823 */ /* 0x000fe40000010002 */
.L_x_8750:
[----:B------:R-:W-:Y:S05]  /*95c0*/  BSYNC B0 ;  /* 0x0000000000007941 */ /* 0x000fea0003800000 */
.L_x_8748:
        /* <DEDUP_REMOVED lines=13> */
.L_x_8745:
        /* <DEDUP_REMOVED lines=12> */
.L_x_8753:
[----:B------:R-:W-:Y:S05]  /*9760*/  BSYNC B4 ;  /* 0x0000000000047941 */ /* 0x000fea0003800000 */
.L_x_8752:
        /* <DEDUP_REMOVED lines=18> */
.L_x_8755:
[----:B------:R-:W-:Y:S02]  /*9890*/  ISETP.GE.AND P0, PT, R26, RZ, PT ;  /* 0x000000ff1a00720c */ /* 0x000fe40003f06270 */
[----:B------:R-:W-:-:S11]  /*98a0*/  MOV R3, 0x3fd774eb ;  /* 0x3fd774eb00037802 */ /* 0x000fd60000000f00 */
[----:B------:R-:W-:-:S04]  /*98b0*/  @P0 FFMA.FTZ R2, R3, 0.93318945169448852539, -R2 ;  /* 0x3f6ee58103020823 */ /* 0x000fc80000010802 */
[----:B------:R-:W-:Y:S02]  /*98c0*/  @!P0 FFMA.FTZ R2, R3, 0.93318945169448852539, R2 ;  /* 0x3f6ee58103028823 */ /* 0x000fe40000010002 */
.L_x_8756:
[----:B------:R-:W-:Y:S05]  /*98d0*/  BSYNC B0 ;  /* 0x0000000000007941 */ /* 0x000fea0003800000 */
.L_x_8754:
        /* <DEDUP_REMOVED lines=27> */
.L_x_8744:
        /* <DEDUP_REMOVED lines=33> */
.L_x_8758:
[----:B------:R-:W-:Y:S05]  /*9ca0*/  BSYNC B4 ;  /* 0x0000000000047941 */ /* 0x000fea0003800000 */
.L_x_8757:
        /* <DEDUP_REMOVED lines=18> */
.L_x_8760:
[----:B------:R-:W-:Y:S02]  /*9dd0*/  ISETP.GE.AND P0, PT, R26, RZ, PT ;  /* 0x000000ff1a00720c */ /* 0x000fe40003f06270 */
[----:B------:R-:W-:-:S11]  /*9de0*/  MOV R3, 0x3fd774eb ;  /* 0x3fd774eb00037802 */ /* 0x000fd60000000f00 */
[----:B------:R-:W-:-:S04]  /*9df0*/  @P0 FFMA.FTZ R2, R3, 0.93318945169448852539, -R2 ;  /* 0x3f6ee58103020823 */ /* 0x000fc80000010802 */
[----:B------:R-:W-:Y:S02]  /*9e00*/  @!P0 FFMA.FTZ R2, R3, 0.93318945169448852539, R2 ;  /* 0x3f6ee58103028823 */ /* 0x000fe40000010002 */
.L_x_8761:
[----:B------:R-:W-:Y:S05]  /*9e10*/  BSYNC B0 ;  /* 0x0000000000007941 */ /* 0x000fea0003800000 */
.L_x_8759:
        /* <DEDUP_REMOVED lines=10> */
.L_x_8751:
[----:B------:R-:W-:Y:S05]  /*9ec0*/  BSYNC B3 ;  /* 0x0000000000037941 */ /* 0x000fea0003800000 */
.L_x_8743:
[----:B------:R-:W-:Y:S01]  /*9ed0*/  ISETP.NE.AND P0, PT, R11, RZ, PT ;  /* 0x000000ff0b00720c */ /* 0x000fe20003f05270 */
[----:B------:R-:W-:Y:S02]  /*9ee0*/  FADD.FTZ R11, R25, 0.69314718246459960938 ;  /* 0x3f317218190b7421 */ /* 0x000fe40000010000 */
[----:B------:R-:W-:-:S10]  /*9ef0*/  FADD.FTZ R10, |R2|, -RZ ;  /* 0x800000ff020a7221 */ /* 0x000fd40000010200 */
[----:B------:R-:W-:Y:S01]  /*9f00*/  @!P0 FADD.FTZ R11, -R11, -RZ ;  /* 0x800000ff0b0b8221 */ /* 0x000fe20000010100 */
[----:B------:R-:W-:Y:S05]  /*9f10*/  BRA `(.L_x_8742) ;  /* 0x000000f000007947 */ /* 0x000fea0003800000 */
.L_x_8702:
        /* <DEDUP_REMOVED lines=15> */
.L_x_8742:
[----:B------:R-:W-:Y:S05]  /*a010*/  BSYNC B2 ;  /* 0x0000000000027941 */ /* 0x000fea0003800000 */
.L_x_8701:
        /* <DEDUP_REMOVED lines=108> */
.L_x_8770:
        /* <DEDUP_REMOVED lines=10> */
.L_x_8772:
[----:B------:R-:W-:-:S04]  /*a780*/  FADD.FTZ R2, -R3, R6 ;  /* 0x0000000603027221 */ /* 0x000fc80000010100 */
[----:B------:R-:W-:Y:S02]  /*a790*/  FMUL.FTZ R2, R2, 0.5 ;  /* 0x3f00000002027820 */ /* 0x000fe40000410000 */
.L_x_8773:
[----:B------:R-:W-:Y:S05]  /*a7a0*/  BSYNC B1 ;  /* 0x0000000000017941 */ /* 0x000fea0003800000 */
.L_x_8771:
        /* <DEDUP_REMOVED lines=11> */
.L_x_8775:
[----:B------:R-:W-:-:S04]  /*a860*/  FADD.FTZ R7, R5, -R26 ;  /* 0x8000001a05077221 */ /* 0x000fc80000010000 */
[----:B------:R-:W-:Y:S02]  /*a870*/  FMUL.FTZ R7, R7, 0.5 ;  /* 0x3f00000007077820 */ /* 0x000fe40000410000 */
.L_x_8776:
[----:B------:R-:W-:Y:S05]  /*a880*/  BSYNC B1 ;  /* 0x0000000000017941 */ /* 0x000fea0003800000 */
.L_x_8774:
        /* <DEDUP_REMOVED lines=35> */
.L_x_8769:
[----:B------:R0:W1:Y:S02]  /*aac0*/  MUFU.SQRT R26, R27 ;  /* 0x0000001b001a7308 */ /* 0x0000640000002000 */
.L_x_8768:
[----:B------:R-:W-:Y:S05]  /*aad0*/  BSYNC B0 ;  /* 0x0000000000007941 */ /* 0x000fea0003800000 */
.L_x_8767:
        /* <DEDUP_REMOVED lines=24> */
.L_x_8783:
[----:B------:R-:W-:-:S04]  /*ac60*/  FADD.FTZ R3, -R3, R6 ;  /* 0x0000000603037221 */ /* 0x000fc80000010100 */
[----:B------:R-:W-:Y:S02]  /*ac70*/  FMUL.FTZ R3, R3, 0.5 ;  /* 0x3f00000003037820 */ /* 0x000fe40000410000 */
.L_x_8784:
[----:B------:R-:W-:Y:S05]  /*ac80*/  BSYNC B1 ;  /* 0x0000000000017941 */ /* 0x000fea0003800000 */
.L_x_8782:
        /* <DEDUP_REMOVED lines=10> */
.L_x_8786:
[----:B------:R-:W-:-:S04]  /*ad30*/  FADD.FTZ R4, -R4, R5 ;  /* 0x0000000504047221 */ /* 0x000fc80000010100 */
[----:B------:R-:W-:Y:S02]  /*ad40*/  FMUL.FTZ R4, R4, 0.5 ;  /* 0x3f00000004047820 */ /* 0x000fe40000410000 */
.L_x_8787:
[----:B------:R-:W-:Y:S05]  /*ad50*/  BSYNC B1 ;  /* 0x0000000000017941 */ /* 0x000fea0003800000 */
.L_x_8785:
[----:B------:R-:W-:Y:S01]  /*ad60*/  FADD.FTZ R4, R4, R3 ;  /* 0x0000000304047221 */ /* 0x000fe20000010000 */
[----:B------:R-:W-:Y:S01]  /*ad70*/  PLOP3.LUT P0, PT, PT, PT, PT, 0x80, 0x0 ;  /* 0x000000000000781c */ /* 0x000fe20003f0f070 */
[----:B------:R-:W-:-:S04]  /*ad80*/  FADD.FTZ R33, R24, R33 ;  /* 0x0000002118217221 */ /* 0x000fc80000010000 */
[----:B------:R-:W-:-:S06]  /*ad90*/  FMUL.FTZ R33, R33, R4 ;  /* 0x0000000421217220 */ /* 0x000fcc0000410000 */
[----:B------:R-:W2:Y:S01]  /*ada0*/  MUFU.SQRT R33, R33 ;  /* 0x0000002100217308 */ /* 0x000ea20000002000 */
[----:B------:R-:W-:Y:S05]  /*adb0*/  BRA `(.L_x_8779) ;  /* 0x000001a000007947 */ /* 0x000fea0003800000 */
.L_x_8781:
        /* <DEDUP_REMOVED lines=15> */
.L_x_8780:
        /* <DEDUP_REMOVED lines=8> */
.L_x_8778:
[----:B------:R-:W-:Y:S01]  /*af30*/  PLOP3.LUT P0, PT, PT, PT, PT, 0x80, 0x0 ;  /* 0x000000000000781c */ /* 0x000fe20003f0f070 */
[----:B------:R-:W-:Y:S02]  /*af40*/  FMUL.FTZ R33, R33, 16777216 ;  /* 0x4b80000021217820 */ /* 0x000fe40000410000 */
[----:B------:R-:W-:-:S05]  /*af50*/  FMUL.FTZ R24, R24, 16777216 ;  /* 0x4b80000018187820 */ /* 0x000fca0000410000 */
.L_x_8779:
[----:B------:R-:W-:Y:S05]  /*af60*/  BSYNC B0 ;  /* 0x0000000000007941 */ /* 0x000fea0003800000 */
.L_x_8777:
        /* <DEDUP_REMOVED lines=33> */
.L_x_8790:
        /* <DEDUP_REMOVED lines=28> */
.L_x_8789:
        /* <DEDUP_REMOVED lines=19> */
[----:B01----:R-:W-:Y:S05]  /*b470*/  CALL.REL.NOINC `($__internal_11_$__cuda_sm3x_div_rn_ftz_f32_slowpath) ;  /* 0x0001d46000007944 */ /* 0x003fea0003c00000 */
.L_x_8794:
[----:B------:R-:W-:Y:S05]  /*b480*/  BSYNC B4 ;  /* 0x0000000000047941 */ /* 0x000fea0003800000 */
.L_x_8793:
        /* <DEDUP_REMOVED lines=18> */
.L_x_8796:
[----:B------:R-:W-:Y:S02]  /*b5b0*/  ISETP.GE.AND P0, PT, R24, RZ, PT ;  /* 0x000000ff1800720c */ /* 0x000fe40003f06270 */
[----:B------:R-:W-:-:S11]  /*b5c0*/  MOV R3, 0x3fd774eb ;  /* 0x3fd774eb00037802 */ /* 0x000fd60000000f00 */
[----:B------:R-:W-:-:S04]  /*b5d0*/  @P0 FFMA.FTZ R2, R3, 0.93318945169448852539, -R2 ;  /* 0x3f6ee58103020823 */ /* 0x000fc80000010802 */
[----:B------:R-:W-:Y:S02]  /*b5e0*/  @!P0 FFMA.FTZ R2, R3, 0.93318945169448852539, R2 ;  /* 0x3f6ee58103028823 */ /* 0x000fe40000010002 */
.L_x_8797:
[----:B------:R-:W-:Y:S05]  /*b5f0*/  BSYNC B0 ;  /* 0x0000000000007941 */ /* 0x000fea0003800000 */
.L_x_8795:
        /* <DEDUP_REMOVED lines=11> */
.L_x_8792:
        /* <DEDUP_REMOVED lines=17> */
.L_x_8799:
[----:B------:R-:W-:Y:S05]  /*b7c0*/  BSYNC B4 ;  /* 0x0000000000047941 */ /* 0x000fea0003800000 */
.L_x_8798:
        /* <DEDUP_REMOVED lines=18> */
.L_x_8801:
[----:B------:R-:W-:Y:S02]  /*b8f0*/  ISETP.GE.AND P0, PT, R24, RZ, PT ;  /* 0x000000ff1800720c */ /* 0x000fe40003f06270 */
[----:B------:R-:W-:-:S11]  /*b900*/  MOV R3, 0x3fd774eb ;  /* 0x3fd774eb00037802 */ /* 0x000fd60000000f00 */
[----:B------:R-:W-:-:S04]  /*b910*/  @P0 FFMA.FTZ R2, R3, 0.93318945169448852539, -R2 ;  /* 0x3f6ee58103020823 */ /* 0x000fc80000010802 */
[----:B------:R-:W-:Y:S02]  /*b920*/  @!P0 FFMA.FTZ R2, R3, 0.93318945169448852539, R2 ;  /* 0x3f6ee58103028823 */ /* 0x000fe40000010002 */
.L_x_8802:
[----:B------:R-:W-:Y:S05]  /*b930*/  BSYNC B0 ;  /* 0x0000000000007941 */ /* 0x000fea0003800000 */
.L_x_8800:
        /* <DEDUP_REMOVED lines=10> */
.L_x_8791:
[----:B------:R-:W-:Y:S05]  /*b9e0*/  BSYNC B3 ;  /* 0x0000000000037941 */ /* 0x000fea0003800000 */
.L_x_8788:
[----:B------:R-:W-:-:S13]  /*b9f0*/  ISETP.NE.AND P0, PT, R25, RZ, PT ;  /* 0x000000ff1900720c */ /* 0x000fda0003f05270 */
[----:B-1----:R-:W-:-:S05]  /*ba00*/  @!P0 FADD.FTZ R26, -R26, -RZ ;  /* 0x800000ff1a1a8221 */ /* 0x002fca0000010100 */
[----:B------:R-:W-:Y:S01]  /*ba10*/  MOV R25, R26 ;  /* 0x0000001a00197202 */ /* 0x000fe20000000f00 */
[----:B------:R-:W-:Y:S05]  /*ba20*/  BRA `(.L_x_8803) ;  /* 0x00000db000007947 */ /* 0x000fea0003800000 */
.L_x_8766:
[----:B------:R-:W-:Y:S02]  /*ba30*/  FADD.FTZ R20, -R20, 6.1232342629258392722e-17 ;  /* 0x248d313214147421 */ /* 0x000fe40000010100 */
[----:B------:R-:W-:Y:S02]  /*ba40*/  FADD.FTZ R25, -R21, -RZ ;  /* 0x800000ff15197221 */ /* 0x000fe40000010100 */
[----:B------:R-:W-:Y:S01]  /*ba50*/  FADD.FTZ R24, R20, 1.5707963705062866211 ;  /* 0x3fc90fdb14187421 */ /* 0x000fe20000010000 */
[----:B------:R-:W-:Y:S05]  /*ba60*/  BRA `(.L_x_8803) ;  /* 0x00000d7000007947 */ /* 0x000fea0003800000 */
.L_x_8765:
[----:B------:R-:W-:Y:S01]  /*ba70*/  HFMA2.MMA R24, -RZ, RZ, 0, 0 ;  /* 0x00000000ff187435 */ /* 0x000fe200000001ff */
[----:B------:R-:W-:Y:S01]  /*ba80*/  FADD.FTZ R25, -R21, -RZ ;  /* 0x800000ff15197221 */ /* 0x000fe20000010100 */
[----:B------:R-:W-:Y:S05]  /*ba90*/  BRA `(.L_x_8803) ;  /* 0x00000d4000007947 */ /* 0x000fea0003800000 */
.L_x_8764:
        /* <DEDUP_REMOVED lines=24> */
.L_x_8808:
[----:B------:R-:W-:Y:S05]  /*bc20*/  BSYNC B4 ;  /* 0x0000000000047941 */ /* 0x000fea0003800000 */
.L_x_8807:
        /* <DEDUP_REMOVED lines=18> */
.L_x_8810:
[----:B------:R-:W-:Y:S02]  /*bd50*/  ISETP.GE.AND P0, PT, R20, RZ, PT ;  /* 0x000000ff1400720c */ /* 0x000fe40003f06270 */
[----:B------:R-:W-:-:S11]  /*bd60*/  MOV R3, 0x3fd774eb ;  /* 0x3fd774eb00037802 */ /* 0x000fd60000000f00 */
[----:B------:R-:W-:-:S04]  /*bd70*/  @P0 FFMA.FTZ R2, R3, 0.93318945169448852539, -R2 ;  /* 0x3f6ee58103020823 */ /* 0x000fc80000010802 */
[----:B------:R-:W-:Y:S02]  /*bd80*/  @!P0 FFMA.FTZ R2, R3, 0.93318945169448852539, R2 ;  /* 0x3f6ee58103028823 */ /* 0x000fe40000010002 */
.L_x_8811:
[----:B------:R-:W-:Y:S05]  /*bd90*/  BSYNC B0 ;  /* 0x0000000000007941 */ /* 0x000fea0003800000 */
.L_x_8809:
        /* <DEDUP_REMOVED lines=13> */
.L_x_8806:
        /* <DEDUP_REMOVED lines=12> */
.L_x_8814:
[----:B------:R-:W-:Y:S05]  /*bf30*/  BSYNC B4 ;  /* 0x0000000000047941 */ /* 0x000fea0003800000 */
.L_x_8813:
        /* <DEDUP_REMOVED lines=18> */
.L_x_8816:
[----:B------:R-:W-:Y:S02]  /*c060*/  ISETP.GE.AND P0, PT, R20, RZ, PT ;  /* 0x000000ff1400720c */ /* 0x000fe40003f06270 */
[----:B------:R-:W-:-:S11]  /*c070*/  MOV R3, 0x3fd774eb ;  /* 0x3fd774eb00037802 */ /* 0x000fd60000000f00 */
[----:B------:R-:W-:-:S04]  /*c080*/  @P0 FFMA.FTZ R2, R3, 0.93318945169448852539, -R2 ;  /* 0x3f6ee58103020823 */ /* 0x000fc80000010802 */
[----:B------:R-:W-:Y:S02]  /*c090*/  @!P0 FFMA.FTZ R2, R3, 0.93318945169448852539, R2 ;  /* 0x3f6ee58103028823 */ /* 0x000fe40000010002 */
.L_x_8817:
[----:B------:R-:W-:Y:S05]  /*c0a0*/  BSYNC B0 ;  /* 0x0000000000007941 */ /* 0x000fea0003800000 */
.L_x_8815:
        /* <DEDUP_REMOVED lines=27> */
.L_x_8805:
        /* <DEDUP_REMOVED lines=33> */
.L_x_8819:
[----:B------:R-:W-:Y:S05]  /*c470*/  BSYNC B4 ;  /* 0x0000000000047941 */ /* 0x000fea0003800000 */
.L_x_8818:
        /* <DEDUP_REMOVED lines=18> */
.L_x_8821:
[----:B------:R-:W-:Y:S02]  /*c5a0*/  ISETP.GE.AND P0, PT, R20, RZ, PT ;  /* 0x000000ff1400720c */ /* 0x000fe40003f06270 */
[----:B------:R-:W-:-:S11]  /*c5b0*/  MOV R3, 0x3fd774eb ;  /* 0x3fd774eb00037802 */ /* 0x000fd60000000f00 */
[----:B------:R-:W-:-:S04]  /*c5c0*/  @P0 FFMA.FTZ R2, R3, 0.93318945169448852539, -R2 ;  /* 0x3f6ee58103020823 */ /* 0x000fc80000010802 */
[----:B------:R-:W-:Y:S02]  /*c5d0*/  @!P0 FFMA.FTZ R2, R3, 0.93318945169448852539, R2 ;  /* 0x3f6ee58103028823 */ /* 0x000fe40000010002 */
.L_x_8822:
[----:B------:R-:W-:Y:S05]  /*c5e0*/  BSYNC B0 ;  /* 0x0000000000007941 */ /* 0x000fea0003800000 */
.L_x_8820:
        /* <DEDUP_REMOVED lines=10> */
.L_x_8812:
[----:B------:R-:W-:Y:S05]  /*c690*/  BSYNC B3 ;  /* 0x0000000000037941 */ /* 0x000fea0003800000 */
.L_x_8804:
[----:B------:R-:W-:Y:S01]  /*c6a0*/  ISETP.NE.AND P0, PT, R25, RZ, PT ;  /* 0x000000ff1900720c */ /* 0x000fe20003f05270 */
[----:B------:R-:W-:Y:S02]  /*c6b0*/  FADD.FTZ R25, R27, 0.69314718246459960938 ;  /* 0x3f3172181b197421 */ /* 0x000fe40000010000 */
[----:B------:R-:W-:-:S10]  /*c6c0*/  FADD.FTZ R24, |R2|, -RZ ;  /* 0x800000ff02187221 */ /* 0x000fd40000010200 */
[----:B------:R-:W-:Y:S01]  /*c6d0*/  @!P0 FADD.FTZ R25, -R25, -RZ ;  /* 0x800000ff19198221 */ /* 0x000fe20000010100 */
[----:B------:R-:W-:Y:S05]  /*c6e0*/  BRA `(.L_x_8803) ;  /* 0x000000f000007947 */ /* 0x000fea0003800000 */
.L_x_8763:
        /* <DEDUP_REMOVED lines=15> */
.L_x_8803:
[----:B------:R-:W-:Y:S05]  /*c7e0*/  BSYNC B2 ;  /* 0x0000000000027941 */ /* 0x000fea0003800000 */
.L_x_8762:
        /* <DEDUP_REMOVED lines=108> */
.L_x_8831:
        /* <DEDUP_REMOVED lines=10> */
.L_x_8833:
[----:B------:R-:W-:-:S04]  /*cf50*/  FADD.FTZ R2, -R3, R6 ;  /* 0x0000000603027221 */ /* 0x000fc80000010100 */
[----:B------:R-:W-:Y:S02]  /*cf60*/  FMUL.FTZ R2, R2, 0.5 ;  /* 0x3f00000002027820 */ /* 0x000fe40000410000 */
.L_x_8834:
[----:B------:R-:W-:Y:S05]  /*cf70*/  BSYNC B1 ;  /* 0x0000000000017941 */ /* 0x000fea0003800000 */
.L_x_8832:
        /* <DEDUP_REMOVED lines=11> */
.L_x_8836:
[----:B------:R-:W-:-:S04]  /*d030*/  FADD.FTZ R7, R5, -R28 ;  /* 0x8000001c05077221 */ /* 0x000fc80000010000 */
[----:B------:R-:W-:Y:S02]  /*d040*/  FMUL.FTZ R7, R7, 0.5 ;  /* 0x3f00000007077820 */ /* 0x000fe40000410000 */
.L_x_8837:
[----:B------:R-:W-:Y:S05]  /*d050*/  BSYNC B1 ;  /* 0x0000000000017941 */ /* 0x000fea0003800000 */
.L_x_8835:
        /* <DEDUP_REMOVED lines=35> */
.L_x_8830:
[----:B------:R0:W1:Y:S02]  /*d290*/  MUFU.SQRT R27, R21 ;  /* 0x00000015001b7308 */ /* 0x0000640000002000 */
.L_x_8829:
[----:B------:R-:W-:Y:S05]  /*d2a0*/  BSYNC B0 ;  /* 0x0000000000007941 */ /* 0x000fea0003800000 */
.L_x_8828:
        /* <DEDUP_REMOVED lines=24> */
.L_x_8844:
[----:B------:R-:W-:-:S04]  /*d430*/  FADD.FTZ R3, -R3, R6 ;  /* 0x0000000603037221 */ /* 0x000fc80000010100 */
[----:B------:R-:W-:Y:S02]  /*d440*/  FMUL.FTZ R3, R3, 0.5 ;  /* 0x3f00000003037820 */ /* 0x000fe40000410000 */
.L_x_8845:
[----:B------:R-:W-:Y:S05]  /*d450*/  BSYNC B1 ;  /* 0x0000000000017941 */ /* 0x000fea0003800000 */
.L_x_8843:
        /* <DEDUP_REMOVED lines=10> */
.L_x_8847:
[----:B------:R-:W-:-:S04]  /*d500*/  FADD.FTZ R4, -R4, R5 ;  /* 0x0000000504047221 */ /* 0x000fc80000010100 */
[----:B------:R-:W-:Y:S02]  /*d510*/  FMUL.FTZ R4, R4, 0.5 ;  /* 0x3f00000004047820 */ /* 0x000fe40000410000 */
.L_x_8848:
[----:B------:R-:W-:Y:S05]  /*d520*/  BSYNC B1 ;  /* 0x0000000000017941 */ /* 0x000fea0003800000 */
.L_x_8846:
[----:B------:R-:W-:Y:S01]  /*d530*/  FADD.FTZ R4, R4, R3 ;  /* 0x0000000304047221 */ /* 0x000fe20000010000 */
[----:B------:R-:W-:Y:S01]  /*d540*/  PLOP3.LUT P0, PT, PT, PT, PT, 0x80, 0x0 ;  /* 0x000000000000781c */ /* 0x000fe20003f0f070 */
[----:B------:R-:W-:-:S04]  /*d550*/  FADD.FTZ R33, R26, R33 ;  /* 0x000000211a217221 */ /* 0x000fc80000010000 */
[----:B------:R-:W-:-:S06]  /*d560*/  FMUL.FTZ R33, R33, R4 ;  /* 0x0000000421217220 */ /* 0x000fcc0000410000 */
[----:B------:R-:W2:Y:S01]  /*d570*/  MUFU.SQRT R33, R33 ;  /* 0x0000002100217308 */ /* 0x000ea20000002000 */
[----:B------:R-:W-:Y:S05]  /*d580*/  BRA `(.L_x_8840) ;  /* 0x000001a000007947 */ /* 0x000fea0003800000 */
.L_x_8842:
        /* <DEDUP_REMOVED lines=15> */
.L_x_8841:
        /* <DEDUP_REMOVED lines=8> */
.L_x_8839:
[----:B------:R-:W-:Y:S01]  /*d700*/  PLOP3.LUT P0, PT, PT, PT, PT, 0x80, 0x0 ;  /* 0x000000000000781c */ /* 0x000fe20003f0f070 */
[----:B------:R-:W-:Y:S02]  /*d710*/  FMUL.FTZ R33, R33, 16777216 ;  /* 0x4b80000021217820 */ /* 0x000fe40000410000 */
[----:B------:R-:W-:-:S05]  /*d720*/  FMUL.FTZ R26, R26, 16777216 ;  /* 0x4b8000001a1a7820 */ /* 0x000fca0000410000 */
.L_x_8840:
[----:B------:R-:W-:Y:S05]  /*d730*/  BSYNC B0 ;  /* 0x0000000000007941 */ /* 0x000fea0003800000 */
.L_x_8838:
        /* <DEDUP_REMOVED lines=33> */
.L_x_8851:
        /* <DEDUP_REMOVED lines=28> */
.L_x_8850:
        /* <DEDUP_REMOVED lines=20> */
.L_x_8855:
[----:B------:R-:W-:Y:S05]  /*dc50*/  BSYNC B4 ;  /* 0x0000000000047941 */ /* 0x000fea0003800000 */
.L_x_8854:
        /* <DEDUP_REMOVED lines=18> */
.L_x_8857:
[----:B------:R-:W-:Y:S02]  /*dd80*/  ISETP.GE.AND P0, PT, R26, RZ, PT ;  /* 0x000000ff1a00720c */ /* 0x000fe40003f06270 */
[----:B------:R-:W-:-:S11]  /*dd90*/  MOV R3, 0x3fd774eb ;  /* 0x3fd774eb00037802 */ /* 0x000fd60000000f00 */
[----:B------:R-:W-:-:S04]  /*dda0*/  @P0 FFMA.FTZ R2, R3, 0.93318945169448852539, -R2 ;  /* 0x3f6ee58103020823 */ /* 0x000fc80000010802 */
[----:B------:R-:W-:Y:S02]  /*ddb0*/  @!P0 FFMA.FTZ R2, R3, 0.93318945169448852539, R2 ;  /* 0x3f6ee58103028823 */ /* 0x000fe40000010002 */
.L_x_8858:
[----:B------:R-:W-:Y:S05]  /*ddc0*/  BSYNC B0 ;  /* 0x0000000000007941 */ /* 0x000fea0003800000 */
.L_x_8856:
        /* <DEDUP_REMOVED lines=11> */
.L_x_8853:
        /* <DEDUP_REMOVED lines=17> */
.L_x_8860:
[----:B------:R-:W-:Y:S05]  /*df90*/  BSYNC B4 ;  /* 0x0000000000047941 */ /* 0x000fea0003800000 */
.L_x_8859:
        /* <DEDUP_REMOVED lines=18> */
.L_x_8862:
[----:B------:R-:W-:Y:S02]  /*e0c0*/  ISETP.GE.AND P0, PT, R26, RZ, PT ;  /* 0x000000ff1a00720c */ /* 0x000fe40003f06270 */
[----:B------:R-:W-:-:S11]  /*e0d0*/  MOV R3, 0x3fd774eb ;  /* 0x3fd774eb00037802 */ /* 0x000fd60000000f00 */
[----:B------:R-:W-:-:S04]  /*e0e0*/  @P0 FFMA.FTZ R2, R3, 0.93318945169448852539, -R2 ;  /* 0x3f6ee58103020823 */ /* 0x000fc80000010802 */
[----:B------:R-:W-:Y:S02]  /*e0f0*/  @!P0 FFMA.FTZ R2, R3, 0.93318945169448852539, R2 ;  /* 0x3f6ee58103028823 */ /* 0x000fe40000010002 */
.L_x_8863:
[----:B------:R-:W-:Y:S05]  /*e100*/  BSYNC B0 ;  /* 0x0000000000007941 */ /* 0x000fea0003800000 */
.L_x_8861:
        /* <DEDUP_REMOVED lines=10> */
.L_x_8852:
[----:B------:R-:W-:Y:S05]  /*e1b0*/  BSYNC B3 ;  /* 0x0000000000037941 */ /* 0x000fea0003800000 */
.L_x_8849:
[----:B------:R-:W-:-:S13]  /*e1c0*/  ISETP.NE.AND P0, PT, R20, RZ, PT ;  /* 0x000000ff1400720c */ /* 0x000fda0003f05270 */
[----:B-1----:R-:W-:Y:S01]  /*e1d0*/  @!P0 FADD.FTZ R27, -R27, -RZ ;  /* 0x800000ff1b1b8221 */ /* 0x002fe20000010100 */
[----:B------:R-:W-:Y:S05]  /*e1e0*/  BRA `(.L_x_8864) ;  /* 0x00000db000007947 */ /* 0x000fea0003800000 */
.L_x_8827:
[----:B------:R-:W-:Y:S02]  /*e1f0*/  FADD.FTZ R22, -R22, 6.1232342629258392722e-17 ;  /* 0x248d313216167421 */ /* 0x000fe40000010100 */
[----:B0-----:R-:W-:Y:S02]  /*e200*/  FADD.FTZ R27, -R23, -RZ ;  /* 0x800000ff171b7221 */ /* 0x001fe40000010100 */
[----:B------:R-:W-:Y:S01]  /*e210*/  FADD.FTZ R26, R22, 1.5707963705062866211 ;  /* 0x3fc90fdb161a7421 */ /* 0x000fe20000010000 */
[----:B------:R-:W-:Y:S05]  /*e220*/  BRA `(.L_x_8864) ;  /* 0x00000d7000007947 */ /* 0x000fea0003800000 */
.L_x_8826:
[----:B0-----:R-:W-:Y:S01]  /*e230*/  FADD.FTZ R27, -R23, -RZ ;  /* 0x800000ff171b7221 */ /* 0x001fe20000010100 */
[----:B------:R-:W-:Y:S01]  /*e240*/  MOV R26, RZ ;  /* 0x000000ff001a7202 */ /* 0x000fe20000000f00 */
[----:B------:R-:W-:Y:S05]  /*e250*/  BRA `(.L_x_8864) ;  /* 0x00000d4000007947 */ /* 0x000fea0003800000 */
.L_x_8825:
        /* <DEDUP_REMOVED lines=24> */
.L_x_8869:
[----:B------:R-:W-:Y:S05]  /*e3e0*/  BSYNC B4 ;  /* 0x0000000000047941 */ /* 0x000fea0003800000 */
.L_x_8868:
        /* <DEDUP_REMOVED lines=18> */
.L_x_8871:
[----:B------:R-:W-:Y:S02]  /*e510*/  ISETP.GE.AND P0, PT, R22, RZ, PT ;  /* 0x000000ff1600720c */ /* 0x000fe40003f06270 */
[----:B------:R-:W-:-:S11]  /*e520*/  MOV R3, 0x3fd774eb ;  /* 0x3fd774eb00037802 */ /* 0x000fd60000000f00 */
[----:B------:R-:W-:-:S04]  /*e530*/  @P0 FFMA.FTZ R2, R3, 0.93318945169448852539, -R2 ;  /* 0x3f6ee58103020823 */ /* 0x000fc80000010802 */
[----:B------:R-:W-:Y:S02]  /*e540*/  @!P0 FFMA.FTZ R2, R3, 0.93318945169448852539, R2 ;  /* 0x3f6ee58103028823 */ /* 0x000fe40000010002 */
.L_x_8872:
[----:B------:R-:W-:Y:S05]  /*e550*/  BSYNC B0 ;  /* 0x0000000000007941 */ /* 0x000fea0003800000 */
.L_x_8870:
        /* <DEDUP_REMOVED lines=13> */
.L_x_8867:
        /* <DEDUP_REMOVED lines=12> */
.L_x_8875:
[----:B------:R-:W-:Y:S05]  /*e6f0*/  BSYNC B4 ;  /* 0x0000000000047941 */ /* 0x000fea0003800000 */
.L_x_8874:
        /* <DEDUP_REMOVED lines=18> */
.L_x_8877:
[----:B------:R-:W-:Y:S02]  /*e820*/  ISETP.GE.AND P0, PT, R22, RZ, PT ;  /* 0x000000ff1600720c */ /* 0x000fe40003f06270 */
[----:B------:R-:W-:-:S11]  /*e830*/  MOV R3, 0x3fd774eb ;  /* 0x3fd774eb00037802 */ /* 0x000fd60000000f00 */
[----:B------:R-:W-:-:S04]  /*e840*/  @P0 FFMA.FTZ R2, R3, 0.93318945169448852539, -R2 ;  /* 0x3f6ee58103020823 */ /* 0x000fc80000010802 */
[----:B------:R-:W-:Y:S02]  /*e850*/  @!P0 FFMA.FTZ R2, R3, 0.93318945169448852539, R2 ;  /* 0x3f6ee58103028823 */ /* 0x000fe40000010002 */
.L_x_8878:
[----:B------:R-:W-:Y:S05]  /*e860*/  BSYNC B0 ;  /* 0x0000000000007941 */ /* 0x000fea0003800000 */
.L_x_8876:
        /* <DEDUP_REMOVED lines=27> */
.L_x_8866:
        /* <DEDUP_REMOVED lines=32> */
[----:B---3--:R-:W-:Y:S05]  /*ec20*/  CALL.REL.NOINC `($__internal_11_$__cuda_sm3x_div_rn_ftz_f32_slowpath) ;  /* 0x00019cb000007944 */ /* 0x008fea0003c00000 */
.L_x_8880:
[----:B------:R-:W-:Y:S05]  /*ec30*/  BSYNC B4 ;  /* 0x0000000000047941 */ /* 0x000fea0003800000 */
.L_x_8879:
        /* <DEDUP_REMOVED lines=18> */
.L_x_8882:
[----:B------:R-:W-:Y:S02]  /*ed60*/  ISETP.GE.AND P0, PT, R22, RZ, PT ;  /* 0x000000ff1600720c */ /* 0x000fe40003f06270 */
[----:B------:R-:W-:-:S11]  /*ed70*/  MOV R3, 0x3fd774eb ;  /* 0x3fd774eb00037802 */ /* 0x000fd60000000f00 */
[----:B------:R-:W-:-:S04]  /*ed80*/  @P0 FFMA.FTZ R2, R3, 0.93318945169448852539, -R2 ;  /* 0x3f6ee58103020823 */ /* 0x000fc80000010802 */
[----:B------:R-:W-:Y:S02]  /*ed90*/  @!P0 FFMA.FTZ R2, R3, 0.93318945169448852539, R2 ;  /* 0x3f6ee58103028823 */ /* 0x000fe40000010002 */
.L_x_8883:
[----:B------:R-:W-:Y:S05]  /*eda0*/  BSYNC B0 ;  /* 0x0000000000007941 */ /* 0x000fea0003800000 */
.L_x_8881:
        /* <DEDUP_REMOVED lines=10> */
.L_x_8873:
[----:B------:R-:W-:Y:S05]  /*ee50*/  BSYNC B3 ;  /* 0x0000000000037941 */ /* 0x000fea0003800000 */
.L_x_8865:
[----:B------:R-:W-:Y:S01]  /*ee60*/  ISETP.NE.AND P0, PT, R20, RZ, PT ;  /* 0x000000ff1400720c */ /* 0x000fe20003f05270 */
[----:B------:R-:W-:Y:S02]  /*ee70*/  FADD.FTZ R27, R32, 0.69314718246459960938 ;  /* 0x3f317218201b7421 */ /* 0x000fe40000010000 */
[----:B------:R-:W-:-:S10]  /*ee80*/  FADD.FTZ R26, |R2|, -RZ ;  /* 0x800000ff021a7221 */ /* 0x000fd40000010200 */
[----:B------:R-:W-:Y:S01]  /*ee90*/  @!P0 FADD.FTZ R27, -R27, -RZ ;  /* 0x800000ff1b1b8221 */ /* 0x000fe20000010100 */
[----:B------:R-:W-:Y:S05]  /*eea0*/  BRA `(.L_x_8864) ;  /* 0x000000f000007947 */ /* 0x000fea0003800000 */
.L_x_8824:
        /* <DEDUP_REMOVED lines=15> */
.L_x_8864:
[----:B------:R-:W-:Y:S05]  /*efa0*/  BSYNC B2 ;  /* 0x0000000000027941 */ /* 0x000fea0003800000 */
.L_x_8823:
        /* <DEDUP_REMOVED lines=108> */
.L_x_8892:
        /* <DEDUP_REMOVED lines=10> */
.L_x_8894:
[----:B------:R-:W-:-:S04]  /*f710*/  FADD.FTZ R2, -R3, R6 ;  /* 0x0000000603027221 */ /* 0x000fc80000010100 */
[----:B------:R-:W-:Y:S02]  /*f720*/  FMUL.FTZ R2, R2, 0.5 ;  /* 0x3f00000002027820 */ /* 0x000fe40000410000 */
.L_x_8895:
[----:B------:R-:W-:Y:S05]  /*f730*/  BSYNC B1 ;  /* 0x0000000000017941 */ /* 0x000fea0003800000 */
.L_x_8893:
        /* <DEDUP_REMOVED lines=11> */
.L_x_8897:
[----:B------:R-:W-:-:S04]  /*f7f0*/  FADD.FTZ R7, R5, -R22 ;  /* 0x8000001605077221 */ /* 0x000fc80000010000 */
[----:B------:R-:W-:Y:S02]  /*f800*/  FMUL.FTZ R7, R7, 0.5 ;  /* 0x3f00000007077820 */ /* 0x000fe40000410000 */
.L_x_8898:
[----:B------:R-:W-:Y:S05]  /*f810*/  BSYNC B1 ;  /* 0x0000000000017941 */ /* 0x000fea0003800000 */
.L_x_8896:
        /* <DEDUP_REMOVED lines=35> */
.L_x_8891:
[----:B------:R0:W1:Y:S02]  /*fa50*/  MUFU.SQRT R22, R23 ;  /* 0x0000001700167308 */ /* 0x0000640000002000 */
.L_x_8890:
[----:B------:R-:W-:Y:S05]  /*fa60*/  BSYNC B0 ;  /* 0x0000000000007941 */ /* 0x000fea0003800000 */
.L_x_8889:
        /* <DEDUP_REMOVED lines=24> */
.L_x_8905:
[----:B------:R-:W-:-:S04]  /*fbf0*/  FADD.FTZ R3, -R3, R6 ;  /* 0x0000000603037221 */ /* 0x000fc80000010100 */
[----:B------:R-:W-:Y:S02]  /*fc00*/  FMUL.FTZ R3, R3, 0.5 ;  /* 0x3f00000003037820 */ /* 0x000fe40000410000 */
.L_x_8906:
[----:B------:R-:W-:Y:S05]  /*fc10*/  BSYNC B1 ;  /* 0x0000000000017941 */ /* 0x000fea0003800000 */
.L_x_8904:
        /* <DEDUP_REMOVED lines=10> */
.L_x_8908:
[----:B------:R-:W-:-:S04]  /*fcc0*/  FADD.FTZ R4, -R4, R5 ;  /* 0x0000000504047221 */ /* 0x000fc80000010100 */
[----:B------:R-:W-:Y:S02]  /*fcd0*/  FMUL.FTZ R4, R4, 0.5 ;  /* 0x3f00000004047820 */ /* 0x000fe40000410000 */
.L_x_8909:
[----:B------:R-:W-:Y:S05]  /*fce0*/  BSYNC B1 ;  /* 0x0000000000017941 */ /* 0x000fea0003800000 */
.L_x_8907:
[----:B------:R-:W-:Y:S01]  /*fcf0*/  FADD.FTZ R4, R4, R3 ;  /* 0x0000000304047221 */ /* 0x000fe20000010000 */
[----:B------:R-:W-:Y:S01]  /*fd00*/  PLOP3.LUT P0, PT, PT, PT, PT, 0x80, 0x0 ;  /* 0x000000000000781c */ /* 0x000fe20003f0f070 */
[----:B------:R-:W-:-:S04]  /*fd10*/  FADD.FTZ R33, R20, R33 ;  /* 0x0000002114217221 */ /* 0x000fc80000010000 */
[----:B------:R-:W-:-:S06]  /*fd20*/  FMUL.FTZ R33, R33, R4 ;  /* 0x0000000421217220 */ /* 0x000fcc0000410000 */
[----:B------:R-:W2:Y:S01]  /*fd30*/  MUFU.SQRT R33, R33 ;  /* 0x0000002100217308 */ /* 0x000ea20000002000 */
[----:B------:R-:W-:Y:S05]  /*fd40*/  BRA `(.L_x_8901) ;  /* 0x000001a000007947 */ /* 0x000fea0003800000 */
.L_x_8903:
        /* <DEDUP_REMOVED lines=15> */
.L_x_8902:
        /* <DEDUP_REMOVED lines=8> */
.L_x_8900:
[----:B------:R-:W-:Y:S01]  /*fec0*/  PLOP3.LUT P0, PT, PT, PT, PT, 0x80, 0x0 ;  /* 0x000000000000781c */ /* 0x000fe20003f0f070 */
[----:B------:R-:W-:Y:S02]  /*fed0*/  FMUL.FTZ R33, R33, 16777216 ;  /* 0x4b80000021217820 */ /* 0x000fe40000410000 */
[----:B------:R-:W-:-:S05]  /*fee0*/  FMUL.FTZ R20, R20, 16777216 ;  /* 0x4b80000014147820 */ /* 0x000fca0000410000 */
.L_x_8901:
[----:B------:R-:W-:Y:S05]  /*fef0*/  BSYNC B0 ;  /* 0x0000000000007941 */ /* 0x000fea0003800000 */
.L_x_8899:
        /* <DEDUP_REMOVED lines=33> */
.L_x_8912:
        /* <DEDUP_REMOVED lines=28> */
.L_x_8911:
        /* <DEDUP_REMOVED lines=20> */
.L_x_8916:
[----:B------:R-:W-:Y:S05]  /*10410*/  BSYNC B4 ;  /* 0x0000000000047941 */ /* 0x000fea0003800000 */
.L_x_8915:
        /* <DEDUP_REMOVED lines=18> */
.L_x_8918:
[----:B------:R-:W-:Y:S02]  /*10540*/  ISETP.GE.AND P0, PT, R20, RZ, PT ;  /* 0x000000ff1400720c */ /* 0x000fe40003f06270 */
[----:B------:R-:W-:-:S11]  /*10550*/  MOV R3, 0x3fd774eb ;  /* 0x3fd774eb00037802 */ /* 0x000fd60000000f00 */
[----:B------:R-:W-:-:S04]  /*10560*/  @P0 FFMA.FTZ R2, R3, 0.93318945169448852539, -R2 ;  /* 0x3f6ee58103020823 */ /* 0x000fc80000010802 */
[----:B------:R-:W-:Y:S02]  /*10570*/  @!P0 FFMA.FTZ R2, R3, 0.93318945169448852539, R2 ;  /* 0x3f6ee58103028823 */ /* 0x000fe40000010002 */
.L_x_8919:
[----:B------:R-:W-:Y:S05]  /*10580*/  BSYNC B0 ;  /* 0x0000000000007941 */ /* 0x000fea0003800000 */
.L_x_8917:
        /* <DEDUP_REMOVED lines=11> */
.L_x_8914:
        /* <DEDUP_REMOVED lines=17> */
.L_x_8921:
[----:B------:R-:W-:Y:S05]  /*10750*/  BSYNC B4 ;  /* 0x0000000000047941 */ /* 0x000fea0003800000 */
.L_x_8920:
        /* <DEDUP_REMOVED lines=18> */
.L_x_8923:
[----:B------:R-:W-:Y:S02]  /*10880*/  ISETP.GE.AND P0, PT, R20, RZ, PT ;  /* 0x000000ff1400720c */ /* 0x000fe40003f06270 */
[----:B------:R-:W-:-:S11]  /*10890*/  MOV R3, 0x3fd774eb ;  /* 0x3fd774eb00037802 */ /* 0x000fd60000000f00 */
[----:B------:R-:W-:-:S04]  /*108a0*/  @P0 FFMA.FTZ R2, R3, 0.93318945169448852539, -R2 ;  /* 0x3f6ee58103020823 */ /* 0x000fc80000010802 */
[----:B------:R-:W-:Y:S02]  /*108b0*/  @!P0 FFMA.FTZ R2, R3, 0.93318945169448852539, R2 ;  /* 0x3f6ee58103028823 */ /* 0x000fe40000010002 */
.L_x_8924:
[----:B------:R-:W-:Y:S05]  /*108c0*/  BSYNC B0 ;  /* 0x0000000000007941 */ /* 0x000fea0003800000 */
.L_x_8922:
        /* <DEDUP_REMOVED lines=10> */
.L_x_8913:
[----:B------:R-:W-:Y:S05]  /*10970*/  BSYNC B3 ;  /* 0x0000000000037941 */ /* 0x000fea0003800000 */
.L_x_8910:
[----:B------:R-:W-:-:S13]  /*10980*/  ISETP.NE.AND P0, PT, R21, RZ, PT ;  /* 0x000000ff1500720c */ /* 0x000fda0003f05270 */
[----:B-1----:R-:W-:-:S05]  /*10990*/  @!P0 FADD.FTZ R22, -R22, -RZ ;  /* 0x800000ff16168221 */ /* 0x002fca0000010100 */
[----:B------:R-:W-:Y:S01]  /*109a0*/  MOV R21, R22 ;  /* 0x0000001600157202 */ /* 0x000fe20000000f00 */
[----:B------:R-:W-:Y:S05]  /*109b0*/  BRA `(.L_x_8925) ;  /* 0x00000db000007947 */ /* 0x000fea0003800000 */
.L_x_8888:
[----:B------:R-:W-:Y:S02]  /*109c0*/  FADD.FTZ R16, -R16, 6.1232342629258392722e-17 ;  /* 0x248d313210107421 */ /* 0x000fe40000010100 */
[----:B------:R-:W-:Y:S02]  /*109d0*/  FADD.FTZ R21, -R17, -RZ ;  /* 0x800000ff11157221 */ /* 0x000fe40000010100 */
[----:B------:R-:W-:Y:S01]  /*109e0*/  FADD.FTZ R20, R16, 1.5707963705062866211 ;  /* 0x3fc90fdb10147421 */ /* 0x000fe20000010000 */
[----:B------:R-:W-:Y:S05]  /*109f0*/  BRA `(.L_x_8925) ;  /* 0x00000d7000007947 */ /* 0x000fea0003800000 */
.L_x_8887:
[----:B------:R-:W-:Y:S01]  /*10a00*/  HFMA2.MMA R20, -RZ, RZ, 0, 0 ;  /* 0x00000000ff147435 */ /* 0x000fe200000001ff */
[----:B------:R-:W-:Y:S01]  /*10a10*/  FADD.FTZ R21, -R17, -RZ ;  /* 0x800000ff11157221 */ /* 0x000fe20000010100 */
[----:B------:R-:W-:Y:S05]  /*10a20*/  BRA `(.L_x_8925) ;  /* 0x00000d4000007947 */ /* 0x000fea0003800000 */
.L_x_8886:
        /* <DEDUP_REMOVED lines=24> */
.L_x_8930:
[----:B------:R-:W-:Y:S05]  /*10bb0*/  BSYNC B4 ;  /* 0x0000000000047941 */ /* 0x000fea0003800000 */
.L_x_8929:
        /* <DEDUP_REMOVED lines=18> */
.L_x_8932:
[----:B------:R-:W-:Y:S02]  /*10ce0*/  ISETP.GE.AND P0, PT, R16, RZ, PT ;  /* 0x000000ff1000720c */ /* 0x000fe40003f06270 */
[----:B------:R-:W-:-:S11]  /*10cf0*/  MOV R3, 0x3fd774eb ;  /* 0x3fd774eb00037802 */ /* 0x000fd60000000f00 */
[----:B------:R-:W-:-:S04]  /*10d00*/  @P0 FFMA.FTZ R2, R3, 0.93318945169448852539, -R2 ;  /* 0x3f6ee58103020823 */ /* 0x000fc80000010802 */
[----:B------:R-:W-:Y:S02]  /*10d10*/  @!P0 FFMA.FTZ R2, R3, 0.93318945169448852539, R2 ;  /* 0x3f6ee58103028823 */ /* 0x000fe40000010002 */
.L_x_8933:
[----:B------:R-:W-:Y:S05]  /*10d20*/  BSYNC B0 ;  /* 0x0000000000007941 */ /* 0x000fea0003800000 */
.L_x_8931:
        /* <DEDUP_REMOVED lines=13> */
.L_x_8928:
        /* <DEDUP_REMOVED lines=12> */
.L_x_8936:
[----:B------:R-:W-:Y:S05]  /*10ec0*/  BSYNC B4 ;  /* 0x0000000000047941 */ /* 0x000fea0003800000 */
.L_x_8935:
        /* <DEDUP_REMOVED lines=18> */
.L_x_8938:
[----:B------:R-:W-:Y:S02]  /*10ff0*/  ISETP.GE.AND P0, PT, R16, RZ, PT ;  /* 0x000000ff1000720c */ /* 0x000fe40003f06270 */
[----:B------:R-:W-:-:S11]  /*11000*/  MOV R3, 0x3fd774eb ;  /* 0x3fd774eb00037802 */ /* 0x000fd60000000f00 */
[----:B------:R-:W-:-:S04]  /*11010*/  @P0 FFMA.FTZ R2, R3, 0.93318945169448852539, -R2 ;  /* 0x3f6ee58103020823 */ /* 0x000fc80000010802 */
[----:B------:R-:W-:Y:S02]  /*11020*/  @!P0 FFMA.FTZ R2, R3, 0.93318945169448852539, R2 ;  /* 0x3f6ee58103028823 */ /* 0x000fe40000010002 */
.L_x_8939:
[----:B------:R-:W-:Y:S05]  /*11030*/  BSYNC B0 ;  /* 0x0000000000007941 */ /* 0x000fea0003800000 */
.L_x_8937:
        /* <DEDUP_REMOVED lines=27> */
.L_x_8927:
        /* <DEDUP_REMOVED lines=33> */
.L_x_8941:
[----:B------:R-:W-:Y:S05]  /*11400*/  BSYNC B4 ;  /* 0x0000000000047941 */ /* 0x000fea0003800000 */
.L_x_8940:
        /* <DEDUP_REMOVED lines=18> */
.L_x_8943:
[----:B------:R-:W-:Y:S02]  /*11530*/  ISETP.GE.AND P0, PT, R16, RZ, PT ;  /* 0x000000ff1000720c */ /* 0x000fe40003f06270 */
[----:B------:R-:W-:-:S11]  /*11540*/  MOV R3, 0x3fd774eb ;  /* 0x3fd774eb00037802 */ /* 0x000fd60000000f00 */
[----:B------:R-:W-:-:S04]  /*11550*/  @P0 FFMA.FTZ R2, R3, 0.93318945169448852539, -R2 ;  /* 0x3f6ee58103020823 */ /* 0x000fc80000010802 */
[----:B------:R-:W-:Y:S02]  /*11560*/  @!P0 FFMA.FTZ R2, R3, 0.93318945169448852539, R2 ;  /* 0x3f6ee58103028823 */ /* 0x000fe40000010002 */
.L_x_8944:
[----:B------:R-:W-:Y:S05]  /*11570*/  BSYNC B0 ;  /* 0x0000000000007941 */ /* 0x000fea0003800000 */
.L_x_8942:
        /* <DEDUP_REMOVED lines=10> */
.L_x_8934:
[----:B------:R-:W-:Y:S05]  /*11620*/  BSYNC B3 ;  /* 0x0000000000037941 */ /* 0x000fea0003800000 */
.L_x_8926:
[----:B------:R-:W-:Y:S01]  /*11630*/  ISETP.NE.AND P0, PT, R21, RZ, PT ;  /* 0x000000ff1500720c */ /* 0x000fe20003f05270 */
[----:B------:R-:W-:Y:S02]  /*11640*/  FADD.FTZ R21, R23, 0.69314718246459960938 ;  /* 0x3f31721817157421 */ /* 0x000fe40000010000 */
[----:B------:R-:W-:-:S10]  /*11650*/  FADD.FTZ R20, |R2|, -RZ ;  /* 0x800000ff02147221 */ /* 0x000fd40000010200 */
[----:B------:R-:W-:Y:S01]  /*11660*/  @!P0 FADD.FTZ R21, -R21, -RZ ;  /* 0x800000ff15158221 */ /* 0x000fe20000010100 */
[----:B------:R-:W-:Y:S05]  /*11670*/  BRA `(.L_x_8925) ;  /* 0x000000f000007947 */ /* 0x000fea0003800000 */
.L_x_8885:
        /* <DEDUP_REMOVED lines=15> */
.L_x_8925:
[----:B------:R-:W-:Y:S05]  /*11770*/  BSYNC B2 ;  /* 0x0000000000027941 */ /* 0x000fea0003800000 */
.L_x_8884:
        /* <DEDUP_REMOVED lines=108> */
.L_x_8953:
        /* <DEDUP_REMOVED lines=10> */
.L_x_8955:
[----:B------:R-:W-:-:S04]  /*11ee0*/  FADD.FTZ R2, -R3, R6 ;  /* 0x0000000603027221 */ /* 0x000fc80000010100 */
[----:B------:R-:W-:Y:S02]  /*11ef0*/  FMUL.FTZ R2, R2, 0.5 ;  /* 0x3f00000002027820 */ /* 0x000fe40000410000 */
.L_x_8956:
[----:B------:R-:W-:Y:S05]  /*11f00*/  BSYNC B1 ;  /* 0x0000000000017941 */ /* 0x000fea0003800000 */
.L_x_8954:
        /* <DEDUP_REMOVED lines=11> */
.L_x_8958:
[----:B------:R-:W-:-:S04]  /*11fc0*/  FADD.FTZ R7, R5, -R28 ;  /* 0x8000001c05077221 */ /* 0x000fc80000010000 */
[----:B------:R-:W-:Y:S02]  /*11fd0*/  FMUL.FTZ R7, R7, 0.5 ;  /* 0x3f00000007077820 */ /* 0x000fe40000410000 */
.L_x_8959:
[----:B------:R-:W-:Y:S05]  /*11fe0*/  BSYNC B1 ;  /* 0x0000000000017941 */ /* 0x000fea0003800000 */
.L_x_8957:
        /* <DEDUP_REMOVED lines=35> */
.L_x_8952:
[----:B------:R0:W1:Y:S02]  /*12220*/  MUFU.SQRT R23, R17 ;  /* 0x0000001100177308 */ /* 0x0000640000002000 */
.L_x_8951:
[----:B------:R-:W-:Y:S05]  /*12230*/  BSYNC B0 ;  /* 0x0000000000007941 */ /* 0x000fea0003800000 */
.L_x_8950:
        /* <DEDUP_REMOVED lines=24> */
.L_x_8966:
[----:B------:R-:W-:-:S04]  /*123c0*/  FADD.FTZ R3, -R3, R6 ;  /* 0x0000000603037221 */ /* 0x000fc80000010100 */
[----:B------:R-:W-:Y:S02]  /*123d0*/  FMUL.FTZ R3, R3, 0.5 ;  /* 0x3f00000003037820 */ /* 0x000fe40000410000 */
.L_x_8967:
[----:B------:R-:W-:Y:S05]  /*123e0*/  BSYNC B1 ;  /* 0x0000000000017941 */ /* 0x000fea0003800000 */
.L_x_8965:
        /* <DEDUP_REMOVED lines=10> */
.L_x_8969:
[----:B------:R-:W-:-:S04]  /*12490*/  FADD.FTZ R4, -R4, R5 ;  /* 0x0000000504047221 */ /* 0x000fc80000010100 */
[----:B------:R-:W-:Y:S02]  /*124a0*/  FMUL.FTZ R4, R4, 0.5 ;  /* 0x3f00000004047820 */ /* 0x000fe40000410000 */
.L_x_8970:
[----:B------:R-:W-:Y:S05]  /*124b0*/  BSYNC B1 ;  /* 0x0000000000017941 */ /* 0x000fea0003800000 */
.L_x_8968:
[----:B------:R-:W-:Y:S01]  /*124c0*/  FADD.FTZ R4, R4, R3 ;  /* 0x0000000304047221 */ /* 0x000fe20000010000 */
[----:B------:R-:W-:Y:S01]  /*124d0*/  PLOP3.LUT P0, PT, PT, PT, PT, 0x80, 0x0 ;  /* 0x000000000000781c */ /* 0x000fe20003f0f070 */
[----:B------:R-:W-:-:S04]  /*124e0*/  FADD.FTZ R33, R22, R33 ;  /* 0x0000002116217221 */ /* 0x000fc80000010000 */
[----:B------:R-:W-:-:S06]  /*124f0*/  FMUL.FTZ R33, R33, R4 ;  /* 0x0000000421217220 */ /* 0x000fcc0000410000 */
[----:B------:R-:W2:Y:S01]  /*12500*/  MUFU.SQRT R33, R33 ;  /* 0x0000002100217308 */ /* 0x000ea20000002000 */
[----:B------:R-:W-:Y:S05]  /*12510*/  BRA `(.L_x_8962) ;  /* 0x000001a000007947 */ /* 0x000fea0003800000 */
.L_x_8964:
        /* <DEDUP_REMOVED lines=15> */
.L_x_8963:
        /* <DEDUP_REMOVED lines=8> */
.L_x_8961:
[----:B------:R-:W-:Y:S01]  /*12690*/  PLOP3.LUT P0, PT, PT, PT, PT, 0x80, 0x0 ;  /* 0x000000000000781c */ /* 0x000fe20003f0f070 */
[----:B------:R-:W-:Y:S02]  /*126a0*/  FMUL.FTZ R33, R33, 16777216 ;  /* 0x4b80000021217820 */ /* 0x000fe40000410000 */
[----:B------:R-:W-:-:S05]  /*126b0*/  FMUL.FTZ R22, R22, 16777216 ;  /* 0x4b80000016167820 */ /* 0x000fca0000410000 */
.L_x_8962:
[----:B------:R-:W-:Y:S05]  /*126c0*/  BSYNC B0 ;  /* 0x0000000000007941 */ /* 0x000fea0003800000 */
.L_x_8960:
        /* <DEDUP_REMOVED lines=33> */
.L_x_8973:
        /* <DEDUP_REMOVED lines=28> */
.L_x_8972:
        /* <DEDUP_REMOVED lines=20> */
.L_x_8977:
[----:B------:R-:W-:Y:S05]  /*12be0*/  BSYNC B4 ;  /* 0x0000000000047941 */ /* 0x000fea0003800000 */
.L_x_8976:
        /* <DEDUP_REMOVED lines=18> */
.L_x_8979:
[----:B------:R-:W-:Y:S02]  /*12d10*/  ISETP.GE.AND P0, PT, R22, RZ, PT ;  /* 0x000000ff1600720c */ /* 0x000fe40003f06270 */
[----:B------:R-:W-:-:S11]  /*12d20*/  MOV R3, 0x3fd774eb ;  /* 0x3fd774eb00037802 */ /* 0x000fd60000000f00 */
[----:B------:R-:W-:-:S04]  /*12d30*/  @P0 FFMA.FTZ R2, R3, 0.93318945169448852539, -R2 ;  /* 0x3f6ee58103020823 */ /* 0x000fc80000010802 */
[----:B------:R-:W-:Y:S02]  /*12d40*/  @!P0 FFMA.FTZ R2, R3, 0.93318945169448852539, R2 ;  /* 0x3f6ee58103028823 */ /* 0x000fe40000010002 */
.L_x_8980:
[----:B------:R-:W-:Y:S05]  /*12d50*/  BSYNC B0 ;  /* 0x0000000000007941 */ /* 0x000fea0003800000 */
.L_x_8978:
        /* <DEDUP_REMOVED lines=11> */
.L_x_8975:
        /* <DEDUP_REMOVED lines=17> */
.L_x_8982:
[----:B------:R-:W-:Y:S05]  /*12f20*/  BSYNC B4 ;  /* 0x0000000000047941 */ /* 0x000fea0003800000 */
.L_x_8981:
        /* <DEDUP_REMOVED lines=18> */
.L_x_8984:
[----:B------:R-:W-:Y:S02]  /*13050*/  ISETP.GE.AND P0, PT, R22, RZ, PT ;  /* 0x000000ff1600720c */ /* 0x000fe40003f06270 */
[----:B------:R-:W-:-:S11]  /*13060*/  MOV R3, 0x3fd774eb ;  /* 0x3fd774eb00037802 */ /* 0x000fd60000000f00 */
[----:B------:R-:W-:-:S04]  /*13070*/  @P0 FFMA.FTZ R2, R3, 0.93318945169448852539, -R2 ;  /* 0x3f6ee58103020823 */ /* 0x000fc80000010802 */
[----:B------:R-:W-:Y:S02]  /*13080*/  @!P0 FFMA.FTZ R2, R3, 0.93318945169448852539, R2 ;  /* 0x3f6ee58103028823 */ /* 0x000fe40000010002 */
.L_x_8985:
[----:B------:R-:W-:Y:S05]  /*13090*/  BSYNC B0 ;  /* 0x0000000000007941 */ /* 0x000fea0003800000 */
.L_x_8983:
        /* <DEDUP_REMOVED lines=10> */
.L_x_8974:
[----:B------:R-:W-:Y:S05]  /*13140*/  BSYNC B3 ;  /* 0x0000000000037941 */ /* 0x000fea0003800000 */
.L_x_8971:
[----:B------:R-:W-:-:S13]  /*13150*/  ISETP.NE.AND P0, PT, R16, RZ, PT ;  /* 0x000000ff1000720c */ /* 0x000fda0003f05270 */
[----:B-1----:R-:W-:Y:S01]  /*13160*/  @!P0 FADD.FTZ R23, -R23, -RZ ;  /* 0x800000ff17178221 */ /* 0x002fe20000010100 */
[----:B------:R-:W-:Y:S05]  /*13170*/  BRA `(.L_x_8986) ;  /* 0x00000db000007947 */ /* 0x000fea0003800000 */
.L_x_8949:
[----:B------:R-:W-:Y:S02]  /*13180*/  FADD.FTZ R18, -R18, 6.1232342629258392722e-17 ;  /* 0x248d313212127421 */ /* 0x000fe40000010100 */
[----:B0-----:R-:W-:Y:S02]  /*13190*/  FADD.FTZ R23, -R19, -RZ ;  /* 0x800000ff13177221 */ /* 0x001fe40000010100 */
[----:B------:R-:W-:Y:S01]  /*131a0*/  FADD.FTZ R22, R18, 1.5707963705062866211 ;  /* 0x3fc90fdb12167421 */ /* 0x000fe20000010000 */
[----:B------:R-:W-:Y:S05]  /*131b0*/  BRA `(.L_x_8986) ;  /* 0x00000d7000007947 */ /* 0x000fea0003800000 */
.L_x_8948:
[----:B0-----:R-:W-:Y:S01]  /*131c0*/  FADD.FTZ R23, -R19, -RZ ;  /* 0x800000ff13177221 */ /* 0x001fe20000010100 */
[----:B------:R-:W-:Y:S01]  /*131d0*/  MOV R22, RZ ;  /* 0x000000ff00167202 */ /* 0x000fe20000000f00 */
[----:B------:R-:W-:Y:S05]  /*131e0*/  BRA `(.L_x_8986) ;  /* 0x00000d4000007947 */ /* 0x000fea0003800000 */
.L_x_8947:
        /* <DEDUP_REMOVED lines=24> */
.L_x_8991:
[----:B------:R-:W-:Y:S05]  /*13370*/  BSYNC B4 ;  /* 0x0000000000047941 */ /* 0x000fea0003800000 */
.L_x_8990:
        /* <DEDUP_REMOVED lines=18> */
.L_x_8993:
[----:B------:R-:W-:Y:S02]  /*134a0*/  ISETP.GE.AND P0, PT, R18, RZ, PT ;  /* 0x000000ff1200720c */ /* 0x000fe40003f06270 */
[----:B------:R-:W-:-:S11]  /*134b0*/  MOV R3, 0x3fd774eb ;  /* 0x3fd774eb00037802 */ /* 0x000fd60000000f00 */
[----:B------:R-:W-:-:S04]  /*134c0*/  @P0 FFMA.FTZ R2, R3, 0.93318945169448852539, -R2 ;  /* 0x3f6ee58103020823 */ /* 0x000fc80000010802 */
[----:B------:R-:W-:Y:S02]  /*134d0*/  @!P0 FFMA.FTZ R2, R3, 0.93318945169448852539, R2 ;  /* 0x3f6ee58103028823 */ /* 0x000fe40000010002 */
.L_x_8994:
[----:B------:R-:W-:Y:S05]  /*134e0*/  BSYNC B0 ;  /* 0x0000000000007941 */ /* 0x000fea0003800000 */
.L_x_8992:
        /* <DEDUP_REMOVED lines=13> */
.L_x_8989:
        /* <DEDUP_REMOVED lines=12> */
.L_x_8997:
[----:B------:R-:W-:Y:S05]  /*13680*/  BSYNC B4 ;  /* 0x0000000000047941 */ /* 0x000fea0003800000 */
.L_x_8996:
        /* <DEDUP_REMOVED lines=18> */
.L_x_8999:
[----:B------:R-:W-:Y:S02]  /*137b0*/  ISETP.GE.AND P0, PT, R18, RZ, PT ;  /* 0x000000ff1200720c */ /* 0x000fe40003f06270 */
[----:B------:R-:W-:-:S11]  /*137c0*/  MOV R3, 0x3fd774eb ;  /* 0x3fd774eb00037802 */ /* 0x000fd60000000f00 */
[----:B------:R-:W-:-:S04]  /*137d0*/  @P0 FFMA.FTZ R2, R3, 0.93318945169448852539, -R2 ;  /* 0x3f6ee58103020823 */ /* 0x000fc80000010802 */
[----:B------:R-:W-:Y:S02]  /*137e0*/  @!P0 FFMA.FTZ R2, R3, 0.93318945169448852539, R2 ;  /* 0x3f6ee58103028823 */ /* 0x000fe40000010002 */
.L_x_9000:
[----:B------:R-:W-:Y:S05]  /*137f0*/  BSYNC B0 ;  /* 0x0000000000007941 */ /* 0x000fea0003800000 */
.L_x_8998:
        /* <DEDUP_REMOVED lines=27> */
.L_x_8988:
        /* <DEDUP_REMOVED lines=33> */
.L_x_9002:
[----:B------:R-:W-:Y:S05]  /*13bc0*/  BSYNC B4 ;  /* 0x0000000000047941 */ /* 0x000fea0003800000 */
.L_x_9001:
        /* <DEDUP_REMOVED lines=18> */
.L_x_9004:
[----:B------:R-:W-:Y:S02]  /*13cf0*/  ISETP.GE.AND P0, PT, R18, RZ, PT ;  /* 0x000000ff1200720c */ /* 0x000fe40003f06270 */
[----:B------:R-:W-:-:S11]  /*13d00*/  MOV R3, 0x3fd774eb ;  /* 0x3fd774eb00037802 */ /* 0x000fd60000000f00 */
[----:B------:R-:W-:-:S04]  /*13d10*/  @P0 FFMA.FTZ R2, R3, 0.93318945169448852539, -R2 ;  /* 0x3f6ee58103020823 */ /* 0x000fc80000010802 */
[----:B------:R-:W-:Y:S02]  /*13d20*/  @!P0 FFMA.FTZ R2, R3, 0.93318945169448852539, R2 ;  /* 0x3f6ee58103028823 */ /* 0x000fe40000010002 */
.L_x_9005:
[----:B------:R-:W-:Y:S05]  /*13d30*/  BSYNC B0 ;  /* 0x0000000000007941 */ /* 0x000fea0003800000 */
.L_x_9003:
        /* <DEDUP_REMOVED lines=10> */
.L_x_8995:
[----:B------:R-:W-:Y:S05]  /*13de0*/  BSYNC B3 ;  /* 0x0000000000037941 */ /* 0x000fea0003800000 */
.L_x_8987:
[----:B------:R-:W-:Y:S01]  /*13df0*/  ISETP.NE.AND P0, PT, R16, RZ, PT ;  /* 0x000000ff1000720c */ /* 0x000fe20003f05270 */
[----:B------:R-:W-:Y:S02]  /*13e00*/  FADD.FTZ R23, R32, 0.69314718246459960938 ;  /* 0x3f31721820177421 */ /* 0x000fe40000010000 */
[----:B------:R-:W-:-:S10]  /*13e10*/  FADD.FTZ R22, |R2|, -RZ ;  /* 0x800000ff02167221 */ /* 0x000fd40000010200 */
[----:B------:R-:W-:Y:S01]  /*13e20*/  @!P0 FADD.FTZ R23, -R23, -RZ ;  /* 0x800000ff17178221 */ /* 0x000fe20000010100 */
[----:B------:R-:W-:Y:S05]  /*13e30*/  BRA `(.L_x_8986) ;  /* 0x000000f000007947 */ /* 0x000fea0003800000 */
.L_x_8946:
        /* <DEDUP_REMOVED lines=15> */
.L_x_8986:
[----:B------:R-:W-:Y:S05]  /*13f30*/  BSYNC B2 ;  /* 0x0000000000027941 */ /* 0x000fea0003800000 */
.L_x_8945:
        /* <DEDUP_REMOVED lines=8> */
.L_x_8517:
        /* <DEDUP_REMOVED lines=165> */
.L_x_9015:
        /* <DEDUP_REMOVED lines=10> */
.L_x_9017:
[----:B------:R-:W-:-:S04]  /*14ab0*/  FADD.FTZ R6, -R2, R5 ;  /* 0x0000000502067221 */ /* 0x000fc80000010100 */
[----:B------:R-:W-:Y:S02]  /*14ac0*/  FMUL.FTZ R6, R6, 0.5 ;  /* 0x3f00000006067820 */ /* 0x000fe40000410000 */
.L_x_9018:
[----:B------:R-:W-:Y:S05]  /*14ad0*/  BSYNC B1 ;  /* 0x0000000000017941 */ /* 0x000fea0003800000 */
.L_x_9016:
        /* <DEDUP_REMOVED lines=11> */
.L_x_9020:
[----:B------:R-:W-:-:S04]  /*14b90*/  FADD.FTZ R13, R4, -R13 ;  /* 0x8000000d040d7221 */ /* 0x000fc80000010000 */
[----:B------:R-:W-:Y:S02]  /*14ba0*/  FMUL.FTZ R13, R13, 0.5 ;  /* 0x3f0000000d0d7820 */ /* 0x000fe40000410000 */
.L_x_9021:
[----:B------:R-:W-:Y:S05]  /*14bb0*/  BSYNC B1 ;  /* 0x0000000000017941 */ /* 0x000fea0003800000 */
.L_x_9019:
        /* <DEDUP_REMOVED lines=35> */
.L_x_9014:
[----:B------:R0:W1:Y:S02]  /*14df0*/  MUFU.SQRT R13, R7 ;  /* 0x00000007000d7308 */ /* 0x0000640000002000 */
.L_x_9013:
[----:B------:R-:W-:Y:S05]  /*14e00*/  BSYNC B0 ;  /* 0x0000000000007941 */ /* 0x000fea0003800000 */
.L_x_9012:
        /* <DEDUP_REMOVED lines=24> */
.L_x_9028:
[----:B------:R-:W-:-:S04]  /*14f90*/  FADD.FTZ R2, -R2, R5 ;  /* 0x0000000502027221 */ /* 0x000fc80000010100 */
[----:B------:R-:W-:Y:S02]  /*14fa0*/  FMUL.FTZ R2, R2, 0.5 ;  /* 0x3f00000002027820 */ /* 0x000fe40000410000 */
.L_x_9029:
[----:B------:R-:W-:Y:S05]  /*14fb0*/  BSYNC B1 ;  /* 0x0000000000017941 */ /* 0x000fea0003800000 */
.L_x_9027:
        /* <DEDUP_REMOVED lines=10> */
.L_x_9031:
[----:B------:R-:W-:-:S04]  /*15060*/  FADD.FTZ R3, -R3, R4 ;  /* 0x0000000403037221 */ /* 0x000fc80000010100 */
[----:B------:R-:W-:Y:S02]  /*15070*/  FMUL.FTZ R3, R3, 0.5 ;  /* 0x3f00000003037820 */ /* 0x000fe40000410000 */
.L_x_9032:
[----:B------:R-:W-:Y:S05]  /*15080*/  BSYNC B1 ;  /* 0x0000000000017941 */ /* 0x000fea0003800000 */
.L_x_9030:
[----:B------:R-:W-:Y:S01]  /*15090*/  FADD.FTZ R2, R3, R2 ;  /* 0x0000000203027221 */ /* 0x000fe20000010000 */
[----:B------:R-:W-:Y:S01]  /*150a0*/  PLOP3.LUT P0, PT, PT, PT, PT, 0x80, 0x0 ;  /* 0x000000000000781c */ /* 0x000fe20003f0f070 */
[----:B------:R-:W-:-:S04]  /*150b0*/  FADD.FTZ R27, R27, |R14| ;  /* 0x4000000e1b1b7221 */ /* 0x000fc80000010000 */
[----:B------:R-:W-:-:S04]  /*150c0*/  FMUL.FTZ R2, R27, R2 ;  /* 0x000000021b027220 */ /* 0x000fc80000410000 */
[----:B------:R2:W3:Y:S01]  /*150d0*/  MUFU.SQRT R26, R2 ;  /* 0x00000002001a7308 */ /* 0x0004e20000002000 */
[----:B------:R-:W-:Y:S05]  /*150e0*/  BRA `(.L_x_9024) ;  /* 0x000001a000007947 */ /* 0x000fea0003800000 */
.L_x_9026:
        /* <DEDUP_REMOVED lines=15> */
.L_x_9025:
        /* <DEDUP_REMOVED lines=8> */
.L_x_9023:
[----:B------:R-:W-:Y:S01]  /*15260*/  PLOP3.LUT P0, PT, PT, PT, PT, 0x80, 0x0 ;  /* 0x000000000000781c */ /* 0x000fe20003f0f070 */
[----:B------:R-:W-:Y:S02]  /*15270*/  FMUL.FTZ R26, R27, 16777216 ;  /* 0x4b8000001b1a7820 */ /* 0x000fe40000410000 */
[----:B------:R-:W-:-:S05]  /*15280*/  FMUL.FTZ R12, |R14|, 16777216 ;  /* 0x4b8000000e0c7820 */ /* 0x000fca0000410200 */
.L_x_9024:
[----:B------:R-:W-:Y:S05]  /*15290*/  BSYNC B0 ;  /* 0x0000000000007941 */ /* 0x000fea0003800000 */
.L_x_9022:
        /* <DEDUP_REMOVED lines=33> */
.L_x_9035:
        /* <DEDUP_REMOVED lines=28> */
.L_x_9034:
        /* <DEDUP_REMOVED lines=20> */
.L_x_9039:
[----:B------:R-:W-:Y:S05]  /*157b0*/  BSYNC B4 ;  /* 0x0000000000047941 */ /* 0x000fea0003800000 */
.L_x_9038:
        /* <DEDUP_REMOVED lines=19> */
.L_x_9041:
[----:B------:R-:W-:Y:S01]  /*158f0*/  FADD.FTZ R3, -R12, -RZ ;  /* 0x800000ff0c037221 */ /* 0x000fe20000010100 */
[----:B------:R-:W-:-:S04]  /*15900*/  MOV R5, 0x3fd774eb ;  /* 0x3fd774eb00057802 */ /* 0x000fc80000000f00 */
[----:B------:R-:W-:-:S13]  /*15910*/  ISETP.GE.AND P0, PT, R3, RZ, PT ;  /* 0x000000ff0300720c */ /* 0x000fda0003f06270 */
[----:B------:R-:W-:-:S04]  /*15920*/  @P0 FFMA.FTZ R2, R5, 0.93318945169448852539, -R2 ;  /* 0x3f6ee58105020823 */ /* 0x000fc80000010802 */
[----:B------:R-:W-:Y:S02]  /*15930*/  @!P0 FFMA.FTZ R2, R5, 0.93318945169448852539, R2 ;  /* 0x3f6ee58105028823 */ /* 0x000fe40000010002 */
.L_x_9042:
[----:B------:R-:W-:Y:S05]  /*15940*/  BSYNC B0 ;  /* 0x0000000000007941 */ /* 0x000fea0003800000 */
.L_x_9040:
        /* <DEDUP_REMOVED lines=14> */
.L_x_9037:
        /* <DEDUP_REMOVED lines=17> */
.L_x_9044:
[----:B------:R-:W-:Y:S05]  /*15b40*/  BSYNC B4 ;  /* 0x0000000000047941 */ /* 0x000fea0003800000 */
.L_x_9043:
        /* <DEDUP_REMOVED lines=18> */
.L_x_9046:
[----:B------:R-:W-:Y:S02]  /*15c70*/  ISETP.GE.AND P0, PT, R12, RZ, PT ;  /* 0x000000ff0c00720c */ /* 0x000fe40003f06270 */
[----:B------:R-:W-:-:S11]  /*15c80*/  MOV R3, 0x3fd774eb ;  /* 0x3fd774eb00037802 */ /* 0x000fd60000000f00 */
[----:B------:R-:W-:-:S04]  /*15c90*/  @P0 FFMA.FTZ R2, R3, 0.93318945169448852539, -R2 ;  /* 0x3f6ee58103020823 */ /* 0x000fc80000010802 */
[----:B------:R-:W-:Y:S02]  /*15ca0*/  @!P0 FFMA.FTZ R2, R3, 0.93318945169448852539, R2 ;  /* 0x3f6ee58103028823 */ /* 0x000fe40000010002 */
.L_x_9047:
[----:B------:R-:W-:Y:S05]  /*15cb0*/  BSYNC B0 ;  /* 0x0000000000007941 */ /* 0x000fea0003800000 */
.L_x_9045:
        /* <DEDUP_REMOVED lines=13> */
.L_x_9036:
[----:B------:R-:W-:Y:S05]  /*15d90*/  BSYNC B3 ;  /* 0x0000000000037941 */ /* 0x000fea0003800000 */
.L_x_9033:
[----:B------:R-:W-:-:S04]  /*15da0*/  SHF.R.U32.HI R15, RZ, 0x1f, R15 ;  /* 0x0000001fff0f7819 */ /* 0x000fc8000001160f */
[----:B------:R-:W-:-:S13]  /*15db0*/  ISETP.NE.AND P0, PT, R15, RZ, PT ;  /* 0x000000ff0f00720c */ /* 0x000fda0003f05270 */
[----:B-1----:R-:W-:Y:S01]  /*15dc0*/  @!P0 FADD.FTZ R13, -R13, -RZ ;  /* 0x800000ff0d0d8221 */ /* 0x002fe20000010100 */
[----:B------:R-:W-:Y:S05]  /*15dd0*/  BRA `(.L_x_9007) ;  /* 0x00000dd000007947 */ /* 0x000fea0003800000 */
.L_x_9011:
[----:B------:R-:W-:Y:S02]  /*15de0*/  FADD.FTZ R12, -R14, 6.1232342629258392722e-17 ;  /* 0x248d31320e0c7421 */ /* 0x000fe40000010100 */
[----:B------:R-:W-:Y:S02]  /*15df0*/  FADD.FTZ R13, -R15, -RZ ;  /* 0x800000ff0f0d7221 */ /* 0x000fe40000010100 */
[----:B------:R-:W-:Y:S01]  /*15e00*/  FADD.FTZ R12, R12, 1.5707963705062866211 ;  /* 0x3fc90fdb0c0c7421 */ /* 0x000fe20000010000 */
[----:B------:R-:W-:Y:S05]  /*15e10*/  BRA `(.L_x_9007) ;  /* 0x00000d9000007947 */ /* 0x000fea0003800000 */
.L_x_9010:
[----:B------:R-:W-:Y:S01]  /*15e20*/  FADD.FTZ R13, -R15, -RZ ;  /* 0x800000ff0f0d7221 */ /* 0x000fe20000010100 */
[----:B------:R-:W-:Y:S01]  /*15e30*/  MOV R12, RZ ;  /* 0x000000ff000c7202 */ /* 0x000fe20000000f00 */
[----:B------:R-:W-:Y:S05]  /*15e40*/  BRA `(.L_x_9007) ;  /* 0x00000d6000007947 */ /* 0x000fea0003800000 */
.L_x_9009:
        /* <DEDUP_REMOVED lines=23> */
[----:B------:R-:W-:Y:S05]  /*15fc0*/  CALL.REL.NOINC `($__internal_11_$__cuda_sm3x_div_rn_ftz_f32_slowpath) ;  /* 0x0001291000007944 */ /* 0x000fea0003c00000 */
.L_x_9052:
[----:B------:R-:W-:Y:S05]  /*15fd0*/  BSYNC B4 ;  /* 0x0000000000047941 */ /* 0x000fea0003800000 */
.L_x_9051:
        /* <DEDUP_REMOVED lines=18> */
.L_x_9054:
[----:B------:R-:W-:Y:S02]  /*16100*/  ISETP.GE.AND P0, PT, R14, RZ, PT ;  /* 0x000000ff0e00720c */ /* 0x000fe40003f06270 */
[----:B------:R-:W-:-:S11]  /*16110*/  MOV R3, 0x3fd774eb ;  /* 0x3fd774eb00037802 */ /* 0x000fd60000000f00 */
[----:B------:R-:W-:-:S04]  /*16120*/  @P0 FFMA.FTZ R2, R3, 0.93318945169448852539, -R2 ;  /* 0x3f6ee58103020823 */ /* 0x000fc80000010802 */
[----:B------:R-:W-:Y:S02]  /*16130*/  @!P0 FFMA.FTZ R2, R3, 0.93318945169448852539, R2 ;  /* 0x3f6ee58103028823 */ /* 0x000fe40000010002 */
.L_x_9055:
[----:B------:R-:W-:Y:S05]  /*16140*/  BSYNC B0 ;  /* 0x0000000000007941 */ /* 0x000fea0003800000 */
.L_x_9053:
        /* <DEDUP_REMOVED lines=13> */
.L_x_9050:
        /* <DEDUP_REMOVED lines=12> */
.L_x_9058:
[----:B------:R-:W-:Y:S05]  /*162e0*/  BSYNC B4 ;  /* 0x0000000000047941 */ /* 0x000fea0003800000 */
.L_x_9057:
        /* <DEDUP_REMOVED lines=18> */
.L_x_9060:
[----:B------:R-:W-:Y:S02]  /*16410*/  ISETP.GE.AND P0, PT, R14, RZ, PT ;  /* 0x000000ff0e00720c */ /* 0x000fe40003f06270 */
[----:B------:R-:W-:-:S11]  /*16420*/  MOV R3, 0x3fd774eb ;  /* 0x3fd774eb00037802 */ /* 0x000fd60000000f00 */
[----:B------:R-:W-:-:S04]  /*16430*/  @P0 FFMA.FTZ R2, R3, 0.93318945169448852539, -R2 ;  /* 0x3f6ee58103020823 */ /* 0x000fc80000010802 */
[----:B------:R-:W-:Y:S02]  /*16440*/  @!P0 FFMA.FTZ R2, R3, 0.93318945169448852539, R2 ;  /* 0x3f6ee58103028823 */ /* 0x000fe40000010002 */
.L_x_9061:
[----:B------:R-:W-:Y:S05]  /*16450*/  BSYNC B0 ;  /* 0x0000000000007941 */ /* 0x000fea0003800000 */
.L_x_9059:
        /* <DEDUP_REMOVED lines=28> */
.L_x_9049:
        /* <DEDUP_REMOVED lines=32> */
[----:B------:R-:W-:Y:S05]  /*16820*/  CALL.REL.NOINC `($__internal_11_$__cuda_sm3x_div_rn_ftz_f32_slowpath) ;  /* 0x000120b000007944 */ /* 0x000fea0003c00000 */
.L_x_9063:
[----:B------:R-:W-:Y:S05]  /*16830*/  BSYNC B4 ;  /* 0x0000000000047941 */ /* 0x000fea0003800000 */
.L_x_9062:
        /* <DEDUP_REMOVED lines=18> */
.L_x_9065:
[----:B------:R-:W-:Y:S02]  /*16960*/  ISETP.GE.AND P0, PT, R14, RZ, PT ;  /* 0x000000ff0e00720c */ /* 0x000fe40003f06270 */
[----:B------:R-:W-:-:S11]  /*16970*/  MOV R3, 0x3fd774eb ;  /* 0x3fd774eb00037802 */ /* 0x000fd60000000f00 */
[----:B------:R-:W-:-:S04]  /*16980*/  @P0 FFMA.FTZ R2, R3, 0.93318945169448852539, -R2 ;  /* 0x3f6ee58103020823 */ /* 0x000fc80000010802 */
[----:B------:R-:W-:Y:S02]  /*16990*/  @!P0 FFMA.FTZ R2, R3, 0.93318945169448852539, R2 ;  /* 0x3f6ee58103028823 */ /* 0x000fe40000010002 */
.L_x_9066:
[----:B------:R-:W-:Y:S05]  /*169a0*/  BSYNC B0 ;  /* 0x0000000000007941 */ /* 0x000fea0003800000 */
.L_x_9064:
        /* <DEDUP_REMOVED lines=10> */
.L_x_9056:
[----:B------:R-:W-:Y:S05]  /*16a50*/  BSYNC B3 ;  /* 0x0000000000037941 */ /* 0x000fea0003800000 */
.L_x_9048:
[----:B------:R-:W-:Y:S01]  /*16a60*/  SHF.R.U32.HI R15, RZ, 0x1f, R15 ;  /* 0x0000001fff0f7819 */ /* 0x000fe2000001160f */
[----:B------:R-:W-:Y:S02]  /*16a70*/  FADD.FTZ R13, R26, 0.69314718246459960938 ;  /* 0x3f3172181a0d7421 */ /* 0x000fe40000010000 */
[----:B------:R-:W-:Y:S01]  /*16a80*/  FADD.FTZ R12, |R2|, -RZ ;  /* 0x800000ff020c7221 */ /* 0x000fe20000010200 */
[----:B------:R-:W-:-:S13]  /*16a90*/  ISETP.NE.AND P0, PT, R15, RZ, PT ;  /* 0x000000ff0f00720c */ /* 0x000fda0003f05270 */
[----:B------:R-:W-:Y:S01]  /*16aa0*/  @!P0 FADD.FTZ R13, -R13, -RZ ;  /* 0x800000ff0d0d8221 */ /* 0x000fe20000010100 */
[----:B------:R-:W-:Y:S05]  /*16ab0*/  BRA `(.L_x_9007) ;  /* 0x000000f000007947 */ /* 0x000fea0003800000 */
.L_x_9008:
        /* <DEDUP_REMOVED lines=15> */
.L_x_9007:
[----:B------:R-:W-:Y:S05]  /*16bb0*/  BSYNC B2 ;  /* 0x0000000000027941 */ /* 0x000fea0003800000 */
.L_x_9006:
        /* <DEDUP_REMOVED lines=112> */
.L_x_9076:
        /* <DEDUP_REMOVED lines=10> */
.L_x_9078:
[----:B------:R-:W-:-:S04]  /*17360*/  FADD.FTZ R2, -R3, R6 ;  /* 0x0000000603027221 */ /* 0x000fc80000010100 */
[----:B------:R-:W-:Y:S02]  /*17370*/  FMUL.FTZ R2, R2, 0.5 ;  /* 0x3f00000002027820 */ /* 0x000fe40000410000 */
.L_x_9079:
[----:B------:R-:W-:Y:S05]  /*17380*/  BSYNC B1 ;  /* 0x0000000000017941 */ /* 0x000fea0003800000 */
.L_x_9077:
        /* <DEDUP_REMOVED lines=11> */
.L_x_9081:
[----:B------:R-:W-:-:S04]  /*17440*/  FADD.FTZ R15, R5, -R26 ;  /* 0x8000001a050f7221 */ /* 0x000fc80000010000 */
[----:B------:R-:W-:Y:S02]  /*17450*/  FMUL.FTZ R15, R15, 0.5 ;  /* 0x3f0000000f0f7820 */ /* 0x000fe40000410000 */
.L_x_9082:
[----:B------:R-:W-:Y:S05]  /*17460*/  BSYNC B1 ;  /* 0x0000000000017941 */ /* 0x000fea0003800000 */
.L_x_9080:
        /* <DEDUP_REMOVED lines=35> */
.L_x_9075:
[----:B------:R0:W1:Y:S02]  /*176a0*/  MUFU.SQRT R15, R14 ;  /* 0x0000000e000f7308 */ /* 0x0000640000002000 */
.L_x_9074:
[----:B------:R-:W-:Y:S05]  /*176b0*/  BSYNC B0 ;  /* 0x0000000000007941 */ /* 0x000fea0003800000 */
.L_x_9073:
        /* <DEDUP_REMOVED lines=24> */
.L_x_9089:
[----:B------:R-:W-:-:S04]  /*17840*/  FADD.FTZ R3, -R3, R6 ;  /* 0x0000000603037221 */ /* 0x000fc80000010100 */
[----:B------:R-:W-:Y:S02]  /*17850*/  FMUL.FTZ R3, R3, 0.5 ;  /* 0x3f00000003037820 */ /* 0x000fe40000410000 */
.L_x_9090:
[----:B------:R-:W-:Y:S05]  /*17860*/  BSYNC B1 ;  /* 0x0000000000017941 */ /* 0x000fea0003800000 */
.L_x_9088:
        /* <DEDUP_REMOVED lines=10> */
.L_x_9092:
[----:B------:R-:W-:-:S04]  /*17910*/  FADD.FTZ R4, -R4, R5 ;  /* 0x0000000504047221 */ /* 0x000fc80000010100 */
[----:B------:R-:W-:Y:S02]  /*17920*/  FMUL.FTZ R4, R4, 0.5 ;  /* 0x3f00000004047820 */ /* 0x000fe40000410000 */
.L_x_9093:
[----:B------:R-:W-:Y:S05]  /*17930*/  BSYNC B1 ;  /* 0x0000000000017941 */ /* 0x000fea0003800000 */
.L_x_9091:
[----:B------:R-:W-:Y:S01]  /*17940*/  FADD.FTZ R4, R4, R3 ;  /* 0x0000000304047221 */ /* 0x000fe20000010000 */
[----:B------:R-:W-:Y:S01]  /*17950*/  PLOP3.LUT P0, PT, PT, PT, PT, 0x80, 0x0 ;  /* 0x000000000000781c */ /* 0x000fe20003f0f070 */
[----:B------:R-:W-:-:S04]  /*17960*/  FADD.FTZ R7, R7, |R16| ;  /* 0x4000001007077221 */ /* 0x000fc80000010000 */
[----:B------:R-:W-:-:S04]  /*17970*/  FMUL.FTZ R4, R7, R4 ;  /* 0x0000000407047220 */ /* 0x000fc80000410000 */
[----:B------:R0:W2:Y:S01]  /*17980*/  MUFU.SQRT R26, R4 ;  /* 0x00000004001a7308 */ /* 0x0000a20000002000 */
[----:B------:R-:W-:Y:S05]  /*17990*/  BRA `(.L_x_9085) ;  /* 0x000001a000007947 */ /* 0x000fea0003800000 */
.L_x_9087:
        /* <DEDUP_REMOVED lines=15> */
.L_x_9086:
        /* <DEDUP_REMOVED lines=8> */
.L_x_9084:
[----:B------:R-:W-:Y:S01]  /*17b10*/  PLOP3.LUT P0, PT, PT, PT, PT, 0x80, 0x0 ;  /* 0x000000000000781c */ /* 0x000fe20003f0f070 */
[----:B------:R-:W-:Y:S02]  /*17b20*/  FMUL.FTZ R26, R7, 16777216 ;  /* 0x4b800000071a7820 */ /* 0x000fe40000410000 */
[----:B------:R-:W-:-:S05]  /*17b30*/  FMUL.FTZ R27, |R16|, 16777216 ;  /* 0x4b800000101b7820 */ /* 0x000fca0000410200 */
.L_x_9085:
[----:B------:R-:W-:Y:S05]  /*17b40*/  BSYNC B0 ;  /* 0x0000000000007941 */ /* 0x000fea0003800000 */
.L_x_9083:
        /* <DEDUP_REMOVED lines=33> */
.L_x_9096:
        /* <DEDUP_REMOVED lines=28> */
.L_x_9095:
        /* <DEDUP_REMOVED lines=20> */
.L_x_9100:
[----:B------:R-:W-:Y:S05]  /*18060*/  BSYNC B4 ;  /* 0x0000000000047941 */ /* 0x000fea0003800000 */
.L_x_9099:
        /* <DEDUP_REMOVED lines=19> */
.L_x_9102:
[----:B------:R-:W-:Y:S01]  /*181a0*/  FADD.FTZ R27, -R27, -RZ ;  /* 0x800000ff1b1b7221 */ /* 0x000fe20000010100 */
[----:B------:R-:W-:-:S04]  /*181b0*/  MOV R3, 0x3fd774eb ;  /* 0x3fd774eb00037802 */ /* 0x000fc80000000f00 */
[----:B------:R-:W-:-:S13]  /*181c0*/  ISETP.GE.AND P0, PT, R27, RZ, PT ;  /* 0x000000ff1b00720c */ /* 0x000fda0003f06270 */
[----:B------:R-:W-:-:S04]  /*181d0*/  @P0 FFMA.FTZ R2, R3, 0.93318945169448852539, -R2 ;  /* 0x3f6ee58103020823 */ /* 0x000fc80000010802 */
[----:B------:R-:W-:Y:S02]  /*181e0*/  @!P0 FFMA.FTZ R2, R3, 0.93318945169448852539, R2 ;  /* 0x3f6ee58103028823 */ /* 0x000fe40000010002 */
.L_x_9103:
[----:B------:R-:W-:Y:S05]  /*181f0*/  BSYNC B0 ;  /* 0x0000000000007941 */ /* 0x000fea0003800000 */
.L_x_9101:
        /* <DEDUP_REMOVED lines=14> */
.L_x_9098:
        /* <DEDUP_REMOVED lines=17> */
.L_x_9105:
[----:B------:R-:W-:Y:S05]  /*183f0*/  BSYNC B4 ;  /* 0x0000000000047941 */ /* 0x000fea0003800000 */
.L_x_9104:
        /* <DEDUP_REMOVED lines=18> */
.L_x_9107:
[----:B------:R-:W-:Y:S02]  /*18520*/  ISETP.GE.AND P0, PT, R27, RZ, PT ;  /* 0x000000ff1b00720c */ /* 0x000fe40003f06270 */
[----:B------:R-:W-:-:S11]  /*18530*/  MOV R3, 0x3fd774eb ;  /* 0x3fd774eb00037802 */ /* 0x000fd60000000f00 */
[----:B------:R-:W-:-:S04]  /*18540*/  @P0 FFMA.FTZ R2, R3, 0.93318945169448852539, -R2 ;  /* 0x3f6ee58103020823 */ /* 0x000fc80000010802 */
[----:B------:R-:W-:Y:S02]  /*18550*/  @!P0 FFMA.FTZ R2, R3, 0.93318945169448852539, R2 ;  /* 0x3f6ee58103028823 */ /* 0x000fe40000010002 */
.L_x_9108:
[----:B------:R-:W-:Y:S05]  /*18560*/  BSYNC B0 ;  /* 0x0000000000007941 */ /* 0x000fea0003800000 */
.L_x_9106:
        /* <DEDUP_REMOVED lines=13> */
.L_x_9097:
[----:B------:R-:W-:Y:S05]  /*18640*/  BSYNC B3 ;  /* 0x0000000000037941 */ /* 0x000fea0003800000 */
.L_x_9094:
[----:B------:R-:W-:-:S04]  /*18650*/  SHF.R.U32.HI R17, RZ, 0x1f, R17 ;  /* 0x0000001fff117819 */ /* 0x000fc80000011611 */
[----:B------:R-:W-:-:S13]  /*18660*/  ISETP.NE.AND P0, PT, R17, RZ, PT ;  /* 0x000000ff1100720c */ /* 0x000fda0003f05270 */
[----:B-1----:R-:W-:Y:S01]  /*18670*/  @!P0 FADD.FTZ R15, -R15, -RZ ;  /* 0x800000ff0f0f8221 */ /* 0x002fe20000010100 */
[----:B------:R-:W-:Y:S05]  /*18680*/  BRA `(.L_x_9068) ;  /* 0x00000dc000007947 */ /* 0x000fea0003800000 */
.L_x_9072:
[----:B------:R-:W-:Y:S02]  /*18690*/  FADD.FTZ R14, -R16, 6.1232342629258392722e-17 ;  /* 0x248d3132100e7421 */ /* 0x000fe40000010100 */
[----:B------:R-:W-:Y:S02]  /*186a0*/  FADD.FTZ R15, -R17, -RZ ;  /* 0x800000ff110f7221 */ /* 0x000fe40000010100 */
[----:B------:R-:W-:Y:S01]  /*186b0*/  FADD.FTZ R14, R14, 1.5707963705062866211 ;  /* 0x3fc90fdb0e0e7421 */ /* 0x000fe20000010000 */
[----:B------:R-:W-:Y:S05]  /*186c0*/  BRA `(.L_x_9068) ;  /* 0x00000d8000007947 */ /* 0x000fea0003800000 */
.L_x_9071:
[----:B------:R-:W-:Y:S01]  /*186d0*/  FADD.FTZ R15, -R17, -RZ ;  /* 0x800000ff110f7221 */ /* 0x000fe20000010100 */
[----:B------:R-:W-:Y:S01]  /*186e0*/  MOV R14, RZ ;  /* 0x000000ff000e7202 */ /* 0x000fe20000000f00 */
[----:B------:R-:W-:Y:S05]  /*186f0*/  BRA `(.L_x_9068) ;  /* 0x00000d5000007947 */ /* 0x000fea0003800000 */
.L_x_9070:
        /* <DEDUP_REMOVED lines=24> */
.L_x_9113:
[----:B------:R-:W-:Y:S05]  /*18880*/  BSYNC B4 ;  /* 0x0000000000047941 */ /* 0x000fea0003800000 */
.L_x_9112:
        /* <DEDUP_REMOVED lines=18> */
.L_x_9115:
[----:B------:R-:W-:Y:S02]  /*189b0*/  ISETP.GE.AND P0, PT, R16, RZ, PT ;  /* 0x000000ff1000720c */ /* 0x000fe40003f06270 */
[----:B------:R-:W-:-:S11]  /*189c0*/  MOV R3, 0x3fd774eb ;  /* 0x3fd774eb00037802 */ /* 0x000fd60000000f00 */
[----:B------:R-:W-:-:S04]  /*189d0*/  @P0 FFMA.FTZ R2, R3, 0.93318945169448852539, -R2 ;  /* 0x3f6ee58103020823 */ /* 0x000fc80000010802 */
[----:B------:R-:W-:Y:S02]  /*189e0*/  @!P0 FFMA.FTZ R2, R3, 0.93318945169448852539, R2 ;  /* 0x3f6ee58103028823 */ /* 0x000fe40000010002 */
.L_x_9116:
[----:B------:R-:W-:Y:S05]  /*189f0*/  BSYNC B0 ;  /* 0x0000000000007941 */ /* 0x000fea0003800000 */
.L_x_9114:
        /* <DEDUP_REMOVED lines=13> */
.L_x_9111:
        /* <DEDUP_REMOVED lines=12> */
.L_x_9119:
[----:B------:R-:W-:Y:S05]  /*18b90*/  BSYNC B4 ;  /* 0x0000000000047941 */ /* 0x000fea0003800000 */
.L_x_9118:
        /* <DEDUP_REMOVED lines=18> */
.L_x_9121:
[----:B------:R-:W-:Y:S02]  /*18cc0*/  ISETP.GE.AND P0, PT, R16, RZ, PT ;  /* 0x000000ff1000720c */ /* 0x000fe40003f06270 */
[----:B------:R-:W-:-:S11]  /*18cd0*/  MOV R3, 0x3fd774eb ;  /* 0x3fd774eb00037802 */ /* 0x000fd60000000f00 */
[----:B------:R-:W-:-:S04]  /*18ce0*/  @P0 FFMA.FTZ R2, R3, 0.93318945169448852539, -R2 ;  /* 0x3f6ee58103020823 */ /* 0x000fc80000010802 */
[----:B------:R-:W-:Y:S02]  /*18cf0*/  @!P0 FFMA.FTZ R2, R3, 0.93318945169448852539, R2 ;  /* 0x3f6ee58103028823 */ /* 0x000fe40000010002 */
.L_x_9122:
[----:B------:R-:W-:Y:S05]  /*18d00*/  BSYNC B0 ;  /* 0x0000000000007941 */ /* 0x000fea0003800000 */
.L_x_9120:
        /* <DEDUP_REMOVED lines=27> */
.L_x_9110:
        /* <DEDUP_REMOVED lines=32> */
[----:B------:R-:W-:Y:S05]  /*190c0*/  CALL.REL.NOINC `($__internal_11_$__cuda_sm3x_div_rn_ftz_f32_slowpath) ;  /* 0x0000f81000007944 */ /* 0x000fea0003c00000 */
.L_x_9124:
[----:B------:R-:W-:Y:S05]  /*190d0*/  BSYNC B4 ;  /* 0x0000000000047941 */ /* 0x000fea0003800000 */
.L_x_9123:
        /* <DEDUP_REMOVED lines=18> */
.L_x_9126:
[----:B------:R-:W-:Y:S02]  /*19200*/  ISETP.GE.AND P0, PT, R16, RZ, PT ;  /* 0x000000ff1000720c */ /* 0x000fe40003f06270 */
[----:B------:R-:W-:-:S11]  /*19210*/  MOV R3, 0x3fd774eb ;  /* 0x3fd774eb00037802 */ /* 0x000fd60000000f00 */
[----:B------:R-:W-:-:S04]  /*19220*/  @P0 FFMA.FTZ R2, R3, 0.93318945169448852539, -R2 ;  /* 0x3f6ee58103020823 */ /* 0x000fc80000010802 */
[----:B------:R-:W-:Y:S02]  /*19230*/  @!P0 FFMA.FTZ R2, R3, 0.93318945169448852539, R2 ;  /* 0x3f6ee58103028823 */ /* 0x000fe40000010002 */
.L_x_9127:
[----:B------:R-:W-:Y:S05]  /*19240*/  BSYNC B0 ;  /* 0x0000000000007941 */ /* 0x000fea0003800000 */
.L_x_9125:
        /* <DEDUP_REMOVED lines=10> */
.L_x_9117:
[----:B------:R-:W-:Y:S05]  /*192f0*/  BSYNC B3 ;  /* 0x0000000000037941 */ /* 0x000fea0003800000 */
.L_x_9109:
[----:B------:R-:W-:Y:S01]  /*19300*/  SHF.R.U32.HI R17, RZ, 0x1f, R17 ;  /* 0x0000001fff117819 */ /* 0x000fe20000011611 */
[----:B------:R-:W-:Y:S02]  /*19310*/  FADD.FTZ R15, R26, 0.69314718246459960938 ;  /* 0x3f3172181a0f7421 */ /* 0x000fe40000010000 */
[----:B------:R-:W-:Y:S01]  /*19320*/  FADD.FTZ R14, |R2|, -RZ ;  /* 0x800000ff020e7221 */ /* 0x000fe20000010200 */
[----:B------:R-:W-:-:S13]  /*19330*/  ISETP.NE.AND P0, PT, R17, RZ, PT ;  /* 0x000000ff1100720c */ /* 0x000fda0003f05270 */
[----:B------:R-:W-:Y:S01]  /*19340*/  @!P0 FADD.FTZ R15, -R15, -RZ ;  /* 0x800000ff0f0f8221 */ /* 0x000fe20000010100 */
[----:B------:R-:W-:Y:S05]  /*19350*/  BRA `(.L_x_9068) ;  /* 0x000000f000007947 */ /* 0x000fea0003800000 */
.L_x_9069:
        /* <DEDUP_REMOVED lines=15> */
.L_x_9068:
[----:B------:R-:W-:Y:S05]  /*19450*/  BSYNC B2 ;  /* 0x0000000000027941 */ /* 0x000fea0003800000 */
.L_x_9067:
        /* <DEDUP_REMOVED lines=113> */
.L_x_9137:
        /* <DEDUP_REMOVED lines=10> */
.L_x_9139:
[----:B------:R-:W-:-:S04]  /*19c10*/  FADD.FTZ R2, -R3, R6 ;  /* 0x0000000603027221 */ /* 0x000fc80000010100 */
[----:B------:R-:W-:Y:S02]  /*19c20*/  FMUL.FTZ R2, R2, 0.5 ;  /* 0x3f00000002027820 */ /* 0x000fe40000410000 */
.L_x_9140:
[----:B------:R-:W-:Y:S05]  /*19c30*/  BSYNC B1 ;  /* 0x0000000000017941 */ /* 0x000fea0003800000 */
.L_x_9138:
        /* <DEDUP_REMOVED lines=11> */
.L_x_9142:
[----:B------:R-:W-:-:S04]  /*19cf0*/  FADD.FTZ R17, R5, -R26 ;  /* 0x8000001a05117221 */ /* 0x000fc80000010000 */
[----:B------:R-:W-:Y:S02]  /*19d00*/  FMUL.FTZ R17, R17, 0.5 ;  /* 0x3f00000011117820 */ /* 0x000fe40000410000 */
.L_x_9143:
[----:B------:R-:W-:Y:S05]  /*19d10*/  BSYNC B1 ;  /* 0x0000000000017941 */ /* 0x000fea0003800000 */
.L_x_9141:
        /* <DEDUP_REMOVED lines=35> */
.L_x_9136:
[----:B------:R0:W1:Y:S02]  /*19f50*/  MUFU.SQRT R17, R16 ;  /* 0x0000001000117308 */ /* 0x0000640000002000 */
.L_x_9135:
[----:B------:R-:W-:Y:S05]  /*19f60*/  BSYNC B0 ;  /* 0x0000000000007941 */ /* 0x000fea0003800000 */
.L_x_9134:
        /* <DEDUP_REMOVED lines=24> */
.L_x_9150:
[----:B------:R-:W-:-:S04]  /*1a0f0*/  FADD.FTZ R3, -R3, R6 ;  /* 0x0000000603037221 */ /* 0x000fc80000010100 */
[----:B------:R-:W-:Y:S02]  /*1a100*/  FMUL.FTZ R3, R3, 0.5 ;  /* 0x3f00000003037820 */ /* 0x000fe40000410000 */
.L_x_9151:
[----:B------:R-:W-:Y:S05]  /*1a110*/  BSYNC B1 ;  /* 0x0000000000017941 */ /* 0x000fea0003800000 */
.L_x_9149:
        /* <DEDUP_REMOVED lines=10> */
.L_x_9153:
[----:B------:R-:W-:-:S04]  /*1a1c0*/  FADD.FTZ R4, -R4, R5 ;  /* 0x0000000504047221 */ /* 0x000fc80000010100 */
[----:B------:R-:W-:Y:S02]  /*1a1d0*/  FMUL.FTZ R4, R4, 0.5 ;  /* 0x3f00000004047820 */ /* 0x000fe40000410000 */
.L_x_9154:
[----:B------:R-:W-:Y:S05]  /*1a1e0*/  BSYNC B1 ;  /* 0x0000000000017941 */ /* 0x000fea0003800000 */
.L_x_9152:
[----:B------:R-:W-:Y:S01]  /*1a1f0*/  FADD.FTZ R4, R4, R3 ;  /* 0x0000000304047221 */ /* 0x000fe20000010000 */
[----:B------:R-:W-:Y:S01]  /*1a200*/  PLOP3.LUT P0, PT, PT, PT, PT, 0x80, 0x0 ;  /* 0x000000000000781c */ /* 0x000fe20003f0f070 */
[----:B------:R-:W-:-:S04]  /*1a210*/  FADD.FTZ R7, R7, |R18| ;  /* 0x4000001207077221 */ /* 0x000fc80000010000 */
[----:B------:R-:W-:-:S04]  /*1a220*/  FMUL.FTZ R4, R7, R4 ;  /* 0x0000000407047220 */ /* 0x000fc80000410000 */
[----:B------:R0:W2:Y:S01]  /*1a230*/  MUFU.SQRT R26, R4 ;  /* 0x00000004001a7308 */ /* 0x0000a20000002000 */
[----:B------:R-:W-:Y:S05]  /*1a240*/  BRA `(.L_x_9146) ;  /* 0x000001a000007947 */ /* 0x000fea0003800000 */
.L_x_9148:
        /* <DEDUP_REMOVED lines=15> */
.L_x_9147:
        /* <DEDUP_REMOVED lines=8> */
.L_x_9145:
[----:B------:R-:W-:Y:S01]  /*1a3c0*/  PLOP3.LUT P0, PT, PT, PT, PT, 0x80, 0x0 ;  /* 0x000000000000781c */ /* 0x000fe20003f0f070 */
[----:B------:R-:W-:Y:S02]  /*1a3d0*/  FMUL.FTZ R26, R7, 16777216 ;  /* 0x4b800000071a7820 */ /* 0x000fe40000410000 */
[----:B------:R-:W-:-:S05]  /*1a3e0*/  FMUL.FTZ R27, |R18|, 16777216 ;  /* 0x4b800000121b7820 */ /* 0x000fca0000410200 */
.L_x_9146:
[----:B------:R-:W-:Y:S05]  /*1a3f0*/  BSYNC B0 ;  /* 0x0000000000007941 */ /* 0x000fea0003800000 */
.L_x_9144:
        /* <DEDUP_REMOVED lines=33> */
.L_x_9157:
        /* <DEDUP_REMOVED lines=28> */
.L_x_9156:
        /* <DEDUP_REMOVED lines=20> */
.L_x_9161:
[----:B------:R-:W-:Y:S05]  /*1a910*/  BSYNC B4 ;  /* 0x0000000000047941 */ /* 0x000fea0003800000 */
.L_x_9160:
        /* <DEDUP_REMOVED lines=18> */
.L_x_9163:
[----:B------:R-:W-:Y:S02]  /*1aa40*/  ISETP.GE.AND P0, PT, R27, RZ, PT ;  /* 0x000000ff1b00720c */ /* 0x000fe40003f06270 */
[----:B------:R-:W-:-:S11]  /*1aa50*/  MOV R3, 0x3fd774eb ;  /* 0x3fd774eb00037802 */ /* 0x000fd60000000f00 */
[----:B------:R-:W-:-:S04]  /*1aa60*/  @P0 FFMA.FTZ R2, R3, 0.93318945169448852539, -R2 ;  /* 0x3f6ee58103020823 */ /* 0x000fc80000010802 */
[----:B------:R-:W-:Y:S02]  /*1aa70*/  @!P0 FFMA.FTZ R2, R3, 0.93318945169448852539, R2 ;  /* 0x3f6ee58103028823 */ /* 0x000fe40000010002 */
.L_x_9164:
[----:B------:R-:W-:Y:S05]  /*1aa80*/  BSYNC B0 ;  /* 0x0000000000007941 */ /* 0x000fea0003800000 */
.L_x_9162:
        /* <DEDUP_REMOVED lines=11> */
.L_x_9159:
        /* <DEDUP_REMOVED lines=17> */
.L_x_9166:
[----:B------:R-:W-:Y:S05]  /*1ac50*/  BSYNC B4 ;  /* 0x0000000000047941 */ /* 0x000fea0003800000 */
.L_x_9165:
        /* <DEDUP_REMOVED lines=18> */
.L_x_9168:
[----:B------:R-:W-:Y:S02]  /*1ad80*/  ISETP.GE.AND P0, PT, R27, RZ, PT ;  /* 0x000000ff1b00720c */ /* 0x000fe40003f06270 */
[----:B------:R-:W-:-:S11]  /*1ad90*/  MOV R3, 0x3fd774eb ;  /* 0x3fd774eb00037802 */ /* 0x000fd60000000f00 */
[----:B------:R-:W-:-:S04]  /*1ada0*/  @P0 FFMA.FTZ R2, R3, 0.93318945169448852539, -R2 ;  /* 0x3f6ee58103020823 */ /* 0x000fc80000010802 */
[----:B------:R-:W-:Y:S02]  /*1adb0*/  @!P0 FFMA.FTZ R2, R3, 0.93318945169448852539, R2 ;  /* 0x3f6ee58103028823 */ /* 0x000fe40000010002 */
.L_x_9169:
[----:B------:R-:W-:Y:S05]  /*1adc0*/  BSYNC B0 ;  /* 0x0000000000007941 */ /* 0x000fea0003800000 */
.L_x_9167:
        /* <DEDUP_REMOVED lines=10> */
.L_x_9158:
[----:B------:R-:W-:Y:S05]  /*1ae70*/  BSYNC B3 ;  /* 0x0000000000037941 */ /* 0x000fea0003800000 */
.L_x_9155:
[----:B------:R-:W-:-:S04]  /*1ae80*/  SHF.R.U32.HI R19, RZ, 0x1f, R19 ;  /* 0x0000001fff137819 */ /* 0x000fc80000011613 */
[----:B------:R-:W-:-:S13]  /*1ae90*/  ISETP.NE.AND P0, PT, R19, RZ, PT ;  /* 0x000000ff1300720c */ /* 0x000fda0003f05270 */
[----:B-1----:R-:W-:Y:S01]  /*1aea0*/  @!P0 FADD.FTZ R17, -R17, -RZ ;  /* 0x800000ff11118221 */ /* 0x002fe20000010100 */
[----:B------:R-:W-:Y:S05]  /*1aeb0*/  BRA `(.L_x_9129) ;  /* 0x00000db000007947 */ /* 0x000fea0003800000 */
.L_x_9133:
[----:B------:R-:W-:Y:S02]  /*1aec0*/  FADD.FTZ R16, -R18, 6.1232342629258392722e-17 ;  /* 0x248d313212107421 */ /* 0x000fe40000010100 */
[----:B------:R-:W-:Y:S02]  /*1aed0*/  FADD.FTZ R17, -R19, -RZ ;  /* 0x800000ff13117221 */ /* 0x000fe40000010100 */
[----:B------:R-:W-:Y:S01]  /*1aee0*/  FADD.FTZ R16, R16, 1.5707963705062866211 ;  /* 0x3fc90fdb10107421 */ /* 0x000fe20000010000 */
[----:B------:R-:W-:Y:S05]  /*1aef0*/  BRA `(.L_x_9129) ;  /* 0x00000d7000007947 */ /* 0x000fea0003800000 */
.L_x_9132:
[----:B------:R-:W-:Y:S01]  /*1af00*/  FADD.FTZ R17, -R19, -RZ ;  /* 0x800000ff13117221 */ /* 0x000fe20000010100 */
[----:B------:R-:W-:Y:S01]  /*1af10*/  MOV R16, RZ ;  /* 0x000000ff00107202 */ /* 0x000fe20000000f00 */
[----:B------:R-:W-:Y:S05]  /*1af20*/  BRA `(.L_x_9129) ;  /* 0x00000d4000007947 */ /* 0x000fea0003800000 */
.L_x_9131:
        /* <DEDUP_REMOVED lines=23> */
[----:B------:R-:W-:Y:S05]  /*1b0a0*/  CALL.REL.NOINC `($__internal_11_$__cuda_sm3x_div_rn_ftz_f32_slowpath) ;  /* 0x0000d83000007944 */ /* 0x000fea0003c00000 */
.L_x_9174:
[----:B------:R-:W-:Y:S05]  /*1b0b0*/  BSYNC B4 ;  /* 0x0000000000047941 */ /* 0x000fea0003800000 */
.L_x_9173:
        /* <DEDUP_REMOVED lines=18> */
.L_x_9176:
[----:B------:R-:W-:Y:S02]  /*1b1e0*/  ISETP.GE.AND P0, PT, R18, RZ, PT ;  /* 0x000000ff1200720c */ /* 0x000fe40003f06270 */
[----:B------:R-:W-:-:S11]  /*1b1f0*/  MOV R3, 0x3fd774eb ;  /* 0x3fd774eb00037802 */ /* 0x000fd60000000f00 */
[----:B------:R-:W-:-:S04]  /*1b200*/  @P0 FFMA.FTZ R2, R3, 0.93318945169448852539, -R2 ;  /* 0x3f6ee58103020823 */ /* 0x000fc80000010802 */
[----:B------:R-:W-:Y:S02]  /*1b210*/  @!P0 FFMA.FTZ R2, R3, 0.93318945169448852539, R2 ;  /* 0x3f6ee58103028823 */ /* 0x000fe40000010002 */
.L_x_9177:
[----:B------:R-:W-:Y:S05]  /*1b220*/  BSYNC B0 ;  /* 0x0000000000007941 */ /* 0x000fea0003800000 */
.L_x_9175:
        /* <DEDUP_REMOVED lines=13> */
.L_x_9172:
        /* <DEDUP_REMOVED lines=12> */
.L_x_9180:
[----:B------:R-:W-:Y:S05]  /*1b3c0*/  BSYNC B4 ;  /* 0x0000000000047941 */ /* 0x000fea0003800000 */
.L_x_9179:
        /* <DEDUP_REMOVED lines=18> */
.L_x_9182:
[----:B------:R-:W-:Y:S02]  /*1b4f0*/  ISETP.GE.AND P0, PT, R18, RZ, PT ;  /* 0x000000ff1200720c */ /* 0x000fe40003f06270 */
[----:B------:R-:W-:-:S11]  /*1b500*/  MOV R3, 0x3fd774eb ;  /* 0x3fd774eb00037802 */ /* 0x000fd60000000f00 */
[----:B------:R-:W-:-:S04]  /*1b510*/  @P0 FFMA.FTZ R2, R3, 0.93318945169448852539, -R2 ;  /* 0x3f6ee58103020823 */ /* 0x000fc80000010802 */
[----:B------:R-:W-:Y:S02]  /*1b520*/  @!P0 FFMA.FTZ R2, R3, 0.93318945169448852539, R2 ;  /* 0x3f6ee58103028823 */ /* 0x000fe40000010002 */
.L_x_9183:
[----:B------:R-:W-:Y:S05]  /*1b530*/  BSYNC B0 ;  /* 0x0000000000007941 */ /* 0x000fea0003800000 */
.L_x_9181:
        /* <DEDUP_REMOVED lines=27> */
.L_x_9171:
        /* <DEDUP_REMOVED lines=32> */
[----:B------:R-:W-:Y:S05]  /*1b8f0*/  CALL.REL.NOINC `($__internal_11_$__cuda_sm3x_div_rn_ftz_f32_slowpath) ;  /* 0x0000cfe000007944 */ /* 0x000fea0003c00000 */
.L_x_9185:
[----:B------:R-:W-:Y:S05]  /*1b900*/  BSYNC B4 ;  /* 0x0000000000047941 */ /* 0x000fea0003800000 */
.L_x_9184:
        /* <DEDUP_REMOVED lines=18> */
.L_x_9187:
[----:B------:R-:W-:Y:S02]  /*1ba30*/  ISETP.GE.AND P0, PT, R18, RZ, PT ;  /* 0x000000ff1200720c */ /* 0x000fe40003f06270 */
[----:B------:R-:W-:-:S11]  /*1ba40*/  MOV R3, 0x3fd774eb ;  /* 0x3fd774eb00037802 */ /* 0x000fd60000000f00 */
[----:B------:R-:W-:-:S04]  /*1ba50*/  @P0 FFMA.FTZ R2, R3, 0.93318945169448852539, -R2 ;  /* 0x3f6ee58103020823 */ /* 0x000fc80000010802 */
[----:B------:R-:W-:Y:S02]  /*1ba60*/  @!P0 FFMA.FTZ R2, R3, 0.93318945169448852539, R2 ;  /* 0x3f6ee58103028823 */ /* 0x000fe40000010002 */
.L_x_9188:
[----:B------:R-:W-:Y:S05]  /*1ba70*/  BSYNC B0 ;  /* 0x0000000000007941 */ /* 0x000fea0003800000 */
.L_x_9186:
        /* <DEDUP_REMOVED lines=10> */
.L_x_9178:
[----:B------:R-:W-:Y:S05]  /*1bb20*/  BSYNC B3 ;  /* 0x0000000000037941 */ /* 0x000fea0003800000 */
.L_x_9170:
[----:B------:R-:W-:Y:S01]  /*1bb30*/  ISETP.NE.AND P0, PT, R17, RZ, PT ;  /* 0x000000ff1100720c */ /* 0x000fe20003f05270 */
[----:B------:R-:W-:Y:S02]  /*1bb40*/  FADD.FTZ R17, R27, 0.69314718246459960938 ;  /* 0x3f3172181b117421 */ /* 0x000fe40000010000 */
[----:B------:R-:W-:-:S10]  /*1bb50*/  FADD.FTZ R16, |R2|, -RZ ;  /* 0x800000ff02107221 */ /* 0x000fd40000010200 */
[----:B------:R-:W-:Y:S01]  /*1bb60*/  @!P0 FADD.FTZ R17, -R17, -RZ ;  /* 0x800000ff11118221 */ /* 0x000fe20000010100 */
[----:B------:R-:W-:Y:S05]  /*1bb70*/  BRA `(.L_x_9129) ;  /* 0x000000f000007947 */ /* 0x000fea0003800000 */
.L_x_9130:
        /* <DEDUP_REMOVED lines=15> */
.L_x_9129:
[----:B------:R-:W-:Y:S05]  /*1bc70*/  BSYNC B2 ;  /* 0x0000000000027941 */ /* 0x000fea0003800000 */
.L_x_9128:
        /* <DEDUP_REMOVED lines=113> */
.L_x_9198:
        /* <DEDUP_REMOVED lines=10> */
.L_x_9200:
[----:B------:R-:W-:-:S04]  /*1c430*/  FADD.FTZ R2, -R3, R6 ;  /* 0x0000000603027221 */ /* 0x000fc80000010100 */
[----:B------:R-:W-:Y:S02]  /*1c440*/  FMUL.FTZ R2, R2, 0.5 ;  /* 0x3f00000002027820 */ /* 0x000fe40000410000 */
.L_x_9201:
[----:B------:R-:W-:Y:S05]  /*1c450*/  BSYNC B1 ;  /* 0x0000000000017941 */ /* 0x000fea0003800000 */
.L_x_9199:
        /* <DEDUP_REMOVED lines=11> */
.L_x_9203:
[----:B------:R-:W-:-:S04]  /*1c510*/  FADD.FTZ R19, R5, -R26 ;  /* 0x8000001a05137221 */ /* 0x000fc80000010000 */
[----:B------:R-:W-:Y:S02]  /*1c520*/  FMUL.FTZ R19, R19, 0.5 ;  /* 0x3f00000013137820 */ /* 0x000fe40000410000 */
.L_x_9204:
[----:B------:R-:W-:Y:S05]  /*1c530*/  BSYNC B1 ;  /* 0x0000000000017941 */ /* 0x000fea0003800000 */
.L_x_9202:
        /* <DEDUP_REMOVED lines=35> */
.L_x_9197:
[----:B------:R0:W1:Y:S02]  /*1c770*/  MUFU.SQRT R19, R18 ;  /* 0x0000001200137308 */ /* 0x0000640000002000 */
.L_x_9196:
[----:B------:R-:W-:Y:S05]  /*1c780*/  BSYNC B0 ;  /* 0x0000000000007941 */ /* 0x000fea0003800000 */
.L_x_9195:
        /* <DEDUP_REMOVED lines=24> */
.L_x_9211:
[----:B------:R-:W-:-:S04]  /*1c910*/  FADD.FTZ R3, -R3, R6 ;  /* 0x0000000603037221 */ /* 0x000fc80000010100 */
[----:B------:R-:W-:Y:S02]  /*1c920*/  FMUL.FTZ R3, R3, 0.5 ;  /* 0x3f00000003037820 */ /* 0x000fe40000410000 */
.L_x_9212:
[----:B------:R-:W-:Y:S05]  /*1c930*/  BSYNC B1 ;  /* 0x0000000000017941 */ /* 0x000fea0003800000 */
.L_x_9210:
        /* <DEDUP_REMOVED lines=10> */
.L_x_9214:
[----:B------:R-:W-:-:S04]  /*1c9e0*/  FADD.FTZ R4, -R4, R5 ;  /* 0x0000000504047221 */ /* 0x000fc80000010100 */
[----:B------:R-:W-:Y:S02]  /*1c9f0*/  FMUL.FTZ R4, R4, 0.5 ;  /* 0x3f00000004047820 */ /* 0x000fe40000410000 */
.L_x_9215:
[----:B------:R-:W-:Y:S05]  /*1ca00*/  BSYNC B1 ;  /* 0x0000000000017941 */ /* 0x000fea0003800000 */
.L_x_9213:
[----:B------:R-:W-:Y:S01]  /*1ca10*/  FADD.FTZ R4, R4, R3 ;  /* 0x0000000304047221 */ /* 0x000fe20000010000 */
[----:B------:R-:W-:Y:S01]  /*1ca20*/  PLOP3.LUT P0, PT, PT, PT, PT, 0x80, 0x0 ;  /* 0x000000000000781c */ /* 0x000fe20003f0f070 */
[----:B------:R-:W-:-:S04]  /*1ca30*/  FADD.FTZ R7, R7, |R20| ;  /* 0x4000001407077221 */ /* 0x000fc80000010000 */
[----:B------:R-:W-:-:S04]  /*1ca40*/  FMUL.FTZ R4, R7, R4 ;  /* 0x0000000407047220 */ /* 0x000fc80000410000 */
[----:B------:R0:W2:Y:S01]  /*1ca50*/  MUFU.SQRT R26, R4 ;  /* 0x00000004001a7308 */ /* 0x0000a20000002000 */
[----:B------:R-:W-:Y:S05]  /*1ca60*/  BRA `(.L_x_9207) ;  /* 0x000001a000007947 */ /* 0x000fea0003800000 */
.L_x_9209:
        /* <DEDUP_REMOVED lines=15> */
.L_x_9208:
        /* <DEDUP_REMOVED lines=8> */
.L_x_9206:
[----:B------:R-:W-:Y:S01]  /*1cbe0*/  PLOP3.LUT P0, PT, PT, PT, PT, 0x80, 0x0 ;  /* 0x000000000000781c */ /* 0x000fe20003f0f070 */
[----:B------:R-:W-:Y:S02]  /*1cbf0*/  FMUL.FTZ R26, R7, 16777216 ;  /* 0x4b800000071a7820 */ /* 0x000fe40000410000 */
[----:B------:R-:W-:-:S05]  /*1cc00*/  FMUL.FTZ R27, |R20|, 16777216 ;  /* 0x4b800000141b7820 */ /* 0x000fca0000410200 */
.L_x_9207:
[----:B------:R-:W-:Y:S05]  /*1cc10*/  BSYNC B0 ;  /* 0x0000000000007941 */ /* 0x000fea0003800000 */
.L_x_9205:
        /* <DEDUP_REMOVED lines=33> */
.L_x_9218:
        /* <DEDUP_REMOVED lines=28> */
.L_x_9217:
        /* <DEDUP_REMOVED lines=20> */
.L_x_9222:
[----:B------:R-:W-:Y:S05]  /*1d130*/  BSYNC B4 ;  /* 0x0000000000047941 */ /* 0x000fea0003800000 */
.L_x_9221:
        /* <DEDUP_REMOVED lines=18> */
.L_x_9224:
[----:B------:R-:W-:Y:S02]  /*1d260*/  ISETP.GE.AND P0, PT, R27, RZ, PT ;  /* 0x000000ff1b00720c */ /* 0x000fe40003f06270 */
[----:B------:R-:W-:-:S11]  /*1d270*/  MOV R3, 0x3fd774eb ;  /* 0x3fd774eb00037802 */ /* 0x000fd60000000f00 */
[----:B------:R-:W-:-:S04]  /*1d280*/  @P0 FFMA.FTZ R2, R3, 0.93318945169448852539, -R2 ;  /* 0x3f6ee58103020823 */ /* 0x000fc80000010802 */
[----:B------:R-:W-:Y:S02]  /*1d290*/  @!P0 FFMA.FTZ R2, R3, 0.93318945169448852539, R2 ;  /* 0x3f6ee58103028823 */ /* 0x000fe40000010002 */
.L_x_9225:
[----:B------:R-:W-:Y:S05]  /*1d2a0*/  BSYNC B0 ;  /* 0x0000000000007941 */ /* 0x000fea0003800000 */
.L_x_9223:
        /* <DEDUP_REMOVED lines=11> */
.L_x_9220:
        /* <DEDUP_REMOVED lines=17> */
.L_x_9227:
[----:B------:R-:W-:Y:S05]  /*1d470*/  BSYNC B4 ;  /* 0x0000000000047941 */ /* 0x000fea0003800000 */
.L_x_9226:
        /* <DEDUP_REMOVED lines=18> */
.L_x_9229:
[----:B------:R-:W-:Y:S02]  /*1d5a0*/  ISETP.GE.AND P0, PT, R27, RZ, PT ;  /* 0x000000ff1b00720c */ /* 0x000fe40003f06270 */
[----:B------:R-:W-:-:S11]  /*1d5b0*/  MOV R3, 0x3fd774eb ;  /* 0x3fd774eb00037802 */ /* 0x000fd60000000f00 */
[----:B------:R-:W-:-:S04]  /*1d5c0*/  @P0 FFMA.FTZ R2, R3, 0.93318945169448852539, -R2 ;  /* 0x3f6ee58103020823 */ /* 0x000fc80000010802 */
[----:B------:R-:W-:Y:S02]  /*1d5d0*/  @!P0 FFMA.FTZ R2, R3, 0.93318945169448852539, R2 ;  /* 0x3f6ee58103028823 */ /* 0x000fe40000010002 */
.L_x_9230:
[----:B------:R-:W-:Y:S05]  /*1d5e0*/  BSYNC B0 ;  /* 0x0000000000007941 */ /* 0x000fea0003800000 */
.L_x_9228:
        /* <DEDUP_REMOVED lines=10> */
.L_x_9219:
[----:B------:R-:W-:Y:S05]  /*1d690*/  BSYNC B3 ;  /* 0x0000000000037941 */ /* 0x000fea0003800000 */
.L_x_9216:
[----:B------:R-:W-:-:S04]  /*1d6a0*/  SHF.R.U32.HI R21, RZ, 0x1f, R21 ;  /* 0x0000001fff157819 */ /* 0x000fc80000011615 */
[----:B------:R-:W-:-:S13]  /*1d6b0*/  ISETP.NE.AND P0, PT, R21, RZ, PT ;  /* 0x000000ff1500720c */ /* 0x000fda0003f05270 */
[----:B-1----:R-:W-:Y:S01]  /*1d6c0*/  @!P0 FADD.FTZ R19, -R19, -RZ ;  /* 0x800000ff13138221 */ /* 0x002fe20000010100 */
[----:B------:R-:W-:Y:S05]  /*1d6d0*/  BRA `(.L_x_9190) ;  /* 0x00000db000007947 */ /* 0x000fea0003800000 */
.L_x_9194:
[----:B------:R-:W-:Y:S02]  /*1d6e0*/  FADD.FTZ R18, -R20, 6.1232342629258392722e-17 ;  /* 0x248d313214127421 */ /* 0x000fe40000010100 */
[----:B------:R-:W-:Y:S02]  /*1d6f0*/  FADD.FTZ R19, -R21, -RZ ;  /* 0x800000ff15137221 */ /* 0x000fe40000010100 */
[----:B------:R-:W-:Y:S01]  /*1d700*/  FADD.FTZ R18, R18, 1.5707963705062866211 ;  /* 0x3fc90fdb12127421 */ /* 0x000fe20000010000 */
[----:B------:R-:W-:Y:S05]  /*1d710*/  BRA `(.L_x_9190) ;  /* 0x00000d7000007947 */ /* 0x000fea0003800000 */
.L_x_9193:
[----:B------:R-:W-:Y:S01]  /*1d720*/  FADD.FTZ R19, -R21, -RZ ;  /* 0x800000ff15137221 */ /* 0x000fe20000010100 */
[----:B------:R-:W-:Y:S01]  /*1d730*/  MOV R18, RZ ;  /* 0x000000ff00127202 */ /* 0x000fe20000000f00 */
[----:B------:R-:W-:Y:S05]  /*1d740*/  BRA `(.L_x_9190) ;  /* 0x00000d4000007947 */ /* 0x000fea0003800000 */
.L_x_9192:
        /* <DEDUP_REMOVED lines=24> */
.L_x_9235:
[----:B------:R-:W-:Y:S05]  /*1d8d0*/  BSYNC B4 ;  /* 0x0000000000047941 */ /* 0x000fea0003800000 */
.L_x_9234:
        /* <DEDUP_REMOVED lines=18> */
.L_x_9237:
[----:B------:R-:W-:Y:S02]  /*1da00*/  ISETP.GE.AND P0, PT, R20, RZ, PT ;  /* 0x000000ff1400720c */ /* 0x000fe40003f06270 */
[----:B------:R-:W-:-:S11]  /*1da10*/  MOV R3, 0x3fd774eb ;  /* 0x3fd774eb00037802 */ /* 0x000fd60000000f00 */
[----:B------:R-:W-:-:S04]  /*1da20*/  @P0 FFMA.FTZ R2, R3, 0.93318945169448852539, -R2 ;  /* 0x3f6ee58103020823 */ /* 0x000fc80000010802 */
[----:B------:R-:W-:Y:S02]  /*1da30*/  @!P0 FFMA.FTZ R2, R3, 0.93318945169448852539, R2 ;  /* 0x3f6ee58103028823 */ /* 0x000fe40000010002 */
.L_x_9238:
[----:B------:R-:W-:Y:S05]  /*1da40*/  BSYNC B0 ;  /* 0x0000000000007941 */ /* 0x000fea0003800000 */
.L_x_9236:
        /* <DEDUP_REMOVED lines=13> */
.L_x_9233:
        /* <DEDUP_REMOVED lines=12> */
.L_x_9241:
[----:B------:R-:W-:Y:S05]  /*1dbe0*/  BSYNC B4 ;  /* 0x0000000000047941 */ /* 0x000fea0003800000 */
.L_x_9240:
        /* <DEDUP_REMOVED lines=18> */
.L_x_9243:
[----:B------:R-:W-:Y:S02]  /*1dd10*/  ISETP.GE.AND P0, PT, R20, RZ, PT ;  /* 0x000000ff1400720c */ /* 0x000fe40003f06270 */
[----:B------:R-:W-:-:S11]  /*1dd20*/  MOV R3, 0x3fd774eb ;  /* 0x3fd774eb00037802 */ /* 0x000fd60000000f00 */
[----:B------:R-:W-:-:S04]  /*1dd30*/  @P0 FFMA.FTZ R2, R3, 0.93318945169448852539, -R2 ;  /* 0x3f6ee58103020823 */ /* 0x000fc80000010802 */
[----:B------:R-:W-:Y:S02]  /*1dd40*/  @!P0 FFMA.FTZ R2, R3, 0.93318945169448852539, R2 ;  /* 0x3f6ee58103028823 */ /* 0x000fe40000010002 */
.L_x_9244:
[----:B------:R-:W-:Y:S05]  /*1dd50*/  BSYNC B0 ;  /* 0x0000000000007941 */ /* 0x000fea0003800000 */
.L_x_9242:
        /* <DEDUP_REMOVED lines=27> */
.L_x_9232:
        /* <DEDUP_REMOVED lines=33> */
.L_x_9246:
[----:B------:R-:W-:Y:S05]  /*1e120*/  BSYNC B4 ;  /* 0x0000000000047941 */ /* 0x000fea0003800000 */
.L_x_9245:
        /* <DEDUP_REMOVED lines=18> */
.L_x_9248:
[----:B------:R-:W-:Y:S02]  /*1e250*/  ISETP.GE.AND P0, PT, R20, RZ, PT ;  /* 0x000000ff1400720c */ /* 0x000fe40003f06270 */
[----:B------:R-:W-:-:S11]  /*1e260*/  MOV R3, 0x3fd774eb ;  /* 0x3fd774eb00037802 */ /* 0x000fd60000000f00 */
[----:B------:R-:W-:-:S04]  /*1e270*/  @P0 FFMA.FTZ R2, R3, 0.93318945169448852539, -R2 ;  /* 0x3f6ee58103020823 */ /* 0x000fc80000010802 */
[----:B------:R-:W-:Y:S02]  /*1e280*/  @!P0 FFMA.FTZ R2, R3, 0.93318945169448852539, R2 ;  /* 0x3f6ee58103028823 */ /* 0x000fe40000010002 */
.L_x_9249:
[----:B------:R-:W-:Y:S05]  /*1e290*/  BSYNC B0 ;  /* 0x0000000000007941 */ /* 0x000fea0003800000 */
.L_x_9247:
        /* <DEDUP_REMOVED lines=10> */
.L_x_9239:
[----:B------:R-:W-:Y:S05]  /*1e340*/  BSYNC B3 ;  /* 0x0000000000037941 */ /* 0x000fea0003800000 */
.L_x_9231:
[----:B------:R-:W-:Y:S01]  /*1e350*/  ISETP.NE.AND P0, PT, R19, RZ, PT ;  /* 0x000000ff1300720c */ /* 0x000fe20003f05270 */
[----:B------:R-:W-:Y:S02]  /*1e360*/  FADD.FTZ R19, R27, 0.69314718246459960938 ;  /* 0x3f3172181b137421 */ /* 0x000fe40000010000 */
[----:B------:R-:W-:-:S10]  /*1e370*/  FADD.FTZ R18, |R2|, -RZ ;  /* 0x800000ff02127221 */ /* 0x000fd40000010200 */
[----:B------:R-:W-:Y:S01]  /*1e380*/  @!P0 FADD.FTZ R19, -R19, -RZ ;  /* 0x800000ff13138221 */ /* 0x000fe20000010100 */
[----:B------:R-:W-:Y:S05]  /*1e390*/  BRA `(.L_x_9190) ;  /* 0x000000f000007947 */ /* 0x000fea0003800000 */
.L_x_9191:
        /* <DEDUP_REMOVED lines=15> */
.L_x_9190:
[----:B------:R-:W-:Y:S05]  /*1e490*/  BSYNC B2 ;  /* 0x0000000000027941 */ /* 0x000fea0003800000 */
.L_x_9189:
        /* <DEDUP_REMOVED lines=113> */
.L_x_9259:
        /* <DEDUP_REMOVED lines=10> */
.L_x_9261:
[----:B------:R-:W-:-:S04]  /*1ec50*/  FADD.FTZ R2, -R3, R6 ;  /* 0x0000000603027221 */ /* 0x000fc80000010100 */
[----:B------:R-:W-:Y:S02]  /*1ec60*/  FMUL.FTZ R2, R2, 0.5 ;  /* 0x3f00000002027820 */ /* 0x000fe40000410000 */
.L_x_9262:
[----:B------:R-:W-:Y:S05]  /*1ec70*/  BSYNC B1 ;  /* 0x0000000000017941 */ /* 0x000fea0003800000 */
.L_x_9260:
        /* <DEDUP_REMOVED lines=11> */
.L_x_9264:
[----:B------:R-:W-:-:S04]  /*1ed30*/  FADD.FTZ R7, R5, -R26 ;  /* 0x8000001a05077221 */ /* 0x000fc80000010000 */
[----:B------:R-:W-:Y:S02]  /*1ed40*/  FMUL.FTZ R7, R7, 0.5 ;  /* 0x3f00000007077820 */ /* 0x000fe40000410000 */
.L_x_9265:
[----:B------:R-:W-:Y:S05]  /*1ed50*/  BSYNC B1 ;  /* 0x0000000000017941 */ /* 0x000fea0003800000 */
.L_x_9263:
        /* <DEDUP_REMOVED lines=35> */
.L_x_9258:
[----:B------:R0:W1:Y:S02]  /*1ef90*/  MUFU.SQRT R26, R20 ;  /* 0x00000014001a7308 */ /* 0x0000640000002000 */
.L_x_9257:
[----:B------:R-:W-:Y:S05]  /*1efa0*/  BSYNC B0 ;  /* 0x0000000000007941 */ /* 0x000fea0003800000 */
.L_x_9256:
        /* <DEDUP_REMOVED lines=24> */
.L_x_9272:
[----:B------:R-:W-:-:S04]  /*1f130*/  FADD.FTZ R3, -R3, R6 ;  /* 0x0000000603037221 */ /* 0x000fc80000010100 */
[----:B------:R-:W-:Y:S02]  /*1f140*/  FMUL.FTZ R3, R3, 0.5 ;  /* 0x3f00000003037820 */ /* 0x000fe40000410000 */
.L_x_9273:
[----:B------:R-:W-:Y:S05]  /*1f150*/  BSYNC B1 ;  /* 0x0000000000017941 */ /* 0x000fea0003800000 */
.L_x_9271:
        /* <DEDUP_REMOVED lines=10> */
.L_x_9275:
[----:B------:R-:W-:-:S04]  /*1f200*/  FADD.FTZ R4, -R4, R5 ;  /* 0x0000000504047221 */ /* 0x000fc80000010100 */
[----:B------:R-:W-:Y:S02]  /*1f210*/  FMUL.FTZ R4, R4, 0.5 ;  /* 0x3f00000004047820 */ /* 0x000fe40000410000 */
.L_x_9276:
[----:B------:R-:W-:Y:S05]  /*1f220*/  BSYNC B1 ;  /* 0x0000000000017941 */ /* 0x000fea0003800000 */
.L_x_9274:
[----:B------:R-:W-:Y:S01]  /*1f230*/  FADD.FTZ R4, R4, R3 ;  /* 0x0000000304047221 */ /* 0x000fe20000010000 */
[----:B------:R-:W-:Y:S01]  /*1f240*/  PLOP3.LUT P0, PT, PT, PT, PT, 0x80, 0x0 ;  /* 0x000000000000781c */ /* 0x000fe20003f0f070 */
[----:B------:R-:W-:-:S04]  /*1f250*/  FADD.FTZ R27, R32, R27 ;  /* 0x0000001b201b7221 */ /* 0x000fc80000010000 */
[----:B------:R-:W-:-:S06]  /*1f260*/  FMUL.FTZ R27, R27, R4 ;  /* 0x000000041b1b7220 */ /* 0x000fcc0000410000 */
[----:B------:R-:W0:Y:S01]  /*1f270*/  MUFU.SQRT R27, R27 ;  /* 0x0000001b001b7308 */ /* 0x000e220000002000 */
[----:B------:R-:W-:Y:S05]  /*1f280*/  BRA `(.L_x_9268) ;  /* 0x000001a000007947 */ /* 0x000fea0003800000 */
.L_x_9270:
        /* <DEDUP_REMOVED lines=15> */
.L_x_9269:
        /* <DEDUP_REMOVED lines=8> */
.L_x_9267:
[----:B------:R-:W-:Y:S01]  /*1f400*/  PLOP3.LUT P0, PT, PT, PT, PT, 0x80, 0x0 ;  /* 0x000000000000781c */ /* 0x000fe20003f0f070 */
[----:B------:R-:W-:Y:S02]  /*1f410*/  FMUL.FTZ R27, R27, 16777216 ;  /* 0x4b8000001b1b7820 */ /* 0x000fe40000410000 */
[----:B------:R-:W-:-:S05]  /*1f420*/  FMUL.FTZ R32, R32, 16777216 ;  /* 0x4b80000020207820 */ /* 0x000fca0000410000 */
.L_x_9268:
[----:B------:R-:W-:Y:S05]  /*1f430*/  BSYNC B0 ;  /* 0x0000000000007941 */ /* 0x000fea0003800000 */
.L_x_9266:
        /* <DEDUP_REMOVED lines=33> */
.L_x_9279:
        /* <DEDUP_REMOVED lines=28> */
.L_x_9278:
        /* <DEDUP_REMOVED lines=20> */
.L_x_9283:
[----:B------:R-:W-:Y:S05]  /*1f950*/  BSYNC B4 ;  /* 0x0000000000047941 */ /* 0x000fea0003800000 */
.L_x_9282:
        /* <DEDUP_REMOVED lines=18> */
.L_x_9285:
[----:B------:R-:W-:Y:S02]  /*1fa80*/  ISETP.GE.AND P0, PT, R32, RZ, PT ;  /* 0x000000ff2000720c */ /* 0x000fe40003f06270 */
[----:B------:R-:W-:-:S11]  /*1fa90*/  MOV R3, 0x3fd774eb ;  /* 0x3fd774eb00037802 */ /* 0x000fd60000000f00 */
[----:B------:R-:W-:-:S04]  /*1faa0*/  @P0 FFMA.FTZ R2, R3, 0.93318945169448852539, -R2 ;  /* 0x3f6ee58103020823 */ /* 0x000fc80000010802 */
[----:B------:R-:W-:Y:S02]  /*1fab0*/  @!P0 FFMA.FTZ R2, R3, 0.93318945169448852539, R2 ;  /* 0x3f6ee58103028823 */ /* 0x000fe40000010002 */
.L_x_9286:
[----:B------:R-:W-:Y:S05]  /*1fac0*/  BSYNC B0 ;  /* 0x0000000000007941 */ /* 0x000fea0003800000 */
.L_x_9284:
        /* <DEDUP_REMOVED lines=11> */
.L_x_9281:
        /* <DEDUP_REMOVED lines=17> */
.L_x_9288:
[----:B------:R-:W-:Y:S05]  /*1fc90*/  BSYNC B4 ;  /* 0x0000000000047941 */ /* 0x000fea0003800000 */
.L_x_9287:
        /* <DEDUP_REMOVED lines=18> */
.L_x_9290:
[----:B------:R-:W-:Y:S02]  /*1fdc0*/  ISETP.GE.AND P0, PT, R32, RZ, PT ;  /* 0x000000ff2000720c */ /* 0x000fe40003f06270 */
[----:B------:R-:W-:-:S11]  /*1fdd0*/  MOV R3, 0x3fd774eb ;  /* 0x3fd774eb00037802 */ /* 0x000fd60000000f00 */
[----:B------:R-:W-:-:S04]  /*1fde0*/  @P0 FFMA.FTZ R2, R3, 0.93318945169448852539, -R2 ;  /* 0x3f6ee58103020823 */ /* 0x000fc80000010802 */
[----:B------:R-:W-:Y:S02]  /*1fdf0*/  @!P0 FFMA.FTZ R2, R3, 0.93318945169448852539, R2 ;  /* 0x3f6ee58103028823 */ /* 0x000fe40000010002 */
.L_x_9291:
[----:B------:R-:W-:Y:S05]  /*1fe00*/  BSYNC B0 ;  /* 0x0000000000007941 */ /* 0x000fea0003800000 */
.L_x_9289:
        /* <DEDUP_REMOVED lines=10> */
.L_x_9280:
[----:B------:R-:W-:Y:S05]  /*1feb0*/  BSYNC B3 ;  /* 0x0000000000037941 */ /* 0x000fea0003800000 */
.L_x_9277:
[----:B------:R-:W-:-:S13]  /*1fec0*/  ISETP.NE.AND P0, PT, R21, RZ, PT ;  /* 0x000000ff1500720c */ /* 0x000fda0003f05270 */
[----:B-1----:R-:W-:-:S05]  /*1fed0*/  @!P0 FADD.FTZ R26, -R26, -RZ ;  /* 0x800000ff1a1a8221 */ /* 0x002fca0000010100 */
[----:B------:R-:W-:Y:S01]  /*1fee0*/  MOV R21, R26 ;  /* 0x0000001a00157202 */ /* 0x000fe20000000f00 */
[----:B------:R-:W-:Y:S05]  /*1fef0*/  BRA `(.L_x_9251) ;  /* 0x00000db000007947 */ /* 0x000fea0003800000 */
.L_x_9255:
[----:B------:R-:W-:Y:S02]  /*1ff00*/  FADD.FTZ R20, -R22, 6.1232342629258392722e-17 ;  /* 0x248d313216147421 */ /* 0x000fe40000010100 */
[----:B------:R-:W-:Y:S02]  /*1ff10*/  FADD.FTZ R21, -R23, -RZ ;  /* 0x800000ff17157221 */ /* 0x000fe40000010100 */
[----:B------:R-:W-:Y:S01]  /*1ff20*/  FADD.FTZ R20, R20, 1.5707963705062866211 ;  /* 0x3fc90fdb14147421 */ /* 0x000fe20000010000 */
[----:B------:R-:W-:Y:S05]  /*1ff30*/  BRA `(.L_x_9251) ;  /* 0x00000d7000007947 */ /* 0x000fea0003800000 */
.L_x_9254:
[----:B------:R-:W-:Y:S01]  /*1ff40*/  HFMA2.MMA R20, -RZ, RZ, 0, 0 ;  /* 0x00000000ff147435 */ /* 0x000fe200000001ff */
[----:B------:R-:W-:Y:S01]  /*1ff50*/  FADD.FTZ R21, -R23, -RZ ;  /* 0x800000ff17157221 */ /* 0x000fe20000010100 */
[----:B------:R-:W-:Y:S05]  /*1ff60*/  BRA `(.L_x_9251) ;  /* 0x00000d4000007947 */ /* 0x000fea0003800000 */
.L_x_9253:
        /* <DEDUP_REMOVED lines=24> */
.L_x_9296:
[----:B------:R-:W-:Y:S05]  /*200f0*/  BSYNC B4 ;  /* 0x0000000000047941 */ /* 0x000fea0003800000 */
.L_x_9295:
        /* <DEDUP_REMOVED lines=18> */
.L_x_9298:
[----:B------:R-:W-:Y:S02]  /*20220*/  ISETP.GE.AND P0, PT, R22, RZ, PT ;  /* 0x000000ff1600720c */ /* 0x000fe40003f06270 */
[----:B------:R-:W-:-:S11]  /*20230*/  MOV R3, 0x3fd774eb ;  /* 0x3fd774eb00037802 */ /* 0x000fd60000000f00 */
[----:B------:R-:W-:-:S04]  /*20240*/  @P0 FFMA.FTZ R2, R3, 0.93318945169448852539, -R2 ;  /* 0x3f6ee58103020823 */ /* 0x000fc80000010802 */
[----:B------:R-:W-:Y:S02]  /*20250*/  @!P0 FFMA.FTZ R2, R3, 0.93318945169448852539, R2 ;  /* 0x3f6ee58103028823 */ /* 0x000fe40000010002 */
.L_x_9299:
[----:B------:R-:W-:Y:S05]  /*20260*/  BSYNC B0 ;  /* 0x0000000000007941 */ /* 0x000fea0003800000 */
.L_x_9297:
        /* <DEDUP_REMOVED lines=13> */
.L_x_9294:
        /* <DEDUP_REMOVED lines=12> */
.L_x_9302:
[----:B------:R-:W-:Y:S05]  /*20400*/  BSYNC B4 ;  /* 0x0000000000047941 */ /* 0x000fea0003800000 */
.L_x_9301:
        /* <DEDUP_REMOVED lines=18> */
.L_x_9304:
[----:B------:R-:W-:Y:S02]  /*20530*/  ISETP.GE.AND P0, PT, R22, RZ, PT ;  /* 0x000000ff1600720c */ /* 0x000fe40003f06270 */
[----:B------:R-:W-:-:S11]  /*20540*/  MOV R3, 0x3fd774eb ;  /* 0x3fd774eb00037802 */ /* 0x000fd60000000f00 */
[----:B------:R-:W-:-:S04]  /*20550*/  @P0 FFMA.FTZ R2, R3, 0.93318945169448852539, -R2 ;  /* 0x3f6ee58103020823 */ /* 0x000fc80000010802 */
[----:B------:R-:W-:Y:S02]  /*20560*/  @!P0 FFMA.FTZ R2, R3, 0.93318945169448852539, R2 ;  /* 0x3f6ee58103028823 */ /* 0x000fe40000010002 */
.L_x_9305:
[----:B------:R-:W-:Y:S05]  /*20570*/  BSYNC B0 ;  /* 0x0000000000007941 */ /* 0x000fea0003800000 */
.L_x_9303:
        /* <DEDUP_REMOVED lines=27> */
.L_x_9293:
        /* <DEDUP_REMOVED lines=33> */
.L_x_9307:
[----:B------:R-:W-:Y:S05]  /*20940*/  BSYNC B4 ;  /* 0x0000000000047941 */ /* 0x000fea0003800000 */
.L_x_9306:
        /* <DEDUP_REMOVED lines=18> */
.L_x_9309:
[----:B------:R-:W-:Y:S02]  /*20a70*/  ISETP.GE.AND P0, PT, R22, RZ, PT ;  /* 0x000000ff1600720c */ /* 0x000fe40003f06270 */
[----:B------:R-:W-:-:S11]  /*20a80*/  MOV R3, 0x3fd774eb ;  /* 0x3fd774eb00037802 */ /* 0x000fd60000000f00 */
[----:B------:R-:W-:-:S04]  /*20a90*/  @P0 FFMA.FTZ R2, R3, 0.93318945169448852539, -R2 ;  /* 0x3f6ee58103020823 */ /* 0x000fc80000010802 */
[----:B------:R-:W-:Y:S02]  /*20aa0*/  @!P0 FFMA.FTZ R2, R3, 0.93318945169448852539, R2 ;  /* 0x3f6ee58103028823 */ /* 0x000fe40000010002 */
.L_x_9310:
[----:B------:R-:W-:Y:S05]  /*20ab0*/  BSYNC B0 ;  /* 0x0000000000007941 */ /* 0x000fea0003800000 */
.L_x_9308:
        /* <DEDUP_REMOVED lines=10> */
.L_x_9300:
[----:B------:R-:W-:Y:S05]  /*20b60*/  BSYNC B3 ;  /* 0x0000000000037941 */ /* 0x000fea0003800000 */
.L_x_9292:
[----:B------:R-:W-:Y:S01]  /*20b70*/  ISETP.NE.AND P0, PT, R21, RZ, PT ;  /* 0x000000ff1500720c */ /* 0x000fe20003f05270 */
[----:B------:R-:W-:Y:S02]  /*20b80*/  FADD.FTZ R21, R27, 0.69314718246459960938 ;  /* 0x3f3172181b157421 */ /* 0x000fe40000010000 */
[----:B------:R-:W-:-:S10]  /*20b90*/  FADD.FTZ R20, |R2|, -RZ ;  /* 0x800000ff02147221 */ /* 0x000fd40000010200 */
[----:B------:R-:W-:Y:S01]  /*20ba0*/  @!P0 FADD.FTZ R21, -R21, -RZ ;  /* 0x800000ff15158221 */ /* 0x000fe20000010100 */
[----:B------:R-:W-:Y:S05]  /*20bb0*/  BRA `(.L_x_9251) ;  /* 0x000000f000007947 */ /* 0x000fea0003800000 */
.L_x_9252:
        /* <DEDUP_REMOVED lines=15> */
.L_x_9251:
[----:B------:R-:W-:Y:S05]  /*20cb0*/  BSYNC B2 ;  /* 0x0000000000027941 */ /* 0x000fea0003800000 */
.L_x_9250:
        /* <DEDUP_REMOVED lines=113> */
.L_x_9320:
        /* <DEDUP_REMOVED lines=10> */
.L_x_9322:
[----:B------:R-:W-:-:S04]  /*21470*/  FADD.FTZ R2, -R3, R6 ;  /* 0x0000000603027221 */ /* 0x000fc80000010100 */
[----:B------:R-:W-:Y:S02]  /*21480*/  FMUL.FTZ R2, R2, 0.5 ;  /* 0x3f00000002027820 */ /* 0x000fe40000410000 */
.L_x_9323:
[----:B------:R-:W-:Y:S05]  /*21490*/  BSYNC B1 ;  /* 0x0000000000017941 */ /* 0x000fea0003800000 */
.L_x_9321:
        /* <DEDUP_REMOVED lines=11> */
.L_x_9325:
[----:B------:R-:W-:-:S04]  /*21550*/  FADD.FTZ R7, R5, -R26 ;  /* 0x8000001a05077221 */ /* 0x000fc80000010000 */
[----:B------:R-:W-:Y:S02]  /*21560*/  FMUL.FTZ R7, R7, 0.5 ;  /* 0x3f00000007077820 */ /* 0x000fe40000410000 */
.L_x_9326:
[----:B------:R-:W-:Y:S05]  /*21570*/  BSYNC B1 ;  /* 0x0000000000017941 */ /* 0x000fea0003800000 */
.L_x_9324:
        /* <DEDUP_REMOVED lines=35> */
.L_x_9319:
[----:B------:R0:W1:Y:S02]  /*217b0*/  MUFU.SQRT R26, R22 ;  /* 0x00000016001a7308 */ /* 0x0000640000002000 */
.L_x_9318:
[----:B------:R-:W-:Y:S05]  /*217c0*/  BSYNC B0 ;  /* 0x0000000000007941 */ /* 0x000fea0003800000 */
.L_x_9317:
        /* <DEDUP_REMOVED lines=24> */
.L_x_9333:
[----:B------:R-:W-:-:S04]  /*21950*/  FADD.FTZ R3, -R3, R6 ;  /* 0x0000000603037221 */ /* 0x000fc80000010100 */
[----:B------:R-:W-:Y:S02]  /*21960*/  FMUL.FTZ R3, R3, 0.5 ;  /* 0x3f00000003037820 */ /* 0x000fe40000410000 */
.L_x_9334:
[----:B------:R-:W-:Y:S05]  /*21970*/  BSYNC B1 ;  /* 0x0000000000017941 */ /* 0x000fea0003800000 */
.L_x_9332:
        /* <DEDUP_REMOVED lines=10> */
.L_x_9336:
[----:B------:R-:W-:-:S04]  /*21a20*/  FADD.FTZ R4, -R4, R5 ;  /* 0x0000000504047221 */ /* 0x000fc80000010100 */
[----:B------:R-:W-:Y:S02]  /*21a30*/  FMUL.FTZ R4, R4, 0.5 ;  /* 0x3f00000004047820 */ /* 0x000fe40000410000 */
.L_x_9337:
[----:B------:R-:W-:Y:S05]  /*21a40*/  BSYNC B1 ;  /* 0x0000000000017941 */ /* 0x000fea0003800000 */
.L_x_9335:
[----:B------:R-:W-:Y:S01]  /*21a50*/  FADD.FTZ R4, R4, R3 ;  /* 0x0000000304047221 */ /* 0x000fe20000010000 */
[----:B------:R-:W-:Y:S01]  /*21a60*/  PLOP3.LUT P0, PT, PT, PT, PT, 0x80, 0x0 ;  /* 0x000000000000781c */ /* 0x000fe20003f0f070 */
[----:B------:R-:W-:-:S04]  /*21a70*/  FADD.FTZ R27, R32, R27 ;  /* 0x0000001b201b7221 */ /* 0x000fc80000010000 */
[----:B------:R-:W-:-:S06]  /*21a80*/  FMUL.FTZ R27, R27, R4 ;  /* 0x000000041b1b7220 */ /* 0x000fcc0000410000 */
[----:B------:R-:W0:Y:S01]  /*21a90*/  MUFU.SQRT R27, R27 ;  /* 0x0000001b001b7308 */ /* 0x000e220000002000 */
[----:B------:R-:W-:Y:S05]  /*21aa0*/  BRA `(.L_x_9329) ;  /* 0x000001a000007947 */ /* 0x000fea0003800000 */
.L_x_9331:
        /* <DEDUP_REMOVED lines=15> */
.L_x_9330:
        /* <DEDUP_REMOVED lines=8> */
.L_x_9328:
[----:B------:R-:W-:Y:S01]  /*21c20*/  PLOP3.LUT P0, PT, PT, PT, PT, 0x80, 0x0 ;  /* 0x000000000000781c */ /* 0x000fe20003f0f070 */
[----:B------:R-:W-:Y:S02]  /*21c30*/  FMUL.FTZ R27, R27, 16777216 ;  /* 0x4b8000001b1b7820 */ /* 0x000fe40000410000 */
[----:B------:R-:W-:-:S05]  /*21c40*/  FMUL.FTZ R32, R32, 16777216 ;  /* 0x4b80000020207820 */ /* 0x000fca0000410000 */
.L_x_9329:
[----:B------:R-:W-:Y:S05]  /*21c50*/  BSYNC B0 ;  /* 0x0000000000007941 */ /* 0x000fea0003800000 */
.L_x_9327:
        /* <DEDUP_REMOVED lines=33> */
.L_x_9340:
        /* <DEDUP_REMOVED lines=28> */
.L_x_9339:
        /* <DEDUP_REMOVED lines=20> */
.L_x_9344:
[----:B------:R-:W-:Y:S05]  /*22170*/  BSYNC B4 ;  /* 0x0000000000047941 */ /* 0x000fea0003800000 */
.L_x_9343:
        /* <DEDUP_REMOVED lines=18> */
.L_x_9346:
[----:B------:R-:W-:Y:S02]  /*222a0*/  ISETP.GE.AND P0, PT, R32, RZ, PT ;  /* 0x000000ff2000720c */ /* 0x000fe40003f06270 */
[----:B------:R-:W-:-:S11]  /*222b0*/  MOV R3, 0x3fd774eb ;  /* 0x3fd774eb00037802 */ /* 0x000fd60000000f00 */
[----:B------:R-:W-:-:S04]  /*222c0*/  @P0 FFMA.FTZ R2, R3, 0.93318945169448852539, -R2 ;  /* 0x3f6ee58103020823 */ /* 0x000fc80000010802 */
[----:B------:R-:W-:Y:S02]  /*222d0*/  @!P0 FFMA.FTZ R2, R3, 0.93318945169448852539, R2 ;  /* 0x3f6ee58103028823 */ /* 0x000fe40000010002 */
.L_x_9347:
[----:B------:R-:W-:Y:S05]  /*222e0*/  BSYNC B0 ;  /* 0x0000000000007941 */ /* 0x000fea0003800000 */
.L_x_9345:
        /* <DEDUP_REMOVED lines=11> */
.L_x_9342:
        /* <DEDUP_REMOVED lines=17> */
.L_x_9349:
[----:B------:R-:W-:Y:S05]  /*224b0*/  BSYNC B4 ;  /* 0x0000000000047941 */ /* 0x000fea0003800000 */
.L_x_9348:
        /* <DEDUP_REMOVED lines=18> */
.L_x_9351:
[----:B------:R-:W-:Y:S02]  /*225e0*/  ISETP.GE.AND P0, PT, R32, RZ, PT ;  /* 0x000000ff2000720c */ /* 0x000fe40003f06270 */
[----:B------:R-:W-:-:S11]  /*225f0*/  MOV R3, 0x3fd774eb ;  /* 0x3fd774eb00037802 */ /* 0x000fd60000000f00 */
[----:B------:R-:W-:-:S04]  /*22600*/  @P0 FFMA.FTZ R2, R3, 0.93318945169448852539, -R2 ;  /* 0x3f6ee58103020823 */ /* 0x000fc80000010802 */
[----:B------:R-:W-:Y:S02]  /*22610*/  @!P0 FFMA.FTZ R2, R3, 0.93318945169448852539, R2 ;  /* 0x3f6ee58103028823 */ /* 0x000fe40000010002 */
.L_x_9352:
[----:B------:R-:W-:Y:S05]  /*22620*/  BSYNC B0 ;  /* 0x0000000000007941 */ /* 0x000fea0003800000 */
.L_x_9350:
        /* <DEDUP_REMOVED lines=10> */
.L_x_9341:
[----:B------:R-:W-:Y:S05]  /*226d0*/  BSYNC B3 ;  /* 0x0000000000037941 */ /* 0x000fea0003800000 */
.L_x_9338:
[----:B------:R-:W-:-:S13]  /*226e0*/  ISETP.NE.AND P0, PT, R23, RZ, PT ;  /* 0x000000ff1700720c */ /* 0x000fda0003f05270 */
[----:B-1----:R-:W-:-:S05]  /*226f0*/  @!P0 FADD.FTZ R26, -R26, -RZ ;  /* 0x800000ff1a1a8221 */ /* 0x002fca0000010100 */
[----:B------:R-:W-:Y:S01]  /*22700*/  MOV R23, R26 ;  /* 0x0000001a00177202 */ /* 0x000fe20000000f00 */
[----:B------:R-:W-:Y:S05]  /*22710*/  BRA `(.L_x_9312) ;  /* 0x00000db000007947 */ /* 0x000fea0003800000 */
.L_x_9316:
[----:B------:R-:W-:Y:S02]  /*22720*/  FADD.FTZ R22, -R24, 6.1232342629258392722e-17 ;  /* 0x248d313218167421 */ /* 0x000fe40000010100 */
[----:B------:R-:W-:Y:S02]  /*22730*/  FADD.FTZ R23, -R25, -RZ ;  /* 0x800000ff19177221 */ /* 0x000fe40000010100 */
[----:B------:R-:W-:Y:S01]  /*22740*/  FADD.FTZ R22, R22, 1.5707963705062866211 ;  /* 0x3fc90fdb16167421 */ /* 0x000fe20000010000 */
[----:B------:R-:W-:Y:S05]  /*22750*/  BRA `(.L_x_9312) ;  /* 0x00000d7000007947 */ /* 0x000fea0003800000 */
.L_x_9315:
[----:B------:R-:W-:Y:S01]  /*22760*/  HFMA2.MMA R22, -RZ, RZ, 0, 0 ;  /* 0x00000000ff167435 */ /* 0x000fe200000001ff */
[----:B------:R-:W-:Y:S01]  /*22770*/  FADD.FTZ R23, -R25, -RZ ;  /* 0x800000ff19177221 */ /* 0x000fe20000010100 */
[----:B------:R-:W-:Y:S05]  /*22780*/  BRA `(.L_x_9312) ;  /* 0x00000d4000007947 */ /* 0x000fea0003800000 */
.L_x_9314:
        /* <DEDUP_REMOVED lines=24> */
.L_x_9357:
[----:B------:R-:W-:Y:S05]  /*22910*/  BSYNC B4 ;  /* 0x0000000000047941 */ /* 0x000fea0003800000 */
.L_x_9356:
        /* <DEDUP_REMOVED lines=18> */
.L_x_9359:
[----:B------:R-:W-:Y:S02]  /*22a40*/  ISETP.GE.AND P0, PT, R24, RZ, PT ;  /* 0x000000ff1800720c */ /* 0x000fe40003f06270 */
[----:B------:R-:W-:-:S11]  /*22a50*/  MOV R3, 0x3fd774eb ;  /* 0x3fd774eb00037802 */ /* 0x000fd60000000f00 */
[----:B------:R-:W-:-:S04]  /*22a60*/  @P0 FFMA.FTZ R2, R3, 0.93318945169448852539, -R2 ;  /* 0x3f6ee58103020823 */ /* 0x000fc80000010802 */
[----:B------:R-:W-:Y:S02]  /*22a70*/  @!P0 FFMA.FTZ R2, R3, 0.93318945169448852539, R2 ;  /* 0x3f6ee58103028823 */ /* 0x000fe40000010002 */
.L_x_9360:
[----:B------:R-:W-:Y:S05]  /*22a80*/  BSYNC B0 ;  /* 0x0000000000007941 */ /* 0x000fea0003800000 */
.L_x_9358:
        /* <DEDUP_REMOVED lines=13> */
.L_x_9355:
        /* <DEDUP_REMOVED lines=12> */
.L_x_9363:
[----:B------:R-:W-:Y:S05]  /*22c20*/  BSYNC B4 ;  /* 0x0000000000047941 */ /* 0x000fea0003800000 */
.L_x_9362:
        /* <DEDUP_REMOVED lines=18> */
.L_x_9365:
[----:B------:R-:W-:Y:S02]  /*22d50*/  ISETP.GE.AND P0, PT, R24, RZ, PT ;  /* 0x000000ff1800720c */ /* 0x000fe40003f06270 */
[----:B------:R-:W-:-:S11]  /*22d60*/  MOV R3, 0x3fd774eb ;  /* 0x3fd774eb00037802 */ /* 0x000fd60000000f00 */
[----:B------:R-:W-:-:S04]  /*22d70*/  @P0 FFMA.FTZ R2, R3, 0.93318945169448852539, -R2 ;  /* 0x3f6ee58103020823 */ /* 0x000fc80000010802 */
[----:B------:R-:W-:Y:S02]  /*22d80*/  @!P0 FFMA.FTZ R2, R3, 0.93318945169448852539, R2 ;  /* 0x3f6ee58103028823 */ /* 0x000fe40000010002 */
.L_x_9366:
[----:B------:R-:W-:Y:S05]  /*22d90*/  BSYNC B0 ;  /* 0x0000000000007941 */ /* 0x000fea0003800000 */
.L_x_9364:
        /* <DEDUP_REMOVED lines=27> */
.L_x_9354:
        /* <DEDUP_REMOVED lines=33> */
.L_x_9368:
[----:B------:R-:W-:Y:S05]  /*23160*/  BSYNC B4 ;  /* 0x0000000000047941 */ /* 0x000fea0003800000 */
.L_x_9367:
        /* <DEDUP_REMOVED lines=18> */
.L_x_9370:
[----:B------:R-:W-:Y:S02]  /*23290*/  ISETP.GE.AND P0, PT, R24, RZ, PT ;  /* 0x000000ff1800720c */ /* 0x000fe40003f06270 */
[----:B------:R-:W-:-:S11]  /*232a0*/  MOV R3, 0x3fd774eb ;  /* 0x3fd774eb00037802 */ /* 0x000fd60000000f00 */
[----:B------:R-:W-:-:S04]  /*232b0*/  @P0 FFMA.FTZ R2, R3, 0.93318945169448852539, -R2 ;  /* 0x3f6ee58103020823 */ /* 0x000fc80000010802 */
[----:B------:R-:W-:Y:S02]  /*232c0*/  @!P0 FFMA.FTZ R2, R3, 0.93318945169448852539, R2 ;  /* 0x3f6ee58103028823 */ /* 0x000fe40000010002 */
.L_x_9371:
[----:B------:R-:W-:Y:S05]  /*232d0*/  BSYNC B0 ;  /* 0x0000000000007941 */ /* 0x000fea0003800000 */
.L_x_9369:
        /* <DEDUP_REMOVED lines=10> */
.L_x_9361:
[----:B------:R-:W-:Y:S05]  /*23380*/  BSYNC B3 ;  /* 0x0000000000037941 */ /* 0x000fea0003800000 */
.L_x_9353:
[----:B------:R-:W-:Y:S01]  /*23390*/  ISETP.NE.AND P0, PT, R23, RZ, PT ;  /* 0x000000ff1700720c */ /* 0x000fe20003f05270 */
[----:B------:R-:W-:Y:S02]  /*233a0*/  FADD.FTZ R23, R27, 0.69314718246459960938 ;  /* 0x3f3172181b177421 */ /* 0x000fe40000010000 */
[----:B------:R-:W-:-:S10]  /*233b0*/  FADD.FTZ R22, |R2|, -RZ ;  /* 0x800000ff02167221 */ /* 0x000fd40000010200 */
[----:B------:R-:W-:Y:S01]  /*233c0*/  @!P0 FADD.FTZ R23, -R23, -RZ ;  /* 0x800000ff17178221 */ /* 0x000fe20000010100 */
[----:B------:R-:W-:Y:S05]  /*233d0*/  BRA `(.L_x_9312) ;  /* 0x000000f000007947 */ /* 0x000fea0003800000 */
.L_x_9313:
        /* <DEDUP_REMOVED lines=15> */
.L_x_9312:
[----:B------:R-:W-:Y:S05]  /*234d0*/  BSYNC B2 ;  /* 0x0000000000027941 */ /* 0x000fea0003800000 */
.L_x_9311:
        /* <DEDUP_REMOVED lines=114> */
.L_x_9381:
        /* <DEDUP_REMOVED lines=10> */
.L_x_9383:
[----:B------:R-:W-:-:S04]  /*23ca0*/  FADD.FTZ R2, -R3, R6 ;  /* 0x0000000603027221 */ /* 0x000fc80000010100 */
[----:B------:R-:W-:Y:S02]  /*23cb0*/  FMUL.FTZ R2, R2, 0.5 ;  /* 0x3f00000002027820 */ /* 0x000fe40000410000 */
.L_x_9384:
[----:B------:R-:W-:Y:S05]  /*23cc0*/  BSYNC B1 ;  /* 0x0000000000017941 */ /* 0x000fea0003800000 */
.L_x_9382:
        /* <DEDUP_REMOVED lines=11> */
.L_x_9386:
[----:B------:R-:W-:-:S04]  /*23d80*/  FADD.FTZ R7, R5, -R28 ;  /* 0x8000001c05077221 */ /* 0x000fc80000010000 */
[----:B------:R-:W-:Y:S02]  /*23d90*/  FMUL.FTZ R7, R7, 0.5 ;  /* 0x3f00000007077820 */ /* 0x000fe40000410000 */
.L_x_9387:
[----:B------:R-:W-:Y:S05]  /*23da0*/  BSYNC B1 ;  /* 0x0000000000017941 */ /* 0x000fea0003800000 */
.L_x_9385:
        /* <DEDUP_REMOVED lines=35> */
.L_x_9380:
[----:B------:R0:W1:Y:S02]  /*23fe0*/  MUFU.SQRT R27, R26 ;  /* 0x0000001a001b7308 */ /* 0x0000640000002000 */
.L_x_9379:
[----:B------:R-:W-:Y:S05]  /*23ff0*/  BSYNC B0 ;  /* 0x0000000000007941 */ /* 0x000fea0003800000 */
.L_x_9378:
        /* <DEDUP_REMOVED lines=24> */
.L_x_9394:
[----:B------:R-:W-:-:S04]  /*24180*/  FADD.FTZ R3, -R3, R6 ;  /* 0x0000000603037221 */ /* 0x000fc80000010100 */
[----:B------:R-:W-:Y:S02]  /*24190*/  FMUL.FTZ R3, R3, 0.5 ;  /* 0x3f00000003037820 */ /* 0x000fe40000410000 */
.L_x_9395:
[----:B------:R-:W-:Y:S05]  /*241a0*/  BSYNC B1 ;  /* 0x0000000000017941 */ /* 0x000fea0003800000 */
.L_x_9393:
        /* <DEDUP_REMOVED lines=10> */
.L_x_9397:
[----:B------:R-:W-:-:S04]  /*24250*/  FADD.FTZ R4, -R4, R5 ;  /* 0x0000000504047221 */ /* 0x000fc80000010100 */
[----:B------:R-:W-:Y:S02]  /*24260*/  FMUL.FTZ R4, R4, 0.5 ;  /* 0x3f00000004047820 */ /* 0x000fe40000410000 */
.L_x_9398:
[----:B------:R-:W-:Y:S05]  /*24270*/  BSYNC B1 ;  /* 0x0000000000017941 */ /* 0x000fea0003800000 */
.L_x_9396:
[----:B------:R-:W-:Y:S01]  /*24280*/  FADD.FTZ R4, R4, R3 ;  /* 0x0000000304047221 */ /* 0x000fe20000010000 */
[----:B------:R-:W-:Y:S01]  /*24290*/  PLOP3.LUT P0, PT, PT, PT, PT, 0x80, 0x0 ;  /* 0x000000000000781c */ /* 0x000fe20003f0f070 */
[----:B------:R-:W-:-:S04]  /*242a0*/  FADD.FTZ R33, R32, R33 ;  /* 0x0000002120217221 */ /* 0x000fc80000010000 */
[----:B------:R-:W-:-:S06]  /*242b0*/  FMUL.FTZ R33, R33, R4 ;  /* 0x0000000421217220 */ /* 0x000fcc0000410000 */
[----:B------:R-:W0:Y:S01]  /*242c0*/  MUFU.SQRT R33, R33 ;  /* 0x0000002100217308 */ /* 0x000e220000002000 */
[----:B------:R-:W-:Y:S05]  /*242d0*/  BRA `(.L_x_9390) ;  /* 0x000001a000007947 */ /* 0x000fea0003800000 */
.L_x_9392:
        /* <DEDUP_REMOVED lines=15> */
.L_x_9391:
        /* <DEDUP_REMOVED lines=8> */
.L_x_9389:
[----:B------:R-:W-:Y:S01]  /*24450*/  PLOP3.LUT P0, PT, PT, PT, PT, 0x80, 0x0 ;  /* 0x000000000000781c */ /* 0x000fe20003f0f070 */
[----:B------:R-:W-:Y:S02]  /*24460*/  FMUL.FTZ R33, R33, 16777216 ;  /* 0x4b80000021217820 */ /* 0x000fe40000410000 */
[----:B------:R-:W-:-:S05]  /*24470*/  FMUL.FTZ R32, R32, 16777216 ;  /* 0x4b80000020207820 */ /* 0x000fca0000410000 */
.L_x_9390:
[----:B------:R-:W-:Y:S05]  /*24480*/  BSYNC B0 ;  /* 0x0000000000007941 */ /* 0x000fea0003800000 */
.L_x_9388:
        /* <DEDUP_REMOVED lines=33> */
.L_x_9401:
        /* <DEDUP_REMOVED lines=28> */
.L_x_9400:
        /* <DEDUP_REMOVED lines=20> */
.L_x_9405:
[----:B------:R-:W-:Y:S05]  /*249a0*/  BSYNC B4 ;  /* 0x0000000000047941 */ /* 0x000fea0003800000 */
.L_x_9404:
        /* <DEDUP_REMOVED lines=18> */
.L_x_9407:
[----:B------:R-:W-:Y:S02]  /*24ad0*/  ISETP.GE.AND P0, PT, R32, RZ, PT ;  /* 0x000000ff2000720c */ /* 0x000fe40003f06270 */
[----:B------:R-:W-:-:S11]  /*24ae0*/  MOV R3, 0x3fd774eb ;  /* 0x3fd774eb00037802 */ /* 0x000fd60000000f00 */
[----:B------:R-:W-:-:S04]  /*24af0*/  @P0 FFMA.FTZ R2, R3, 0.93318945169448852539, -R2 ;  /* 0x3f6ee58103020823 */ /* 0x000fc80000010802 */
[----:B------:R-:W-:Y:S02]  /*24b00*/  @!P0 FFMA.FTZ R2, R3, 0.93318945169448852539, R2 ;  /* 0x3f6ee58103028823 */ /* 0x000fe40000010002 */
.L_x_9408:
[----:B------:R-:W-:Y:S05]  /*24b10*/  BSYNC B0 ;  /* 0x0000000000007941 */ /* 0x000fea0003800000 */
.L_x_9406:
        /* <DEDUP_REMOVED lines=11> */
.L_x_9403:
        /* <DEDUP_REMOVED lines=17> */
.L_x_9410:
[----:B------:R-:W-:Y:S05]  /*24ce0*/  BSYNC B4 ;  /* 0x0000000000047941 */ /* 0x000fea0003800000 */
.L_x_9409:
        /* <DEDUP_REMOVED lines=18> */
.L_x_9412:
[----:B------:R-:W-:Y:S02]  /*24e10*/  ISETP.GE.AND P0, PT, R32, RZ, PT ;  /* 0x000000ff2000720c */ /* 0x000fe40003f06270 */
[----:B------:R-:W-:-:S11]  /*24e20*/  MOV R3, 0x3fd774eb ;  /* 0x3fd774eb00037802 */ /* 0x000fd60000000f00 */
[----:B------:R-:W-:-:S04]  /*24e30*/  @P0 FFMA.FTZ R2, R3, 0.93318945169448852539, -R2 ;  /* 0x3f6ee58103020823 */ /* 0x000fc80000010802 */
[----:B------:R-:W-:Y:S02]  /*24e40*/  @!P0 FFMA.FTZ R2, R3, 0.93318945169448852539, R2 ;  /* 0x3f6ee58103028823 */ /* 0x000fe40000010002 */
.L_x_9413:
[----:B------:R-:W-:Y:S05]  /*24e50*/  BSYNC B0 ;  /* 0x0000000000007941 */ /* 0x000fea0003800000 */
.L_x_9411:
        /* <DEDUP_REMOVED lines=10> */
.L_x_9402:
[----:B------:R-:W-:Y:S05]  /*24f00*/  BSYNC B3 ;  /* 0x0000000000037941 */ /* 0x000fea0003800000 */
.L_x_9399:
[----:B------:R-:W-:-:S13]  /*24f10*/  ISETP.NE.AND P0, PT, R24, RZ, PT ;  /* 0x000000ff1800720c */ /* 0x000fda0003f05270 */
[----:B-1----:R-:W-:Y:S01]  /*24f20*/  @!P0 FADD.FTZ R27, -R27, -RZ ;  /* 0x800000ff1b1b8221 */ /* 0x002fe20000010100 */
[----:B------:R-:W-:Y:S05]  /*24f30*/  BRA `(.L_x_9373) ;  /* 0x00000db000007947 */ /* 0x000fea0003800000 */
.L_x_9377:
[----:B------:R-:W-:Y:S02]  /*24f40*/  FADD.FTZ R8, -R8, 6.1232342629258392722e-17 ;  /* 0x248d313208087421 */ /* 0x000fe40000010100 */
[----:B------:R-:W-:Y:S02]  /*24f50*/  FADD.FTZ R27, -R9, -RZ ;  /* 0x800000ff091b7221 */ /* 0x000fe40000010100 */
[----:B------:R-:W-:Y:S01]  /*24f60*/  FADD.FTZ R26, R8, 1.5707963705062866211 ;  /* 0x3fc90fdb081a7421 */ /* 0x000fe20000010000 */
[----:B------:R-:W-:Y:S05]  /*24f70*/  BRA `(.L_x_9373) ;  /* 0x00000d7000007947 */ /* 0x000fea0003800000 */
.L_x_9376:
[----:B------:R-:W-:Y:S01]  /*24f80*/  FADD.FTZ R27, -R9, -RZ ;  /* 0x800000ff091b7221 */ /* 0x000fe20000010100 */
[----:B------:R-:W-:Y:S01]  /*24f90*/  MOV R26, RZ ;  /* 0x000000ff001a7202 */ /* 0x000fe20000000f00 */
[----:B------:R-:W-:Y:S05]  /*24fa0*/  BRA `(.L_x_9373) ;  /* 0x00000d4000007947 */ /* 0x000fea0003800000 */
.L_x_9375:
        /* <DEDUP_REMOVED lines=24> */
.L_x_9418:
[----:B------:R-:W-:Y:S05]  /*25130*/  BSYNC B4 ;  /* 0x0000000000047941 */ /* 0x000fea0003800000 */
.L_x_9417:
        /* <DEDUP_REMOVED lines=18> */
.L_x_9420:
[----:B------:R-:W-:Y:S02]  /*25260*/  ISETP.GE.AND P0, PT, R8, RZ, PT ;  /* 0x000000ff0800720c */ /* 0x000fe40003f06270 */
[----:B------:R-:W-:-:S11]  /*25270*/  MOV R3, 0x3fd774eb ;  /* 0x3fd774eb00037802 */ /* 0x000fd60000000f00 */
[----:B------:R-:W-:-:S04]  /*25280*/  @P0 FFMA.FTZ R2, R3, 0.93318945169448852539, -R2 ;  /* 0x3f6ee58103020823 */ /* 0x000fc80000010802 */
[----:B------:R-:W-:Y:S02]  /*25290*/  @!P0 FFMA.FTZ R2, R3, 0.93318945169448852539, R2 ;  /* 0x3f6ee58103028823 */ /* 0x000fe40000010002 */
.L_x_9421:
[----:B------:R-:W-:Y:S05]  /*252a0*/  BSYNC B0 ;  /* 0x0000000000007941 */ /* 0x000fea0003800000 */
.L_x_9419:
        /* <DEDUP_REMOVED lines=13> */
.L_x_9416:
        /* <DEDUP_REMOVED lines=12> */
.L_x_9424:
[----:B------:R-:W-:Y:S05]  /*25440*/  BSYNC B4 ;  /* 0x0000000000047941 */ /* 0x000fea0003800000 */
.L_x_9423:
        /* <DEDUP_REMOVED lines=18> */
.L_x_9426:
[----:B------:R-:W-:Y:S02]  /*25570*/  ISETP.GE.AND P0, PT, R8, RZ, PT ;  /* 0x000000ff0800720c */ /* 0x000fe40003f06270 */
[----:B------:R-:W-:-:S11]  /*25580*/  MOV R3, 0x3fd774eb ;  /* 0x3fd774eb00037802 */ /* 0x000fd60000000f00 */
[----:B------:R-:W-:-:S04]  /*25590*/  @P0 FFMA.FTZ R2, R3, 0.93318945169448852539, -R2 ;  /* 0x3f6ee58103020823 */ /* 0x000fc80000010802 */
[----:B------:R-:W-:Y:S02]  /*255a0*/  @!P0 FFMA.FTZ R2, R3, 0.93318945169448852539, R2 ;  /* 0x3f6ee58103028823 */ /* 0x000fe40000010002 */
.L_x_9427:
[----:B------:R-:W-:Y:S05]  /*255b0*/  BSYNC B0 ;  /* 0x0000000000007941 */ /* 0x000fea0003800000 */
.L_x_9425:
        /* <DEDUP_REMOVED lines=27> */
.L_x_9415:
        /* <DEDUP_REMOVED lines=33> */
.L_x_9429:
[----:B------:R-:W-:Y:S05]  /*25980*/  BSYNC B4 ;  /* 0x0000000000047941 */ /* 0x000fea0003800000 */
.L_x_9428:
        /* <DEDUP_REMOVED lines=18> */
.L_x_9431:
[----:B------:R-:W-:Y:S02]  /*25ab0*/  ISETP.GE.AND P0, PT, R8, RZ, PT ;  /* 0x000000ff0800720c */ /* 0x000fe40003f06270 */
[----:B------:R-:W-:-:S11]  /*25ac0*/  MOV R3, 0x3fd774eb ;  /* 0x3fd774eb00037802 */ /* 0x000fd60000000f00 */
[----:B------:R-:W-:-:S04]  /*25ad0*/  @P0 FFMA.FTZ R2, R3, 0.93318945169448852539, -R2 ;  /* 0x3f6ee58103020823 */ /* 0x000fc80000010802 */
[----:B------:R-:W-:Y:S02]  /*25ae0*/  @!P0 FFMA.FTZ R2, R3, 0.93318945169448852539, R2 ;  /* 0x3f6ee58103028823 */ /* 0x000fe40000010002 */
.L_x_9432:
[----:B------:R-:W-:Y:S05]  /*25af0*/  BSYNC B0 ;  /* 0x0000000000007941 */ /* 0x000fea0003800000 */
.L_x_9430:
        /* <DEDUP_REMOVED lines=10> */
.L_x_9422:
[----:B------:R-:W-:Y:S05]  /*25ba0*/  BSYNC B3 ;  /* 0x0000000000037941 */ /* 0x000fea0003800000 */
.L_x_9414:
[----:B------:R-:W-:Y:S01]  /*25bb0*/  ISETP.NE.AND P0, PT, R24, RZ, PT ;  /* 0x000000ff1800720c */ /* 0x000fe20003f05270 */
[----:B------:R-:W-:Y:S02]  /*25bc0*/  FADD.FTZ R27, R33, 0.69314718246459960938 ;  /* 0x3f317218211b7421 */ /* 0x000fe40000010000 */
[----:B------:R-:W-:-:S10]  /*25bd0*/  FADD.FTZ R26, |R2|, -RZ ;  /* 0x800000ff021a7221 */ /* 0x000fd40000010200 */
[----:B------:R-:W-:Y:S01]  /*25be0*/  @!P0 FADD.FTZ R27, -R27, -RZ ;  /* 0x800000ff1b1b8221 */ /* 0x000fe20000010100 */
[----:B------:R-:W-:Y:S05]  /*25bf0*/  BRA `(.L_x_9373) ;  /* 0x000000f000007947 */ /* 0x000fea0003800000 */
.L_x_9374:
        /* <DEDUP_REMOVED lines=15> */
.L_x_9373:
[----:B------:R-:W-:Y:S05]  /*25cf0*/  BSYNC B2 ;  /* 0x0000000000027941 */ /* 0x000fea0003800000 */
.L_x_9372:
        /* <DEDUP_REMOVED lines=113> */
.L_x_9442:
        /* <DEDUP_REMOVED lines=10> */
.L_x_9444:
[----:B------:R-:W-:-:S04]  /*264b0*/  FADD.FTZ R2, -R3, R6 ;  /* 0x0000000603027221 */ /* 0x000fc80000010100 */
[----:B------:R-:W-:Y:S02]  /*264c0*/  FMUL.FTZ R2, R2, 0.5 ;  /* 0x3f00000002027820 */ /* 0x000fe40000410000 */
.L_x_9445:
[----:B------:R-:W-:Y:S05]  /*264d0*/  BSYNC B1 ;  /* 0x0000000000017941 */ /* 0x000fea0003800000 */
.L_x_9443:
        /* <DEDUP_REMOVED lines=11> */
.L_x_9447:
[----:B------:R-:W-:-:S04]  /*26590*/  FADD.FTZ R7, R5, -R28 ;  /* 0x8000001c05077221 */ /* 0x000fc80000010000 */
[----:B------:R-:W-:Y:S02]  /*265a0*/  FMUL.FTZ R7, R7, 0.5 ;  /* 0x3f00000007077820 */ /* 0x000fe40000410000 */
.L_x_9448:
[----:B------:R-:W-:Y:S05]  /*265b0*/  BSYNC B1 ;  /* 0x0000000000017941 */ /* 0x000fea0003800000 */
.L_x_9446:
        /* <DEDUP_REMOVED lines=35> */
.L_x_9441:
[----:B------:R0:W1:Y:S02]  /*267f0*/  MUFU.SQRT R25, R9 ;  /* 0x0000000900197308 */ /* 0x0000640000002000 */
.L_x_9440:
[----:B------:R-:W-:Y:S05]  /*26800*/  BSYNC B0 ;  /* 0x0000000000007941 */ /* 0x000fea0003800000 */
.L_x_9439:
        /* <DEDUP_REMOVED lines=24> */
.L_x_9455:
[----:B------:R-:W-:-:S04]  /*26990*/  FADD.FTZ R3, -R3, R6 ;  /* 0x0000000603037221 */ /* 0x000fc80000010100 */
[----:B------:R-:W-:Y:S02]  /*269a0*/  FMUL.FTZ R3, R3, 0.5 ;  /* 0x3f00000003037820 */ /* 0x000fe40000410000 */
.L_x_9456:
[----:B------:R-:W-:Y:S05]  /*269b0*/  BSYNC B1 ;  /* 0x0000000000017941 */ /* 0x000fea0003800000 */
.L_x_9454:
        /* <DEDUP_REMOVED lines=10> */
.L_x_9458:
[----:B------:R-:W-:-:S04]  /*26a60*/  FADD.FTZ R4, -R4, R5 ;  /* 0x0000000504047221 */ /* 0x000fc80000010100 */
[----:B------:R-:W-:Y:S02]  /*26a70*/  FMUL.FTZ R4, R4, 0.5 ;  /* 0x3f00000004047820 */ /* 0x000fe40000410000 */
.L_x_9459:
[----:B------:R-:W-:Y:S05]  /*26a80*/  BSYNC B1 ;  /* 0x0000000000017941 */ /* 0x000fea0003800000 */
.L_x_9457:
[----:B------:R-:W-:Y:S01]  /*26a90*/  FADD.FTZ R4, R4, R3 ;  /* 0x0000000304047221 */ /* 0x000fe20000010000 */
[----:B------:R-:W-:Y:S01]  /*26aa0*/  PLOP3.LUT P0, PT, PT, PT, PT, 0x80, 0x0 ;  /* 0x000000000000781c */ /* 0x000fe20003f0f070 */
[----:B------:R-:W-:-:S04]  /*26ab0*/  FADD.FTZ R33, R24, R33 ;  /* 0x0000002118217221 */ /* 0x000fc80000010000 */
[----:B------:R-:W-:-:S06]  /*26ac0*/  FMUL.FTZ R33, R33, R4 ;  /* 0x0000000421217220 */ /* 0x000fcc0000410000 */
[----:B------:R-:W2:Y:S01]  /*26ad0*/  MUFU.SQRT R33, R33 ;  /* 0x0000002100217308 */ /* 0x000ea20000002000 */
[----:B------:R-:W-:Y:S05]  /*26ae0*/  BRA `(.L_x_9451) ;  /* 0x000001a000007947 */ /* 0x000fea0003800000 */
.L_x_9453:
        /* <DEDUP_REMOVED lines=15> */
.L_x_9452:
        /* <DEDUP_REMOVED lines=8> */
.L_x_9450:
[----:B------:R-:W-:Y:S01]  /*26c60*/  PLOP3.LUT P0, PT, PT, PT, PT, 0x80, 0x0 ;  /* 0x000000000000781c */ /* 0x000fe20003f0f070 */
[----:B------:R-:W-:Y:S02]  /*26c70*/  FMUL.FTZ R33, R33, 16777216 ;  /* 0x4b80000021217820 */ /* 0x000fe40000410000 */
[----:B------:R-:W-:-:S05]  /*26c80*/  FMUL.FTZ R24, R24, 16777216 ;  /* 0x4b80000018187820 */ /* 0x000fca0000410000 */
.L_x_9451:
[----:B------:R-:W-:Y:S05]  /*26c90*/  BSYNC B0 ;  /* 0x0000000000007941 */ /* 0x000fea0003800000 */
.L_x_9449:
        /* <DEDUP_REMOVED lines=33> */
.L_x_9462:
        /* <DEDUP_REMOVED lines=28> */
.L_x_9461:
        /* <DEDUP_REMOVED lines=20> */
.L_x_9466:
[----:B------:R-:W-:Y:S05]  /*271b0*/  BSYNC B4 ;  /* 0x0000000000047941 */ /* 0x000fea0003800000 */
.L_x_9465:
        /* <DEDUP_REMOVED lines=18> */
.L_x_9468:
[----:B------:R-:W-:Y:S02]  /*272e0*/  ISETP.GE.AND P0, PT, R24, RZ, PT ;  /* 0x000000ff1800720c */ /* 0x000fe40003f06270 */
[----:B------:R-:W-:-:S11]  /*272f0*/  MOV R3, 0x3fd774eb ;  /* 0x3fd774eb00037802 */ /* 0x000fd60000000f00 */
[----:B------:R-:W-:-:S04]  /*27300*/  @P0 FFMA.FTZ R2, R3, 0.93318945169448852539, -R2 ;  /* 0x3f6ee58103020823 */ /* 0x000fc80000010802 */
[----:B------:R-:W-:Y:S02]  /*27310*/  @!P0 FFMA.FTZ R2, R3, 0.93318945169448852539, R2 ;  /* 0x3f6ee58103028823 */ /* 0x000fe40000010002 */
.L_x_9469:
[----:B------:R-:W-:Y:S05]  /*27320*/  BSYNC B0 ;  /* 0x0000000000007941 */ /* 0x000fea0003800000 */
.L_x_9467:
        /* <DEDUP_REMOVED lines=11> */
.L_x_9464:
        /* <DEDUP_REMOVED lines=17> */
.L_x_9471:
[----:B------:R-:W-:Y:S05]  /*274f0*/  BSYNC B4 ;  /* 0x0000000000047941 */ /* 0x000fea0003800000 */
.L_x_9470:
        /* <DEDUP_REMOVED lines=18> */
.L_x_9473:
[----:B------:R-:W-:Y:S02]  /*27620*/  ISETP.GE.AND P0, PT, R24, RZ, PT ;  /* 0x000000ff1800720c */ /* 0x000fe40003f06270 */
[----:B------:R-:W-:-:S11]  /*27630*/  MOV R3, 0x3fd774eb ;  /* 0x3fd774eb00037802 */ /* 0x000fd60000000f00 */
[----:B------:R-:W-:-:S04]  /*27640*/  @P0 FFMA.FTZ R2, R3, 0.93318945169448852539, -R2 ;  /* 0x3f6ee58103020823 */ /* 0x000fc80000010802 */
[----:B------:R-:W-:Y:S02]  /*27650*/  @!P0 FFMA.FTZ R2, R3, 0.93318945169448852539, R2 ;  /* 0x3f6ee58103028823 */ /* 0x000fe40000010002 */
.L_x_9474:
[----:B------:R-:W-:Y:S05]  /*27660*/  BSYNC B0 ;  /* 0x0000000000007941 */ /* 0x000fea0003800000 */
.L_x_9472:
        /* <DEDUP_REMOVED lines=10> */
.L_x_9463:
[----:B------:R-:W-:Y:S05]  /*27710*/  BSYNC B3 ;  /* 0x0000000000037941 */ /* 0x000fea0003800000 */
.L_x_9460:
[----:B------:R-:W-:-:S13]  /*27720*/  ISETP.NE.AND P0, PT, R8, RZ, PT ;  /* 0x000000ff0800720c */ /* 0x000fda0003f05270 */
[----:B-1----:R-:W-:Y:S01]  /*27730*/  @!P0 FADD.FTZ R25, -R25, -RZ ;  /* 0x800000ff19198221 */ /* 0x002fe20000010100 */
[----:B------:R-:W-:Y:S05]  /*27740*/  BRA `(.L_x_9434) ;  /* 0x00000db000007947 */ /* 0x000fea0003800000 */
.L_x_9438:
[----:B------:R-:W-:Y:S02]  /*27750*/  FADD.FTZ R10, -R10, 6.1232342629258392722e-17 ;  /* 0x248d31320a0a7421 */ /* 0x000fe40000010100 */
[----:B------:R-:W-:Y:S02]  /*27760*/  FADD.FTZ R25, -R11, -RZ ;  /* 0x800000ff0b197221 */ /* 0x000fe40000010100 */
[----:B------:R-:W-:Y:S01]  /*27770*/  FADD.FTZ R24, R10, 1.5707963705062866211 ;  /* 0x3fc90fdb0a187421 */ /* 0x000fe20000010000 */
[----:B------:R-:W-:Y:S05]  /*27780*/  BRA `(.L_x_9434) ;  /* 0x00000d7000007947 */ /* 0x000fea0003800000 */
.L_x_9437:
[----:B------:R-:W-:Y:S01]  /*27790*/  FADD.FTZ R25, -R11, -RZ ;  /* 0x800000ff0b197221 */ /* 0x000fe20000010100 */
[----:B------:R-:W-:Y:S01]  /*277a0*/  MOV R24, RZ ;  /* 0x000000ff00187202 */ /* 0x000fe20000000f00 */
[----:B------:R-:W-:Y:S05]  /*277b0*/  BRA `(.L_x_9434) ;  /* 0x00000d4000007947 */ /* 0x000fea0003800000 */
.L_x_9436:
        /* <DEDUP_REMOVED lines=23> */
[----:B--2---:R-:W-:Y:S05]  /*27930*/  CALL.REL.NOINC `($__internal_11_$__cuda_sm3x_div_rn_ftz_f32_slowpath) ;  /* 0x00000fa000007944 */ /* 0x004fea0003c00000 */
.L_x_9479:
[----:B------:R-:W-:Y:S05]  /*27940*/  BSYNC B4 ;  /* 0x0000000000047941 */ /* 0x000fea0003800000 */
.L_x_9478:
        /* <DEDUP_REMOVED lines=18> */
.L_x_9481:
[----:B------:R-:W-:Y:S02]  /*27a70*/  ISETP.GE.AND P0, PT, R10, RZ, PT ;  /* 0x000000ff0a00720c */ /* 0x000fe40003f06270 */
[----:B------:R-:W-:-:S11]  /*27a80*/  MOV R3, 0x3fd774eb ;  /* 0x3fd774eb00037802 */ /* 0x000fd60000000f00 */
[----:B------:R-:W-:-:S04]  /*27a90*/  @P0 FFMA.FTZ R2, R3, 0.93318945169448852539, -R2 ;  /* 0x3f6ee58103020823 */ /* 0x000fc80000010802 */
[----:B------:R-:W-:Y:S02]  /*27aa0*/  @!P0 FFMA.FTZ R2, R3, 0.93318945169448852539, R2 ;  /* 0x3f6ee58103028823 */ /* 0x000fe40000010002 */
.L_x_9482:
[----:B------:R-:W-:Y:S05]  /*27ab0*/  BSYNC B0 ;  /* 0x0000000000007941 */ /* 0x000fea0003800000 */
.L_x_9480:
        /* <DEDUP_REMOVED lines=13> */
.L_x_9477:
        /* <DEDUP_REMOVED lines=11> */
[----:B--2---:R-:W-:Y:S05]  /*27c40*/  CALL.REL.NOINC `($__internal_11_$__cuda_sm3x_div_rn_ftz_f32_slowpath) ;  /* 0x00000c9000007944 */ /* 0x004fea0003c00000 */
.L_x_9485:
[----:B------:R-:W-:Y:S05]  /*27c50*/  BSYNC B4 ;  /* 0x0000000000047941 */ /* 0x000fea0003800000 */
.L_x_9484:
        /* <DEDUP_REMOVED lines=18> */
.L_x_9487:
[----:B------:R-:W-:Y:S02]  /*27d80*/  ISETP.GE.AND P0, PT, R10, RZ, PT ;  /* 0x000000ff0a00720c */ /* 0x000fe40003f06270 */
[----:B------:R-:W-:-:S11]  /*27d90*/  MOV R3, 0x3fd774eb ;  /* 0x3fd774eb00037802 */ /* 0x000fd60000000f00 */
[----:B------:R-:W-:-:S04]  /*27da0*/  @P0 FFMA.FTZ R2, R3, 0.93318945169448852539, -R2 ;  /* 0x3f6ee58103020823 */ /* 0x000fc80000010802 */
[----:B------:R-:W-:Y:S02]  /*27db0*/  @!P0 FFMA.FTZ R2, R3, 0.93318945169448852539, R2 ;  /* 0x3f6ee58103028823 */ /* 0x000fe40000010002 */
.L_x_9488:
[----:B------:R-:W-:Y:S05]  /*27dc0*/  BSYNC B0 ;  /* 0x0000000000007941 */ /* 0x000fea0003800000 */
.L_x_9486:
        /* <DEDUP_REMOVED lines=27> */
.L_x_9476:
        /* <DEDUP_REMOVED lines=32> */
[----:B--2---:R-:W-:Y:S05]  /*28180*/  CALL.REL.NOINC `($__internal_11_$__cuda_sm3x_div_rn_ftz_f32_slowpath) ;  /* 0x0000075000007944 */ /* 0x004fea0003c00000 */
.L_x_9490:
[----:B------:R-:W-:Y:S05]  /*28190*/  BSYNC B4 ;  /* 0x0000000000047941 */ /* 0x000fea0003800000 */
.L_x_9489:
        /* <DEDUP_REMOVED lines=18> */
.L_x_9492:
[----:B------:R-:W-:Y:S02]  /*282c0*/  ISETP.GE.AND P0, PT, R10, RZ, PT ;  /* 0x000000ff0a00720c */ /* 0x000fe40003f06270 */
[----:B------:R-:W-:-:S11]  /*282d0*/  MOV R3, 0x3fd774eb ;  /* 0x3fd774eb00037802 */ /* 0x000fd60000000f00 */
[----:B------:R-:W-:-:S04]  /*282e0*/  @P0 FFMA.FTZ R2, R3, 0.93318945169448852539, -R2 ;  /* 0x3f6ee58103020823 */ /* 0x000fc80000010802 */
[----:B------:R-:W-:Y:S02]  /*282f0*/  @!P0 FFMA.FTZ R2, R3, 0.93318945169448852539, R2 ;  /* 0x3f6ee58103028823 */ /* 0x000fe40000010002 */
.L_x_9493:
[----:B------:R-:W-:Y:S05]  /*28300*/  BSYNC B0 ;  /* 0x0000000000007941 */ /* 0x000fea0003800000 */
.L_x_9491:
        /* <DEDUP_REMOVED lines=10> */
.L_x_9483:
[----:B------:R-:W-:Y:S05]  /*283b0*/  BSYNC B3 ;  /* 0x0000000000037941 */ /* 0x000fea0003800000 */
.L_x_9475:
[----:B------:R-:W-:Y:S01]  /*283c0*/  ISETP.NE.AND P0, PT, R8, RZ, PT ;  /* 0x000000ff0800720c */ /* 0x000fe20003f05270 */
[----:B------:R-:W-:Y:S02]  /*283d0*/  FADD.FTZ R25, R32, 0.69314718246459960938 ;  /* 0x3f31721820197421 */ /* 0x000fe40000010000 */
[----:B------:R-:W-:-:S10]  /*283e0*/  FADD.FTZ R24, |R2|, -RZ ;  /* 0x800000ff02187221 */ /* 0x000fd40000010200 */
[----:B------:R-:W-:Y:S01]  /*283f0*/  @!P0 FADD.FTZ R25, -R25, -RZ ;  /* 0x800000ff19198221 */ /* 0x000fe20000010100 */
[----:B------:R-:W-:Y:S05]  /*28400*/  BRA `(.L_x_9434) ;  /* 0x000000f000007947 */ /* 0x000fea0003800000 */
.L_x_9435:
        /* <DEDUP_REMOVED lines=15> */
.L_x_9434:
[----:B------:R-:W-:Y:S05]  /*28500*/  BSYNC B2 ;  /* 0x0000000000027941 */ /* 0x000fea0003800000 */
.L_x_9433:
        /* <DEDUP_REMOVED lines=23> */
.L_x_9496:
[----:B-1----:R-:W-:-:S13]  /*28680*/  ISETP.GE.AND P0, PT, R4, R31, PT ;  /* 0x0000001f0400720c */ /* 0x002fda0003f06270 */
[----:B------:R-:W-:Y:S05]  /*28690*/  @P0 BRA `(.L_x_9498) ;  /* 0x000000c000000947 */ /* 0x000fea0003800000 */
[----:B------:R-:W-:Y:S02]  /*286a0*/  IADD3 R2, R0, R4, RZ ;  /* 0x0000000400027210 */ /* 0x000fe40007ffe0ff */
[----:B------:R-:W-:Y:S02]  /*286b0*/  MOV R3, 0x8 ;  /* 0x0000000800037802 */ /* 0x000fe40000000f00 */
[----:B------:R-:W-:-:S03]  /*286c0*/  IADD3 R4, R4, 0x80, RZ ;  /* 0x0000008004047810 */ /* 0x000fc60007ffe0ff */
[----:B------:R-:W-:-:S05]  /*286d0*/  IMAD.WIDE.U32 R2, R2, R3, c[0x0][0x168] ;  /* 0x00005a0002027625 */ /* 0x000fca00078e0003 */
[----:B------:R1:W-:Y:S02]  /*286e0*/  STG.E.64 [R2.64], R18 ;  /* 0x0000001202007986 */ /* 0x0003e4000c101b04 */
.L_x_9497:
[----:B------:R-:W-:-:S13]  /*286f0*/  ISETP.GE.AND P0, PT, R4, R31, PT ;  /* 0x0000001f0400720c */ /* 0x000fda0003f06270 */
[----:B------:R-:W-:Y:S05]  /*28700*/  @P0 BRA `(.L_x_9499) ;  /* 0x000000d000000947 */ /* 0x000fea0003800000 */
[----:B-1----:R-:W-:Y:S01]  /*28710*/  HFMA2.MMA R3, -RZ, RZ, 0, 4.76837158203125e-07 ;  /* 0x00000008ff037435 */ /* 0x002fe200000001ff */
[----:B------:R-:W-:Y:S02]  /*28720*/  IADD3 R2, R0, R4, RZ ;  /* 0x0000000400027210 */ /* 0x000fe40007ffe0ff */
[----:B------:R-:W-:-:S07]  /*28730*/  IADD3 R4, R4, 0x80, RZ ;  /* 0x0000008004047810 */ /* 0x000fce0007ffe0ff */
[----:B------:R-:W-:-:S05]  /*28740*/  IMAD.WIDE.U32 R2, R2, R3, c[0x0][0x168] ;  /* 0x00005a0002027625 */ /* 0x000fca00078e0003 */
[----:B------:R1:W-:Y:S02]  /*28750*/  STG.E.64 [R2.64], R20 ;  /* 0x0000001402007986 */ /* 0x0003e4000c101b04 */
.L_x_9498:
        /* <DEDUP_REMOVED lines=8> */
.L_x_9499:
[----:B------:R-:W-:Y:S05]  /*287e0*/  BSYNC B1 ;  /* 0x0000000000017941 */ /* 0x000fea0003800000 */
.L_x_9495:
[----:B------:R-:W-:-:S13]  /*287f0*/  ISETP.GE.AND P0, PT, R4, R31, PT ;  /* 0x0000001f0400720c */ /* 0x000fda0003f06270 */
[----:B-1----:R-:W-:Y:S02]  /*28800*/  @!P0 IADD3 R2, R0, R4, RZ ;  /* 0x0000000400028210 */ /* 0x002fe40007ffe0ff */
[----:B------:R-:W-:Y:S02]  /*28810*/  @!P0 MOV R3, 0x8 ;  /* 0x0000000800038802 */ /* 0x000fe40000000f00 */
[----:B------:R-:W-:-:S03]  /*28820*/  @!P0 IADD3 R4, R4, 0x80, RZ ;  /* 0x0000008004048810 */ /* 0x000fc60007ffe0ff */
[----:B------:R-:W-:-:S05]  /*28830*/  @!P0 IMAD.WIDE.U32 R2, R2, R3, c[0x0][0x168] ;  /* 0x00005a0002028625 */ /* 0x000fca00078e0003 */
[----:B------:R1:W-:Y:S02]  /*28840*/  @!P0 STG.E.64 [R2.64], R26 ;  /* 0x0000001a02008986 */ /* 0x0003e4000c101b04 */
.L_x_9500:
[----:B------:R-:W-:Y:S05]  /*28850*/  BSYNC B0 ;  /* 0x0000000000007941 */ /* 0x000fea0003800000 */
.L_x_9494:
        /* <DEDUP_REMOVED lines=8> */
        .weak           $__internal_11_$__cuda_sm3x_div_rn_ftz_f32_slowpath
        .type           $__internal_11_$__cuda_sm3x_div_rn_ftz_f32_slowpath,@function
        .size           $__internal_11_$__cuda_sm3x_div_rn_ftz_f32_slowpath,(.L_x_15800 - $__internal_11_$__cuda_sm3x_div_rn_ftz_f32_slowpath)
$__internal_11_$__cuda_sm3x_div_rn_ftz_f32_slowpath:
        /* <DEDUP_REMOVED lines=32> */
.L_x_9503:
[----:B------:R-:W-:Y:S05]  /*28ae0*/  BSYNC B1 ;  /* 0x0000000000017941 */ /* 0x000fea0003800000 */
.L_x_9502:
        /* <DEDUP_REMOVED lines=27> */
.L_x_9509:
[----:B------:R-:W-:Y:S02]  /*28ca0*/  LEA R4, R3, R4, 0x17 ;  /* 0x0000000403047211 */ /* 0x000fe400078eb8ff */
.L_x_9510:
[----:B------:R-:W-:Y:S05]  /*28cb0*/  BSYNC B1 ;  /* 0x0000000000017941 */ /* 0x000fea0003800000 */
.L_x_9508:
[----:B------:R-:W-:Y:S01]  /*28cc0*/  MOV R3, R4 ;  /* 0x0000000400037202 */ /* 0x000fe20000000f00 */
[----:B------:R-:W-:Y:S05]  /*28cd0*/  BRA `(.L_x_9511) ;  /* 0x0000008000007947 */ /* 0x000fea0003800000 */
.L_x_9507:
[----:B------:R-:W-:-:S04]  /*28ce0*/  LOP3.LUT R7, R4, 0x80000000, R7, 0x48, !PT ;  /* 0x8000000004077812 */ /* 0x000fc800078e4807 */
[----:B------:R-:W-:Y:S01]  /*28cf0*/  LOP3.LUT R3, R7, 0x7f800000, RZ, 0xfc, !PT ;  /* 0x7f80000007037812 */ /* 0x000fe200078efcff */
[----:B------:R-:W-:Y:S05]  /*28d00*/  BRA `(.L_x_9511) ;  /* 0x0000005000007947 */ /* 0x000fea0003800000 */
.L_x_9506:
[----:B------:R-:W-:Y:S01]  /*28d10*/  LOP3.LUT R3, R4, 0x80000000, R7, 0x48, !PT ;  /* 0x8000000004037812 */ /* 0x000fe200078e4807 */
[----:B------:R-:W-:Y:S05]  /*28d20*/  BRA `(.L_x_9511) ;  /* 0x0000003000007947 */ /* 0x000fea0003800000 */
.L_x_9505:
[----:B------:R-:W0:Y:S01]  /*28d30*/  MUFU.RSQ R3, -QNAN ;  /* 0xffc0000000037908 */ /* 0x000e220000001400 */
[----:B------:R-:W-:Y:S05]  /*28d40*/  BRA `(.L_x_9511) ;  /* 0x0000001000007947 */ /* 0x000fea0003800000 */
.L_x_9504:
[----:B------:R-:W-:Y:S02]  /*28d50*/  FADD.FTZ R3, R7, R4 ;  /* 0x0000000407037221 */ /* 0x000fe40000010000 */
.L_x_9511:
[----:B------:R-:W-:Y:S05]  /*28d60*/  BSYNC B0 ;  /* 0x0000000000007941 */ /* 0x000fea0003800000 */
.L_x_9501:
[----:B------:R-:W-:Y:S01]  /*28d70*/  HFMA2.MMA R5, -RZ, RZ, 0, 0 ;  /* 0x00000000ff057435 */ /* 0x000fe200000001ff */
[----:B------:R-:W-:-:S05]  /*28d80*/  MOV R4, R2 ;  /* 0x0000000200047202 */ /* 0x000fca0000000f00 */
[----:B------:R-:W-:Y:S05]  /*28d90*/  RET.REL.NODEC R4 `(_ZN2at6native29vectorized_elementwise_kernelILi4EZZZNS0_16acos_kernel_cudaERNS_18TensorIteratorBaseEENKUlvE_clEvENKUlvE0_clEvEUlN3c107complexIfEEE_St5arrayIPcLm2EEEEviT0_T1_) ;  /* 0xfffd726004007950 */ /* 0x000fea0003c3ffff */
.L_x_9512:
        /* <DEDUP_REMOVED lines=14> */
.L_x_15800:


//--------------------- .text._ZN2at6native29vectorized_elementwise_kernelILi8EZZZNS0_16acos_kernel_cudaERNS_18TensorIteratorBaseEENKUlvE_clEvENKUlvE0_clEvEUlN3c107complexIfEEE_St5arrayIPcLm2EEEEviT0_T1_ --------------------------
	.section	.text._ZN2at6native29vectorized_elementwise_kernelILi8EZZZNS0_16acos_kernel_cudaERNS_18TensorIteratorBaseEENKUlvE_clEvENKUlvE0_clEvEUlN3c107complexIfEEE_St5arrayIPcLm2EEEEviT0_T1_,"ax",@progbits
	.sectioninfo	@"SHI_REGISTERS=4"
	.align	128
        .global         _ZN2at6native29vectorized_elementwise_kernelILi8EZZZNS0_16acos_kernel_cudaERNS_18TensorIteratorBaseEENKUlvE_clEvENKUlvE0_clEvEUlN3c107complexIfEEE_St5arrayIPcLm2EEEEviT0_T1_
        .type           _ZN2at6native29vectorized_elementwise_kernelILi8EZZZNS0_16acos_kernel_cudaERNS_18TensorIteratorBaseEENKUlvE_clEvENKUlvE0_clEvEUlN3c107complexIfEEE_St5arrayIPcLm2EEEEviT0_T1_,@function
        .size           _ZN2at6native29vectorized_elementwise_kernelILi8EZZZNS0_16acos_kernel_cudaERNS_18TensorIteratorBaseEENKUlvE_clEvENKUlvE0_clEvEUlN3c107complexIfEEE_St5arrayIPcLm2EEEEviT0_T1_,(.L_x_15854 - _ZN2at6native29vectorized_elementwise_kernelILi8EZZZNS0_16acos_kernel_cudaERNS_18TensorIteratorBaseEENKUlvE_clEvENKUlvE0_clEvEUlN3c107complexIfEEE_St5arrayIPcLm2EEEEviT0_T1_)
        .other          _ZN2at6native29vectorized_elementwise_kernelILi8EZZZNS0_16acos_kernel_cudaERNS_18TensorIteratorBaseEENKUlvE_clEvENKUlvE0_clEvEUlN3c107complexIfEEE_St5arrayIPcLm2EEEEviT0_T1_,@"STO_CUDA_ENTRY STV_DEFAULT"
_ZN2at6native29vectorized_elementwise_kernelILi8EZZZNS0_16acos_kernel_cudaERNS_18TensorIteratorBaseEENKUlvE_clEvENKUlvE0_clEvEUlN3c107complexIfEEE_St5arrayIPcLm2EEEEviT0_T1_:
.text._ZN2at6native29vectorized_elementwise_kernelILi8EZZZNS0_16acos_kernel_cudaERNS_18TensorIteratorBaseEENKUlvE_clEvENKUlvE0_clEvEUlN3c107complexIfEEE_St5arrayIPcLm2EEEEviT0_T1_:
[----:B------:R-:W-:Y:S02]  /*0000*/  MOV R1, c[0x0][0x28] ;  /* 0x00000a0000017a02 */ /* 0x000fe40000000f00 */
[----:B------:R-:W-:Y:S05]  /*0010*/  EXIT ;  /* 0x000000000000794d */ /* 0x000fea0003800000 */
.L_x_9513:
        /* <DEDUP_REMOVED lines=14> */
.L_x_15854:


//--------------------- .text._ZN2at6native18elementwise_kernelILi128ELi4EZNS0_15gpu_kernel_implIZZZNS0_16acos_kernel_cudaERNS_18TensorIteratorBaseEENKUlvE_clEvENKUlvE_clEvEUlN3c107complexIdEEE_EEvS4_RKT_EUliE_EEviT1_ --------------------------
	.section	.text._ZN2at6native18elementwise_kernelILi128ELi4EZNS0_15gpu_kernel_implIZZZNS0_16acos_kernel_cudaERNS_18TensorIteratorBaseEENKUlvE_clEvENKUlvE_clEvEUlN3c107complexIdEEE_EEvS4_RKT_EUliE_EEviT1_,"ax",@progbits
	.sectioninfo	@"SHI_REGISTERS=50"
	.align	128
        .global         _ZN2at6native18elementwise_kernelILi128ELi4EZNS0_15gpu_kernel_implIZZZNS0_16acos_kernel_cudaERNS_18TensorIteratorBaseEENKUlvE_clEvENKUlvE_clEvEUlN3c107complexIdEEE_EEvS4_RKT_EUliE_EEviT1_
        .type           _ZN2at6native18elementwise_kernelILi128ELi4EZNS0_15gpu_kernel_implIZZZNS0_16acos_kernel_cudaERNS_18TensorIteratorBaseEENKUlvE_clEvENKUlvE_clEvEUlN3c107complexIdEEE_EEvS4_RKT_EUliE_EEviT1_,@function
        .size           _ZN2at6native18elementwise_kernelILi128ELi4EZNS0_15gpu_kernel_implIZZZNS0_16acos_kernel_cudaERNS_18TensorIteratorBaseEENKUlvE_clEvENKUlvE_clEvEUlN3c107complexIdEEE_EEvS4_RKT_EUliE_EEviT1_,(.L_x_15802 - _ZN2at6native18elementwise_kernelILi128ELi4EZNS0_15gpu_kernel_implIZZZNS0_16acos_kernel_cudaERNS_18TensorIteratorBaseEENKUlvE_clEvENKUlvE_clEvEUlN3c107complexIdEEE_EEvS4_RKT_EUliE_EEviT1_)
        .other          _ZN2at6native18elementwise_kernelILi128ELi4EZNS0_15gpu_kernel_implIZZZNS0_16acos_kernel_cudaERNS_18TensorIteratorBaseEENKUlvE_clEvENKUlvE_clEvEUlN3c107complexIdEEE_EEvS4_RKT_EUliE_EEviT1_,@"STO_CUDA_ENTRY STV_DEFAULT"
_ZN2at6native18elementwise_kernelILi128ELi4EZNS0_15gpu_kernel_implIZZZNS0_16acos_kernel_cudaERNS_18TensorIteratorBaseEENKUlvE_clEvENKUlvE_clEvEUlN3c107complexIdEEE_EEvS4_RKT_EUliE_EEviT1_:
.text._ZN2at6native18elementwise_kernelILi128ELi4EZNS0_15gpu_kernel_implIZZZNS0_16acos_kernel_cudaERNS_18TensorIteratorBaseEENKUlvE_clEvENKUlvE_clEvEUlN3c107complexIdEEE_EEvS4_RKT_EUliE_EEviT1_:
[----:B------:R-:W-:Y:S02]  /*0000*/  IMAD.MOV.U32 R1, RZ, RZ, c[0x0][0x28] ;  /* 0x00000a00ff017624 */ /* 0x000fe400078e00ff */
[----:B------:R-:W0:Y:S01]  /*0010*/  S2R R41, SR_CTAID.X ;  /* 0x0000000000297919 */ /* 0x000e220000002500 */
[----:B------:R-:W-:Y:S01]  /*0020*/  ULDC.64 UR36, c[0x0][0x118] ;  /* 0x0000460000247ab9 */ /* 0x000fe20000000a00 */
[----:B------:R-:W-:Y:S01]  /*0030*/  BSSY B6, `(.L_x_9514) ;  /* 0x0000a21000067945 */ /* 0x000fe20003800000 */
[----:B------:R-:W-:Y:S01]  /*0040*/  IADD3 R1, R1, -0x10, RZ ;  /* 0xfffffff001017810 */ /* 0x000fe20007ffe0ff */
        /* <DEDUP_REMOVED lines=231> */
.L_x_9516:
        /* <DEDUP_REMOVED lines=15> */
[----:B------:R-:W-:Y:S01]  /*0fb0*/  CS2R R22, SRZ ;  /* 0x0000000000167805 */ /* 0x000fe2000001ff00 */
[----:B--2---:R0:W1:Y:S01]  /*0fc0*/  I2F.F64.S16 R20, R2 ;  /* 0x0000000200147312 */ /* 0x0040620000101c00 */
[----:B------:R-:W-:Y:S05]  /*0fd0*/  BRA `(.L_x_9522) ;  /* 0x00000f9000007947 */ /* 0x000fea0003800000 */
.L_x_9520:
[----:B------:R-:W2:Y:S01]  /*0fe0*/  LDG.E.U8 R2, [R2.64] ;  /* 0x0000002402027981 */ /* 0x000ea2000c1e1100 */
[----:B------:R-:W-:Y:S01]  /*0ff0*/  CS2R R22, SRZ ;  /* 0x0000000000167805 */ /* 0x000fe2000001ff00 */
[----:B--2---:R0:W1:Y:S01]  /*1000*/  I2F.F64.U16 R20, R2 ;  /* 0x0000000200147312 */ /* 0x0040620000101800 */
[----:B------:R-:W-:Y:S05]  /*1010*/  BRA `(.L_x_9522) ;  /* 0x00000f5000007947 */ /* 0x000fea0003800000 */
.L_x_9519:
[----:B------:R-:W-:-:S13]  /*1020*/  ISETP.NE.AND P0, PT, R4, 0x2, PT ;  /* 0x000000020400780c */ /* 0x000fda0003f05270 */
[----:B------:R-:W-:Y:S05]  /*1030*/  @!P0 BRA `(.L_x_9523) ;  /* 0x000000c000008947 */ /* 0x000fea0003800000 */
[----:B------:R-:W-:-:S13]  /*1040*/  ISETP.NE.AND P0, PT, R4, 0x3, PT ;  /* 0x000000030400780c */ /* 0x000fda0003f05270 */
[----:B------:R-:W-:Y:S05]  /*1050*/  @!P0 BRA `(.L_x_9524) ;  /* 0x0000006000008947 */ /* 0x000fea0003800000 */
[----:B------:R-:W-:-:S13]  /*1060*/  ISETP.NE.AND P0, PT, R4, 0x4, PT ;  /* 0x000000040400780c */ /* 0x000fda0003f05270 */
[----:B------:R-:W-:Y:S05]  /*1070*/  @P0 BRA `(.L_x_9521) ;  /* 0x00000d2000000947 */ /* 0x000fea0003800000 */
[----:B------:R-:W2:Y:S01]  /*1080*/  LDG.E.64 R20, [R2.64] ;  /* 0x0000002402147981 */ /* 0x000ea2000c1e1b00 */
[----:B------:R-:W-:Y:S01]  /*1090*/  CS2R R22, SRZ ;  /* 0x0000000000167805 */ /* 0x000fe2000001ff00 */
[----:B--2---:R-:W0:Y:S01]  /*10a0*/  I2F.F64.S64 R20, R20 ;  /* 0x0000001400147312 */ /* 0x004e220000301c00 */
[----:B------:R-:W-:Y:S05]  /*10b0*/  BRA `(.L_x_9522) ;  /* 0x00000eb000007947 */ /* 0x000fea0003800000 */
.L_x_9524:
[----:B------:R-:W2:Y:S01]  /*10c0*/  LDG.E R2, [R2.64] ;  /* 0x0000002402027981 */ /* 0x000ea2000c1e1900 */
[----:B------:R-:W-:Y:S01]  /*10d0*/  CS2R R22, SRZ ;  /* 0x0000000000167805 */ /* 0x000fe2000001ff00 */
[----:B--2---:R0:W1:Y:S01]  /*10e0*/  I2F.F64 R20, R2 ;  /* 0x0000000200147312 */ /* 0x0040620000201c00 */
[----:B------:R-:W-:Y:S05]  /*10f0*/  BRA `(.L_x_9522) ;  /* 0x00000e7000007947 */ /* 0x000fea0003800000 */
.L_x_9523:
[----:B------:R-:W2:Y:S01]  /*1100*/  LDG.E.U16 R2, [R2.64] ;  /* 0x0000002402027981 */ /* 0x000ea2000c1e1500 */
[----:B------:R-:W-:Y:S01]  /*1110*/  CS2R R22, SRZ ;  /* 0x0000000000167805 */ /* 0x000fe2000001ff00 */
[----:B--2---:R0:W1:Y:S01]  /*1120*/  I2F.F64.S16 R20, R2 ;  /* 0x0000000200147312 */ /* 0x0040620000101c00 */
[----:B------:R-:W-:Y:S05]  /*1130*/  BRA `(.L_x_9522) ;  /* 0x00000e3000007947 */ /* 0x000fea0003800000 */
.L_x_9518:
[----:B------:R-:W-:-:S13]  /*1140*/  ISETP.GT.AND P0, PT, R4, 0x6, PT ;  /* 0x000000060400780c */ /* 0x000fda0003f04270 */
[----:B------:R-:W-:Y:S05]  /*1150*/  @P0 BRA `(.L_x_9525) ;  /* 0x000000f000000947 */ /* 0x000fea0003800000 */
[----:B------:R-:W-:-:S13]  /*1160*/  ISETP.NE.AND P0, PT, R4, 0x5, PT ;  /* 0x000000050400780c */ /* 0x000fda0003f05270 */
[----:B------:R-:W-:Y:S05]  /*1170*/  @!P0 BRA `(.L_x_9526) ;  /* 0x0000007000008947 */ /* 0x000fea0003800000 */
[----:B------:R-:W-:-:S13]  /*1180*/  ISETP.NE.AND P0, PT, R4, 0x6, PT ;  /* 0x000000060400780c */ /* 0x000fda0003f05270 */
[----:B------:R-:W-:Y:S05]  /*1190*/  @P0 BRA `(.L_x_9521) ;  /* 0x00000c0000000947 */ /* 0x000fea0003800000 */
[----:B------:R-:W2:Y:S01]  /*11a0*/  LDG.E R20, [R2.64] ;  /* 0x0000002402147981 */ /* 0x000ea2000c1e1900 */
[----:B------:R-:W-:Y:S01]  /*11b0*/  CS2R R22, SRZ ;  /* 0x0000000000167805 */ /* 0x000fe2000001ff00 */
[----:B--2---:R-:W-:-:S06]  /*11c0*/  FMUL.FTZ R20, R20, 1 ;  /* 0x3f80000014147820 */ /* 0x004fcc0000410000 */
[----:B------:R-:W0:Y:S01]  /*11d0*/  F2F.F64.F32 R20, R20 ;  /* 0x0000001400147310 */ /* 0x000e220000201800 */
[----:B------:R-:W-:Y:S05]  /*11e0*/  BRA `(.L_x_9522) ;  /* 0x00000d8000007947 */ /* 0x000fea0003800000 */
.L_x_9526:
[----:B------:R-:W2:Y:S01]  /*11f0*/  LDG.E.U16 R0, [R2.64] ;  /* 0x0000002402007981 */ /* 0x000ea2000c1e1500 */
[----:B------:R-:W-:Y:S01]  /*1200*/  CS2R R22, SRZ ;  /* 0x0000000000167805 */ /* 0x000fe2000001ff00 */
[----:B--2---:R-:W-:-:S05]  /*1210*/  HADD2.F32 R0, -RZ, R0.H0_H0 ;  /* 0x20000000ff007230 */ /* 0x004fca0000004100 */
[----:B------:R-:W-:-:S04]  /*1220*/  FMUL.FTZ R0, R0, 1 ;  /* 0x3f80000000007820 */ /* 0x000fc80000410000 */
[----:B------:R0:W1:Y:S01]  /*1230*/  F2F.F64.F32 R20, R0 ;  /* 0x0000000000147310 */ /* 0x0000620000201800 */
[----:B------:R-:W-:Y:S05]  /*1240*/  BRA `(.L_x_9522) ;  /* 0x00000d2000007947 */ /* 0x000fea0003800000 */
.L_x_9525:
[----:B------:R-:W-:-:S13]  /*1250*/  ISETP.NE.AND P0, PT, R4, 0x7, PT ;  /* 0x000000070400780c */ /* 0x000fda0003f05270 */
[----:B------:R-:W-:Y:S05]  /*1260*/  @!P0 BRA `(.L_x_9527) ;  /* 0x0000012000008947 */ /* 0x000fea0003800000 */
[----:B------:R-:W-:-:S13]  /*1270*/  ISETP.NE.AND P0, PT, R4, 0x8, PT ;  /* 0x000000080400780c */ /* 0x000fda0003f05270 */
[----:B------:R-:W-:Y:S05]  /*1280*/  @!P0 BRA `(.L_x_9528) ;  /* 0x0000008000008947 */ /* 0x000fea0003800000 */
[----:B------:R-:W-:-:S13]  /*1290*/  ISETP.NE.AND P0, PT, R4, 0x9, PT ;  /* 0x000000090400780c */ /* 0x000fda0003f05270 */
[----:B------:R-:W-:Y:S05]  /*12a0*/  @P0 BRA `(.L_x_9521) ;  /* 0x00000af000000947 */ /* 0x000fea0003800000 */
[----:B------:R-:W2:Y:S02]  /*12b0*/  LDG.E.64 R2, [R2.64] ;  /* 0x0000002402027981 */ /* 0x000ea4000c1e1b00 */
[----:B--2---:R-:W-:Y:S02]  /*12c0*/  FMUL.FTZ R22, R3, 1 ;  /* 0x3f80000003167820 */ /* 0x004fe40000410000 */
[----:B------:R-:W-:-:S04]  /*12d0*/  FMUL.FTZ R20, R2, 1 ;  /* 0x3f80000002147820 */ /* 0x000fc80000410000 */
[----:B------:R-:W0:Y:S08]  /*12e0*/  F2F.F64.F32 R22, R22 ;  /* 0x0000001600167310 */ /* 0x000e300000201800 */
[----:B------:R-:W1:Y:S01]  /*12f0*/  F2F.F64.F32 R20, R20 ;  /* 0x0000001400147310 */ /* 0x000e620000201800 */
[----:B------:R-:W-:Y:S05]  /*1300*/  BRA `(.L_x_9522) ;  /* 0x00000c6000007947 */ /* 0x000fea0003800000 */
.L_x_9528:
[----:B------:R-:W2:Y:S02]  /*1310*/  LDG.E R0, [R2.64] ;  /* 0x0000002402007981 */ /* 0x000ea4000c1e1900 */
[----:B--2---:R-:W-:-:S02]  /*1320*/  HADD2.F32 R4, -RZ, R0.H1_H1 ;  /* 0x30000000ff047230 */ /* 0x004fc40000004100 */
[----:B------:R-:W-:-:S03]  /*1330*/  HADD2.F32 R0, -RZ, R0.H0_H0 ;  /* 0x20000000ff007230 */ /* 0x000fc60000004100 */
[----:B------:R-:W-:Y:S02]  /*1340*/  FMUL.FTZ R4, R4, 1 ;  /* 0x3f80000004047820 */ /* 0x000fe40000410000 */
[----:B------:R-:W-:Y:S02]  /*1350*/  FMUL.FTZ R0, R0, 1 ;  /* 0x3f80000000007820 */ /* 0x000fe40000410000 */
[----:B------:R0:W1:Y:S08]  /*1360*/  F2F.F64.F32 R22, R4 ;  /* 0x0000000400167310 */ /* 0x0000700000201800 */
[----:B------:R0:W2:Y:S01]  /*1370*/  F2F.F64.F32 R20, R0 ;  /* 0x0000000000147310 */ /* 0x0000a20000201800 */
[----:B------:R-:W-:Y:S05]  /*1380*/  BRA `(.L_x_9522) ;  /* 0x00000be000007947 */ /* 0x000fea0003800000 */
.L_x_9527:
[----:B------:R0:W5:Y:S01]  /*1390*/  LDG.E.64 R20, [R2.64] ;  /* 0x0000002402147981 */ /* 0x000162000c1e1b00 */
[----:B------:R-:W-:Y:S01]  /*13a0*/  CS2R R22, SRZ ;  /* 0x0000000000167805 */ /* 0x000fe2000001ff00 */
[----:B------:R-:W-:Y:S05]  /*13b0*/  BRA `(.L_x_9522) ;  /* 0x00000bb000007947 */ /* 0x000fea0003800000 */
.L_x_9517:
        /* <DEDUP_REMOVED lines=9> */
[----:B------:R-:W-:Y:S01]  /*1450*/  CS2R R22, SRZ ;  /* 0x0000000000167805 */ /* 0x000fe2000001ff00 */
[----:B------:R-:W-:Y:S01]  /*1460*/  IMAD.MOV.U32 R20, RZ, RZ, RZ ;  /* 0x000000ffff147224 */ /* 0x000fe200078e00ff */
[----:B--2---:R-:W-:-:S04]  /*1470*/  ISETP.NE.AND P0, PT, R2, RZ, PT ;  /* 0x000000ff0200720c */ /* 0x004fc80003f05270 */
[----:B------:R-:W-:Y:S01]  /*1480*/  FSEL R21, RZ, 1.875, !P0 ;  /* 0x3ff00000ff157808 */ /* 0x000fe20004000000 */
[----:B------:R-:W-:Y:S05]  /*1490*/  BRA `(.L_x_9522) ;  /* 0x00000ad000007947 */ /* 0x000fea0003800000 */
.L_x_9531:
[----:B------:R0:W5:Y:S01]  /*14a0*/  LDG.E.128 R20, [R2.64] ;  /* 0x0000002402147981 */ /* 0x000162000c1e1d00 */
[----:B------:R-:W-:Y:S05]  /*14b0*/  BRA `(.L_x_9522) ;  /* 0x00000ab000007947 */ /* 0x000fea0003800000 */
.L_x_9530:
        /* <DEDUP_REMOVED lines=8> */
[----:B------:R-:W-:Y:S01]  /*1540*/  CS2R R22, SRZ ;  /* 0x0000000000167805 */ /* 0x000fe2000001ff00 */
        /* <DEDUP_REMOVED lines=20> */
.L_x_9533:
[----:B------:R-:W2:Y:S01]  /*1690*/  LDG.E.U8 R2, [R2.64] ;  /* 0x0000002402027981 */ /* 0x000ea2000c1e1100 */
[----:B------:R-:W-:Y:S01]  /*16a0*/  CS2R R22, SRZ ;  /* 0x0000000000167805 */ /* 0x000fe2000001ff00 */
        /* <DEDUP_REMOVED lines=10> */
[----:B------:R-:W-:-:S05]  /*1750*/  LOP3.LUT R4, R4, 0x80000000, R5, 0xf8, !PT ;  /* 0x8000000004047812 */ /* 0x000fca00078ef805 */
[----:B------:R-:W-:-:S04]  /*1760*/  FMUL.FTZ R4, R4, 1 ;  /* 0x3f80000004047820 */ /* 0x000fc80000410000 */
[----:B------:R0:W1:Y:S01]  /*1770*/  F2F.F64.F32 R20, R4 ;  /* 0x0000000400147310 */ /* 0x0000620000201800 */
[----:B------:R-:W-:Y:S05]  /*1780*/  BRA `(.L_x_9522) ;  /* 0x000007e000007947 */ /* 0x000fea0003800000 */
.L_x_9532:
[----:B------:R-:W2:Y:S01]  /*1790*/  LDG.E.U16 R0, [R2.64] ;  /* 0x0000002402007981 */ /* 0x000ea2000c1e1500 */
[----:B------:R-:W-:Y:S01]  /*17a0*/  CS2R R22, SRZ ;  /* 0x0000000000167805 */ /* 0x000fe2000001ff00 */
[----:B--2---:R-:W-:-:S05]  /*17b0*/  PRMT R0, RZ, 0x5410, R0 ;  /* 0x00005410ff007816 */ /* 0x004fca0000000000 */
[----:B------:R-:W-:-:S04]  /*17c0*/  FMUL.FTZ R0, R0, 1 ;  /* 0x3f80000000007820 */ /* 0x000fc80000410000 */
[----:B------:R0:W1:Y:S01]  /*17d0*/  F2F.F64.F32 R20, R0 ;  /* 0x0000000000147310 */ /* 0x0000620000201800 */
[----:B------:R-:W-:Y:S05]  /*17e0*/  BRA `(.L_x_9522) ;  /* 0x0000078000007947 */ /* 0x000fea0003800000 */
.L_x_9529:
        /* <DEDUP_REMOVED lines=9> */
[----:B------:R-:W-:Y:S01]  /*1880*/  CS2R R22, SRZ ;  /* 0x0000000000167805 */ /* 0x000fe2000001ff00 */
[----:B--2---:R0:W1:Y:S01]  /*1890*/  I2F.F64.U16 R20, R2 ;  /* 0x0000000200147312 */ /* 0x0040620000101800 */
[----:B------:R-:W-:Y:S05]  /*18a0*/  BRA `(.L_x_9522) ;  /* 0x000006c000007947 */ /* 0x000fea0003800000 */
.L_x_9536:
        /* <DEDUP_REMOVED lines=21> */
.L_x_9540:
[----:B------:R-:W-:Y:S05]  /*1a00*/  BSYNC B1 ;  /* 0x0000000000017941 */ /* 0x000fea0003800000 */
.L_x_9539:
[----:B------:R-:W-:Y:S01]  /*1a10*/  LEA R3, R0, 0x3b800000, 0x17 ;  /* 0x3b80000000037811 */ /* 0x000fe200078eb8ff */
[----:B------:R-:W-:-:S05]  /*1a20*/  IMAD.SHL.U32 R0, R2, 0x100000, RZ ;  /* 0x0010000002007824 */ /* 0x000fca00078e00ff */
[----:B------:R-:W-:Y:S02]  /*1a30*/  LOP3.LUT R0, R3, R0, R4, 0xfe, !PT ;  /* 0x0000000003007212 */ /* 0x000fe400078efe04 */
.L_x_9538:
[----:B------:R-:W-:Y:S05]  /*1a40*/  BSYNC B0 ;  /* 0x0000000000007941 */ /* 0x000fea0003800000 */
.L_x_9537:
[----:B------:R-:W-:Y:S01]  /*1a50*/  FMUL.FTZ R0, R0, 1 ;  /* 0x3f80000000007820 */ /* 0x000fe20000410000 */
[----:B------:R-:W-:-:S03]  /*1a60*/  CS2R R22, SRZ ;  /* 0x0000000000167805 */ /* 0x000fc6000001ff00 */
[----:B------:R0:W1:Y:S01]  /*1a70*/  F2F.F64.F32 R20, R0 ;  /* 0x0000000000147310 */ /* 0x0000620000201800 */
[----:B------:R-:W-:Y:S05]  /*1a80*/  BRA `(.L_x_9522) ;  /* 0x000004e000007947 */ /* 0x000fea0003800000 */
.L_x_9535:
        /* <DEDUP_REMOVED lines=21> */
.L_x_9544:
[----:B------:R-:W-:Y:S05]  /*1be0*/  BSYNC B1 ;  /* 0x0000000000017941 */ /* 0x000fea0003800000 */
.L_x_9543:
[----:B------:R-:W-:Y:S01]  /*1bf0*/  LEA R3, R0, 0x37800000, 0x17 ;  /* 0x3780000000037811 */ /* 0x000fe200078eb8ff */
[----:B------:R-:W-:-:S05]  /*1c00*/  IMAD.SHL.U32 R0, R2, 0x200000, RZ ;  /* 0x0020000002007824 */ /* 0x000fca00078e00ff */
[----:B------:R-:W-:Y:S02]  /*1c10*/  LOP3.LUT R0, R3, R0, R4, 0xfe, !PT ;  /* 0x0000000003007212 */ /* 0x000fe400078efe04 */
.L_x_9542:
[----:B------:R-:W-:Y:S05]  /*1c20*/  BSYNC B0 ;  /* 0x0000000000007941 */ /* 0x000fea0003800000 */
.L_x_9541:
[----:B------:R-:W-:Y:S01]  /*1c30*/  FMUL.FTZ R0, R0, 1 ;  /* 0x3f80000000007820 */ /* 0x000fe20000410000 */
[----:B------:R-:W-:-:S03]  /*1c40*/  CS2R R22, SRZ ;  /* 0x0000000000167805 */ /* 0x000fc6000001ff00 */
[----:B------:R0:W1:Y:S01]  /*1c50*/  F2F.F64.F32 R20, R0 ;  /* 0x0000000000147310 */ /* 0x0000620000201800 */
[----:B------:R-:W-:Y:S05]  /*1c60*/  BRA `(.L_x_9522) ;  /* 0x0000030000007947 */ /* 0x000fea0003800000 */
.L_x_9534:
        /* <DEDUP_REMOVED lines=14> */
.L_x_9548:
[----:B------:R-:W-:Y:S05]  /*1d50*/  BSYNC B0 ;  /* 0x0000000000007941 */ /* 0x000fea0003800000 */
.L_x_9547:
[----:B------:R-:W-:Y:S01]  /*1d60*/  FMUL.FTZ R0, R0, 1 ;  /* 0x3f80000000007820 */ /* 0x000fe20000410000 */
[----:B------:R-:W-:-:S03]  /*1d70*/  CS2R R22, SRZ ;  /* 0x0000000000167805 */ /* 0x000fc6000001ff00 */
[----:B------:R0:W1:Y:S01]  /*1d80*/  F2F.F64.F32 R20, R0 ;  /* 0x0000000000147310 */ /* 0x0000620000201800 */
[----:B------:R-:W-:Y:S05]  /*1d90*/  BRA `(.L_x_9522) ;  /* 0x000001d000007947 */ /* 0x000fea0003800000 */
.L_x_9521:
[----:B------:R-:W-:Y:S01]  /*1da0*/  MOV R0, 0x0 ;  /* 0x0000000000007802 */ /* 0x000fe20000000f00 */
[----:B------:R-:W-:Y:S02]  /*1db0*/  IMAD.MOV.U32 R4, RZ, RZ, c[0x4][0x158] ;  /* 0x01005600ff047624 */ /* 0x000fe400078e00ff */
[----:B------:R-:W-:Y:S01]  /*1dc0*/  IMAD.MOV.U32 R5, RZ, RZ, c[0x4][0x15c] ;  /* 0x01005700ff057624 */ /* 0x000fe200078e00ff */
[----:B------:R0:W1:Y:S01]  /*1dd0*/  LDC.64 R2, c[0x4][R0] ;  /* 0x0100000000027b82 */ /* 0x0000620000000a00 */
[----:B------:R-:W-:Y:S02]  /*1de0*/  IMAD.MOV.U32 R6, RZ, RZ, c[0x4][0x160] ;  /* 0x01005800ff067624 */ /* 0x000fe400078e00ff */
[----:B------:R-:W-:Y:S02]  /*1df0*/  IMAD.MOV.U32 R7, RZ, RZ, c[0x4][0x164] ;  /* 0x01005900ff077624 */ /* 0x000fe400078e00ff */
[----:B------:R-:W-:-:S02]  /*1e00*/  IMAD.MOV.U32 R8, RZ, RZ, 0x4e ;  /* 0x0000004eff087424 */ /* 0x000fc400078e00ff */
[----:B------:R-:W-:Y:S02]  /*1e10*/  IMAD.MOV.U32 R10, RZ, RZ, c[0x4][0x8] ;  /* 0x01000200ff0a7624 */ /* 0x000fe400078e00ff */
[----:B------:R-:W-:Y:S02]  /*1e20*/  IMAD.MOV.U32 R11, RZ, RZ, c[0x4][0xc] ;  /* 0x01000300ff0b7624 */ /* 0x000fe400078e00ff */
[----:B------:R-:W-:Y:S02]  /*1e30*/  IMAD.MOV.U32 R12, RZ, RZ, 0x1 ;  /* 0x00000001ff0c7424 */ /* 0x000fe400078e00ff */
        /* <DEDUP_REMOVED lines=9> */
[----:B------:R-:W-:Y:S01]  /*1ed0*/  CS2R R20, SRZ ;  /* 0x0000000000147805 */ /* 0x000fe2000001ff00 */
[----:B------:R-:W-:Y:S01]  /*1ee0*/  CS2R R22, SRZ ;  /* 0x0000000000167805 */ /* 0x000fe2000001ff00 */
[----:B------:R-:W-:Y:S05]  /*1ef0*/  BRA `(.L_x_9522) ;  /* 0x0000007000007947 */ /* 0x000fea0003800000 */
.L_x_9546:
[----:B------:R-:W2:Y:S01]  /*1f00*/  LDG.E.64 R20, [R2.64] ;  /* 0x0000002402147981 */ /* 0x000ea2000c1e1b00 */
[----:B------:R-:W-:Y:S01]  /*1f10*/  CS2R R22, SRZ ;  /* 0x0000000000167805 */ /* 0x000fe2000001ff00 */
[----:B--2---:R-:W0:Y:S01]  /*1f20*/  I2F.F64.U64 R20, R20 ;  /* 0x0000001400147312 */ /* 0x004e220000301800 */
[----:B------:R-:W-:Y:S05]  /*1f30*/  BRA `(.L_x_9522) ;  /* 0x0000003000007947 */ /* 0x000fea0003800000 */
.L_x_9545:
[----:B------:R-:W2:Y:S01]  /*1f40*/  LDG.E R2, [R2.64] ;  /* 0x0000002402027981 */ /* 0x000ea2000c1e1900 */
[----:B------:R-:W-:Y:S01]  /*1f50*/  CS2R R22, SRZ ;  /* 0x0000000000167805 */ /* 0x000fe2000001ff00 */
[----:B--2---:R0:W1:Y:S06]  /*1f60*/  I2F.F64.U32 R20, R2 ;  /* 0x0000000200147312 */ /* 0x00406c0000201800 */
.L_x_9522:
[----:B------:R-:W-:Y:S01]  /*1f70*/  IMAD.MOV.U32 R8, RZ, RZ, 0x33145c07 ;  /* 0x33145c07ff087424 */ /* 0x000fe200078e00ff */
[----:B01---5:R-:W0:Y:S01]  /*1f80*/  DSETP.GTU.AND P0, PT, |R22|, +INF , PT ;  /* 0x7ff000001600742a */ /* 0x023e220003f0c200 */
[----:B------:R-:W-:Y:S01]  /*1f90*/  IMAD.MOV.U32 R9, RZ, RZ, 0x3c91a626 ;  /* 0x3c91a626ff097424 */ /* 0x000fe200078e00ff */
[----:B------:R-:W-:Y:S01]  /*1fa0*/  IADD3 R2, P1, R16, c[0x0][0x360], RZ ;  /* 0x0000d80010027a10 */ /* 0x000fe20007f3e0ff */
[----:B------:R-:W-:Y:S01]  /*1fb0*/  BSSY B1, `(.L_x_9549) ;  /* 0x0000720000017945 */ /* 0x000fe20003800000 */
[----:B--2---:R-:W-:-:S02]  /*1fc0*/  DADD R4, -RZ, |R20| ;  /* 0x00000000ff047229 */ /* 0x004fc40000000514 */
[----:B------:R1:W-:Y:S01]  /*1fd0*/  STL.64 [R1+0x8], R8 ;  /* 0x0000080801007387 */ /* 0x0003e20000100a00 */
[----:B------:R-:W-:Y:S01]  /*1fe0*/  IMAD.X R3, RZ, RZ, c[0x0][0x364], P1 ;  /* 0x0000d900ff037624 */ /* 0x000fe200008e06ff */
[----:B0-----:R-:W0:-:S04]  /*1ff0*/  DSETP.GTU.OR P0, PT, |R20|, +INF , P0 ;  /* 0x7ff000001400742a */ /* 0x001e08000070c600 */
[----:B------:R1:W2:-:S10]  /*2000*/  DADD R6, -RZ, |R22| ;  /* 0x00000000ff067229 */ /* 0x0002940000000516 */
[----:B0-----:R-:W-:Y:S05]  /*2010*/  @P0 BRA `(.L_x_9550) ;  /* 0x0000706000000947 */ /* 0x001fea0003800000 */
[----:B-12---:R-:W0:Y:S01]  /*2020*/  DSETP.GT.AND P0, PT, R6, 4.50359962737049600000e+15, PT ;  /* 0x433000000600742a */ /* 0x006e220003f04000 */
[----:B------:R-:W-:-:S05]  /*2030*/  SHF.R.U32.HI R28, RZ, 0x1f, R23 ;  /* 0x0000001fff1c7819 */ /* 0x000fca0000011617 */
[----:B0-----:R-:W0:-:S14]  /*2040*/  DSETP.GT.OR P0, PT, R4, 4.50359962737049600000e+15, P0 ;  /* 0x433000000400742a */ /* 0x001e1c0000704400 */
[----:B0-----:R-:W-:Y:S05]  /*2050*/  @P0 BRA `(.L_x_9551) ;  /* 0x00004d0000000947 */ /* 0x001fea0003800000 */
[----:B------:R-:W-:-:S04]  /*2060*/  DSETP.NEU.AND P0, PT, R22, RZ, PT ;  /* 0x000000ff1600722a */ /* 0x000fc80003f0d000 */
[----:B------:R-:W0:-:S14]  /*2070*/  DSETP.EQ.AND P1, PT, R20, 1, PT ;  /* 0x3ff000001400742a */ /* 0x000e1c0003f22000 */
[----:B0-----:R-:W-:Y:S05]  /*2080*/  @!P0 BRA P1, `(.L_x_9552) ;  /* 0x00004ca000008947 */ /* 0x001fea0000800000 */
[----:B------:R-:W-:Y:S01]  /*2090*/  IMAD.MOV.U32 R9, RZ, RZ, 0xd800000 ;  /* 0x0d800000ff097424 */ /* 0x000fe200078e00ff */
[----:B------:R-:W-:Y:S01]  /*20a0*/  DSETP.GEU.AND P0, PT, R6, c[0x2][0x0], PT ;  /* 0x008000000600762a */ /* 0x000fe20003f0e000 */
[----:B------:R-:W-:Y:S02]  /*20b0*/  IMAD.MOV.U32 R8, RZ, RZ, 0xd800000 ;  /* 0x0d800000ff087424 */ /* 0x000fe400078e00ff */
[----:B------:R-:W-:Y:S01]  /*20c0*/  FADD.FTZ R9, R9, 1 ;  /* 0x3f80000009097421 */ /* 0x000fe20000010000 */
[----:B------:R-:W0:-:S04]  /*20d0*/  DSETP.LT.AND P1, PT, R4, c[0x2][0x0], PT ;  /* 0x008000000400762a */ /* 0x000e080003f21000 */
[----:B------:R1:W-:Y:S10]  /*20e0*/  STL.64 [R1], R8 ;  /* 0x0000000801007387 */ /* 0x0003f40000100a00 */
[----:B0-----:R-:W-:Y:S05]  /*20f0*/  @!P0 BRA P1, `(.L_x_9553) ;  /* 0x00004be000008947 */ /* 0x001fea0000800000 */
[C---:B------:R-:W0:Y:S01]  /*2100*/  DADD R16, R4.reuse, 1 ;  /* 0x3ff0000004107429 */ /* 0x040e220000000000 */
[----:B-1----:R-:W-:Y:S01]  /*2110*/  IMAD.MOV.U32 R8, RZ, RZ, RZ ;  /* 0x000000ffff087224 */ /* 0x002fe200078e00ff */
[----:B------:R-:W-:Y:S01]  /*2120*/  BSSY B2, `(.L_x_9554) ;  /* 0x000025b000027945 */ /* 0x000fe20003800000 */
[----:B------:R-:W-:Y:S01]  /*2130*/  IMAD.MOV.U32 R12, RZ, RZ, RZ ;  /* 0x000000ffff0c7224 */ /* 0x000fe200078e00ff */
[----:B------:R-:W1:Y:S01]  /*2140*/  DADD R24, R4, -1 ;  /* 0xbff0000004187429 */ /* 0x000e620000000000 */
[----:B------:R-:W-:-:S02]  /*2150*/  IMAD.MOV.U32 R28, RZ, RZ, RZ ;  /* 0x000000ffff1c7224 */ /* 0x000fc400078e00ff */
[----:B------:R-:W-:Y:S01]  /*2160*/  IMAD.MOV.U32 R38, RZ, RZ, 0x0 ;  /* 0x00000000ff267424 */ /* 0x000fe200078e00ff */
[----:B------:R-:W-:Y:S01]  /*2170*/  DADD R14, -RZ, |R6| ;  /* 0x00000000ff0e7229 */ /* 0x000fe20000000506 */
[----:B------:R-:W-:-:S03]  /*2180*/  IMAD.MOV.U32 R39, RZ, RZ, 0x3fd80000 ;  /* 0x3fd80000ff277424 */ /* 0x000fc600078e00ff */
[----:B0-----:R-:W0:-:S04]  /*2190*/  DADD R10, -RZ, |R16| ;  /* 0x00000000ff0a7229 */ /* 0x001e080000000510 */
[----:B-1----:R-:W1:-:S06]  /*21a0*/  DADD R18, -RZ, |R24| ;  /* 0x00000000ff127229 */ /* 0x002e4c0000000518 */
[CC--:B0-----:R-:W-:Y:S02]  /*21b0*/  ISETP.GT.U32.AND P1, PT, R10.reuse, R14.reuse, PT ;  /* 0x0000000e0a00720c */ /* 0x0c1fe40003f24070 */
[-C--:B------:R-:W-:Y:S02]  /*21c0*/  ISETP.LT.U32.AND P0, PT, R10, R14.reuse, PT ;  /* 0x0000000e0a00720c */ /* 0x080fe40003f01070 */
[CC--:B-1----:R-:W-:Y:S02]  /*21d0*/  ISETP.GT.U32.AND P3, PT, R18.reuse, R14.reuse, PT ;  /* 0x0000000e1200720c */ /* 0x0c2fe40003f64070 */
[CC--:B------:R-:W-:Y:S02]  /*21e0*/  ISETP.GT.U32.AND.EX P1, PT, R11.reuse, R15.reuse, PT, P1 ;  /* 0x0000000f0b00720c */ /* 0x0c0fe40003f24110 */
[----:B------:R-:W-:Y:S02]  /*21f0*/  ISETP.LT.U32.AND.EX P0, PT, R11, R15, PT, P0 ;  /* 0x0000000f0b00720c */ /* 0x000fe40003f01100 */
[----:B------:R-:W-:-:S02]  /*2200*/  ISETP.LT.U32.AND P2, PT, R18, R14, PT ;  /* 0x0000000e1200720c */ /* 0x000fc40003f41070 */
[-C--:B------:R-:W-:Y:S02]  /*2210*/  ISETP.GT.U32.AND.EX P3, PT, R19, R15.reuse, PT, P3 ;  /* 0x0000000f1300720c */ /* 0x080fe40003f64130 */
[CC--:B------:R-:W-:Y:S02]  /*2220*/  SEL R33, R11.reuse, R15.reuse, P1 ;  /* 0x0000000f0b217207 */ /* 0x0c0fe40000800000 */
[----:B------:R-:W-:Y:S02]  /*2230*/  SEL R42, R10, R14, P0 ;  /* 0x0000000e0a2a7207 */ /* 0x000fe40000000000 */
[-C--:B------:R-:W-:Y:S02]  /*2240*/  SEL R43, R11, R15.reuse, P0 ;  /* 0x0000000f0b2b7207 */ /* 0x080fe40000000000 */
[CC--:B------:R-:W-:Y:S01]  /*2250*/  SEL R37, R19.reuse, R15.reuse, P3 ;  /* 0x0000000f13257207 */ /* 0x0c0fe20001800000 */
[----:B------:R-:W-:Y:S01]  /*2260*/  IMAD.MOV.U32 R30, RZ, RZ, R42 ;  /* 0x000000ffff1e7224 */ /* 0x000fe200078e002a */
[----:B------:R-:W-:Y:S01]  /*2270*/  ISETP.LT.U32.AND.EX P0, PT, R19, R15, PT, P2 ;  /* 0x0000000f1300720c */ /* 0x000fe20003f01120 */
[----:B------:R-:W-:Y:S01]  /*2280*/  IMAD.MOV.U32 R31, RZ, RZ, R43 ;  /* 0x000000ffff1f7224 */ /* 0x000fe200078e002b */
[----:B------:R-:W-:-:S02]  /*2290*/  LOP3.LUT R0, R33, 0xffc00000, RZ, 0xc0, !PT ;  /* 0xffc0000021007812 */ /* 0x000fc400078ec0ff */
[----:B------:R-:W-:Y:S02]  /*22a0*/  LOP3.LUT R40, R37, 0xffc00000, RZ, 0xc0, !PT ;  /* 0xffc0000025287812 */ /* 0x000fe400078ec0ff */
[-C--:B------:R-:W-:Y:S02]  /*22b0*/  SEL R44, R18, R14.reuse, P0 ;  /* 0x0000000e122c7207 */ /* 0x080fe40000000000 */
[----:B------:R-:W-:Y:S02]  /*22c0*/  SEL R45, R19, R15, P0 ;  /* 0x0000000f132d7207 */ /* 0x000fe40000000000 */
[-C--:B------:R-:W-:Y:S01]  /*22d0*/  SEL R32, R10, R14.reuse, P1 ;  /* 0x0000000e0a207207 */ /* 0x080fe20000800000 */
[----:B------:R-:W-:Y:S01]  /*22e0*/  IMAD.MOV.U32 R34, RZ, RZ, R44 ;  /* 0x000000ffff227224 */ /* 0x000fe200078e002c */
[----:B------:R-:W-:Y:S01]  /*22f0*/  IADD3 R9, -R0, 0x7fd00000, RZ ;  /* 0x7fd0000000097810 */ /* 0x000fe20007ffe1ff */
[----:B------:R-:W-:Y:S01]  /*2300*/  IMAD.MOV.U32 R35, RZ, RZ, R45 ;  /* 0x000000ffff237224 */ /* 0x000fe200078e002d */
[----:B------:R-:W-:-:S02]  /*2310*/  SEL R36, R18, R14, P3 ;  /* 0x0000000e12247207 */ /* 0x000fc40001800000 */
[----:B------:R-:W-:Y:S02]  /*2320*/  IADD3 R13, -R40, 0x7fd00000, RZ ;  /* 0x7fd00000280d7810 */ /* 0x000fe40007ffe1ff */
[----:B------:R-:W-:-:S04]  /*2330*/  DMUL R10, R8, R32 ;  /* 0x00000020080a7228 */ /* 0x000fc80000000000 */
[----:B------:R-:W0:-:S04]  /*2340*/  DMUL R8, R8, R30 ;  /* 0x0000001e08087228 */ /* 0x000e080000000000 */
[----:B------:R-:W-:-:S04]  /*2350*/  DMUL R14, R12, R36 ;  /* 0x000000240c0e7228 */ /* 0x000fc80000000000 */
[----:B------:R-:W1:-:S04]  /*2360*/  DMUL R12, R12, R34 ;  /* 0x000000220c0c7228 */ /* 0x000e480000000000 */
[----:B0-----:R-:W0:-:S04]  /*2370*/  DMUL R8, R8, R8 ;  /* 0x0000000808087228 */ /* 0x001e080000000000 */
[----:B-1----:R-:W1:-:S04]  /*2380*/  DMUL R12, R12, R12 ;  /* 0x0000000c0c0c7228 */ /* 0x002e480000000000 */
[----:B0-----:R-:W0:-:S04]  /*2390*/  DFMA R8, R10, R10, R8 ;  /* 0x0000000a0a08722b */ /* 0x001e080000000008 */
[----:B-1----:R1:W2:Y:S02]  /*23a0*/  DFMA R18, R14, R14, R12 ;  /* 0x0000000e0e12722b */ /* 0x0022a4000000000c */
[----:B-1----:R-:W-:Y:S02]  /*23b0*/  IMAD.MOV.U32 R12, RZ, RZ, c[0x2][0xc] ;  /* 0x00800300ff0c7624 */ /* 0x002fe400078e00ff */
[----:B0-----:R-:W0:Y:S01]  /*23c0*/  DSETP.MIN.AND P0, P1, R8, c[0x2][0x8], PT ;  /* 0x008002000800762a */ /* 0x001e220003900000 */
[----:B------:R-:W-:Y:S02]  /*23d0*/  IMAD.MOV.U32 R14, RZ, RZ, c[0x2][0xc] ;  /* 0x00800300ff0e7624 */ /* 0x000fe400078e00ff */
[----:B------:R-:W-:Y:S01]  /*23e0*/  IMAD.MOV.U32 R10, RZ, RZ, R9 ;  /* 0x000000ffff0a7224 */ /* 0x000fe200078e0009 */
[----:B--2---:R-:W1:Y:S02]  /*23f0*/  DSETP.MIN.AND P2, P3, R18, c[0x2][0x8], PT ;  /* 0x008002001200762a */ /* 0x004e640003b40000 */
[----:B------:R-:W-:-:S02]  /*2400*/  IMAD.MOV.U32 R13, RZ, RZ, R19 ;  /* 0x000000ffff0d7224 */ /* 0x000fc400078e0013 */
[----:B0-----:R-:W-:Y:S01]  /*2410*/  FSEL R11, R10, c[0x2][0xc], P0 ;  /* 0x008003000a0b7a08 */ /* 0x001fe20000000000 */
[----:B------:R-:W-:Y:S02]  /*2420*/  IMAD.MOV.U32 R10, RZ, RZ, R8 ;  /* 0x000000ffff0a7224 */ /* 0x000fe400078e0008 */
[----:B-1----:R-:W-:-:S03]  /*2430*/  FSEL R27, R13, c[0x2][0xc], P2 ;  /* 0x008003000d1b7a08 */ /* 0x002fc60001000000 */
[----:B------:R-:W-:Y:S01]  /*2440*/  @P1 LOP3.LUT R11, R12, 0x80000, RZ, 0xfc, !PT ;  /* 0x000800000c0b1812 */ /* 0x000fe200078efcff */
[----:B------:R-:W-:Y:S01]  /*2450*/  IMAD.MOV.U32 R12, RZ, RZ, R18 ;  /* 0x000000ffff0c7224 */ /* 0x000fe200078e0012 */
[----:B------:R-:W-:Y:S01]  /*2460*/  SEL R10, R10, c[0x2][0x8], P0 ;  /* 0x008002000a0a7a07 */ /* 0x000fe20000000000 */
[----:B------:R-:W-:Y:S01]  /*2470*/  DSETP.NEU.AND P0, PT, R30, RZ, PT ;  /* 0x000000ff1e00722a */ /* 0x000fe20003f0d000 */
[----:B------:R-:W-:Y:S01]  /*2480*/  @P3 LOP3.LUT R27, R14, 0x80000, RZ, 0xfc, !PT ;  /* 0x000800000e1b3812 */ /* 0x000fe200078efcff */
[----:B------:R-:W0:Y:S01]  /*2490*/  MUFU.RSQ64H R13, R11 ;  /* 0x0000000b000d7308 */ /* 0x000e220000001c00 */
[----:B------:R-:W-:Y:S01]  /*24a0*/  SEL R26, R12, c[0x2][0x8], P2 ;  /* 0x008002000c1a7a07 */ /* 0x000fe20001000000 */
[----:B------:R-:W-:Y:S01]  /*24b0*/  IMAD.MOV.U32 R12, RZ, RZ, RZ ;  /* 0x000000ffff0c7224 */ /* 0x000fe200078e00ff */
[----:B------:R-:W-:Y:S01]  /*24c0*/  ISETP.GE.U32.AND P1, PT, R43, 0x7ff00000, PT ;  /* 0x7ff000002b00780c */ /* 0x000fe20003f26070 */
[----:B------:R-:W-:Y:S01]  /*24d0*/  DSETP.NEU.AND P2, PT, R34, RZ, PT ;  /* 0x000000ff2200722a */ /* 0x000fe20003f4d000 */
[----:B------:R-:W-:-:S03]  /*24e0*/  ISETP.GE.U32.AND P3, PT, R45, 0x7ff00000, PT ;  /* 0x7ff000002d00780c */ /* 0x000fc60003f66070 */
[----:B------:R-:W1:Y:S01]  /*24f0*/  MUFU.RSQ64H R29, R27 ;  /* 0x0000001b001d7308 */ /* 0x000e620000001c00 */
[----:B0-----:R-:W0:-:S06]  /*2500*/  DMUL R14, R12, R12 ;  /* 0x0000000c0c0e7228 */ /* 0x001e0c0000000000 */
[----:B0-----:R-:W0:-:S04]  /*2510*/  DFMA R14, R10, -R14, 1 ;  /* 0x3ff000000a0e742b */ /* 0x001e08000000080e */
[----:B-1----:R-:W1:-:S04]  /*2520*/  DMUL R30, R28, R28 ;  /* 0x0000001c1c1e7228 */ /* 0x002e480000000000 */
[----:B0-----:R-:W-:-:S04]  /*2530*/  DMUL R10, R12, R14 ;  /* 0x0000000e0c0a7228 */ /* 0x001fc80000000000 */
[----:B-1----:R-:W0:-:S04]  /*2540*/  DFMA R30, R26, -R30, 1 ;  /* 0x3ff000001a1e742b */ /* 0x002e08000000081e */
[----:B------:R-:W1:-:S04]  /*2550*/  DFMA R14, R14, R38, 0.5 ;  /* 0x3fe000000e0e742b */ /* 0x000e480000000026 */
[----:B0-----:R-:W-:-:S04]  /*2560*/  DFMA R26, R30, R38, 0.5 ;  /* 0x3fe000001e1a742b */ /* 0x001fc80000000026 */
[----:B------:R-:W0:-:S04]  /*2570*/  DMUL R30, R28, R30 ;  /* 0x0000001e1c1e7228 */ /* 0x000e080000000000 */
[----:B-1----:R1:W2:Y:S02]  /*2580*/  DFMA R10, R14, R10, R12 ;  /* 0x0000000a0e0a722b */ /* 0x0022a4000000000c */
[----:B-1----:R-:W-:Y:S02]  /*2590*/  LOP3.LUT R13, R40, 0x100000, RZ, 0xfc, !PT ;  /* 0x00100000280d7812 */ /* 0x002fe400078efcff */
[----:B0-----:R-:W0:-:S04]  /*25a0*/  DFMA R26, R26, R30, R28 ;  /* 0x0000001e1a1a722b */ /* 0x001e08000000001c */
[----:B--2---:R1:W2:Y:S02]  /*25b0*/  DMUL R10, R8, R10 ;  /* 0x0000000a080a7228 */ /* 0x0042a40000000000 */
[----:B-1----:R-:W-:Y:S01]  /*25c0*/  LOP3.LUT R9, R0, 0x100000, RZ, 0xfc, !PT ;  /* 0x0010000000097812 */ /* 0x002fe200078efcff */
[----:B------:R-:W-:Y:S01]  /*25d0*/  IMAD.MOV.U32 R8, RZ, RZ, RZ ;  /* 0x000000ffff087224 */ /* 0x000fe200078e00ff */
[----:B0-----:R-:W0:-:S05]  /*25e0*/  DMUL R26, R18, R26 ;  /* 0x0000001a121a7228 */ /* 0x001e0a0000000000 */
[----:B--2---:R-:W1:-:S04]  /*25f0*/  DMUL R10, R10, R8 ;  /* 0x000000080a0a7228 */ /* 0x004e480000000000 */
[----:B0-----:R-:W0:-:S06]  /*2600*/  DMUL R26, R26, R12 ;  /* 0x0000000c1a1a7228 */ /* 0x001e0c0000000000 */
[----:B-1----:R-:W-:Y:S02]  /*2610*/  @!P1 FSEL R42, R32, R10, !P0 ;  /* 0x0000000a202a9208 */ /* 0x002fe40004000000 */
[----:B------:R-:W-:Y:S02]  /*2620*/  @!P1 FSEL R43, R33, R11, !P0 ;  /* 0x0000000b212b9208 */ /* 0x000fe40004000000 */
[----:B0-----:R-:W-:Y:S02]  /*2630*/  @!P3 FSEL R44, R36, R26, !P2 ;  /* 0x0000001a242cb208 */ /* 0x001fe40005000000 */
[----:B------:R-:W-:-:S06]  /*2640*/  @!P3 FSEL R45, R37, R27, !P2 ;  /* 0x0000001b252db208 */ /* 0x000fcc0005000000 */
[----:B------:R-:W0:-:S06]  /*2650*/  DADD R8, R42, R44 ;  /* 0x000000002a087229 */ /* 0x000e0c000000002c */
[----:B0-----:R-:W0:-:S06]  /*2660*/  DMUL R8, R8, 0.5 ;  /* 0x3fe0000008087828 */ /* 0x001e0c0000000000 */
[----:B0-----:R-:W0:-:S06]  /*2670*/  DSETP.GEU.AND P0, PT, R8, 1, PT ;  /* 0x3ff000000800742a */ /* 0x001e0c0003f0e000 */
[----:B0-----:R-:W-:Y:S02]  /*2680*/  FSEL R26, R8, RZ, P0 ;  /* 0x000000ff081a7208 */ /* 0x001fe40000000000 */
[----:B------:R-:W-:-:S06]  /*2690*/  FSEL R27, R9, 1.875, P0 ;  /* 0x3ff00000091b7808 */ /* 0x000fcc0000000000 */
[----:B------:R-:W0:-:S14]  /*26a0*/  DSETP.GEU.AND P0, PT, R26, 10, PT ;  /* 0x402400001a00742a */ /* 0x000e1c0003f0e000 */
[----:B0-----:R-:W-:Y:S05]  /*26b0*/  @!P0 BRA `(.L_x_9555) ;  /* 0x0000058000008947 */ /* 0x001fea0003800000 */
[----:B------:R-:W0:Y:S01]  /*26c0*/  DFMA R28, R26, R26, -1 ;  /* 0xbff000001a1c742b */ /* 0x000e22000000001a */
[----:B------:R-:W-:Y:S05]  /*26d0*/  BSSY B3, `(.L_x_9556) ;  /* 0x0000018000037945 */ /* 0x000fea0003800000 */
[----:B0-----:R-:W0:Y:S04]  /*26e0*/  MUFU.RSQ64H R19, R29 ;  /* 0x0000001d00137308 */ /* 0x001e280000001c00 */
[----:B------:R-:W-:-:S04]  /*26f0*/  IADD3 R18, R29, -0x3500000, RZ ;  /* 0xfcb000001d127810 */ /* 0x000fc80007ffe0ff */
[----:B------:R-:W-:Y:S02]  /*2700*/  ISETP.GE.U32.AND P0, PT, R18, 0x7ca00000, PT ;  /* 0x7ca000001200780c */ /* 0x000fe40003f06070 */
[----:B0-----:R-:W0:-:S06]  /*2710*/  DMUL R8, R18, R18 ;  /* 0x0000001212087228 */ /* 0x001e0c0000000000 */
[----:B0-----:R-:W0:-:S06]  /*2720*/  DFMA R8, R28, -R8, 1 ;  /* 0x3ff000001c08742b */ /* 0x001e0c0000000808 */
[----:B0-----:R-:W-:-:S04]  /*2730*/  DFMA R10, R8, R38, 0.5 ;  /* 0x3fe00000080a742b */ /* 0x001fc80000000026 */
[----:B------:R-:W0:-:S06]  /*2740*/  DMUL R8, R18, R8 ;  /* 0x0000000812087228 */ /* 0x000e0c0000000000 */
[----:B0-----:R-:W0:-:S06]  /*2750*/  DFMA R12, R10, R8, R18 ;  /* 0x000000080a0c722b */ /* 0x001e0c0000000012 */
[----:B0-----:R-:W0:-:S04]  /*2760*/  DMUL R30, R28, R12 ;  /* 0x0000000c1c1e7228 */ /* 0x001e080000000000 */
[----:B------:R-:W-:Y:S01]  /*2770*/  IADD3 R15, R13, -0x100000, RZ ;  /* 0xfff000000d0f7810 */ /* 0x000fe20007ffe0ff */
[----:B------:R-:W-:Y:S01]  /*2780*/  IMAD.MOV.U32 R14, RZ, RZ, R12 ;  /* 0x000000ffff0e7224 */ /* 0x000fe200078e000c */
[----:B0-----:R-:W0:-:S06]  /*2790*/  DFMA R32, R30, -R30, R28 ;  /* 0x8000001e1e20722b */ /* 0x001e0c000000001c */
[----:B0-----:R0:W1:Y:S01]  /*27a0*/  DFMA R10, R32, R14, R30 ;  /* 0x0000000e200a722b */ /* 0x001062000000001e */
[----:B------:R-:W-:Y:S05]  /*27b0*/  @!P0 BRA `(.L_x_9557) ;  /* 0x0000009000008947 */ /* 0x000fea0003800000 */
[----:B------:R-:W-:Y:S01]  /*27c0*/  IMAD.MOV.U32 R8, RZ, RZ, R28 ;  /* 0x000000ffff087224 */ /* 0x000fe200078e001c */
[----:B------:R-:W-:Y:S01]  /*27d0*/  MOV R0, 0x2850 ;  /* 0x0000285000007802 */ /* 0x000fe20000000f00 */
[----:B------:R-:W-:Y:S02]  /*27e0*/  IMAD.MOV.U32 R9, RZ, RZ, R29 ;  /* 0x000000ffff097224 */ /* 0x000fe400078e001d */
[----:B0-----:R-:W-:Y:S02]  /*27f0*/  IMAD.MOV.U32 R14, RZ, RZ, R32 ;  /* 0x000000ffff0e7224 */ /* 0x001fe400078e0020 */
[----:B------:R-:W-:Y:S02]  /*2800*/  IMAD.MOV.U32 R13, RZ, RZ, R33 ;  /* 0x000000ffff0d7224 */ /* 0x000fe400078e0021 */
[----:B-1----:R-:W-:Y:S02]  /*2810*/  IMAD.MOV.U32 R10, RZ, RZ, R30 ;  /* 0x000000ffff0a7224 */ /* 0x002fe400078e001e */
[----:B------:R-:W-:-:S02]  /*2820*/  IMAD.MOV.U32 R11, RZ, RZ, R31 ;  /* 0x000000ffff0b7224 */ /* 0x000fc400078e001f */
[----:B------:R-:W-:Y:S02]  /*2830*/  IMAD.MOV.U32 R19, RZ, RZ, R15 ;  /* 0x000000ffff137224 */ /* 0x000fe400078e000f */
[----:B------:R-:W-:Y:S05]  /*2840*/  CALL.REL.NOINC `($__internal_13_$__cuda_sm20_dsqrt_rn_f64_mediumpath_v1) ;  /* 0x0002644000007944 */ /* 0x000fea0003c00000 */
.L_x_9557:
[----:B------:R-:W-:Y:S05]  /*2850*/  BSYNC B3 ;  /* 0x0000000000037941 */ /* 0x000fea0003800000 */
.L_x_9556:
[----:B-1----:R-:W1:Y:S01]  /*2860*/  DADD R10, R26, R10 ;  /* 0x000000001a0a7229 */ /* 0x002e62000000000a */
[----:B0-----:R-:W-:-:S09]  /*2870*/  IMAD.MOV.U32 R31, RZ, RZ, -0x3ff ;  /* 0xfffffc01ff1f7424 */ /* 0x001fd200078e00ff */
[----:B-1----:R-:W-:Y:S01]  /*2880*/  ISETP.GT.AND P0, PT, R11, 0xfffff, PT ;  /* 0x000fffff0b00780c */ /* 0x002fe20003f04270 */
[----:B------:R-:W-:Y:S02]  /*2890*/  IMAD.MOV.U32 R8, RZ, RZ, R10 ;  /* 0x000000ffff087224 */ /* 0x000fe400078e000a */
[--C-:B------:R-:W-:Y:S02]  /*28a0*/  IMAD.MOV.U32 R9, RZ, RZ, R11.reuse ;  /* 0x000000ffff097224 */ /* 0x100fe400078e000b */
[----:B------:R-:W-:-:S08]  /*28b0*/  IMAD.MOV.U32 R0, RZ, RZ, R11 ;  /* 0x000000ffff007224 */ /* 0x000fd000078e000b */
[----:B------:R-:W0:Y:S01]  /*28c0*/  @!P0 DMUL R8, R8, 1.80143985094819840000e+16 ;  /* 0x4350000008088828 */ /* 0x000e220000000000 */
[----:B------:R-:W-:-:S09]  /*28d0*/  @!P0 IMAD.MOV.U32 R31, RZ, RZ, -0x435 ;  /* 0xfffffbcbff1f8424 */ /* 0x000fd200078e00ff */
[----:B0-----:R-:W-:Y:S02]  /*28e0*/  @!P0 IMAD.MOV.U32 R0, RZ, RZ, R9 ;  /* 0x000000ffff008224 */ /* 0x001fe400078e0009 */
[----:B------:R-:W-:-:S03]  /*28f0*/  @!P0 IMAD.MOV.U32 R10, RZ, RZ, R8 ;  /* 0x000000ffff0a8224 */ /* 0x000fc600078e0008 */
[----:B------:R-:W-:-:S04]  /*2900*/  IADD3 R11, R0, -0x1, RZ ;  /* 0xffffffff000b7810 */ /* 0x000fc80007ffe0ff */
[----:B------:R-:W-:-:S13]  /*2910*/  ISETP.GE.U32.AND P1, PT, R11, 0x7fefffff, PT ;  /* 0x7fefffff0b00780c */ /* 0x000fda0003f26070 */
[----:B------:R-:W-:Y:S01]  /*2920*/  @P1 IMAD.MOV.U32 R12, RZ, RZ, 0x0 ;  /* 0x00000000ff0c1424 */ /* 0x000fe200078e00ff */
[----:B------:R-:W-:Y:S01]  /*2930*/  @P1 FSETP.NEU.FTZ.AND P2, PT, R9, RZ, PT ;  /* 0x000000ff0900120b */ /* 0x000fe20003f5d000 */
[----:B------:R-:W-:-:S06]  /*2940*/  @P1 IMAD.MOV.U32 R13, RZ, RZ, 0x7ff00000 ;  /* 0x7ff00000ff0d1424 */ /* 0x000fcc00078e00ff */
[----:B------:R-:W0:-:S10]  /*2950*/  @P1 DFMA R12, R8, R12, +INF ;  /* 0x7ff00000080c142b */ /* 0x000e14000000000c */
[----:B0-----:R-:W-:Y:S02]  /*2960*/  @P1 FSEL R28, R12, RZ, P2 ;  /* 0x000000ff0c1c1208 */ /* 0x001fe40001000000 */
[----:B------:R-:W-:Y:S01]  /*2970*/  @P1 FSEL R29, R13, -QNAN , P2 ;  /* 0xfff000000d1d1808 */ /* 0x000fe20001000000 */
[----:B------:R-:W-:Y:S05]  /*2980*/  @P1 BRA `(.L_x_9558) ;  /* 0x00001d4000001947 */ /* 0x000fea0003800000 */
[C---:B------:R-:W-:Y:S01]  /*2990*/  LOP3.LUT R8, R0.reuse, 0x800fffff, RZ, 0xc0, !PT ;  /* 0x800fffff00087812 */ /* 0x040fe200078ec0ff */
[----:B------:R-:W-:Y:S01]  /*29a0*/  IMAD.MOV.U32 R12, RZ, RZ, RZ ;  /* 0x000000ffff0c7224 */ /* 0x000fe200078e00ff */
[----:B------:R-:W-:Y:S01]  /*29b0*/  LEA.HI R31, R0, R31, RZ, 0xc ;  /* 0x0000001f001f7211 */ /* 0x000fe200078f60ff */
[----:B------:R-:W-:Y:S01]  /*29c0*/  IMAD.MOV.U32 R28, RZ, RZ, 0x3ae80f1e ;  /* 0x3ae80f1eff1c7424 */ /* 0x000fe200078e00ff */
[----:B------:R-:W-:Y:S01]  /*29d0*/  LOP3.LUT R9, R8, 0x3ff00000, RZ, 0xfc, !PT ;  /* 0x3ff0000008097812 */ /* 0x000fe200078efcff */
[----:B------:R-:W-:Y:S02]  /*29e0*/  IMAD.MOV.U32 R8, RZ, RZ, R10 ;  /* 0x000000ffff087224 */ /* 0x000fe400078e000a */
[----:B------:R-:W-:Y:S01]  /*29f0*/  IMAD.MOV.U32 R29, RZ, RZ, 0x3eb1380b ;  /* 0x3eb1380bff1d7424 */ /* 0x000fe200078e00ff */
[----:B------:R-:W-:-:S13]  /*2a00*/  ISETP.GE.AND P0, PT, R9, 0x3ff6a09f, PT ;  /* 0x3ff6a09f0900780c */ /* 0x000fda0003f06270 */
[----:B------:R-:W-:Y:S02]  /*2a10*/  @P0 IADD3 R11, R9, -0x100000, RZ ;  /* 0xfff00000090b0810 */ /* 0x000fe40007ffe0ff */
[----:B------:R-:W-:-:S03]  /*2a20*/  @P0 IADD3 R31, R31, 0x1, RZ ;  /* 0x000000011f1f0810 */ /* 0x000fc60007ffe0ff */
[----:B------:R-:W-:Y:S01]  /*2a30*/  @P0 IMAD.MOV.U32 R9, RZ, RZ, R11 ;  /* 0x000000ffff090224 */ /* 0x000fe200078e000b */
[----:B------:R-:W-:Y:S01]  /*2a40*/  LOP3.LUT R30, R31, 0x80000000, RZ, 0x3c, !PT ;  /* 0x800000001f1e7812 */ /* 0x000fe200078e3cff */
[----:B------:R-:W-:-:S04]  /*2a50*/  IMAD.MOV.U32 R31, RZ, RZ, 0x43300000 ;  /* 0x43300000ff1f7424 */ /* 0x000fc800078e00ff */
[----:B------:R-:W0:-:S04]  /*2a60*/  DADD R10, R8, 1 ;  /* 0x3ff00000080a7429 */ /* 0x000e080000000000 */
[----:B------:R-:W-:Y:S02]  /*2a70*/  DADD R8, R8, -1 ;  /* 0xbff0000008087429 */ /* 0x000fe40000000000 */
[----:B0-----:R-:W0:Y:S02]  /*2a80*/  MUFU.RCP64H R13, R11 ;  /* 0x0000000b000d7308 */ /* 0x001e240000001800 */
[----:B------:R-:W-:-:S04]  /*2a90*/  DADD R30, R30, c[0x2][0x48] ;  /* 0x008012001e1e7629 */ /* 0x000fc80000000000 */
[----:B0-----:R-:W0:-:S06]  /*2aa0*/  DFMA R14, -R10, R12, 1 ;  /* 0x3ff000000a0e742b */ /* 0x001e0c000000010c */
[----:B0-----:R-:W0:-:S06]  /*2ab0*/  DFMA R14, R14, R14, R14 ;  /* 0x0000000e0e0e722b */ /* 0x001e0c000000000e */
[----:B0-----:R-:W0:-:S06]  /*2ac0*/  DFMA R14, R12, R14, R12 ;  /* 0x0000000e0c0e722b */ /* 0x001e0c000000000c */
[----:B0-----:R-:W0:-:S06]  /*2ad0*/  DMUL R12, R14, R8 ;  /* 0x000000080e0c7228 */ /* 0x001e0c0000000000 */
[----:B0-----:R-:W0:-:S06]  /*2ae0*/  DFMA R12, R14, R8, R12 ;  /* 0x000000080e0c722b */ /* 0x001e0c000000000c */
[----:B0-----:R-:W0:-:S04]  /*2af0*/  DMUL R18, R12, R12 ;  /* 0x0000000c0c127228 */ /* 0x001e080000000000 */
[----:B------:R-:W1:-:S04]  /*2b00*/  DADD R10, R8, -R12 ;  /* 0x00000000080a7229 */ /* 0x000e48000000080c */
[----:B0-----:R-:W0:-:S04]  /*2b10*/  DFMA R28, R18, R28, c[0x2][0x10] ;  /* 0x00800400121c762b */ /* 0x001e08000000001c */
[----:B-1----:R-:W-:-:S04]  /*2b20*/  DADD R10, R10, R10 ;  /* 0x000000000a0a7229 */ /* 0x002fc8000000000a */
[----:B0-----:R-:W0:-:S04]  /*2b30*/  DFMA R28, R18, R28, c[0x2][0x18] ;  /* 0x00800600121c762b */ /* 0x001e08000000001c */
[----:B------:R-:W-:-:S04]  /*2b40*/  DFMA R32, R30, c[0x2][0x50], R12 ;  /* 0x008014001e207a2b */ /* 0x000fc8000000000c */
[----:B0-----:R-:W0:-:S04]  /*2b50*/  DFMA R28, R18, R28, c[0x2][0x20] ;  /* 0x00800800121c762b */ /* 0x001e08000000001c */
[----:B------:R-:W-:-:S04]  /*2b60*/  DFMA R10, R8, -R12, R10 ;  /* 0x8000000c080a722b */ /* 0x000fc8000000000a */
[----:B0-----:R-:W0:-:S04]  /*2b70*/  DFMA R28, R18, R28, c[0x2][0x28] ;  /* 0x00800a00121c762b */ /* 0x001e08000000001c */
[----:B------:R-:W-:-:S04]  /*2b80*/  DFMA R8, -R30, c[0x2][0x50], R32 ;  /* 0x008014001e087a2b */ /* 0x000fc80000000120 */
[----:B0-----:R-:W0:-:S04]  /*2b90*/  DFMA R28, R18, R28, c[0x2][0x30] ;  /* 0x00800c00121c762b */ /* 0x001e08000000001c */
[----:B------:R-:W-:-:S04]  /*2ba0*/  DMUL R10, R14, R10 ;  /* 0x0000000a0e0a7228 */ /* 0x000fc80000000000 */
[----:B0-----:R-:W0:-:S04]  /*2bb0*/  DFMA R28, R18, R28, c[0x2][0x38] ;  /* 0x00800e00121c762b */ /* 0x001e08000000001c */
[----:B------:R-:W-:-:S04]  /*2bc0*/  DADD R8, -R12, R8 ;  /* 0x000000000c087229 */ /* 0x000fc80000000108 */
[----:B0-----:R-:W0:-:S06]  /*2bd0*/  DFMA R28, R18, R28, c[0x2][0x40] ;  /* 0x00801000121c762b */ /* 0x001e0c000000001c */
[----:B0-----:R-:W0:-:S06]  /*2be0*/  DMUL R28, R18, R28 ;  /* 0x0000001c121c7228 */ /* 0x001e0c0000000000 */
[----:B0-----:R-:W0:-:S06]  /*2bf0*/  DFMA R10, R12, R28, R10 ;  /* 0x0000001c0c0a722b */ /* 0x001e0c000000000a */
[----:B0-----:R-:W0:-:S06]  /*2c00*/  DADD R8, R10, -R8 ;  /* 0x000000000a087229 */ /* 0x001e0c0000000808 */
[----:B0-----:R-:W0:-:S06]  /*2c10*/  DFMA R8, R30, c[0x2][0x58], R8 ;  /* 0x008016001e087a2b */ /* 0x001e0c0000000008 */
[----:B0-----:R0:W1:Y:S01]  /*2c20*/  DADD R28, R32, R8 ;  /* 0x00000000201c7229 */ /* 0x0010620000000008 */
[----:B------:R-:W-:Y:S05]  /*2c30*/  BRA `(.L_x_9558) ;  /* 0x00001a9000007947 */ /* 0x000fea0003800000 */
.L_x_9555:
[----:B------:R-:W-:-:S04]  /*2c40*/  DSETP.GEU.AND P0, PT, R6, 3.8518598887744717061e-34, PT ;  /* 0x390000000600742a */ /* 0x000fc80003f0e000 */
[----:B------:R-:W0:-:S14]  /*2c50*/  DSETP.EQ.AND P1, PT, R4, 1, PT ;  /* 0x3ff000000400742a */ /* 0x000e1c0003f22000 */
[----:B0-----:R-:W-:Y:S05]  /*2c60*/  @!P0 BRA P1, `(.L_x_9559) ;  /* 0x000018c000008947 */ /* 0x001fea0000800000 */
[----:B------:R-:W0:-:S06]  /*2c70*/  DMUL R8, |R24|, 2.2204460492503130808e-16 ;  /* 0x3cb0000018087828 */ /* 0x000e0c0000000200 */
[----:B0-----:R-:W0:-:S14]  /*2c80*/  DSETP.GTU.AND P0, PT, R8, R6, PT ;  /* 0x000000060800722a */ /* 0x001e1c0003f0c000 */
[----:B0-----:R-:W-:Y:S05]  /*2c90*/  @P0 BRA `(.L_x_9560) ;  /* 0x00000d0000000947 */ /* 0x001fea0003800000 */
[----:B------:R-:W0:Y:S01]  /*2ca0*/  DSETP.GEU.AND P0, PT, R16, RZ, PT ;  /* 0x000000ff1000722a */ /* 0x000e220003f0e000 */
[----:B------:R-:W-:-:S13]  /*2cb0*/  BSSY B3, `(.L_x_9561) ;  /* 0x0000022000037945 */ /* 0x000fda0003800000 */
[----:B0-----:R-:W-:Y:S05]  /*2cc0*/  @!P0 BRA `(.L_x_9562) ;  /* 0x000001f000008947 */ /* 0x001fea0003800000 */
[----:B------:R-:W0:Y:S01]  /*2cd0*/  DSETP.NEU.AND P0, PT, R16, RZ, PT ;  /* 0x000000ff1000722a */ /* 0x000e220003f0d000 */
[----:B------:R-:W-:Y:S02]  /*2ce0*/  IMAD.MOV.U32 R28, RZ, RZ, R6 ;  /* 0x000000ffff1c7224 */ /* 0x000fe400078e0006 */
[----:B------:R-:W-:-:S11]  /*2cf0*/  IMAD.MOV.U32 R29, RZ, RZ, R7 ;  /* 0x000000ffff1d7224 */ /* 0x000fd600078e0007 */
[----:B0-----:R-:W-:Y:S05]  /*2d00*/  @!P0 BRA `(.L_x_9563) ;  /* 0x000001c000008947 */ /* 0x001fea0003800000 */
[----:B------:R-:W0:Y:S01]  /*2d10*/  DADD R18, R16, R42 ;  /* 0x0000000010127229 */ /* 0x000e22000000002a */
[----:B------:R-:W-:Y:S01]  /*2d20*/  IMAD.MOV.U32 R8, RZ, RZ, 0x1 ;  /* 0x00000001ff087424 */ /* 0x000fe200078e00ff */
[----:B------:R-:W-:Y:S02]  /*2d30*/  BSSY B4, `(.L_x_9564) ;  /* 0x0000015000047945 */ /* 0x000fe40003800000 */
[----:B------:R-:W1:Y:S02]  /*2d40*/  DMUL R14, R6, R6 ;  /* 0x00000006060e7228 */ /* 0x000e640000000000 */
[----:B0-----:R-:W0:Y:S08]  /*2d50*/  MUFU.RCP64H R9, R19 ;  /* 0x0000001300097308 */ /* 0x001e300000001800 */
[----:B-1----:R-:W-:Y:S01]  /*2d60*/  FSETP.GEU.AND P1, PT, |R15|, 6.5827683646048100446e-37, PT ;  /* 0x036000000f00780b */ /* 0x002fe20003f2e200 */
[----:B0-----:R-:W0:-:S06]  /*2d70*/  DFMA R10, -R18, R8, 1 ;  /* 0x3ff00000120a742b */ /* 0x001e0c0000000108 */
[----:B0-----:R-:W0:-:S06]  /*2d80*/  DFMA R10, R10, R10, R10 ;  /* 0x0000000a0a0a722b */ /* 0x001e0c000000000a */
[----:B0-----:R-:W0:-:S06]  /*2d90*/  DFMA R10, R8, R10, R8 ;  /* 0x0000000a080a722b */ /* 0x001e0c0000000008 */
[----:B0-----:R-:W0:-:S06]  /*2da0*/  DFMA R8, -R18, R10, 1 ;  /* 0x3ff000001208742b */ /* 0x001e0c000000010a */
[----:B0-----:R-:W0:-:S06]  /*2db0*/  DFMA R8, R10, R8, R10 ;  /* 0x000000080a08722b */ /* 0x001e0c000000000a */
[----:B0-----:R-:W0:-:S06]  /*2dc0*/  DMUL R10, R14, R8 ;  /* 0x000000080e0a7228 */ /* 0x001e0c0000000000 */
[----:B0-----:R-:W0:-:S06]  /*2dd0*/  DFMA R12, -R18, R10, R14 ;  /* 0x0000000a120c722b */ /* 0x001e0c000000010e */
[----:B0-----:R-:W0:-:S10]  /*2de0*/  DFMA R8, R8, R12, R10 ;  /* 0x0000000c0808722b */ /* 0x001e14000000000a */
[----:B0-----:R-:W-:-:S05]  /*2df0*/  FFMA R0, RZ, R19, R9 ;  /* 0x00000013ff007223 */ /* 0x001fca0000000009 */
[----:B------:R-:W-:-:S13]  /*2e00*/  FSETP.GT.AND P0, PT, |R0|, 1.469367938527859385e-39, PT ;  /* 0x001000000000780b */ /* 0x000fda0003f04200 */
[----:B------:R-:W-:Y:S05]  /*2e10*/  @P0 BRA P1, `(.L_x_9565) ;  /* 0x0000006000000947 */ /* 0x000fea0000800000 */
[----:B------:R-:W-:Y:S01]  /*2e20*/  IMAD.MOV.U32 R8, RZ, RZ, R14 ;  /* 0x000000ffff087224 */ /* 0x000fe200078e000e */
[----:B------:R-:W-:Y:S01]  /*2e30*/  MOV R0, 0x2e80 ;  /* 0x00002e8000007802 */ /* 0x000fe20000000f00 */
[----:B------:R-:W-:Y:S02]  /*2e40*/  IMAD.MOV.U32 R9, RZ, RZ, R15 ;  /* 0x000000ffff097224 */ /* 0x000fe400078e000f */
[----:B------:R-:W-:Y:S02]  /*2e50*/  IMAD.MOV.U32 R10, RZ, RZ, R18 ;  /* 0x000000ffff0a7224 */ /* 0x000fe400078e0012 */
[----:B------:R-:W-:Y:S02]  /*2e60*/  IMAD.MOV.U32 R11, RZ, RZ, R19 ;  /* 0x000000ffff0b7224 */ /* 0x000fe400078e0013 */
[----:B------:R-:W-:Y:S05]  /*2e70*/  CALL.REL.NOINC `($__internal_12_$__cuda_sm20_div_rn_f64_full) ;  /* 0x000257a000007944 */ /* 0x000fea0003c00000 */
.L_x_9565:
[----:B------:R-:W-:Y:S05]  /*2e80*/  BSYNC B4 ;  /* 0x0000000000047941 */ /* 0x000fea0003800000 */
.L_x_9564:
[----:B------:R-:W-:Y:S02]  /*2e90*/  IMAD.MOV.U32 R28, RZ, RZ, R8 ;  /* 0x000000ffff1c7224 */ /* 0x000fe400078e0008 */
[----:B------:R-:W-:Y:S01]  /*2ea0*/  IMAD.MOV.U32 R29, RZ, RZ, R9 ;  /* 0x000000ffff1d7224 */ /* 0x000fe200078e0009 */
[----:B------:R-:W-:Y:S05]  /*2eb0*/  BRA `(.L_x_9563) ;  /* 0x0000001000007947 */ /* 0x000fea0003800000 */
.L_x_9562:
[----:B------:R0:W1:-:S06]  /*2ec0*/  DADD R28, -R16, R42 ;  /* 0x00000000101c7229 */ /* 0x00004c000000012a */
.L_x_9563:
[----:B------:R-:W-:Y:S05]  /*2ed0*/  BSYNC B3 ;  /* 0x0000000000037941 */ /* 0x000fea0003800000 */
.L_x_9561:
[----:B------:R-:W2:Y:S01]  /*2ee0*/  DADD R10, -R4, 1 ;  /* 0x3ff00000040a7429 */ /* 0x000ea20000000100 */
[----:B------:R-:W-:Y:S05]  /*2ef0*/  BSSY B3, `(.L_x_9566) ;  /* 0x0000021000037945 */ /* 0x000fea0003800000 */
[----:B--2---:R-:W2:-:S14]  /*2f00*/  DSETP.GEU.AND P0, PT, R10, RZ, PT ;  /* 0x000000ff0a00722a */ /* 0x004e9c0003f0e000 */
[----:B--2---:R-:W-:Y:S05]  /*2f10*/  @!P0 BRA `(.L_x_9567) ;  /* 0x000001d000008947 */ /* 0x004fea0003800000 */
[----:B------:R-:W2:Y:S01]  /*2f20*/  DSETP.NEU.AND P0, PT, R10, RZ, PT ;  /* 0x000000ff0a00722a */ /* 0x000ea20003f0d000 */
[----:B------:R-:W-:Y:S02]  /*2f30*/  IMAD.MOV.U32 R8, RZ, RZ, R6 ;  /* 0x000000ffff087224 */ /* 0x000fe400078e0006 */
[----:B------:R-:W-:-:S11]  /*2f40*/  IMAD.MOV.U32 R9, RZ, RZ, R7 ;  /* 0x000000ffff097224 */ /* 0x000fd600078e0007 */
[----:B--2---:R-:W-:Y:S05]  /*2f50*/  @!P0 BRA `(.L_x_9568) ;  /* 0x000001a000008947 */ /* 0x004fea0003800000 */
[----:B------:R-:W2:Y:S01]  /*2f60*/  DADD R14, R44, R10 ;  /* 0x000000002c0e7229 */ /* 0x000ea2000000000a */
[----:B------:R-:W-:Y:S01]  /*2f70*/  IMAD.MOV.U32 R8, RZ, RZ, 0x1 ;  /* 0x00000001ff087424 */ /* 0x000fe200078e00ff */
[----:B------:R-:W-:Y:S02]  /*2f80*/  BSSY B4, `(.L_x_9569) ;  /* 0x0000015000047945 */ /* 0x000fe40003800000 */
[----:B------:R-:W3:Y:S02]  /*2f90*/  DMUL R18, R6, R6 ;  /* 0x0000000606127228 */ /* 0x000ee40000000000 */
[----:B--2---:R-:W2:Y:S08]  /*2fa0*/  MUFU.RCP64H R9, R15 ;  /* 0x0000000f00097308 */ /* 0x004eb00000001800 */
[----:B---3--:R-:W-:Y:S01]  /*2fb0*/  FSETP.GEU.AND P1, PT, |R19|, 6.5827683646048100446e-37, PT ;  /* 0x036000001300780b */ /* 0x008fe20003f2e200 */
[----:B--2---:R-:W2:-:S06]  /*2fc0*/  DFMA R10, -R14, R8, 1 ;  /* 0x3ff000000e0a742b */ /* 0x004e8c0000000108 */
[----:B--2---:R-:W2:-:S06]  /*2fd0*/  DFMA R10, R10, R10, R10 ;  /* 0x0000000a0a0a722b */ /* 0x004e8c000000000a */
[----:B--2---:R-:W2:-:S06]  /*2fe0*/  DFMA R10, R8, R10, R8 ;  /* 0x0000000a080a722b */ /* 0x004e8c0000000008 */
[----:B--2---:R-:W2:-:S06]  /*2ff0*/  DFMA R8, -R14, R10, 1 ;  /* 0x3ff000000e08742b */ /* 0x004e8c000000010a */
[----:B--2---:R-:W2:-:S06]  /*3000*/  DFMA R8, R10, R8, R10 ;  /* 0x000000080a08722b */ /* 0x004e8c000000000a */
[----:B--2---:R-:W2:-:S06]  /*3010*/  DMUL R10, R18, R8 ;  /* 0x00000008120a7228 */ /* 0x004e8c0000000000 */
[----:B--2---:R-:W2:-:S06]  /*3020*/  DFMA R12, -R14, R10, R18 ;  /* 0x0000000a0e0c722b */ /* 0x004e8c0000000112 */
[----:B--2---:R-:W2:-:S10]  /*3030*/  DFMA R8, R8, R12, R10 ;  /* 0x0000000c0808722b */ /* 0x004e94000000000a */
[----:B--2---:R-:W-:-:S05]  /*3040*/  FFMA R0, RZ, R15, R9 ;  /* 0x0000000fff007223 */ /* 0x004fca0000000009 */
[----:B------:R-:W-:-:S13]  /*3050*/  FSETP.GT.AND P0, PT, |R0|, 1.469367938527859385e-39, PT ;  /* 0x001000000000780b */ /* 0x000fda0003f04200 */
[----:B------:R-:W-:Y:S05]  /*3060*/  @P0 BRA P1, `(.L_x_9570) ;  /* 0x0000006000000947 */ /* 0x000fea0000800000 */
[----:B------:R-:W-:Y:S01]  /*3070*/  IMAD.MOV.U32 R8, RZ, RZ, R18 ;  /* 0x000000ffff087224 */ /* 0x000fe200078e0012 */
[----:B------:R-:W-:Y:S01]  /*3080*/  MOV R0, 0x30d0 ;  /* 0x000030d000007802 */ /* 0x000fe20000000f00 */
[----:B------:R-:W-:Y:S02]  /*3090*/  IMAD.MOV.U32 R9, RZ, RZ, R19 ;  /* 0x000000ffff097224 */ /* 0x000fe400078e0013 */
[----:B------:R-:W-:Y:S02]  /*30a0*/  IMAD.MOV.U32 R10, RZ, RZ, R14 ;  /* 0x000000ffff0a7224 */ /* 0x000fe400078e000e */
[----:B------:R-:W-:Y:S02]  /*30b0*/  IMAD.MOV.U32 R11, RZ, RZ, R15 ;  /* 0x000000ffff0b7224 */ /* 0x000fe400078e000f */
[----:B01----:R-:W-:Y:S05]  /*30c0*/  CALL.REL.NOINC `($__internal_12_$__cuda_sm20_div_rn_f64_full) ;  /* 0x0002555000007944 */ /* 0x003fea0003c00000 */
.L_x_9570:
[----:B------:R-:W-:Y:S05]  /*30d0*/  BSYNC B4 ;  /* 0x0000000000047941 */ /* 0x000fea0003800000 */
.L_x_9569:
[----:B------:R-:W-:Y:S05]  /*30e0*/  BRA `(.L_x_9568) ;  /* 0x0000001000007947 */ /* 0x000fea0003800000 */
.L_x_9567:
[----:B------:R2:W3:-:S06]  /*30f0*/  DADD R8, R44, -R10 ;  /* 0x000000002c087229 */ /* 0x0004cc000000080a */
.L_x_9568:
[----:B------:R-:W-:Y:S05]  /*3100*/  BSYNC B3 ;  /* 0x0000000000037941 */ /* 0x000fea0003800000 */
.L_x_9566:
[----:B---3--:R-:W3:Y:S01]  /*3110*/  DMUL R8, R8, 0.5 ;  /* 0x3fe0000008087828 */ /* 0x008ee20000000000 */
[----:B------:R-:W-:Y:S03]  /*3120*/  BSSY B3, `(.L_x_9571) ;  /* 0x000001d000037945 */ /* 0x000fe60003800000 */
[----:B--2---:R-:W-:-:S04]  /*3130*/  DADD R10, R26, 1 ;  /* 0x3ff000001a0a7429 */ /* 0x004fc80000000000 */
[----:B-1-3--:R-:W1:-:S06]  /*3140*/  DFMA R28, R28, 0.5, R8 ;  /* 0x3fe000001c1c782b */ /* 0x00ae4c0000000008 */
[----:B-1----:R1:W2:Y:S02]  /*3150*/  DMUL R30, R28, R10 ;  /* 0x0000000a1c1e7228 */ /* 0x0022a40000000000 */
[----:B-1----:R-:W-:Y:S02]  /*3160*/  IMAD.MOV.U32 R10, RZ, RZ, 0x0 ;  /* 0x00000000ff0a7424 */ /* 0x002fe400078e00ff */
[----:B------:R-:W-:Y:S02]  /*3170*/  IMAD.MOV.U32 R11, RZ, RZ, 0x3fd80000 ;  /* 0x3fd80000ff0b7424 */ /* 0x000fe400078e00ff */
[----:B--2---:R-:W1:Y:S04]  /*3180*/  MUFU.RSQ64H R19, R31 ;  /* 0x0000001f00137308 */ /* 0x004e680000001c00 */
[----:B------:R-:W-:-:S04]  /*3190*/  IADD3 R18, R31, -0x3500000, RZ ;  /* 0xfcb000001f127810 */ /* 0x000fc80007ffe0ff */
[----:B------:R-:W-:Y:S02]  /*31a0*/  ISETP.GE.U32.AND P0, PT, R18, 0x7ca00000, PT ;  /* 0x7ca000001200780c */ /* 0x000fe40003f06070 */
[----:B-1----:R-:W1:-:S06]  /*31b0*/  DMUL R8, R18, R18 ;  /* 0x0000001212087228 */ /* 0x002e4c0000000000 */
[----:B-1----:R-:W1:-:S06]  /*31c0*/  DFMA R8, R30, -R8, 1 ;  /* 0x3ff000001e08742b */ /* 0x002e4c0000000808 */
[----:B-1----:R-:W-:-:S04]  /*31d0*/  DFMA R10, R8, R10, 0.5 ;  /* 0x3fe00000080a742b */ /* 0x002fc8000000000a */
[----:B------:R-:W1:-:S06]  /*31e0*/  DMUL R8, R18, R8 ;  /* 0x0000000812087228 */ /* 0x000e4c0000000000 */
[----:B-1----:R-:W1:-:S06]  /*31f0*/  DFMA R12, R10, R8, R18 ;  /* 0x000000080a0c722b */ /* 0x002e4c0000000012 */
[----:B-1----:R-:W1:-:S04]  /*3200*/  DMUL R32, R30, R12 ;  /* 0x0000000c1e207228 */ /* 0x002e480000000000 */
[----:B------:R-:W-:Y:S01]  /*3210*/  IADD3 R15, R13, -0x100000, RZ ;  /* 0xfff000000d0f7810 */ /* 0x000fe20007ffe0ff */
[----:B------:R-:W-:Y:S01]  /*3220*/  IMAD.MOV.U32 R14, RZ, RZ, R12 ;  /* 0x000000ffff0e7224 */ /* 0x000fe200078e000c */
[----:B-1----:R-:W1:-:S06]  /*3230*/  DFMA R34, R32, -R32, R30 ;  /* 0x800000202022722b */ /* 0x002e4c000000001e */
[----:B-1----:R1:W2:Y:S01]  /*3240*/  DFMA R10, R34, R14, R32 ;  /* 0x0000000e220a722b */ /* 0x0022a20000000020 */
[----:B------:R-:W-:Y:S05]  /*3250*/  @!P0 BRA `(.L_x_9572) ;  /* 0x0000009000008947 */ /* 0x000fea0003800000 */
[----:B------:R-:W-:Y:S01]  /*3260*/  IMAD.MOV.U32 R8, RZ, RZ, R30 ;  /* 0x000000ffff087224 */ /* 0x000fe200078e001e */
[----:B------:R-:W-:Y:S01]  /*3270*/  MOV R0, 0x32f0 ;  /* 0x000032f000007802 */ /* 0x000fe20000000f00 */
[----:B------:R-:W-:Y:S02]  /*3280*/  IMAD.MOV.U32 R9, RZ, RZ, R31 ;  /* 0x000000ffff097224 */ /* 0x000fe400078e001f */
[----:B-1----:R-:W-:Y:S02]  /*3290*/  IMAD.MOV.U32 R14, RZ, RZ, R34 ;  /* 0x000000ffff0e7224 */ /* 0x002fe400078e0022 */
[----:B------:R-:W-:Y:S02]  /*32a0*/  IMAD.MOV.U32 R13, RZ, RZ, R35 ;  /* 0x000000ffff0d7224 */ /* 0x000fe400078e0023 */
[----:B--2---:R-:W-:Y:S02]  /*32b0*/  IMAD.MOV.U32 R10, RZ, RZ, R32 ;  /* 0x000000ffff0a7224 */ /* 0x004fe400078e0020 */
[----:B------:R-:W-:-:S02]  /*32c0*/  IMAD.MOV.U32 R11, RZ, RZ, R33 ;  /* 0x000000ffff0b7224 */ /* 0x000fc400078e0021 */
[----:B------:R-:W-:Y:S02]  /*32d0*/  IMAD.MOV.U32 R19, RZ, RZ, R15 ;  /* 0x000000ffff137224 */ /* 0x000fe400078e000f */
[----:B0-----:R-:W-:Y:S05]  /*32e0*/  CALL.REL.NOINC `($__internal_13_$__cuda_sm20_dsqrt_rn_f64_mediumpath_v1) ;  /* 0x000259a000007944 */ /* 0x001fea0003c00000 */
.L_x_9572:
[----:B------:R-:W-:Y:S05]  /*32f0*/  BSYNC B3 ;  /* 0x0000000000037941 */ /* 0x000fea0003800000 */
.L_x_9571:
[----:B-12---:R-:W1:-:S10]  /*3300*/  DADD R28, R28, R10 ;  /* 0x000000001c1c7229 */ /* 0x006e54000000000a */
[C---:B-1----:R-:W-:Y:S02]  /*3310*/  FSETP.GEU.FTZ.AND P1, PT, R29.reuse, 1.7916666269302368164, PT ;  /* 0x3fe555551d00780b */ /* 0x042fe40003f3e000 */
[----:B------:R-:W-:-:S13]  /*3320*/  FSETP.GT.FTZ.AND P0, PT, R29, -1.6999999284744262695, PT ;  /* 0xbfd999991d00780b */ /* 0x000fda0003f14000 */
[----:B------:R-:W-:Y:S05]  /*3330*/  @P0 BRA !P1, `(.L_x_9573) ;  /* 0x000003f000000947 */ /* 0x000fea0004800000 */
[----:B------:R-:W1:Y:S01]  /*3340*/  DADD R28, R28, 1 ;  /* 0x3ff000001c1c7429 */ /* 0x000e620000000000 */
[----:B------:R-:W-:-:S09]  /*3350*/  IMAD.MOV.U32 R31, RZ, RZ, -0x3ff ;  /* 0xfffffc01ff1f7424 */ /* 0x000fd200078e00ff */
[----:B-1----:R-:W-:Y:S01]  /*3360*/  ISETP.GT.AND P0, PT, R29, 0xfffff, PT ;  /* 0x000fffff1d00780c */ /* 0x002fe20003f04270 */
[--C-:B------:R-:W-:Y:S01]  /*3370*/  IMAD.MOV.U32 R8, RZ, RZ, R28.reuse ;  /* 0x000000ffff087224 */ /* 0x100fe200078e001c */
[----:B------:R-:W-:Y:S01]  /*3380*/  MOV R0, R29 ;  /* 0x0000001d00007202 */ /* 0x000fe20000000f00 */
[----:B------:R-:W-:Y:S02]  /*3390*/  IMAD.MOV.U32 R9, RZ, RZ, R29 ;  /* 0x000000ffff097224 */ /* 0x000fe400078e001d */
[----:B------:R-:W-:-:S08]  /*33a0*/  IMAD.MOV.U32 R12, RZ, RZ, R28 ;  /* 0x000000ffff0c7224 */ /* 0x000fd000078e001c */
[----:B------:R-:W1:Y:S01]  /*33b0*/  @!P0 DMUL R8, R8, 1.80143985094819840000e+16 ;  /* 0x4350000008088828 */ /* 0x000e620000000000 */
[----:B------:R-:W-:-:S09]  /*33c0*/  @!P0 IMAD.MOV.U32 R31, RZ, RZ, -0x435 ;  /* 0xfffffbcbff1f8424 */ /* 0x000fd200078e00ff */
[----:B-1----:R-:W-:Y:S02]  /*33d0*/  @!P0 IMAD.MOV.U32 R0, RZ, RZ, R9 ;  /* 0x000000ffff008224 */ /* 0x002fe400078e0009 */
[----:B------:R-:W-:-:S03]  /*33e0*/  @!P0 IMAD.MOV.U32 R12, RZ, RZ, R8 ;  /* 0x000000ffff0c8224 */ /* 0x000fc600078e0008 */
[----:B------:R-:W-:-:S04]  /*33f0*/  IADD3 R10, R0, -0x1, RZ ;  /* 0xffffffff000a7810 */ /* 0x000fc80007ffe0ff */
[----:B------:R-:W-:-:S13]  /*3400*/  ISETP.GE.U32.AND P1, PT, R10, 0x7fefffff, PT ;  /* 0x7fefffff0a00780c */ /* 0x000fda0003f26070 */
[----:B------:R-:W-:Y:S01]  /*3410*/  @P1 IMAD.MOV.U32 R10, RZ, RZ, 0x0 ;  /* 0x00000000ff0a1424 */ /* 0x000fe200078e00ff */
[----:B------:R-:W-:Y:S01]  /*3420*/  @P1 FSETP.NEU.FTZ.AND P2, PT, R9, RZ, PT ;  /* 0x000000ff0900120b */ /* 0x000fe20003f5d000 */
[----:B------:R-:W-:-:S06]  /*3430*/  @P1 IMAD.MOV.U32 R11, RZ, RZ, 0x7ff00000 ;  /* 0x7ff00000ff0b1424 */ /* 0x000fcc00078e00ff */
[----:B------:R-:W1:-:S10]  /*3440*/  @P1 DFMA R10, R8, R10, +INF ;  /* 0x7ff00000080a142b */ /* 0x000e54000000000a */
[----:B-1----:R-:W-:Y:S02]  /*3450*/  @P1 FSEL R28, R10, RZ, P2 ;  /* 0x000000ff0a1c1208 */ /* 0x002fe40001000000 */
[----:B------:R-:W-:Y:S01]  /*3460*/  @P1 FSEL R29, R11, -QNAN , P2 ;  /* 0xfff000000b1d1808 */ /* 0x000fe20001000000 */
[----:B------:R-:W-:Y:S05]  /*3470*/  @P1 BRA `(.L_x_9558) ;  /* 0x0000125000001947 */ /* 0x000fea0003800000 */
[C---:B------:R-:W-:Y:S01]  /*3480*/  LOP3.LUT R8, R0.reuse, 0x800fffff, RZ, 0xc0, !PT ;  /* 0x800fffff00087812 */ /* 0x040fe200078ec0ff */
[----:B------:R-:W-:Y:S01]  /*3490*/  IMAD.MOV.U32 R28, RZ, RZ, 0x3ae80f1e ;  /* 0x3ae80f1eff1c7424 */ /* 0x000fe200078e00ff */
[----:B------:R-:W-:Y:S01]  /*34a0*/  LEA.HI R31, R0, R31, RZ, 0xc ;  /* 0x0000001f001f7211 */ /* 0x000fe200078f60ff */
[----:B------:R-:W-:Y:S01]  /*34b0*/  IMAD.MOV.U32 R29, RZ, RZ, 0x3eb1380b ;  /* 0x3eb1380bff1d7424 */ /* 0x000fe200078e00ff */
[----:B------:R-:W-:Y:S01]  /*34c0*/  LOP3.LUT R9, R8, 0x3ff00000, RZ, 0xfc, !PT ;  /* 0x3ff0000008097812 */ /* 0x000fe200078efcff */
[----:B------:R-:W-:Y:S02]  /*34d0*/  IMAD.MOV.U32 R8, RZ, RZ, R12 ;  /* 0x000000ffff087224 */ /* 0x000fe400078e000c */
[----:B------:R-:W-:Y:S01]  /*34e0*/  IMAD.MOV.U32 R12, RZ, RZ, RZ ;  /* 0x000000ffff0c7224 */ /* 0x000fe200078e00ff */
[----:B------:R-:W-:-:S13]  /*34f0*/  ISETP.GE.AND P0, PT, R9, 0x3ff6a09f, PT ;  /* 0x3ff6a09f0900780c */ /* 0x000fda0003f06270 */
[----:B------:R-:W-:Y:S02]  /*3500*/  @P0 IADD3 R11, R9, -0x100000, RZ ;  /* 0xfff00000090b0810 */ /* 0x000fe40007ffe0ff */
[----:B------:R-:W-:-:S03]  /*3510*/  @P0 IADD3 R31, R31, 0x1, RZ ;  /* 0x000000011f1f0810 */ /* 0x000fc60007ffe0ff */
[----:B------:R-:W-:Y:S01]  /*3520*/  @P0 IMAD.MOV.U32 R9, RZ, RZ, R11 ;  /* 0x000000ffff090224 */ /* 0x000fe200078e000b */
[----:B------:R-:W-:Y:S01]  /*3530*/  LOP3.LUT R30, R31, 0x80000000, RZ, 0x3c, !PT ;  /* 0x800000001f1e7812 */ /* 0x000fe200078e3cff */
[----:B------:R-:W-:-:S04]  /*3540*/  IMAD.MOV.U32 R31, RZ, RZ, 0x43300000 ;  /* 0x43300000ff1f7424 */ /* 0x000fc800078e00ff */
[----:B------:R-:W1:-:S04]  /*3550*/  DADD R10, R8, 1 ;  /* 0x3ff00000080a7429 */ /* 0x000e480000000000 */
[----:B------:R-:W-:Y:S02]  /*3560*/  DADD R8, R8, -1 ;  /* 0xbff0000008087429 */ /* 0x000fe40000000000 */
[----:B-1----:R-:W1:Y:S02]  /*3570*/  MUFU.RCP64H R13, R11 ;  /* 0x0000000b000d7308 */ /* 0x002e640000001800 */
[----:B------:R-:W-:-:S04]  /*3580*/  DADD R30, R30, c[0x2][0x48] ;  /* 0x008012001e1e7629 */ /* 0x000fc80000000000 */
[----:B-1----:R-:W1:-:S06]  /*3590*/  DFMA R14, -R10, R12, 1 ;  /* 0x3ff000000a0e742b */ /* 0x002e4c000000010c */
[----:B-1----:R-:W1:-:S06]  /*35a0*/  DFMA R14, R14, R14, R14 ;  /* 0x0000000e0e0e722b */ /* 0x002e4c000000000e */
[----:B-1----:R-:W1:-:S06]  /*35b0*/  DFMA R14, R12, R14, R12 ;  /* 0x0000000e0c0e722b */ /* 0x002e4c000000000c */
[----:B-1----:R-:W1:-:S06]  /*35c0*/  DMUL R12, R14, R8 ;  /* 0x000000080e0c7228 */ /* 0x002e4c0000000000 */
[----:B-1----:R-:W1:-:S06]  /*35d0*/  DFMA R12, R14, R8, R12 ;  /* 0x000000080e0c722b */ /* 0x002e4c000000000c */
[----:B-1----:R-:W1:-:S04]  /*35e0*/  DMUL R18, R12, R12 ;  /* 0x0000000c0c127228 */ /* 0x002e480000000000 */
[----:B------:R-:W2:-:S04]  /*35f0*/  DADD R10, R8, -R12 ;  /* 0x00000000080a7229 */ /* 0x000e88000000080c */
[----:B-1----:R-:W1:-:S04]  /*3600*/  DFMA R28, R18, R28, c[0x2][0x10] ;  /* 0x00800400121c762b */ /* 0x002e48000000001c */
[----:B--2---:R-:W-:-:S04]  /*3610*/  DADD R10, R10, R10 ;  /* 0x000000000a0a7229 */ /* 0x004fc8000000000a */
[----:B-1----:R-:W1:-:S04]  /*3620*/  DFMA R28, R18, R28, c[0x2][0x18] ;  /* 0x00800600121c762b */ /* 0x002e48000000001c */
[----:B------:R-:W-:-:S04]  /*3630*/  DFMA R32, R30, c[0x2][0x50], R12 ;  /* 0x008014001e207a2b */ /* 0x000fc8000000000c */
[----:B-1----:R-:W1:-:S04]  /*3640*/  DFMA R28, R18, R28, c[0x2][0x20] ;  /* 0x00800800121c762b */ /* 0x002e48000000001c */
[----:B------:R-:W-:-:S04]  /*3650*/  DFMA R10, R8, -R12, R10 ;  /* 0x8000000c080a722b */ /* 0x000fc8000000000a */
[----:B-1----:R-:W1:-:S04]  /*3660*/  DFMA R28, R18, R28, c[0x2][0x28] ;  /* 0x00800a00121c762b */ /* 0x002e48000000001c */
[----:B------:R-:W-:-:S04]  /*3670*/  DFMA R8, -R30, c[0x2][0x50], R32 ;  /* 0x008014001e087a2b */ /* 0x000fc80000000120 */
[----:B-1----:R-:W1:-:S04]  /*3680*/  DFMA R28, R18, R28, c[0x2][0x30] ;  /* 0x00800c00121c762b */ /* 0x002e48000000001c */
[----:B------:R-:W-:-:S04]  /*3690*/  DMUL R10, R14, R10 ;  /* 0x0000000a0e0a7228 */ /* 0x000fc80000000000 */
[----:B-1----:R-:W1:-:S04]  /*36a0*/  DFMA R28, R18, R28, c[0x2][0x38] ;  /* 0x00800e00121c762b */ /* 0x002e48000000001c */
[----:B------:R-:W-:-:S04]  /*36b0*/  DADD R8, -R12, R8 ;  /* 0x000000000c087229 */ /* 0x000fc80000000108 */
[----:B-1----:R-:W1:-:S06]  /*36c0*/  DFMA R28, R18, R28, c[0x2][0x40] ;  /* 0x00801000121c762b */ /* 0x002e4c000000001c */
[----:B-1----:R-:W1:-:S06]  /*36d0*/  DMUL R28, R18, R28 ;  /* 0x0000001c121c7228 */ /* 0x002e4c0000000000 */
[----:B-1----:R-:W1:-:S06]  /*36e0*/  DFMA R10, R12, R28, R10 ;  /* 0x0000001c0c0a722b */ /* 0x002e4c000000000a */
[----:B-1----:R-:W1:-:S06]  /*36f0*/  DADD R8, R10, -R8 ;  /* 0x000000000a087229 */ /* 0x002e4c0000000808 */
[----:B-1----:R-:W1:-:S06]  /*3700*/  DFMA R8, R30, c[0x2][0x58], R8 ;  /* 0x008016001e087a2b */ /* 0x002e4c0000000008 */
[----:B-1----:R1:W2:Y:S01]  /*3710*/  DADD R28, R32, R8 ;  /* 0x00000000201c7229 */ /* 0x0022a20000000008 */
[----:B------:R-:W-:Y:S05]  /*3720*/  BRA `(.L_x_9558) ;  /* 0x00000fa000007947 */ /* 0x000fea0003800000 */
.L_x_9573:
[----:B------:R-:W1:Y:S01]  /*3730*/  DADD R14, R28, 2 ;  /* 0x400000001c0e7429 */ /* 0x000e620000000000 */
[----:B------:R-:W-:Y:S01]  /*3740*/  IMAD.MOV.U32 R8, RZ, RZ, 0x1 ;  /* 0x00000001ff087424 */ /* 0x000fe200078e00ff */
[----:B------:R-:W-:Y:S01]  /*3750*/  FSETP.GEU.AND P1, PT, |R29|, 6.5827683646048100446e-37, PT ;  /* 0x036000001d00780b */ /* 0x000fe20003f2e200 */
[----:B------:R-:W-:Y:S03]  /*3760*/  BSSY B3, `(.L_x_9574) ;  /* 0x0000013000037945 */ /* 0x000fe60003800000 */
[----:B-1----:R-:W1:Y:S02]  /*3770*/  MUFU.RCP64H R9, R15 ;  /* 0x0000000f00097308 */ /* 0x002e640000001800 */
[----:B-1----:R-:W1:-:S06]  /*3780*/  DFMA R10, -R14, R8, 1 ;  /* 0x3ff000000e0a742b */ /* 0x002e4c0000000108 */
[----:B-1----:R-:W1:-:S06]  /*3790*/  DFMA R10, R10, R10, R10 ;  /* 0x0000000a0a0a722b */ /* 0x002e4c000000000a */
[----:B-1----:R-:W1:-:S06]  /*37a0*/  DFMA R10, R8, R10, R8 ;  /* 0x0000000a080a722b */ /* 0x002e4c0000000008 */
[----:B-1----:R-:W1:-:S06]  /*37b0*/  DFMA R8, -R14, R10, 1 ;  /* 0x3ff000000e08742b */ /* 0x002e4c000000010a */
[----:B-1----:R-:W1:-:S06]  /*37c0*/  DFMA R8, R10, R8, R10 ;  /* 0x000000080a08722b */ /* 0x002e4c000000000a */
[----:B-1----:R-:W1:-:S06]  /*37d0*/  DMUL R10, R28, R8 ;  /* 0x000000081c0a7228 */ /* 0x002e4c0000000000 */
[----:B-1----:R-:W1:-:S06]  /*37e0*/  DFMA R12, -R14, R10, R28 ;  /* 0x0000000a0e0c722b */ /* 0x002e4c000000011c */
[----:B-1----:R-:W1:-:S10]  /*37f0*/  DFMA R8, R8, R12, R10 ;  /* 0x0000000c0808722b */ /* 0x002e54000000000a */
[----:B-1----:R-:W-:-:S05]  /*3800*/  FFMA R0, RZ, R15, R9 ;  /* 0x0000000fff007223 */ /* 0x002fca0000000009 */
[----:B------:R-:W-:-:S13]  /*3810*/  FSETP.GT.AND P0, PT, |R0|, 1.469367938527859385e-39, PT ;  /* 0x001000000000780b */ /* 0x000fda0003f04200 */
[----:B------:R-:W-:Y:S05]  /*3820*/  @P0 BRA P1, `(.L_x_9575) ;  /* 0x0000006000000947 */ /* 0x000fea0000800000 */
[----:B------:R-:W-:Y:S01]  /*3830*/  IMAD.MOV.U32 R10, RZ, RZ, R14 ;  /* 0x000000ffff0a7224 */ /* 0x000fe200078e000e */
[----:B------:R-:W-:Y:S01]  /*3840*/  MOV R0, 0x3890 ;  /* 0x0000389000007802 */ /* 0x000fe20000000f00 */
[----:B------:R-:W-:Y:S02]  /*3850*/  IMAD.MOV.U32 R11, RZ, RZ, R15 ;  /* 0x000000ffff0b7224 */ /* 0x000fe400078e000f */
[----:B------:R-:W-:Y:S02]  /*3860*/  IMAD.MOV.U32 R8, RZ, RZ, R28 ;  /* 0x000000ffff087224 */ /* 0x000fe400078e001c */
[----:B------:R-:W-:Y:S02]  /*3870*/  IMAD.MOV.U32 R9, RZ, RZ, R29 ;  /* 0x000000ffff097224 */ /* 0x000fe400078e001d */
[----:B0-----:R-:W-:Y:S05]  /*3880*/  CALL.REL.NOINC `($__internal_12_$__cuda_sm20_div_rn_f64_full) ;  /* 0x00024d9000007944 */ /* 0x001fea0003c00000 */
.L_x_9575:
[----:B------:R-:W-:Y:S05]  /*3890*/  BSYNC B3 ;  /* 0x0000000000037941 */ /* 0x000fea0003800000 */
.L_x_9574:
[----:B------:R-:W1:Y:S01]  /*38a0*/  DMUL R8, R28, R8 ;  /* 0x000000081c087228 */ /* 0x000e620000000000 */
[----:B------:R-:W-:Y:S02]  /*38b0*/  IMAD.MOV.U32 R14, RZ, RZ, 0x2fbe14b5 ;  /* 0x2fbe14b5ff0e7424 */ /* 0x000fe400078e00ff */
[----:B------:R-:W-:-:S03]  /*38c0*/  IMAD.MOV.U32 R15, RZ, RZ, 0x3eb372fb ;  /* 0x3eb372fbff0f7424 */ /* 0x000fc600078e00ff */
[----:B-1----:R-:W1:-:S06]  /*38d0*/  DADD R10, R28, -R8 ;  /* 0x000000001c0a7229 */ /* 0x002e4c0000000808 */
[----:B-1----:R-:W1:-:S06]  /*38e0*/  DMUL R12, R10, R10 ;  /* 0x0000000a0a0c7228 */ /* 0x002e4c0000000000 */
[----:B-1----:R-:W1:-:S06]  /*38f0*/  DFMA R14, R12, R14, c[0x2][0x60] ;  /* 0x008018000c0e762b */ /* 0x002e4c000000000e */
[----:B-1----:R-:W1:-:S06]  /*3900*/  DFMA R14, R12, R14, c[0x2][0x68] ;  /* 0x00801a000c0e762b */ /* 0x002e4c000000000e */
[----:B-1----:R-:W1:-:S06]  /*3910*/  DFMA R14, R12, R14, c[0x2][0x70] ;  /* 0x00801c000c0e762b */ /* 0x002e4c000000000e */
[----:B-1----:R-:W1:-:S06]  /*3920*/  DFMA R14, R12, R14, c[0x2][0x78] ;  /* 0x00801e000c0e762b */ /* 0x002e4c000000000e */
[----:B-1----:R-:W1:-:S06]  /*3930*/  DFMA R14, R12, R14, c[0x2][0x80] ;  /* 0x008020000c0e762b */ /* 0x002e4c000000000e */
[----:B-1----:R-:W1:-:S06]  /*3940*/  DFMA R14, R12, R14, c[0x2][0x88] ;  /* 0x008022000c0e762b */ /* 0x002e4c000000000e */
[----:B-1----:R-:W1:-:S06]  /*3950*/  DFMA R14, R12, R14, c[0x2][0x90] ;  /* 0x008024000c0e762b */ /* 0x002e4c000000000e */
[----:B-1----:R-:W1:-:S06]  /*3960*/  DMUL R14, R12, R14 ;  /* 0x0000000e0c0e7228 */ /* 0x002e4c0000000000 */
[----:B-1----:R-:W1:-:S06]  /*3970*/  DFMA R14, R10, R14, -R8 ;  /* 0x0000000e0a0e722b */ /* 0x002e4c0000000808 */
[----:B-1----:R1:W2:Y:S01]  /*3980*/  DADD R28, R28, R14 ;  /* 0x000000001c1c7229 */ /* 0x0022a2000000000e */
[----:B------:R-:W-:Y:S05]  /*3990*/  BRA `(.L_x_9558) ;  /* 0x00000d3000007947 */ /* 0x000fea0003800000 */
.L_x_9560:
[----:B------:R-:W0:-:S14]  /*39a0*/  DSETP.GEU.AND P0, PT, R4, 1, PT ;  /* 0x3ff000000400742a */ /* 0x000e1c0003f0e000 */
[----:B0-----:R-:W-:Y:S05]  /*39b0*/  @!P0 BRA `(.L_x_9576) ;  /* 0x0000085000008947 */ /* 0x001fea0003800000 */
[----:B------:R-:W0:Y:S01]  /*39c0*/  DMUL R28, R16, R24 ;  /* 0x00000018101c7228 */ /* 0x000e220000000000 */
        /* <DEDUP_REMOVED lines=24> */
.L_x_9578:
[----:B------:R-:W-:Y:S05]  /*3b50*/  BSYNC B3 ;  /* 0x0000000000037941 */ /* 0x000fea0003800000 */
.L_x_9577:
[----:B-1----:R-:W1:-:S10]  /*3b60*/  DADD R28, R24, R10 ;  /* 0x00000000181c7229 */ /* 0x002e54000000000a */
[C---:B-1----:R-:W-:Y:S02]  /*3b70*/  FSETP.GEU.FTZ.AND P1, PT, R29.reuse, 1.7916666269302368164, PT ;  /* 0x3fe555551d00780b */ /* 0x042fe40003f3e000 */
[----:B------:R-:W-:-:S04]  /*3b80*/  FSETP.GT.FTZ.AND P0, PT, R29, -1.6999999284744262695, PT ;  /* 0xbfd999991d00780b */ /* 0x000fc80003f14000 */
[----:B------:R-:W-:-:S13]  /*3b90*/  PLOP3.LUT P0, PT, P1, P0, PT, 0x8, 0x0 ;  /* 0x000000000000781c */ /* 0x000fda0000f00170 */
[----:B------:R-:W-:Y:S05]  /*3ba0*/  @!P0 BRA `(.L_x_9579) ;  /* 0x0000027000008947 */ /* 0x000fea0003800000 */
[----:B0-----:R-:W0:Y:S01]  /*3bb0*/  DADD R14, R28, 2 ;  /* 0x400000001c0e7429 */ /* 0x001e220000000000 */
[----:B------:R-:W-:Y:S01]  /*3bc0*/  IMAD.MOV.U32 R8, RZ, RZ, 0x1 ;  /* 0x00000001ff087424 */ /* 0x000fe200078e00ff */
[----:B------:R-:W-:Y:S01]  /*3bd0*/  FSETP.GEU.AND P1, PT, |R29|, 6.5827683646048100446e-37, PT ;  /* 0x036000001d00780b */ /* 0x000fe20003f2e200 */
[----:B------:R-:W-:Y:S03]  /*3be0*/  BSSY B3, `(.L_x_9580) ;  /* 0x0000013000037945 */ /* 0x000fe60003800000 */
[----:B0-----:R-:W0:Y:S02]  /*3bf0*/  MUFU.RCP64H R9, R15 ;  /* 0x0000000f00097308 */ /* 0x001e240000001800 */
        /* <DEDUP_REMOVED lines=17> */
.L_x_9581:
[----:B------:R-:W-:Y:S05]  /*3d10*/  BSYNC B3 ;  /* 0x0000000000037941 */ /* 0x000fea0003800000 */
.L_x_9580:
[----:B------:R-:W0:Y:S01]  /*3d20*/  DMUL R8, R28, R8 ;  /* 0x000000081c087228 */ /* 0x000e220000000000 */
[----:B------:R-:W-:Y:S02]  /*3d30*/  IMAD.MOV.U32 R14, RZ, RZ, 0x2fbe14b5 ;  /* 0x2fbe14b5ff0e7424 */ /* 0x000fe400078e00ff */
[----:B------:R-:W-:-:S03]  /*3d40*/  IMAD.MOV.U32 R15, RZ, RZ, 0x3eb372fb ;  /* 0x3eb372fbff0f7424 */ /* 0x000fc600078e00ff */
[----:B0-----:R-:W0:-:S06]  /*3d50*/  DADD R10, R28, -R8 ;  /* 0x000000001c0a7229 */ /* 0x001e0c0000000808 */
[----:B0-----:R-:W0:-:S06]  /*3d60*/  DMUL R12, R10, R10 ;  /* 0x0000000a0a0c7228 */ /* 0x001e0c0000000000 */
        /* <DEDUP_REMOVED lines=8> */
[----:B0-----:R-:W0:-:S06]  /*3df0*/  DFMA R14, R10, R14, -R8 ;  /* 0x0000000e0a0e722b */ /* 0x001e0c0000000808 */
[----:B0-----:R0:W1:Y:S01]  /*3e00*/  DADD R28, R28, R14 ;  /* 0x000000001c1c7229 */ /* 0x001062000000000e */
[----:B------:R-:W-:Y:S05]  /*3e10*/  BRA `(.L_x_9558) ;  /* 0x000008b000007947 */ /* 0x000fea0003800000 */
.L_x_9579:
[----:B------:R-:W1:Y:S01]  /*3e20*/  DADD R28, R28, 1 ;  /* 0x3ff000001c1c7429 */ /* 0x000e620000000000 */
        /* <DEDUP_REMOVED lines=55> */
.L_x_9582:
[----:B------:R-:W-:Y:S01]  /*41a0*/  IMAD.MOV.U32 R10, RZ, RZ, 0x0 ;  /* 0x00000000ff0a7424 */ /* 0x000fe200078e00ff */
[----:B------:R-:W-:Y:S01]  /*41b0*/  FSETP.NEU.FTZ.AND P0, PT, R9, RZ, PT ;  /* 0x000000ff0900720b */ /* 0x000fe20003f1d000 */
[----:B------:R-:W-:-:S06]  /*41c0*/  IMAD.MOV.U32 R11, RZ, RZ, 0x7ff00000 ;  /* 0x7ff00000ff0b7424 */ /* 0x000fcc00078e00ff */
[----:B------:R-:W0:-:S10]  /*41d0*/  DFMA R10, R8, R10, +INF ;  /* 0x7ff00000080a742b */ /* 0x000e14000000000a */
[----:B0-----:R-:W-:Y:S02]  /*41e0*/  FSEL R28, R10, RZ, P0 ;  /* 0x000000ff0a1c7208 */ /* 0x001fe40000000000 */
[----:B------:R-:W-:Y:S01]  /*41f0*/  FSEL R29, R11, -QNAN , P0 ;  /* 0xfff000000b1d7808 */ /* 0x000fe20000000000 */
[----:B------:R-:W-:Y:S05]  /*4200*/  BRA `(.L_x_9558) ;  /* 0x000004c000007947 */ /* 0x000fea0003800000 */
.L_x_9576:
[----:B------:R-:W0:Y:S01]  /*4210*/  DADD R28, -R4, 1 ;  /* 0x3ff00000041c7429 */ /* 0x000e220000000100 */
[----:B------:R-:W-:Y:S05]  /*4220*/  BSSY B3, `(.L_x_9583) ;  /* 0x0000019000037945 */ /* 0x000fea0003800000 */
[----:B0-----:R-:W0:-:S06]  /*4230*/  DMUL R28, R16, R28 ;  /* 0x0000001c101c7228 */ /* 0x001e0c0000000000 */
        /* <DEDUP_REMOVED lines=23> */
.L_x_9584:
[----:B------:R-:W-:Y:S05]  /*43b0*/  BSYNC B3 ;  /* 0x0000000000037941 */ /* 0x000fea0003800000 */
.L_x_9583:
[----:B-1----:R-:W1:Y:S01]  /*43c0*/  MUFU.RCP64H R9, R11 ;  /* 0x0000000b00097308 */ /* 0x002e620000001800 */
[----:B------:R-:W-:Y:S01]  /*43d0*/  IMAD.MOV.U32 R8, RZ, RZ, 0x1 ;  /* 0x00000001ff087424 */ /* 0x000fe200078e00ff */
[----:B------:R-:W-:Y:S01]  /*43e0*/  FSETP.GEU.AND P1, PT, |R7|, 6.5827683646048100446e-37, PT ;  /* 0x036000000700780b */ /* 0x000fe20003f2e200 */
[----:B------:R-:W-:Y:S04]  /*43f0*/  BSSY B3, `(.L_x_9585) ;  /* 0x0000010000037945 */ /* 0x000fe80003800000 */
[----:B-1----:R-:W1:-:S06]  /*4400*/  DFMA R12, R8, -R10, 1 ;  /* 0x3ff00000080c742b */ /* 0x002e4c000000080a */
[----:B-1----:R-:W1:-:S06]  /*4410*/  DFMA R12, R12, R12, R12 ;  /* 0x0000000c0c0c722b */ /* 0x002e4c000000000c */
[----:B-1----:R-:W1:-:S06]  /*4420*/  DFMA R12, R8, R12, R8 ;  /* 0x0000000c080c722b */ /* 0x002e4c0000000008 */
[----:B-1----:R-:W1:-:S06]  /*4430*/  DFMA R8, R12, -R10, 1 ;  /* 0x3ff000000c08742b */ /* 0x002e4c000000080a */
[----:B-1----:R-:W1:-:S06]  /*4440*/  DFMA R8, R12, R8, R12 ;  /* 0x000000080c08722b */ /* 0x002e4c000000000c */
[----:B-1----:R-:W1:-:S06]  /*4450*/  DMUL R12, R6, R8 ;  /* 0x00000008060c7228 */ /* 0x002e4c0000000000 */
[----:B01----:R-:W0:-:S06]  /*4460*/  DFMA R14, R12, -R10, R6 ;  /* 0x8000000a0c0e722b */ /* 0x003e0c0000000006 */
[----:B0-----:R-:W0:-:S10]  /*4470*/  DFMA R8, R8, R14, R12 ;  /* 0x0000000e0808722b */ /* 0x001e14000000000c */
[----:B0-----:R-:W-:-:S05]  /*4480*/  FFMA R0, RZ, R11, R9 ;  /* 0x0000000bff007223 */ /* 0x001fca0000000009 */
[----:B------:R-:W-:-:S13]  /*4490*/  FSETP.GT.AND P0, PT, |R0|, 1.469367938527859385e-39, PT ;  /* 0x001000000000780b */ /* 0x000fda0003f04200 */
[----:B------:R-:W-:Y:S05]  /*44a0*/  @P0 BRA P1, `(.L_x_9586) ;  /* 0x0000004000000947 */ /* 0x000fea0000800000 */
[----:B------:R-:W-:Y:S01]  /*44b0*/  IMAD.MOV.U32 R8, RZ, RZ, R6 ;  /* 0x000000ffff087224 */ /* 0x000fe200078e0006 */
[----:B------:R-:W-:Y:S01]  /*44c0*/  MOV R0, 0x44f0 ;  /* 0x000044f000007802 */ /* 0x000fe20000000f00 */
[----:B------:R-:W-:Y:S02]  /*44d0*/  IMAD.MOV.U32 R9, RZ, RZ, R7 ;  /* 0x000000ffff097224 */ /* 0x000fe400078e0007 */
[----:B------:R-:W-:Y:S05]  /*44e0*/  CALL.REL.NOINC `($__internal_12_$__cuda_sm20_div_rn_f64_full) ;  /* 0x0002413000007944 */ /* 0x000fea0003c00000 */
.L_x_9586:
[----:B------:R-:W-:Y:S05]  /*44f0*/  BSYNC B3 ;  /* 0x0000000000037941 */ /* 0x000fea0003800000 */
.L_x_9585:
[----:B------:R-:W-:Y:S02]  /*4500*/  IMAD.MOV.U32 R28, RZ, RZ, R8 ;  /* 0x000000ffff1c7224 */ /* 0x000fe400078e0008 */
[----:B------:R-:W-:Y:S01]  /*4510*/  IMAD.MOV.U32 R29, RZ, RZ, R9 ;  /* 0x000000ffff1d7224 */ /* 0x000fe200078e0009 */
[----:B------:R-:W-:Y:S05]  /*4520*/  BRA `(.L_x_9558) ;  /* 0x000001a000007947 */ /* 0x000fea0003800000 */
.L_x_9559:
[----:B------:R-:W0:Y:S01]  /*4530*/  MUFU.RSQ64H R19, R7 ;  /* 0x0000000700137308 */ /* 0x000e220000001c00 */
[----:B------:R-:W-:Y:S01]  /*4540*/  IADD3 R18, R7, -0x3500000, RZ ;  /* 0xfcb0000007127810 */ /* 0x000fe20007ffe0ff */
[----:B------:R-:W-:Y:S03]  /*4550*/  BSSY B3, `(.L_x_9587) ;  /* 0x0000015000037945 */ /* 0x000fe60003800000 */
[----:B------:R-:W-:-:S02]  /*4560*/  ISETP.GE.U32.AND P0, PT, R18, 0x7ca00000, PT ;  /* 0x7ca000001200780c */ /* 0x000fc40003f06070 */
        /* <DEDUP_REMOVED lines=14> */
[----:B-1----:R-:W-:Y:S02]  /*4650*/  IMAD.MOV.U32 R10, RZ, RZ, R28 ;  /* 0x000000ffff0a7224 */ /* 0x002fe400078e001c */
[----:B------:R-:W-:Y:S02]  /*4660*/  IMAD.MOV.U32 R11, RZ, RZ, R29 ;  /* 0x000000ffff0b7224 */ /* 0x000fe400078e001d */
[----:B0-----:R-:W-:Y:S02]  /*4670*/  IMAD.MOV.U32 R8, RZ, RZ, R6 ;  /* 0x000000ffff087224 */ /* 0x001fe400078e0006 */
[----:B------:R-:W-:-:S02]  /*4680*/  IMAD.MOV.U32 R9, RZ, RZ, R7 ;  /* 0x000000ffff097224 */ /* 0x000fc400078e0007 */
[----:B------:R-:W-:Y:S05]  /*4690*/  CALL.REL.NOINC `($__internal_13_$__cuda_sm20_dsqrt_rn_f64_mediumpath_v1) ;  /* 0x000245f000007944 */ /* 0x000fea0003c00000 */
.L_x_9588:
[----:B------:R-:W-:Y:S05]  /*46a0*/  BSYNC B3 ;  /* 0x0000000000037941 */ /* 0x000fea0003800000 */
.L_x_9587:
[----:B01----:R-:W-:Y:S02]  /*46b0*/  IMAD.MOV.U32 R28, RZ, RZ, R10 ;  /* 0x000000ffff1c7224 */ /* 0x003fe400078e000a */
[----:B------:R-:W-:-:S02]  /*46c0*/  IMAD.MOV.U32 R29, RZ, RZ, R11 ;  /* 0x000000ffff1d7224 */ /* 0x000fc400078e000b */
.L_x_9558:
[----:B------:R-:W-:Y:S05]  /*46d0*/  BSYNC B2 ;  /* 0x0000000000027941 */ /* 0x000fea0003800000 */
.L_x_9554:
[----:B------:R-:W3:Y:S01]  /*46e0*/  DSETP.GEU.AND P0, PT, R4, 5.9666725849601653946e-154, PT ;  /* 0x202000000400742a */ /* 0x000ee20003f0e000 */
[----:B------:R-:W-:-:S13]  /*46f0*/  BSSY B2, `(.L_x_9589) ;  /* 0x0000121000027945 */ /* 0x000fda0003800000 */
[----:B---3--:R-:W-:Y:S05]  /*4700*/  @!P0 BRA `(.L_x_9590) ;  /* 0x000011c000008947 */ /* 0x008fea0003800000 */
[----:B01----:R-:W0:Y:S01]  /*4710*/  MUFU.RCP64H R9, R27 ;  /* 0x0000001b00097308 */ /* 0x003e220000001800 */
[----:B------:R-:W-:Y:S01]  /*4720*/  IMAD.MOV.U32 R8, RZ, RZ, 0x1 ;  /* 0x00000001ff087424 */ /* 0x000fe200078e00ff */
[----:B------:R-:W-:Y:S01]  /*4730*/  FSETP.GEU.AND P1, PT, |R5|, 6.5827683646048100446e-37, PT ;  /* 0x036000000500780b */ /* 0x000fe20003f2e200 */
[----:B------:R-:W-:Y:S04]  /*4740*/  BSSY B3, `(.L_x_9591) ;  /* 0x0000014000037945 */ /* 0x000fe80003800000 */
        /* <DEDUP_REMOVED lines=16> */
[----:B--2---:R-:W-:Y:S05]  /*4850*/  CALL.REL.NOINC `($__internal_12_$__cuda_sm20_div_rn_f64_full) ;  /* 0x00023dc000007944 */ /* 0x004fea0003c00000 */
[----:B------:R-:W-:Y:S02]  /*4860*/  IMAD.MOV.U32 R30, RZ, RZ, R8 ;  /* 0x000000ffff1e7224 */ /* 0x000fe400078e0008 */
[----:B------:R-:W-:Y:S02]  /*4870*/  IMAD.MOV.U32 R31, RZ, RZ, R9 ;  /* 0x000000ffff1f7224 */ /* 0x000fe400078e0009 */
.L_x_9592:
[----:B------:R-:W-:Y:S05]  /*4880*/  BSYNC B3 ;  /* 0x0000000000037941 */ /* 0x000fea0003800000 */
.L_x_9591:
[----:B------:R-:W0:Y:S01]  /*4890*/  DSETP.GT.AND P1, PT, R30, c[0x2][0x98], PT ;  /* 0x008026001e00762a */ /* 0x000e220003f24000 */
[----:B------:R-:W-:-:S13]  /*48a0*/  PLOP3.LUT P0, PT, PT, PT, PT, 0x8, 0x0 ;  /* 0x000000000000781c */ /* 0x000fda0003f0e170 */
[----:B0-----:R-:W-:Y:S05]  /*48b0*/  @!P1 BRA `(.L_x_9593) ;  /* 0x0000104000009947 */ /* 0x001fea0003800000 */
[----:B------:R-:W-:-:S04]  /*48c0*/  DSETP.GEU.AND P0, PT, R6, 1.7347234759768070944e-18, PT ;  /* 0x3c4000000600742a */ /* 0x000fc80003f0e000 */
[----:B------:R-:W0:-:S14]  /*48d0*/  DSETP.EQ.AND P1, PT, R4, 1, PT ;  /* 0x3ff000000400742a */ /* 0x000e1c0003f22000 */
[----:B0-----:R-:W-:Y:S05]  /*48e0*/  @!P0 BRA P1, `(.L_x_9594) ;  /* 0x00000c5000008947 */ /* 0x001fea0000800000 */
[----:B------:R-:W0:-:S06]  /*48f0*/  DADD R8, R4, -1 ;  /* 0xbff0000004087429 */ /* 0x000e0c0000000000 */
[----:B0-----:R-:W0:-:S06]  /*4900*/  DMUL R8, |R8|, 2.2204460492503130808e-16 ;  /* 0x3cb0000008087828 */ /* 0x001e0c0000000200 */
        /* <DEDUP_REMOVED lines=32> */
.L_x_9600:
[----:B------:R-:W-:Y:S05]  /*4b10*/  BSYNC B4 ;  /* 0x0000000000047941 */ /* 0x000fea0003800000 */
.L_x_9599:
[----:B------:R-:W-:Y:S02]  /*4b20*/  IMAD.MOV.U32 R46, RZ, RZ, R8 ;  /* 0x000000ffff2e7224 */ /* 0x000fe400078e0008 */
[----:B------:R-:W-:Y:S01]  /*4b30*/  IMAD.MOV.U32 R47, RZ, RZ, R9 ;  /* 0x000000ffff2f7224 */ /* 0x000fe200078e0009 */
[----:B------:R-:W-:Y:S05]  /*4b40*/  BRA `(.L_x_9598) ;  /* 0x0000001000007947 */ /* 0x000fea0003800000 */
.L_x_9597:
[----:B------:R0:W1:-:S06]  /*4b50*/  DADD R46, -R16, R42 ;  /* 0x00000000102e7229 */ /* 0x00004c000000012a */
.L_x_9598:
[----:B------:R-:W-:Y:S05]  /*4b60*/  BSYNC B3 ;  /* 0x0000000000037941 */ /* 0x000fea0003800000 */
.L_x_9596:
[----:B------:R-:W3:Y:S01]  /*4b70*/  DSETP.GEU.AND P0, PT, R24, RZ, PT ;  /* 0x000000ff1800722a */ /* 0x000ee20003f0e000 */
[----:B------:R-:W-:-:S13]  /*4b80*/  BSSY B3, `(.L_x_9601) ;  /* 0x0000020000037945 */ /* 0x000fda0003800000 */
[----:B---3--:R-:W-:Y:S05]  /*4b90*/  @!P0 BRA `(.L_x_9602) ;  /* 0x000001d000008947 */ /* 0x008fea0003800000 */
[----:B------:R-:W3:-:S14]  /*4ba0*/  DSETP.NEU.AND P0, PT, R24, RZ, PT ;  /* 0x000000ff1800722a */ /* 0x000edc0003f0d000 */
[----:B---3--:R-:W-:Y:S05]  /*4bb0*/  @!P0 BRA `(.L_x_9603) ;  /* 0x000001c000008947 */ /* 0x008fea0003800000 */
[----:B------:R-:W3:Y:S01]  /*4bc0*/  DADD R24, R24, R44 ;  /* 0x0000000018187229 */ /* 0x000ee2000000002c */
[----:B------:R-:W-:Y:S01]  /*4bd0*/  IMAD.MOV.U32 R8, RZ, RZ, 0x1 ;  /* 0x00000001ff087424 */ /* 0x000fe200078e00ff */
[----:B------:R-:W-:Y:S02]  /*4be0*/  BSSY B4, `(.L_x_9604) ;  /* 0x0000015000047945 */ /* 0x000fe40003800000 */
[----:B------:R-:W4:Y:S02]  /*4bf0*/  DMUL R12, R6, R6 ;  /* 0x00000006060c7228 */ /* 0x000f240000000000 */
[----:B---3--:R-:W3:Y:S08]  /*4c00*/  MUFU.RCP64H R9, R25 ;  /* 0x0000001900097308 */ /* 0x008ef00000001800 */
[----:B----4-:R-:W-:Y:S01]  /*4c10*/  FSETP.GEU.AND P1, PT, |R13|, 6.5827683646048100446e-37, PT ;  /* 0x036000000d00780b */ /* 0x010fe20003f2e200 */
[----:B---3--:R-:W3:-:S06]  /*4c20*/  DFMA R10, -R24, R8, 1 ;  /* 0x3ff00000180a742b */ /* 0x008ecc0000000108 */
[----:B---3--:R-:W3:-:S06]  /*4c30*/  DFMA R10, R10, R10, R10 ;  /* 0x0000000a0a0a722b */ /* 0x008ecc000000000a */
[----:B---3--:R-:W3:-:S06]  /*4c40*/  DFMA R10, R8, R10, R8 ;  /* 0x0000000a080a722b */ /* 0x008ecc0000000008 */
[----:B---3--:R-:W3:-:S06]  /*4c50*/  DFMA R8, -R24, R10, 1 ;  /* 0x3ff000001808742b */ /* 0x008ecc000000010a */
[----:B---3--:R-:W3:-:S06]  /*4c60*/  DFMA R8, R10, R8, R10 ;  /* 0x000000080a08722b */ /* 0x008ecc000000000a */
[----:B---3--:R-:W3:-:S06]  /*4c70*/  DMUL R6, R12, R8 ;  /* 0x000000080c067228 */ /* 0x008ecc0000000000 */
[----:B---3--:R-:W3:-:S06]  /*4c80*/  DFMA R10, -R24, R6, R12 ;  /* 0x00000006180a722b */ /* 0x008ecc000000010c */
[----:B---3--:R-:W3:-:S10]  /*4c90*/  DFMA R8, R8, R10, R6 ;  /* 0x0000000a0808722b */ /* 0x008ed40000000006 */
[----:B---3--:R-:W-:-:S05]  /*4ca0*/  FFMA R0, RZ, R25, R9 ;  /* 0x00000019ff007223 */ /* 0x008fca0000000009 */
[----:B------:R-:W-:-:S13]  /*4cb0*/  FSETP.GT.AND P0, PT, |R0|, 1.469367938527859385e-39, PT ;  /* 0x001000000000780b */ /* 0x000fda0003f04200 */
[----:B------:R-:W-:Y:S05]  /*4cc0*/  @P0 BRA P1, `(.L_x_9605) ;  /* 0x0000006000000947 */ /* 0x000fea0000800000 */
[----:B------:R-:W-:Y:S01]  /*4cd0*/  IMAD.MOV.U32 R8, RZ, RZ, R12 ;  /* 0x000000ffff087224 */ /* 0x000fe200078e000c */
[----:B------:R-:W-:Y:S01]  /*4ce0*/  MOV R0, 0x4d30 ;  /* 0x00004d3000007802 */ /* 0x000fe20000000f00 */
[----:B------:R-:W-:Y:S02]  /*4cf0*/  IMAD.MOV.U32 R9, RZ, RZ, R13 ;  /* 0x000000ffff097224 */ /* 0x000fe400078e000d */
[----:B------:R-:W-:Y:S02]  /*4d00*/  IMAD.MOV.U32 R10, RZ, RZ, R24 ;  /* 0x000000ffff0a7224 */ /* 0x000fe400078e0018 */
[----:B------:R-:W-:Y:S02]  /*4d10*/  IMAD.MOV.U32 R11, RZ, RZ, R25 ;  /* 0x000000ffff0b7224 */ /* 0x000fe400078e0019 */
[----:B012---:R-:W-:Y:S05]  /*4d20*/  CALL.REL.NOINC `($__internal_12_$__cuda_sm20_div_rn_f64_full) ;  /* 0x000238f000007944 */ /* 0x007fea0003c00000 */
.L_x_9605:
[----:B------:R-:W-:Y:S05]  /*4d30*/  BSYNC B4 ;  /* 0x0000000000047941 */ /* 0x000fea0003800000 */
.L_x_9604:
[----:B------:R-:W-:Y:S02]  /*4d40*/  IMAD.MOV.U32 R6, RZ, RZ, R8 ;  /* 0x000000ffff067224 */ /* 0x000fe400078e0008 */
[----:B------:R-:W-:Y:S01]  /*4d50*/  IMAD.MOV.U32 R7, RZ, RZ, R9 ;  /* 0x000000ffff077224 */ /* 0x000fe200078e0009 */
[----:B------:R-:W-:Y:S05]  /*4d60*/  BRA `(.L_x_9603) ;  /* 0x0000001000007947 */ /* 0x000fea0003800000 */
.L_x_9602:
[----:B------:R3:W4:-:S06]  /*4d70*/  DADD R6, -R24, R44 ;  /* 0x0000000018067229 */ /* 0x00070c000000012c */
.L_x_9603:
[----:B------:R-:W-:Y:S05]  /*4d80*/  BSYNC B3 ;  /* 0x0000000000037941 */ /* 0x000fea0003800000 */
.L_x_9601:
[----:B----4-:R-:W4:Y:S01]  /*4d90*/  DMUL R6, R6, 0.5 ;  /* 0x3fe0000006067828 */ /* 0x010f220000000000 */
[----:B------:R-:W-:Y:S01]  /*4da0*/  IMAD.MOV.U32 R8, RZ, RZ, 0x0 ;  /* 0x00000000ff087424 */ /* 0x000fe200078e00ff */
[----:B------:R-:W-:Y:S01]  /*4db0*/  BSSY B3, `(.L_x_9606) ;  /* 0x000001b000037945 */ /* 0x000fe20003800000 */
[----:B------:R-:W-:Y:S01]  /*4dc0*/  IMAD.MOV.U32 R9, RZ, RZ, 0x3fd80000 ;  /* 0x3fd80000ff097424 */ /* 0x000fe200078e00ff */
[----:B------:R-:W-:-:S04]  /*4dd0*/  DADD R26, R4, R26 ;  /* 0x00000000041a7229 */ /* 0x000fc8000000001a */
[----:B-1--4-:R-:W1:-:S06]  /*4de0*/  DFMA R6, R46, 0.5, R6 ;  /* 0x3fe000002e06782b */ /* 0x012e4c0000000006 */
[----:B-1----:R-:W1:-:S06]  /*4df0*/  DMUL R26, R6, R26 ;  /* 0x0000001a061a7228 */ /* 0x002e4c0000000000 */
[----:B-1----:R-:W1:Y:S04]  /*4e00*/  MUFU.RSQ64H R19, R27 ;  /* 0x0000001b00137308 */ /* 0x002e680000001c00 */
[----:B------:R-:W-:-:S04]  /*4e10*/  IADD3 R18, R27, -0x3500000, RZ ;  /* 0xfcb000001b127810 */ /* 0x000fc80007ffe0ff */
[----:B------:R-:W-:Y:S02]  /*4e20*/  ISETP.GE.U32.AND P0, PT, R18, 0x7ca00000, PT ;  /* 0x7ca000001200780c */ /* 0x000fe40003f06070 */
[----:B-1----:R-:W1:-:S06]  /*4e30*/  DMUL R6, R18, R18 ;  /* 0x0000001212067228 */ /* 0x002e4c0000000000 */
[----:B-1----:R-:W1:-:S06]  /*4e40*/  DFMA R6, R26, -R6, 1 ;  /* 0x3ff000001a06742b */ /* 0x002e4c0000000806 */
[----:B-1----:R-:W-:-:S04]  /*4e50*/  DFMA R8, R6, R8, 0.5 ;  /* 0x3fe000000608742b */ /* 0x002fc80000000008 */
[----:B------:R-:W1:-:S06]  /*4e60*/  DMUL R6, R18, R6 ;  /* 0x0000000612067228 */ /* 0x000e4c0000000000 */
[----:B-1----:R-:W1:-:S06]  /*4e70*/  DFMA R12, R8, R6, R18 ;  /* 0x00000006080c722b */ /* 0x002e4c0000000012 */
[----:B01----:R-:W0:-:S04]  /*4e80*/  DMUL R16, R26, R12 ;  /* 0x0000000c1a107228 */ /* 0x003e080000000000 */
        /* <DEDUP_REMOVED lines=8> */
[----:B------:R-:W-:Y:S02]  /*4f10*/  IMAD.MOV.U32 R13, RZ, RZ, R15 ;  /* 0x000000ffff0d7224 */ /* 0x000fe400078e000f */
[----:B-1----:R-:W-:Y:S02]  /*4f20*/  IMAD.MOV.U32 R10, RZ, RZ, R16 ;  /* 0x000000ffff0a7224 */ /* 0x002fe400078e0010 */
[----:B------:R-:W-:Y:S02]  /*4f30*/  IMAD.MOV.U32 R11, RZ, RZ, R17 ;  /* 0x000000ffff0b7224 */ /* 0x000fe400078e0011 */
[----:B------:R-:W-:-:S02]  /*4f40*/  IMAD.MOV.U32 R19, RZ, RZ, R7 ;  /* 0x000000ffff137224 */ /* 0x000fc400078e0007 */
[----:B0-23--:R-:W-:Y:S05]  /*4f50*/  CALL.REL.NOINC `($__internal_13_$__cuda_sm20_dsqrt_rn_f64_mediumpath_v1) ;  /* 0x00023d3000007944 */ /* 0x00dfea0003c00000 */
.L_x_9607:
[----:B------:R-:W-:Y:S05]  /*4f60*/  BSYNC B3 ;  /* 0x0000000000037941 */ /* 0x000fea0003800000 */
.L_x_9606:
[----:B------:R-:W-:Y:S01]  /*4f70*/  PLOP3.LUT P0, PT, PT, PT, PT, 0x80, 0x0 ;  /* 0x000000000000781c */ /* 0x000fe20003f0f070 */
[----:B-1----:R-:W-:-:S02]  /*4f80*/  IMAD.MOV.U32 R26, RZ, RZ, R10 ;  /* 0x000000ffff1a7224 */ /* 0x002fc400078e000a */
[----:B------:R-:W-:Y:S01]  /*4f90*/  IMAD.MOV.U32 R27, RZ, RZ, R11 ;  /* 0x000000ffff1b7224 */ /* 0x000fe200078e000b */
[----:B------:R-:W-:Y:S05]  /*4fa0*/  BRA `(.L_x_9593) ;  /* 0x0000095000007947 */ /* 0x000fea0003800000 */
.L_x_9595:
[----:B------:R-:W0:-:S14]  /*4fb0*/  DSETP.GT.AND P0, PT, R4, 1, PT ;  /* 0x3ff000000400742a */ /* 0x000e1c0003f04000 */
[----:B0-----:R-:W-:Y:S05]  /*4fc0*/  @P0 BRA `(.L_x_9608) ;  /* 0x0000020000000947 */ /* 0x001fea0003800000 */
[----:B------:R-:W0:Y:S01]  /*4fd0*/  DADD R6, -R4, 1 ;  /* 0x3ff0000004067429 */ /* 0x000e220000000100 */
[----:B------:R-:W-:Y:S01]  /*4fe0*/  IMAD.MOV.U32 R8, RZ, RZ, 0x0 ;  /* 0x00000000ff087424 */ /* 0x000fe200078e00ff */
[----:B------:R-:W-:Y:S01]  /*4ff0*/  BSSY B3, `(.L_x_9609) ;  /* 0x0000019000037945 */ /* 0x000fe20003800000 */
[----:B------:R-:W-:-:S03]  /*5000*/  IMAD.MOV.U32 R9, RZ, RZ, 0x3fd80000 ;  /* 0x3fd80000ff097424 */ /* 0x000fc600078e00ff */
        /* <DEDUP_REMOVED lines=22> */
[----:B0-2---:R-:W-:Y:S05]  /*5170*/  CALL.REL.NOINC `($__internal_13_$__cuda_sm20_dsqrt_rn_f64_mediumpath_v1) ;  /* 0x00023b1000007944 */ /* 0x005fea0003c00000 */
.L_x_9610:
[----:B------:R-:W-:Y:S05]  /*5180*/  BSYNC B3 ;  /* 0x0000000000037941 */ /* 0x000fea0003800000 */
.L_x_9609:
[----:B------:R-:W-:Y:S01]  /*5190*/  PLOP3.LUT P0, PT, PT, PT, PT, 0x80, 0x0 ;  /* 0x000000000000781c */ /* 0x000fe20003f0f070 */
[----:B-1----:R-:W-:-:S02]  /*51a0*/  IMAD.MOV.U32 R26, RZ, RZ, R10 ;  /* 0x000000ffff1a7224 */ /* 0x002fc400078e000a */
[----:B------:R-:W-:Y:S01]  /*51b0*/  IMAD.MOV.U32 R27, RZ, RZ, R11 ;  /* 0x000000ffff1b7224 */ /* 0x000fe200078e000b */
[----:B------:R-:W-:Y:S05]  /*51c0*/  BRA `(.L_x_9593) ;  /* 0x0000073000007947 */ /* 0x000fea0003800000 */
.L_x_9608:
[----:B------:R-:W0:Y:S01]  /*51d0*/  DMUL R32, R16, R24 ;  /* 0x0000001810207228 */ /* 0x000e220000000000 */
[----:B------:R-:W-:Y:S01]  /*51e0*/  IMAD.MOV.U32 R10, RZ, RZ, 0x0 ;  /* 0x00000000ff0a7424 */ /* 0x000fe200078e00ff */
[----:B------:R-:W-:Y:S01]  /*51f0*/  BSSY B3, `(.L_x_9611) ;  /* 0x000001b000037945 */ /* 0x000fe20003800000 */
[----:B------:R-:W-:Y:S01]  /*5200*/  IMAD.MOV.U32 R11, RZ, RZ, 0x3fd80000 ;  /* 0x3fd80000ff0b7424 */ /* 0x000fe200078e00ff */
[----:B------:R-:W1:Y:S02]  /*5210*/  DMUL R6, R6, 8.11296384146066816958e+31 ;  /* 0x4690000006067828 */ /* 0x000e640000000000 */
[----:B0-----:R-:W0:Y:S04]  /*5220*/  MUFU.RSQ64H R19, R33 ;  /* 0x0000002100137308 */ /* 0x001e280000001c00 */
[----:B------:R-:W-:Y:S01]  /*5230*/  IADD3 R18, R33, -0x3500000, RZ ;  /* 0xfcb0000021127810 */ /* 0x000fe20007ffe0ff */
[----:B-1----:R-:W-:-:S03]  /*5240*/  DMUL R16, R4, R6 ;  /* 0x0000000604107228 */ /* 0x002fc60000000000 */
        /* <DEDUP_REMOVED lines=20> */
[----:B--2---:R-:W-:Y:S05]  /*5390*/  CALL.REL.NOINC `($__internal_13_$__cuda_sm20_dsqrt_rn_f64_mediumpath_v1) ;  /* 0x000238f000007944 */ /* 0x004fea0003c00000 */
.L_x_9612:
[----:B------:R-:W-:Y:S05]  /*53a0*/  BSYNC B3 ;  /* 0x0000000000037941 */ /* 0x000fea0003800000 */
.L_x_9611:
        /* <DEDUP_REMOVED lines=10> */
[----:B-1----:R-:W1:-:S06]  /*5450*/  DFMA R12, R8, -R10, R16 ;  /* 0x8000000a080c722b */ /* 0x002e4c0000000010 */
[----:B-1----:R-:W1:-:S10]  /*5460*/  DFMA R8, R6, R12, R8 ;  /* 0x0000000c0608722b */ /* 0x002e540000000008 */
[----:B-1----:R-:W-:-:S05]  /*5470*/  FFMA R0, RZ, R11, R9 ;  /* 0x0000000bff007223 */ /* 0x002fca0000000009 */
[----:B------:R-:W-:-:S13]  /*5480*/  FSETP.GT.AND P0, PT, |R0|, 1.469367938527859385e-39, PT ;  /* 0x001000000000780b */ /* 0x000fda0003f04200 */
[----:B------:R-:W-:Y:S05]  /*5490*/  @P0 BRA P1, `(.L_x_9614) ;  /* 0x0000004000000947 */ /* 0x000fea0000800000 */
[----:B------:R-:W-:Y:S01]  /*54a0*/  IMAD.MOV.U32 R8, RZ, RZ, R16 ;  /* 0x000000ffff087224 */ /* 0x000fe200078e0010 */
[----:B------:R-:W-:Y:S01]  /*54b0*/  MOV R0, 0x54e0 ;  /* 0x000054e000007802 */ /* 0x000fe20000000f00 */
[----:B------:R-:W-:Y:S02]  /*54c0*/  IMAD.MOV.U32 R9, RZ, RZ, R17 ;  /* 0x000000ffff097224 */ /* 0x000fe400078e0011 */
[----:B0-2---:R-:W-:Y:S05]  /*54d0*/  CALL.REL.NOINC `($__internal_12_$__cuda_sm20_div_rn_f64_full) ;  /* 0x0002314000007944 */ /* 0x005fea0003c00000 */
.L_x_9614:
[----:B------:R-:W-:Y:S05]  /*54e0*/  BSYNC B3 ;  /* 0x0000000000037941 */ /* 0x000fea0003800000 */
.L_x_9613:
[----:B------:R-:W1:Y:S01]  /*54f0*/  DMUL R4, R4, 8.11296384146066816958e+31 ;  /* 0x4690000004047828 */ /* 0x000e620000000000 */
[----:B------:R-:W-:Y:S01]  /*5500*/  PLOP3.LUT P0, PT, PT, PT, PT, 0x80, 0x0 ;  /* 0x000000000000781c */ /* 0x000fe20003f0f070 */
[----:B0-----:R-:W-:Y:S02]  /*5510*/  IMAD.MOV.U32 R26, RZ, RZ, R8 ;  /* 0x000000ffff1a7224 */ /* 0x001fe400078e0008 */
[----:B------:R-:W-:Y:S01]  /*5520*/  IMAD.MOV.U32 R27, RZ, RZ, R9 ;  /* 0x000000ffff1b7224 */ /* 0x000fe200078e0009 */
[----:B------:R-:W-:Y:S05]  /*5530*/  BRA `(.L_x_9593) ;  /* 0x000003c000007947 */ /* 0x000fea0003800000 */
.L_x_9594:
[----:B------:R-:W0:Y:S01]  /*5540*/  MUFU.RSQ64H R19, R7 ;  /* 0x0000000700137308 */ /* 0x000e220000001c00 */
[----:B------:R-:W-:Y:S01]  /*5550*/  IADD3 R18, R7, -0x3500000, RZ ;  /* 0xfcb0000007127810 */ /* 0x000fe20007ffe0ff */
[----:B------:R-:W-:Y:S01]  /*5560*/  IMAD.MOV.U32 R8, RZ, RZ, 0x0 ;  /* 0x00000000ff087424 */ /* 0x000fe200078e00ff */
[----:B------:R-:W-:Y:S01]  /*5570*/  BSSY B3, `(.L_x_9615) ;  /* 0x0000016000037945 */ /* 0x000fe20003800000 */
[----:B------:R-:W-:Y:S01]  /*5580*/  IMAD.MOV.U32 R9, RZ, RZ, 0x3fd80000 ;  /* 0x3fd80000ff097424 */ /* 0x000fe200078e00ff */
        /* <DEDUP_REMOVED lines=16> */
[----:B------:R-:W-:Y:S02]  /*5690*/  IMAD.MOV.U32 R19, RZ, RZ, R5 ;  /* 0x000000ffff137224 */ /* 0x000fe400078e0005 */
[----:B012---:R-:W-:Y:S05]  /*56a0*/  CALL.REL.NOINC `($__internal_13_$__cuda_sm20_dsqrt_rn_f64_mediumpath_v1) ;  /* 0x000235e000007944 */ /* 0x007fea0003c00000 */
[----:B-1----:R-:W-:Y:S02]  /*56b0*/  IMAD.MOV.U32 R16, RZ, RZ, R10 ;  /* 0x000000ffff107224 */ /* 0x002fe400078e000a */
[----:B------:R-:W-:Y:S02]  /*56c0*/  IMAD.MOV.U32 R17, RZ, RZ, R11 ;  /* 0x000000ffff117224 */ /* 0x000fe400078e000b */
.L_x_9616:
[----:B------:R-:W-:Y:S05]  /*56d0*/  BSYNC B3 ;  /* 0x0000000000037941 */ /* 0x000fea0003800000 */
.L_x_9615:
[----:B------:R-:W3:Y:S01]  /*56e0*/  DADD R8, R26, 1 ;  /* 0x3ff000001a087429 */ /* 0x000ee20000000000 */
[----:B------:R-:W-:Y:S01]  /*56f0*/  IMAD.MOV.U32 R6, RZ, RZ, 0x0 ;  /* 0x00000000ff067424 */ /* 0x000fe200078e00ff */
[----:B------:R-:W-:Y:S01]  /*5700*/  BSSY B3, `(.L_x_9617) ;  /* 0x0000019000037945 */ /* 0x000fe20003800000 */
[----:B------:R-:W-:-:S03]  /*5710*/  IMAD.MOV.U32 R7, RZ, RZ, 0x3fd80000 ;  /* 0x3fd80000ff077424 */ /* 0x000fc600078e00ff */
[----:B---3--:R-:W3:-:S06]  /*5720*/  DMUL R8, R8, 0.5 ;  /* 0x3fe0000008087828 */ /* 0x008ecc0000000000 */
[----:B---3--:R-:W3:Y:S04]  /*5730*/  MUFU.RSQ64H R19, R9 ;  /* 0x0000000900137308 */ /* 0x008ee80000001c00 */
[----:B------:R-:W-:-:S04]  /*5740*/  IADD3 R18, R9, -0x3500000, RZ ;  /* 0xfcb0000009127810 */ /* 0x000fc80007ffe0ff */
[----:B------:R-:W-:Y:S02]  /*5750*/  ISETP.GE.U32.AND P0, PT, R18, 0x7ca00000, PT ;  /* 0x7ca000001200780c */ /* 0x000fe40003f06070 */
[----:B0--3--:R-:W0:-:S06]  /*5760*/  DMUL R4, R18, R18 ;  /* 0x0000001212047228 */ /* 0x009e0c0000000000 */
[----:B0-----:R-:W0:-:S06]  /*5770*/  DFMA R4, R8, -R4, 1 ;  /* 0x3ff000000804742b */ /* 0x001e0c0000000804 */
[----:B0-----:R-:W-:-:S04]  /*5780*/  DFMA R6, R4, R6, 0.5 ;  /* 0x3fe000000406742b */ /* 0x001fc80000000006 */
[----:B------:R-:W0:-:S06]  /*5790*/  DMUL R4, R18, R4 ;  /* 0x0000000412047228 */ /* 0x000e0c0000000000 */
[----:B0-----:R0:W3:Y:S02]  /*57a0*/  DFMA R12, R6, R4, R18 ;  /* 0x00000004060c722b */ /* 0x0010e40000000012 */
[----:B0-----:R-:W-:Y:S02]  /*57b0*/  IMAD.MOV.U32 R4, RZ, RZ, 0x0 ;  /* 0x00000000ff047424 */ /* 0x001fe400078e00ff */
[----:B------:R-:W-:Y:S02]  /*57c0*/  IMAD.MOV.U32 R5, RZ, RZ, 0x3ff00000 ;  /* 0x3ff00000ff057424 */ /* 0x000fe400078e00ff */
[----:B---3--:R-:W0:-:S04]  /*57d0*/  DMUL R24, R8, R12 ;  /* 0x0000000c08187228 */ /* 0x008e080000000000 */
[----:B------:R-:W-:Y:S02]  /*57e0*/  IADD3 R7, R13, -0x100000, RZ ;  /* 0xfff000000d077810 */ /* 0x000fe40007ffe0ff */
[----:B0-----:R-:W0:Y:S01]  /*57f0*/  DFMA R14, R24, -R24, R8 ;  /* 0x80000018180e722b */ /* 0x001e220000000008 */
[----:B------:R-:W-:-:S06]  /*5800*/  MOV R6, R12 ;  /* 0x0000000c00067202 */ /* 0x000fcc0000000f00 */
[----:B0-----:R0:W3:Y:S01]  /*5810*/  DFMA R10, R14, R6, R24 ;  /* 0x000000060e0a722b */ /* 0x0010e20000000018 */
[----:B------:R-:W-:Y:S05]  /*5820*/  @!P0 BRA `(.L_x_9618) ;  /* 0x0000006000008947 */ /* 0x000fea0003800000 */
[----:B------:R-:W-:Y:S01]  /*5830*/  IMAD.MOV.U32 R13, RZ, RZ, R15 ;  /* 0x000000ffff0d7224 */ /* 0x000fe200078e000f */
[----:B------:R-:W-:Y:S01]  /*5840*/  MOV R0, 0x5890 ;  /* 0x0000589000007802 */ /* 0x000fe20000000f00 */
[----:B---3--:R-:W-:Y:S02]  /*5850*/  IMAD.MOV.U32 R10, RZ, RZ, R24 ;  /* 0x000000ffff0a7224 */ /* 0x008fe400078e0018 */
[----:B------:R-:W-:Y:S02]  /*5860*/  IMAD.MOV.U32 R11, RZ, RZ, R25 ;  /* 0x000000ffff0b7224 */ /* 0x000fe400078e0019 */
[----:B------:R-:W-:Y:S02]  /*5870*/  IMAD.MOV.U32 R19, RZ, RZ, R7 ;  /* 0x000000ffff137224 */ /* 0x000fe400078e0007 */
[----:B012---:R-:W-:Y:S05]  /*5880*/  CALL.REL.NOINC `($__internal_13_$__cuda_sm20_dsqrt_rn_f64_mediumpath_v1) ;  /* 0x0002340000007944 */ /* 0x007fea0003c00000 */
.L_x_9618:
[----:B------:R-:W-:Y:S05]  /*5890*/  BSYNC B3 ;  /* 0x0000000000037941 */ /* 0x000fea0003800000 */
.L_x_9617:
[----:B-1-3--:R1:W3:Y:S01]  /*58a0*/  DMUL R26, R10, R16 ;  /* 0x000000100a1a7228 */ /* 0x00a2e20000000000 */
[----:B------:R-:W-:Y:S01]  /*58b0*/  PLOP3.LUT P0, PT, PT, PT, PT, 0x80, 0x0 ;  /* 0x000000000000781c */ /* 0x000fe20003f0f070 */
[----:B------:R-:W-:Y:S07]  /*58c0*/  BRA `(.L_x_9593) ;  /* 0x0000003000007947 */ /* 0x000fee0003800000 */
.L_x_9590:
[----:B------:R-:W3:Y:S01]  /*58d0*/  DMUL R26, R26, 9.00719925474099200000e+15 ;  /* 0x434000001a1a7828 */ /* 0x000ee20000000000 */
[----:B------:R-:W-:-:S03]  /*58e0*/  PLOP3.LUT P0, PT, PT, PT, PT, 0x80, 0x0 ;  /* 0x000000000000781c */ /* 0x000fc60003f0f070 */
[----:B------:R-:W4:-:S06]  /*58f0*/  DMUL R4, R4, 9.00719925474099200000e+15 ;  /* 0x4340000004047828 */ /* 0x000f0c0000000000 */
.L_x_9593:
[----:B-1-3--:R-:W-:Y:S05]  /*5900*/  BSYNC B2 ;  /* 0x0000000000027941 */ /* 0x00afea0003800000 */
.L_x_9589:
[----:B------:R-:W-:Y:S01]  /*5910*/  BSSY B2, `(.L_x_9619) ;  /* 0x0000136000027945 */ /* 0x000fe20003800000 */
[----:B------:R-:W-:Y:S05]  /*5920*/  @P0 BRA `(.L_x_9620) ;  /* 0x0000090000000947 */ /* 0x000fea0003800000 */
[----:B------:R-:W-:-:S13]  /*5930*/  ISETP.GT.AND P0, PT, R21, -0x1, PT ;  /* 0xffffffff1500780c */ /* 0x000fda0003f04270 */
[----:B------:R-:W-:Y:S05]  /*5940*/  @P0 BRA `(.L_x_9621) ;  /* 0x0000048000000947 */ /* 0x000fea0003800000 */
[----:B0-----:R-:W0:-:S04]  /*5950*/  DADD R6, -RZ, |R30| ;  /* 0x00000000ff067229 */ /* 0x001e08000000051e */
[----:B----4-:R-:W1:-:S06]  /*5960*/  DADD R4, -RZ, -R30 ;  /* 0x00000000ff047229 */ /* 0x010e4c000000091e */
[----:B0-----:R-:W-:-:S04]  /*5970*/  ISETP.GE.AND P0, PT, R7, 0x3fe26666, PT ;  /* 0x3fe266660700780c */ /* 0x001fc80003f06270 */
[----:B-1----:R-:W-:-:S09]  /*5980*/  IMAD.MOV.U32 R0, RZ, RZ, R5 ;  /* 0x000000ffff007224 */ /* 0x002fd200078e0005 */
        /* <DEDUP_REMOVED lines=36> */
.L_x_9624:
[----:B------:R0:W1:-:S06]  /*5bd0*/  DMUL R8, RZ, |R30| ;  /* 0x4000001eff087228 */ /* 0x00004c0000000000 */
.L_x_9625:
[----:B------:R-:W-:Y:S05]  /*5be0*/  BSYNC B0 ;  /* 0x0000000000007941 */ /* 0x000fea0003800000 */
.L_x_9623:
[----:B------:R-:W-:Y:S02]  /*5bf0*/  ISETP.GT.AND P0, PT, R17, -0x1, PT ;  /* 0xffffffff1100780c */ /* 0x000fe40003f04270 */
[----:B------:R-:W-:-:S11]  /*5c00*/  ISETP.GT.AND P1, PT, R0, -0x1, PT ;  /* 0xffffffff0000780c */ /* 0x000fd60003f24270 */
[----:B-1----:R-:W1:Y:S02]  /*5c10*/  @!P0 DMUL R8, R8, +INF ;  /* 0x7ff0000008088828 */ /* 0x002e640000000000 */
[----:B------:R-:W-:Y:S05]  /*5c20*/  @P1 BRA `(.L_x_9626) ;  /* 0x0000104000001947 */ /* 0x000fea0003800000 */
[----:B-1----:R-:W1:-:S06]  /*5c30*/  DADD R8, R8, c[0x2][0x100] ;  /* 0x0080400008087629 */ /* 0x002e4c0000000000 */
[----:B-1----:R-:W1:Y:S01]  /*5c40*/  DADD R8, -R8, c[0x2][0x108] ;  /* 0x0080420008087629 */ /* 0x002e620000000100 */
[----:B------:R-:W-:Y:S05]  /*5c50*/  BRA `(.L_x_9626) ;  /* 0x0000101000007947 */ /* 0x000fea0003800000 */
.L_x_9622:
        /* <DEDUP_REMOVED lines=21> */
[----:B-1----:R1:W3:Y:S01]  /*5db0*/  @!P0 DADD R8, R4, c[0x2][0x178] ;  /* 0x00805e0004088629 */ /* 0x0022e20000000000 */
[----:B------:R-:W-:Y:S05]  /*5dc0*/  BRA `(.L_x_9626) ;  /* 0x00000ea000007947 */ /* 0x000fea0003800000 */
.L_x_9621:
[----:B----4-:R-:W1:-:S10]  /*5dd0*/  DADD R4, -RZ, |R30| ;  /* 0x00000000ff047229 */ /* 0x010e54000000051e */
        /* <DEDUP_REMOVED lines=37> */
.L_x_9629:
[----:B------:R0:W1:-:S06]  /*6030*/  DMUL R8, RZ, |R30| ;  /* 0x4000001eff087228 */ /* 0x00004c0000000000 */
.L_x_9630:
[----:B------:R-:W-:Y:S05]  /*6040*/  BSYNC B0 ;  /* 0x0000000000007941 */ /* 0x000fea0003800000 */
.L_x_9628:
[----:B------:R-:W-:Y:S02]  /*6050*/  ISETP.GT.AND P0, PT, R17, -0x1, PT ;  /* 0xffffffff1100780c */ /* 0x000fe40003f04270 */
[----:B------:R-:W-:-:S11]  /*6060*/  ISETP.GT.AND P1, PT, R31, -0x1, PT ;  /* 0xffffffff1f00780c */ /* 0x000fd60003f24270 */
[----:B-1----:R-:W1:Y:S02]  /*6070*/  @!P0 DMUL R8, R8, +INF ;  /* 0x7ff0000008088828 */ /* 0x002e640000000000 */
[----:B------:R-:W-:Y:S05]  /*6080*/  @P1 BRA `(.L_x_9626) ;  /* 0x00000be000001947 */ /* 0x000fea0003800000 */
[----:B-1----:R-:W1:-:S06]  /*6090*/  DADD R8, R8, c[0x2][0x100] ;  /* 0x0080400008087629 */ /* 0x002e4c0000000000 */
[----:B-1----:R-:W1:Y:S01]  /*60a0*/  DADD R8, -R8, c[0x2][0x108] ;  /* 0x0080420008087629 */ /* 0x002e620000000100 */
[----:B------:R-:W-:Y:S05]  /*60b0*/  BRA `(.L_x_9626) ;  /* 0x00000bb000007947 */ /* 0x000fea0003800000 */
.L_x_9627:
[----:B------:R-:W1:Y:S01]  /*60c0*/  DMUL R4, R30, R30 ;  /* 0x0000001e1e047228 */ /* 0x000e620000000000 */
[----:B0-----:R-:W-:Y:S01]  /*60d0*/  IMAD.MOV.U32 R6, RZ, RZ, -0x23e76a17 ;  /* 0xdc1895e9ff067424 */ /* 0x001fe200078e00ff */
[----:B------:R-:W-:Y:S01]  /*60e0*/  ISETP.GE.AND P0, PT, R31, RZ, PT ;  /* 0x000000ff1f00720c */ /* 0x000fe20003f06270 */
[----:B------:R-:W-:-:S06]  /*60f0*/  IMAD.MOV.U32 R7, RZ, RZ, 0x3fb0066b ;  /* 0x3fb0066bff077424 */ /* 0x000fcc00078e00ff */
[----:B-1----:R-:W0:-:S06]  /*6100*/  DFMA R6, R4, R6, c[0x2][0x110] ;  /* 0x008044000406762b */ /* 0x002e0c0000000006 */
        /* <DEDUP_REMOVED lines=18> */
.L_x_9620:
[----:B------:R-:W-:-:S13]  /*6230*/  ISETP.GT.AND P0, PT, R21, -0x1, PT ;  /* 0xffffffff1500780c */ /* 0x000fda0003f04270 */
[----:B------:R-:W-:Y:S05]  /*6240*/  @P0 BRA `(.L_x_9631) ;  /* 0x0000052000000947 */ /* 0x000fea0003800000 */
[----:B------:R-:W-:Y:S01]  /*6250*/  DADD R12, -RZ, |R26| ;  /* 0x00000000ff0c7229 */ /* 0x000fe2000000051a */
[----:B0-----:R-:W-:Y:S01]  /*6260*/  IMAD.MOV.U32 R8, RZ, RZ, 0x1 ;  /* 0x00000001ff087424 */ /* 0x001fe200078e00ff */
[----:B------:R-:W-:Y:S02]  /*6270*/  BSSY B3, `(.L_x_9632) ;  /* 0x000001b000037945 */ /* 0x000fe40003800000 */
[----:B----4-:R-:W-:-:S04]  /*6280*/  DADD R14, -RZ, |R4| ;  /* 0x00000000ff0e7229 */ /* 0x010fc80000000504 */
[----:B------:R-:W0:-:S04]  /*6290*/  DSETP.GT.AND P4, PT, |R26|, |R4|, PT ;  /* 0x400000041a00722a */ /* 0x000e080003f84200 */
[----:B------:R-:W-:Y:S02]  /*62a0*/  DADD R16, -RZ, -R4 ;  /* 0x00000000ff107229 */ /* 0x000fe40000000904 */
[----:B0-----:R-:W-:Y:S02]  /*62b0*/  FSEL R7, R13, R15, P4 ;  /* 0x0000000f0d077208 */ /* 0x001fe40002000000 */
[----:B------:R-:W-:Y:S02]  /*62c0*/  FSEL R6, R12, R14, P4 ;  /* 0x0000000e0c067208 */ /* 0x000fe40002000000 */
[----:B------:R-:W0:Y:S01]  /*62d0*/  MUFU.RCP64H R9, R7 ;  /* 0x0000000700097308 */ /* 0x000e220000001800 */
[----:B------:R-:W-:Y:S02]  /*62e0*/  FSEL R14, R14, R12, P4 ;  /* 0x0000000c0e0e7208 */ /* 0x000fe40002000000 */
[----:B------:R-:W-:-:S04]  /*62f0*/  FSEL R15, R15, R13, P4 ;  /* 0x0000000d0f0f7208 */ /* 0x000fc80002000000 */
[----:B------:R-:W-:Y:S01]  /*6300*/  FSETP.GEU.AND P1, PT, |R15|, 6.5827683646048100446e-37, PT ;  /* 0x036000000f00780b */ /* 0x000fe20003f2e200 */
        /* <DEDUP_REMOVED lines=17> */
.L_x_9633:
[----:B------:R-:W-:Y:S05]  /*6420*/  BSYNC B3 ;  /* 0x0000000000037941 */ /* 0x000fea0003800000 */
.L_x_9632:
[----:B------:R-:W0:Y:S01]  /*6430*/  DMUL R10, R8, R8 ;  /* 0x00000008080a7228 */ /* 0x000e220000000000 */
[----:B------:R-:W-:Y:S01]  /*6440*/  IMAD.MOV.U32 R12, RZ, RZ, 0x2a25ff7e ;  /* 0x2a25ff7eff0c7424 */ /* 0x000fe200078e00ff */
[----:B------:R-:W-:Y:S01]  /*6450*/  ISETP.GE.AND P1, PT, R17, RZ, PT ;  /* 0x000000ff1100720c */ /* 0x000fe20003f26270 */
[----:B------:R-:W-:Y:S01]  /*6460*/  IMAD.MOV.U32 R13, RZ, RZ, 0x3ef53e1d ;  /* 0x3ef53e1dff0d7424 */ /* 0x000fe200078e00ff */
[----:B------:R-:W-:Y:S01]  /*6470*/  DSETP.NEU.AND P0, PT, R6, RZ, PT ;  /* 0x000000ff0600722a */ /* 0x000fe20003f0d000 */
[----:B------:R-:W-:Y:S04]  /*6480*/  BSSY B0, `(.L_x_9634) ;  /* 0x0000028000007945 */ /* 0x000fe80003800000 */
[----:B0-----:R-:W0:-:S06]  /*6490*/  DFMA R12, R10, -R12, c[0x2][0x188] ;  /* 0x008062000a0c762b */ /* 0x001e0c000000080c */
        /* <DEDUP_REMOVED lines=18> */
[----:B0-----:R-:W0:-:S06]  /*65c0*/  DFMA R12, R12, R8, R8 ;  /* 0x000000080c0c722b */ /* 0x001e0c0000000008 */
[----:B0-----:R-:W0:-:S10]  /*65d0*/  DADD R8, -RZ, -R12 ;  /* 0x00000000ff087229 */ /* 0x001e14000000090c */
[----:B0-----:R-:W-:Y:S02]  /*65e0*/  FSEL R10, R12, R8, !P1 ;  /* 0x000000080c0a7208 */ /* 0x001fe40004800000 */
[----:B------:R-:W-:Y:S01]  /*65f0*/  FSEL R11, R13, R9, !P1 ;  /* 0x000000090d0b7208 */ /* 0x000fe20004800000 */
[----:B------:R-:W0:-:S05]  /*6600*/  DADD R8, -R12, c[0x2][0x108] ;  /* 0x008042000c087629 */ /* 0x000e0a0000000100 */
[----:B------:R-:W1:-:S05]  /*6610*/  DADD R10, R10, c[0x2][0x178] ;  /* 0x00805e000a0a7629 */ /* 0x000e4a0000000000 */
[----:B0-----:R-:W-:Y:S02]  /*6620*/  FSEL R7, R8, R12, !P1 ;  /* 0x0000000c08077208 */ /* 0x001fe40004800000 */
[----:B------:R-:W-:-:S03]  /*6630*/  FSEL R9, R9, R13, !P1 ;  /* 0x0000000d09097208 */ /* 0x000fc60004800000 */
[----:B-1----:R-:W-:Y:S02]  /*6640*/  FSEL R6, R10, R7, P4 ;  /* 0x000000070a067208 */ /* 0x002fe40002000000 */
[----:B------:R-:W-:Y:S01]  /*6650*/  FSEL R7, R11, R9, P4 ;  /* 0x000000090b077208 */ /* 0x000fe20002000000 */
[----:B------:R-:W-:Y:S05]  /*6660*/  @!P0 BRA `(.L_x_9635) ;  /* 0x0000007000008947 */ /* 0x000fea0003800000 */
[----:B------:R-:W0:-:S14]  /*6670*/  DSETP.NEU.AND P0, PT, |R4|, |R26|, PT ;  /* 0x4000001a0400722a */ /* 0x000e1c0003f0d200 */
[----:B0-----:R-:W-:Y:S05]  /*6680*/  @P0 BRA `(.L_x_9636) ;  /* 0x0000007000000947 */ /* 0x001fea0003800000 */
[----:B------:R-:W-:Y:S02]  /*6690*/  IMAD.MOV.U32 R6, RZ, RZ, 0x7f3321d2 ;  /* 0x7f3321d2ff067424 */ /* 0x000fe400078e00ff */
[----:B------:R-:W-:-:S03]  /*66a0*/  IMAD.MOV.U32 R0, RZ, RZ, 0x4002d97c ;  /* 0x4002d97cff007424 */ /* 0x000fc600078e00ff */
[----:B------:R-:W-:Y:S02]  /*66b0*/  FSEL R6, R6, 3.37028055040000000000e+12, !P1 ;  /* 0x54442d1806067808 */ /* 0x000fe40004800000 */
[----:B------:R-:W-:Y:S01]  /*66c0*/  FSEL R7, R0, 1.8213495016098022461, !P1 ;  /* 0x3fe921fb00077808 */ /* 0x000fe20004800000 */
[----:B------:R-:W-:Y:S05]  /*66d0*/  BRA `(.L_x_9636) ;  /* 0x0000002000007947 */ /* 0x000fea0003800000 */
.L_x_9635:
[----:B------:R-:W-:Y:S02]  /*66e0*/  FSEL R6, RZ, 3.37028055040000000000e+12, P1 ;  /* 0x54442d18ff067808 */ /* 0x000fe40000800000 */
[----:B------:R-:W-:Y:S02]  /*66f0*/  FSEL R7, RZ, 2.1426990032196044922, P1 ;  /* 0x400921fbff077808 */ /* 0x000fe40000800000 */
.L_x_9636:
[----:B------:R-:W-:Y:S05]  /*6700*/  BSYNC B0 ;  /* 0x0000000000007941 */ /* 0x000fea0003800000 */
.L_x_9634:
[----:B------:R0:W1:Y:S02]  /*6710*/  DADD R4, |R26|, |R4| ;  /* 0x000000001a047229 */ /* 0x0000640000000604 */
[----:B0-----:R-:W-:-:S04]  /*6720*/  LOP3.LUT R27, R7, 0x80000000, R27, 0xb8, !PT ;  /* 0x80000000071b7812 */ /* 0x001fc800078eb81b */
[----:B-1----:R-:W0:-:S06]  /*6730*/  DSETP.GTU.AND P0, PT, |R4|, +INF , PT ;  /* 0x7ff000000400742a */ /* 0x002e0c0003f0c200 */
[----:B0-----:R-:W-:Y:S02]  /*6740*/  FSEL R8, R4, R6, P0 ;  /* 0x0000000604087208 */ /* 0x001fe40000000000 */
[----:B------:R-:W-:Y:S01]  /*6750*/  FSEL R9, R5, R27, P0 ;  /* 0x0000001b05097208 */ /* 0x000fe20000000000 */
[----:B------:R-:W-:Y:S05]  /*6760*/  BRA `(.L_x_9626) ;  /* 0x0000050000007947 */ /* 0x000fea0003800000 */
.L_x_9631:
[----:B------:R-:W-:Y:S01]  /*6770*/  DADD R12, -RZ, |R26| ;  /* 0x00000000ff0c7229 */ /* 0x000fe2000000051a */
[----:B0-----:R-:W-:Y:S01]  /*6780*/  IMAD.MOV.U32 R8, RZ, RZ, 0x1 ;  /* 0x00000001ff087424 */ /* 0x001fe200078e00ff */
[----:B------:R-:W-:Y:S02]  /*6790*/  BSSY B3, `(.L_x_9637) ;  /* 0x000001a000037945 */ /* 0x000fe40003800000 */
[----:B----4-:R-:W-:-:S04]  /*67a0*/  DADD R14, -RZ, |R4| ;  /* 0x00000000ff0e7229 */ /* 0x010fc80000000504 */
[----:B------:R-:W0:-:S06]  /*67b0*/  DSETP.GT.AND P4, PT, |R26|, |R4|, PT ;  /* 0x400000041a00722a */ /* 0x000e0c0003f84200 */
        /* <DEDUP_REMOVED lines=23> */
.L_x_9638:
[----:B------:R-:W-:Y:S05]  /*6930*/  BSYNC B3 ;  /* 0x0000000000037941 */ /* 0x000fea0003800000 */
.L_x_9637:
        /* <DEDUP_REMOVED lines=43> */
.L_x_9640:
[----:B------:R-:W-:Y:S02]  /*6bf0*/  FSEL R6, RZ, 3.37028055040000000000e+12, P1 ;  /* 0x54442d18ff067808 */ /* 0x000fe40000800000 */
[----:B------:R-:W-:Y:S02]  /*6c00*/  FSEL R7, RZ, 2.1426990032196044922, P1 ;  /* 0x400921fbff077808 */ /* 0x000fe40000800000 */
.L_x_9641:
[----:B------:R-:W-:Y:S05]  /*6c10*/  BSYNC B0 ;  /* 0x0000000000007941 */ /* 0x000fea0003800000 */
.L_x_9639:
[----:B------:R0:W1:Y:S02]  /*6c20*/  DADD R4, |R26|, |R4| ;  /* 0x000000001a047229 */ /* 0x0000640000000604 */
[----:B0-----:R-:W-:-:S04]  /*6c30*/  LOP3.LUT R27, R7, 0x80000000, R27, 0xb8, !PT ;  /* 0x80000000071b7812 */ /* 0x001fc800078eb81b */
[----:B-1----:R-:W0:-:S06]  /*6c40*/  DSETP.GTU.AND P0, PT, |R4|, +INF , PT ;  /* 0x7ff000000400742a */ /* 0x002e0c0003f0c200 */
[----:B0-----:R-:W-:Y:S02]  /*6c50*/  FSEL R8, R4, R6, P0 ;  /* 0x0000000604087208 */ /* 0x001fe40000000000 */
[----:B------:R-:W-:Y:S02]  /*6c60*/  FSEL R9, R5, R27, P0 ;  /* 0x0000001b05097208 */ /* 0x000fe40000000000 */
.L_x_9626:
[----:B01----:R-:W-:Y:S05]  /*6c70*/  BSYNC B2 ;  /* 0x0000000000027941 */ /* 0x003fea0003800000 */
.L_x_9619:
[----:B--2---:R-:W0:Y:S01]  /*6c80*/  DADD R4, -RZ, -R28 ;  /* 0x00000000ff047229 */ /* 0x004e22000000091c */
[----:B------:R-:W-:-:S04]  /*6c90*/  SHF.R.U32.HI R22, RZ, 0x1f, R23 ;  /* 0x0000001fff167819 */ /* 0x000fc80000011617 */
[----:B------:R-:W-:-:S05]  /*6ca0*/  ISETP.NE.AND P0, PT, R22, RZ, PT ;  /* 0x000000ff1600720c */ /* 0x000fca0003f05270 */
[----:B0-----:R-:W-:Y:S02]  /*6cb0*/  FSEL R10, R4, R28, !P0 ;  /* 0x0000001c040a7208 */ /* 0x001fe40004000000 */
[----:B------:R-:W-:Y:S01]  /*6cc0*/  FSEL R11, R5, R29, !P0 ;  /* 0x0000001d050b7208 */ /* 0x000fe20004000000 */
[----:B------:R-:W-:Y:S05]  /*6cd0*/  BRA `(.L_x_9642) ;  /* 0x000024d000007947 */ /* 0x000fea0003800000 */
.L_x_9553:
[----:B-1----:R-:W2:Y:S01]  /*6ce0*/  LDL.64 R8, [R1+0x8] ;  /* 0x0000080001087983 */ /* 0x002ea20000100a00 */
[----:B------:R-:W-:-:S04]  /*6cf0*/  DADD R10, -RZ, -R22 ;  /* 0x00000000ff0a7229 */ /* 0x000fc80000000916 */
[----:B--2---:R-:W0:-:S06]  /*6d00*/  DADD R8, R8, -R20 ;  /* 0x0000000008087229 */ /* 0x004e0c0000000814 */
[----:B0-----:R-:W0:Y:S01]  /*6d10*/  DADD R8, R8, c[0x2][0x178] ;  /* 0x00805e0008087629 */ /* 0x001e220000000000 */
[----:B------:R-:W-:Y:S05]  /*6d20*/  BRA `(.L_x_9642) ;  /* 0x0000248000007947 */ /* 0x000fea0003800000 */
.L_x_9552:
[----:B------:R0:W1:Y:S01]  /*6d30*/  DADD R10, -RZ, -R22 ;  /* 0x00000000ff0a7229 */ /* 0x0000620000000916 */
[----:B------:R-:W-:Y:S01]  /*6d40*/  CS2R R8, SRZ ;  /* 0x0000000000087805 */ /* 0x000fe2000001ff00 */
[----:B------:R-:W-:Y:S05]  /*6d50*/  BRA `(.L_x_9642) ;  /* 0x0000245000007947 */ /* 0x000fea0003800000 */
.L_x_9551:
[----:B------:R-:W0:Y:S01]  /*6d60*/  DSETP.GEU.AND P4, PT, R4, R6, PT ;  /* 0x000000060400722a */ /* 0x000e220003f8e000 */
[----:B------:R-:W-:Y:S05]  /*6d70*/  BSSY B2, `(.L_x_9643) ;  /* 0x0000229000027945 */ /* 0x000fea0003800000 */
[----:B0-----:R-:W-:Y:S02]  /*6d80*/  FSEL R16, R6, R4, !P4 ;  /* 0x0000000406107208 */ /* 0x001fe40006000000 */
[----:B------:R-:W-:-:S02]  /*6d90*/  FSEL R17, R7, R5, !P4 ;  /* 0x0000000507117208 */ /* 0x000fc40006000000 */
[----:B------:R-:W-:Y:S02]  /*6da0*/  FSEL R24, R4, R6, !P4 ;  /* 0x0000000604187208 */ /* 0x000fe40006000000 */
[----:B------:R-:W-:Y:S02]  /*6db0*/  FSEL R25, R5, R7, !P4 ;  /* 0x0000000705197208 */ /* 0x000fe40006000000 */
[----:B------:R-:W0:-:S14]  /*6dc0*/  DSETP.GT.AND P0, PT, R16, c[0x2][0x218], PT ;  /* 0x008086001000762a */ /* 0x000e1c0003f04000 */
[----:B0-----:R-:W-:Y:S05]  /*6dd0*/  @P0 BRA `(.L_x_9644) ;  /* 0x000013e000000947 */ /* 0x001fea0003800000 */
[----:B------:R-:W0:-:S06]  /*6de0*/  DSETP.GEU.AND P0, PT, R24, 1.4916681462400413487e-154, PT ;  /* 0x200000001800742a */ /* 0x000e0c0003f0e000 */
[----:B0-----:R-:W0:-:S14]  /*6df0*/  DSETP.GT.OR P0, PT, R16, 5.9666725849601653946e-154, !P0 ;  /* 0x202000001000742a */ /* 0x001e1c0004704400 */
[----:B0-----:R-:W-:Y:S05]  /*6e00*/  @P0 BRA `(.L_x_9645) ;  /* 0x000008b000000947 */ /* 0x001fea0003800000 */
[----:B------:R-:W0:Y:S01]  /*6e10*/  DMUL R8, R24, R24 ;  /* 0x0000001818087228 */ /* 0x000e220000000000 */
[----:B------:R-:W1:Y:S01]  /*6e20*/  MUFU.RCP64H R15, R17 ;  /* 0x00000011000f7308 */ /* 0x000e620000001800 */
[----:B------:R-:W-:Y:S01]  /*6e30*/  IMAD.MOV.U32 R14, RZ, RZ, 0x1 ;  /* 0x00000001ff0e7424 */ /* 0x000fe200078e00ff */
[----:B------:R-:W-:Y:S01]  /*6e40*/  BSSY B0, `(.L_x_9646) ;  /* 0x0000048000007945 */ /* 0x000fe20003800000 */
[----:B------:R-:W-:Y:S01]  /*6e50*/  IMAD.MOV.U32 R29, RZ, RZ, -0x3ff ;  /* 0xfffffc01ff1d7424 */ /* 0x000fe200078e00ff */
[----:B------:R-:W-:Y:S01]  /*6e60*/  FSETP.GEU.AND P5, PT, |R25|, 6.5827683646048100446e-37, PT ;  /* 0x036000001900780b */ /* 0x000fe20003fae200 */
[----:B0-----:R-:W0:-:S10]  /*6e70*/  DFMA R10, R16, R16, R8 ;  /* 0x00000010100a722b */ /* 0x001e140000000008 */
[----:B0-----:R-:W-:Y:S01]  /*6e80*/  ISETP.GT.AND P0, PT, R11, 0xfffff, PT ;  /* 0x000fffff0b00780c */ /* 0x001fe20003f04270 */
[----:B-1----:R-:W0:Y:S01]  /*6e90*/  DFMA R8, -R16, R14, 1 ;  /* 0x3ff000001008742b */ /* 0x002e22000000010e */
[----:B------:R-:W-:Y:S02]  /*6ea0*/  IMAD.MOV.U32 R12, RZ, RZ, R10 ;  /* 0x000000ffff0c7224 */ /* 0x000fe400078e000a */
[--C-:B------:R-:W-:Y:S02]  /*6eb0*/  IMAD.MOV.U32 R13, RZ, RZ, R11.reuse ;  /* 0x000000ffff0d7224 */ /* 0x100fe400078e000b */
[----:B------:R-:W-:Y:S01]  /*6ec0*/  IMAD.MOV.U32 R0, RZ, RZ, R11 ;  /* 0x000000ffff007224 */ /* 0x000fe200078e000b */
[----:B0-----:R-:W0:-:S06]  /*6ed0*/  DFMA R8, R8, R8, R8 ;  /* 0x000000080808722b */ /* 0x001e0c0000000008 */
[----:B------:R-:W-:Y:S01]  /*6ee0*/  @!P0 DMUL R12, R12, 1.80143985094819840000e+16 ;  /* 0x435000000c0c8828 */ /* 0x000fe20000000000 */
[----:B------:R-:W-:-:S03]  /*6ef0*/  @!P0 IMAD.MOV.U32 R29, RZ, RZ, -0x435 ;  /* 0xfffffbcbff1d8424 */ /* 0x000fc600078e00ff */
[----:B0-----:R-:W0:-:S06]  /*6f00*/  DFMA R8, R14, R8, R14 ;  /* 0x000000080e08722b */ /* 0x001e0c000000000e */
[----:B0-----:R-:W0:Y:S01]  /*6f10*/  DFMA R14, -R16, R8, 1 ;  /* 0x3ff00000100e742b */ /* 0x001e220000000108 */
[----:B------:R-:W-:Y:S02]  /*6f20*/  @!P0 IMAD.MOV.U32 R0, RZ, RZ, R13 ;  /* 0x000000ffff008224 */ /* 0x000fe400078e000d */
[----:B------:R-:W-:-:S03]  /*6f30*/  @!P0 IMAD.MOV.U32 R10, RZ, RZ, R12 ;  /* 0x000000ffff0a8224 */ /* 0x000fc600078e000c */
[----:B0-----:R-:W0:Y:S01]  /*6f40*/  DFMA R8, R8, R14, R8 ;  /* 0x0000000e0808722b */ /* 0x001e220000000008 */
[----:B------:R-:W-:-:S04]  /*6f50*/  IADD3 R11, R0, -0x1, RZ ;  /* 0xffffffff000b7810 */ /* 0x000fc80007ffe0ff */
[----:B------:R-:W-:Y:S01]  /*6f60*/  ISETP.GE.U32.AND P1, PT, R11, 0x7fefffff, PT ;  /* 0x7fefffff0b00780c */ /* 0x000fe20003f26070 */
[----:B0-----:R-:W0:-:S06]  /*6f70*/  DMUL R14, R24, R8 ;  /* 0x00000008180e7228 */ /* 0x001e0c0000000000 */
[----:B0-----:R-:W0:-:S06]  /*6f80*/  DFMA R18, -R16, R14, R24 ;  /* 0x0000000e1012722b */ /* 0x001e0c0000000118 */
[----:B0-----:R0:W1:Y:S01]  /*6f90*/  DFMA R8, R8, R18, R14 ;  /* 0x000000120808722b */ /* 0x001062000000000e */
[----:B------:R-:W-:Y:S01]  /*6fa0*/  @P1 FSETP.NEU.FTZ.AND P2, PT, R13, RZ, PT ;  /* 0x000000ff0d00120b */ /* 0x000fe20003f5d000 */
[----:B0-----:R-:W-:Y:S02]  /*6fb0*/  @P1 IMAD.MOV.U32 R14, RZ, RZ, 0x0 ;  /* 0x00000000ff0e1424 */ /* 0x001fe400078e00ff */
[----:B------:R-:W-:-:S06]  /*6fc0*/  @P1 IMAD.MOV.U32 R15, RZ, RZ, 0x7ff00000 ;  /* 0x7ff00000ff0f1424 */ /* 0x000fcc00078e00ff */
[----:B------:R-:W0:Y:S01]  /*6fd0*/  @P1 DFMA R14, R12, R14, +INF ;  /* 0x7ff000000c0e142b */ /* 0x000e22000000000e */
[----:B-1----:R-:W-:-:S05]  /*6fe0*/  FFMA R11, RZ, R17, R9 ;  /* 0x00000011ff0b7223 */ /* 0x002fca0000000009 */
[----:B------:R-:W-:-:S04]  /*6ff0*/  FSETP.GT.AND P3, PT, |R11|, 1.469367938527859385e-39, PT ;  /* 0x001000000b00780b */ /* 0x000fc80003f64200 */
        /* <DEDUP_REMOVED lines=8> */
[----:B------:R-:W-:Y:S02]  /*7080*/  IMAD.MOV.U32 R31, RZ, RZ, 0x3eb1380b ;  /* 0x3eb1380bff1f7424 */ /* 0x000fe400078e00ff */
[----:B------:R-:W-:Y:S01]  /*7090*/  IMAD.MOV.U32 R33, RZ, RZ, 0x43300000 ;  /* 0x43300000ff217424 */ /* 0x000fe200078e00ff */
[----:B------:R-:W-:-:S13]  /*70a0*/  ISETP.GE.AND P0, PT, R11, 0x3ff6a09f, PT ;  /* 0x3ff6a09f0b00780c */ /* 0x000fda0003f06270 */
[----:B------:R-:W-:Y:S02]  /*70b0*/  @P0 IADD3 R13, R11, -0x100000, RZ ;  /* 0xfff000000b0d0810 */ /* 0x000fe40007ffe0ff */
[----:B------:R-:W-:-:S03]  /*70c0*/  @P0 IADD3 R0, R0, 0x1, RZ ;  /* 0x0000000100000810 */ /* 0x000fc60007ffe0ff */
[----:B------:R-:W-:Y:S01]  /*70d0*/  @P0 IMAD.MOV.U32 R11, RZ, RZ, R13 ;  /* 0x000000ffff0b0224 */ /* 0x000fe200078e000d */
[----:B------:R-:W-:-:S05]  /*70e0*/  LOP3.LUT R32, R0, 0x80000000, RZ, 0x3c, !PT ;  /* 0x8000000000207812 */ /* 0x000fca00078e3cff */
        /* <DEDUP_REMOVED lines=28> */
[----:B0-----:R0:W1:-:S06]  /*72b0*/  DADD R26, R34, R10 ;  /* 0x00000000221a7229 */ /* 0x00104c000000000a */
.L_x_9647:
[----:B------:R-:W-:Y:S05]  /*72c0*/  BSYNC B0 ;  /* 0x0000000000007941 */ /* 0x000fea0003800000 */
.L_x_9646:
[----:B------:R-:W-:Y:S01]  /*72d0*/  BSSY B3, `(.L_x_9648) ;  /* 0x0000008000037945 */ /* 0x000fe20003800000 */
[----:B------:R-:W-:Y:S05]  /*72e0*/  @P3 BRA P5, `(.L_x_9649) ;  /* 0x0000006000003947 */ /* 0x000fea0002800000 */
[----:B------:R-:W-:Y:S01]  /*72f0*/  IMAD.MOV.U32 R8, RZ, RZ, R24 ;  /* 0x000000ffff087224 */ /* 0x000fe200078e0018 */
[----:B------:R-:W-:Y:S01]  /*7300*/  MOV R0, 0x7350 ;  /* 0x0000735000007802 */ /* 0x000fe20000000f00 */
[----:B------:R-:W-:Y:S02]  /*7310*/  IMAD.MOV.U32 R9, RZ, RZ, R25 ;  /* 0x000000ffff097224 */ /* 0x000fe400078e0019 */
[----:B0-----:R-:W-:Y:S02]  /*7320*/  IMAD.MOV.U32 R10, RZ, RZ, R16 ;  /* 0x000000ffff0a7224 */ /* 0x001fe400078e0010 */
[----:B------:R-:W-:Y:S02]  /*7330*/  IMAD.MOV.U32 R11, RZ, RZ, R17 ;  /* 0x000000ffff0b7224 */ /* 0x000fe400078e0011 */
[----:B-1----:R-:W-:Y:S05]  /*7340*/  CALL.REL.NOINC `($__internal_12_$__cuda_sm20_div_rn_f64_full) ;  /* 0x000212d000007944 */ /* 0x002fea0003c00000 */
.L_x_9649:
[----:B------:R-:W-:Y:S05]  /*7350*/  BSYNC B3 ;  /* 0x0000000000037941 */ /* 0x000fea0003800000 */
.L_x_9648:
[----:B------:R-:W2:Y:S01]  /*7360*/  DSETP.NEU.AND P0, PT, R16, RZ, PT ;  /* 0x000000ff1000722a */ /* 0x000ea20003f0d000 */
[----:B------:R-:W-:-:S13]  /*7370*/  BSSY B0, `(.L_x_9650) ;  /* 0x000002d000007945 */ /* 0x000fda0003800000 */
[----:B--2---:R-:W-:Y:S05]  /*7380*/  @!P0 BRA `(.L_x_9651) ;  /* 0x0000028000008947 */ /* 0x004fea0003800000 */
[----:B0-----:R-:W0:Y:S01]  /*7390*/  DMUL R10, R8, R8 ;  /* 0x00000008080a7228 */ /* 0x001e220000000000 */
[----:B------:R-:W-:Y:S01]  /*73a0*/  IMAD.MOV.U32 R12, RZ, RZ, 0x2a25ff7e ;  /* 0x2a25ff7eff0c7424 */ /* 0x000fe200078e00ff */
[----:B------:R-:W-:Y:S01]  /*73b0*/  ISETP.GE.AND P1, PT, R21, RZ, PT ;  /* 0x000000ff1500720c */ /* 0x000fe20003f26270 */
[----:B------:R-:W-:Y:S01]  /*73c0*/  IMAD.MOV.U32 R13, RZ, RZ, 0x3ef53e1d ;  /* 0x3ef53e1dff0d7424 */ /* 0x000fe200078e00ff */
[----:B------:R-:W-:-:S05]  /*73d0*/  DSETP.NEU.AND P0, PT, R4, R6, PT ;  /* 0x000000060400722a */ /* 0x000fca0003f0d000 */
        /* <DEDUP_REMOVED lines=20> */
[----:B0-----:R-:W0:-:S04]  /*7520*/  DADD R8, -RZ, -R12 ;  /* 0x00000000ff087229 */ /* 0x001e08000000090c */
[----:B------:R-:W2:-:S06]  /*7530*/  DADD R10, -R12, c[0x2][0x108] ;  /* 0x008042000c0a7629 */ /* 0x000e8c0000000100 */
[----:B0-----:R-:W-:Y:S02]  /*7540*/  FSEL R8, R12, R8, !P1 ;  /* 0x000000080c087208 */ /* 0x001fe40004800000 */
[----:B------:R-:W-:Y:S02]  /*7550*/  FSEL R9, R13, R9, !P1 ;  /* 0x000000090d097208 */ /* 0x000fe40004800000 */
[----:B--2---:R-:W-:Y:S02]  /*7560*/  FSEL R15, R10, R12, !P1 ;  /* 0x0000000c0a0f7208 */ /* 0x004fe40004800000 */
[----:B------:R-:W-:Y:S02]  /*7570*/  FSEL R11, R11, R13, !P1 ;  /* 0x0000000d0b0b7208 */ /* 0x000fe40004800000 */
[----:B------:R-:W0:-:S10]  /*7580*/  DADD R8, R8, c[0x2][0x178] ;  /* 0x00805e0008087629 */ /* 0x000e140000000000 */
[----:B0-----:R-:W-:Y:S02]  /*7590*/  FSEL R8, R8, R15, !P4 ;  /* 0x0000000f08087208 */ /* 0x001fe40006000000 */
[----:B------:R-:W-:Y:S01]  /*75a0*/  FSEL R9, R9, R11, !P4 ;  /* 0x0000000b09097208 */ /* 0x000fe20006000000 */
[----:B------:R-:W-:Y:S05]  /*75b0*/  @P0 BRA `(.L_x_9652) ;  /* 0x0000008000000947 */ /* 0x000fea0003800000 */
[----:B------:R-:W-:Y:S02]  /*75c0*/  IMAD.MOV.U32 R8, RZ, RZ, 0x7f3321d2 ;  /* 0x7f3321d2ff087424 */ /* 0x000fe400078e00ff */
[----:B------:R-:W-:-:S03]  /*75d0*/  IMAD.MOV.U32 R0, RZ, RZ, 0x4002d97c ;  /* 0x4002d97cff007424 */ /* 0x000fc600078e00ff */
[----:B------:R-:W-:Y:S02]  /*75e0*/  FSEL R8, R8, 3.37028055040000000000e+12, !P1 ;  /* 0x54442d1808087808 */ /* 0x000fe40004800000 */
[----:B------:R-:W-:Y:S01]  /*75f0*/  FSEL R9, R0, 1.8213495016098022461, !P1 ;  /* 0x3fe921fb00097808 */ /* 0x000fe20004800000 */
[----:B------:R-:W-:Y:S05]  /*7600*/  BRA `(.L_x_9652) ;  /* 0x0000003000007947 */ /* 0x000fea0003800000 */
.L_x_9651:
[----:B------:R-:W-:-:S04]  /*7610*/  ISETP.GE.AND P0, PT, R21, RZ, PT ;  /* 0x000000ff1500720c */ /* 0x000fc80003f06270 */
[----:B------:R-:W-:Y:S02]  /*7620*/  FSEL R8, RZ, 3.37028055040000000000e+12, P0 ;  /* 0x54442d18ff087808 */ /* 0x000fe40000000000 */
[----:B------:R-:W-:Y:S02]  /*7630*/  FSEL R9, RZ, 2.1426990032196044922, P0 ;  /* 0x400921fbff097808 */ /* 0x000fe40000000000 */
.L_x_9652:
[----:B------:R-:W-:Y:S05]  /*7640*/  BSYNC B0 ;  /* 0x0000000000007941 */ /* 0x000fea0003800000 */
.L_x_9650:
[----:B------:R-:W2:Y:S01]  /*7650*/  DADD R4, R4, R6 ;  /* 0x0000000004047229 */ /* 0x000ea20000000006 */
[----:B------:R-:W-:-:S03]  /*7660*/  LOP3.LUT R23, R9, 0x80000000, R23, 0xb8, !PT ;  /* 0x8000000009177812 */ /* 0x000fc600078eb817 */
[----:B-1----:R-:W-:-:S04]  /*7670*/  DMUL R26, R26, 0.5 ;  /* 0x3fe000001a1a7828 */ /* 0x002fc80000000000 */
[----:B--2---:R-:W1:-:S06]  /*7680*/  DSETP.GTU.AND P0, PT, |R4|, +INF , PT ;  /* 0x7ff000000400742a */ /* 0x004e4c0003f0c200 */
[----:B-1----:R-:W-:Y:S02]  /*7690*/  FSEL R8, R4, R8, P0 ;  /* 0x0000000804087208 */ /* 0x002fe40000000000 */
[----:B------:R-:W-:Y:S01]  /*76a0*/  FSEL R9, R5, R23, P0 ;  /* 0x0000001705097208 */ /* 0x000fe20000000000 */
[----:B------:R-:W-:Y:S05]  /*76b0*/  BRA `(.L_x_9653) ;  /* 0x0000194000007947 */ /* 0x000fea0003800000 */
.L_x_9645:
[CC--:B------:R-:W-:Y:S01]  /*76c0*/  ISETP.GT.U32.AND P1, PT, R6.reuse, R4.reuse, PT ;  /* 0x000000040600720c */ /* 0x0c0fe20003f24070 */
[----:B------:R-:W-:Y:S01]  /*76d0*/  IMAD.MOV.U32 R8, RZ, RZ, RZ ;  /* 0x000000ffff087224 */ /* 0x000fe200078e00ff */
[CC--:B------:R-:W-:Y:S01]  /*76e0*/  ISETP.LT.U32.AND P0, PT, R6.reuse, R4.reuse, PT ;  /* 0x000000040600720c */ /* 0x0c0fe20003f01070 */
[----:B------:R-:W-:Y:S01]  /*76f0*/  IMAD.MOV.U32 R12, RZ, RZ, c[0x2][0xc] ;  /* 0x00800300ff0c7624 */ /* 0x000fe200078e00ff */
[CC--:B------:R-:W-:Y:S01]  /*7700*/  ISETP.GT.U32.AND.EX P1, PT, R7.reuse, R5.reuse, PT, P1 ;  /* 0x000000050700720c */ /* 0x0c0fe20003f24110 */
[----:B------:R-:W-:Y:S01]  /*7710*/  IMAD.MOV.U32 R18, RZ, RZ, 0x0 ;  /* 0x00000000ff127424 */ /* 0x000fe200078e00ff */
[CC--:B------:R-:W-:Y:S01]  /*7720*/  ISETP.LT.U32.AND.EX P0, PT, R7.reuse, R5.reuse, PT, P0 ;  /* 0x000000050700720c */ /* 0x0c0fe20003f01100 */
[----:B------:R-:W-:Y:S01]  /*7730*/  IMAD.MOV.U32 R19, RZ, RZ, 0x3fd80000 ;  /* 0x3fd80000ff137424 */ /* 0x000fe200078e00ff */
[----:B------:R-:W-:Y:S01]  /*7740*/  SEL R31, R7, R5, P1 ;  /* 0x00000005071f7207 */ /* 0x000fe20000800000 */
[----:B------:R-:W-:Y:S01]  /*7750*/  BSSY B0, `(.L_x_9654) ;  /* 0x0000068000007945 */ /* 0x000fe20003800000 */
[----:B------:R-:W-:-:S02]  /*7760*/  SEL R32, R6, R4, P0 ;  /* 0x0000000406207207 */ /* 0x000fc40000000000 */
[----:B------:R-:W-:Y:S02]  /*7770*/  SEL R29, R7, R5, P0 ;  /* 0x00000005071d7207 */ /* 0x000fe40000000000 */
[----:B------:R-:W-:Y:S01]  /*7780*/  LOP3.LUT R0, R31, 0xffc00000, RZ, 0xc0, !PT ;  /* 0xffc000001f007812 */ /* 0x000fe200078ec0ff */
[----:B------:R-:W-:Y:S01]  /*7790*/  IMAD.MOV.U32 R26, RZ, RZ, R32 ;  /* 0x000000ffff1a7224 */ /* 0x000fe200078e0020 */
[----:B------:R-:W-:Y:S01]  /*77a0*/  SEL R30, R6, R4, P1 ;  /* 0x00000004061e7207 */ /* 0x000fe20000800000 */
[----:B------:R-:W-:Y:S01]  /*77b0*/  IMAD.MOV.U32 R27, RZ, RZ, R29 ;  /* 0x000000ffff1b7224 */ /* 0x000fe200078e001d */
[----:B------:R-:W-:Y:S02]  /*77c0*/  IADD3 R9, -R0, 0x7fd00000, RZ ;  /* 0x7fd0000000097810 */ /* 0x000fe40007ffe1ff */
[----:B------:R-:W-:Y:S02]  /*77d0*/  ISETP.GE.U32.AND P2, PT, R29, 0x7ff00000, PT ;  /* 0x7ff000001d00780c */ /* 0x000fe40003f46070 */
[----:B------:R-:W-:-:S02]  /*77e0*/  FSETP.GEU.AND P5, PT, |R25|, 6.5827683646048100446e-37, PT ;  /* 0x036000001900780b */ /* 0x000fc40003fae200 */
[----:B------:R-:W0:-:S04]  /*77f0*/  DMUL R10, R8, R26 ;  /* 0x0000001a080a7228 */ /* 0x000e080000000000 */
[----:B------:R-:W-:-:S04]  /*7800*/  DMUL R8, R8, R30 ;  /* 0x0000001e08087228 */ /* 0x000fc80000000000 */
[----:B0-----:R-:W0:-:S06]  /*7810*/  DMUL R10, R10, R10 ;  /* 0x0000000a0a0a7228 */ /* 0x001e0c0000000000 */
[----:B0-----:R-:W0:-:S06]  /*7820*/  DFMA R10, R8, R8, R10 ;  /* 0x00000008080a722b */ /* 0x001e0c000000000a */
[----:B0-----:R-:W0:-:S04]  /*7830*/  DSETP.MIN.AND P0, P1, R10, c[0x2][0x8], PT ;  /* 0x008002000a00762a */ /* 0x001e080003900000 */
[----:B------:R-:W-:-:S05]  /*7840*/  IMAD.MOV.U32 R8, RZ, RZ, R11 ;  /* 0x000000ffff087224 */ /* 0x000fca00078e000b */
[----:B0-----:R-:W-:Y:S01]  /*7850*/  FSEL R9, R8, c[0x2][0xc], P0 ;  /* 0x0080030008097a08 */ /* 0x001fe20000000000 */
[----:B------:R-:W-:-:S04]  /*7860*/  IMAD.MOV.U32 R8, RZ, RZ, R10 ;  /* 0x000000ffff087224 */ /* 0x000fc800078e000a */
[----:B------:R-:W-:Y:S01]  /*7870*/  @P1 LOP3.LUT R9, R12, 0x80000, RZ, 0xfc, !PT ;  /* 0x000800000c091812 */ /* 0x000fe200078efcff */
[----:B------:R-:W-:Y:S01]  /*7880*/  IMAD.MOV.U32 R12, RZ, RZ, RZ ;  /* 0x000000ffff0c7224 */ /* 0x000fe200078e00ff */
[----:B------:R-:W-:Y:S01]  /*7890*/  SEL R8, R8, c[0x2][0x8], P0 ;  /* 0x0080020008087a07 */ /* 0x000fe20000000000 */
[----:B------:R-:W-:Y:S01]  /*78a0*/  DSETP.NEU.AND P1, PT, R26, RZ, PT ;  /* 0x000000ff1a00722a */ /* 0x000fe20003f2d000 */
[----:B------:R-:W0:Y:S03]  /*78b0*/  MUFU.RSQ64H R13, R9 ;  /* 0x00000009000d7308 */ /* 0x000e260000001c00 */
[----:B0-----:R-:W0:-:S06]  /*78c0*/  DMUL R14, R12, R12 ;  /* 0x0000000c0c0e7228 */ /* 0x001e0c0000000000 */
[----:B0-----:R-:W0:-:S06]  /*78d0*/  DFMA R14, R8, -R14, 1 ;  /* 0x3ff00000080e742b */ /* 0x001e0c000000080e */
[----:B0-----:R-:W-:-:S04]  /*78e0*/  DFMA R18, R14, R18, 0.5 ;  /* 0x3fe000000e12742b */ /* 0x001fc80000000012 */
[----:B------:R-:W0:-:S06]  /*78f0*/  DMUL R14, R12, R14 ;  /* 0x0000000e0c0e7228 */ /* 0x000e0c0000000000 */
[----:B0-----:R0:W1:Y:S02]  /*7900*/  DFMA R14, R18, R14, R12 ;  /* 0x0000000e120e722b */ /* 0x001064000000000c */
[----:B0-----:R-:W-:-:S04]  /*7910*/  LOP3.LUT R13, R0, 0x100000, RZ, 0xfc, !PT ;  /* 0x00100000000d7812 */ /* 0x001fc800078efcff */
[----:B-1----:R0:W1:Y:S02]  /*7920*/  DMUL R14, R10, R14 ;  /* 0x0000000e0a0e7228 */ /* 0x0020640000000000 */
[----:B0-----:R-:W0:Y:S01]  /*7930*/  MUFU.RCP64H R11, R17 ;  /* 0x00000011000b7308 */ /* 0x001e220000001800 */
[----:B------:R-:W-:-:S03]  /*7940*/  IMAD.MOV.U32 R10, RZ, RZ, 0x1 ;  /* 0x00000001ff0a7424 */ /* 0x000fc600078e00ff */
[----:B-1----:R-:W1:-:S10]  /*7950*/  DMUL R14, R14, R12 ;  /* 0x0000000c0e0e7228 */ /* 0x002e540000000000 */
[----:B-1----:R-:W-:Y:S01]  /*7960*/  @!P2 FSEL R29, R31, R15, !P1 ;  /* 0x0000000f1f1da208 */ /* 0x002fe20004800000 */
[----:B0-----:R-:W0:Y:S01]  /*7970*/  DFMA R8, -R16, R10, 1 ;  /* 0x3ff000001008742b */ /* 0x001e22000000010a */
[----:B------:R-:W-:Y:S02]  /*7980*/  @!P2 FSEL R32, R30, R14, !P1 ;  /* 0x0000000e1e20a208 */ /* 0x000fe40004800000 */
[----:B------:R-:W-:-:S03]  /*7990*/  ISETP.GT.AND P0, PT, R29, 0xfffff, PT ;  /* 0x000fffff1d00780c */ /* 0x000fc60003f04270 */
[----:B0-----:R-:W0:-:S06]  /*79a0*/  DFMA R8, R8, R8, R8 ;  /* 0x000000080808722b */ /* 0x001e0c0000000008 */
[----:B0-----:R0:W1:Y:S02]  /*79b0*/  DFMA R8, R10, R8, R10 ;  /* 0x000000080a08722b */ /* 0x001064000000000a */
[----:B0-----:R-:W-:Y:S02]  /*79c0*/  IMAD.MOV.U32 R10, RZ, RZ, R32 ;  /* 0x000000ffff0a7224 */ /* 0x001fe400078e0020 */
[----:B------:R-:W-:Y:S02]  /*79d0*/  IMAD.MOV.U32 R11, RZ, RZ, R29 ;  /* 0x000000ffff0b7224 */ /* 0x000fe400078e001d */
[----:B-1----:R-:W0:-:S04]  /*79e0*/  DFMA R12, -R16, R8, 1 ;  /* 0x3ff00000100c742b */ /* 0x002e080000000108 */
[----:B------:R-:W1:-:S04]  /*79f0*/  @!P0 DMUL R10, R10, 1.80143985094819840000e+16 ;  /* 0x435000000a0a8828 */ /* 0x000e480000000000 */
[----:B0-----:R-:W0:-:S06]  /*7a00*/  DFMA R8, R8, R12, R8 ;  /* 0x0000000c0808722b */ /* 0x001e0c0000000008 */
[----:B-1----:R-:W-:Y:S01]  /*7a10*/  @!P0 IMAD.MOV.U32 R29, RZ, RZ, R11 ;  /* 0x000000ffff1d8224 */ /* 0x002fe200078e000b */
[----:B0-----:R-:W0:Y:S01]  /*7a20*/  DMUL R12, R24, R8 ;  /* 0x00000008180c7228 */ /* 0x001e220000000000 */
[----:B------:R-:W-:-:S03]  /*7a30*/  @!P0 IMAD.MOV.U32 R32, RZ, RZ, R10 ;  /* 0x000000ffff208224 */ /* 0x000fc600078e000a */
[----:B------:R-:W-:Y:S02]  /*7a40*/  IADD3 R0, R29, -0x1, RZ ;  /* 0xffffffff1d007810 */ /* 0x000fe40007ffe0ff */
[----:B0-----:R-:W0:Y:S02]  /*7a50*/  DFMA R14, -R16, R12, R24 ;  /* 0x0000000c100e722b */ /* 0x001e240000000118 */
[----:B------:R-:W-:-:S04]  /*7a60*/  ISETP.GE.U32.AND P1, PT, R0, 0x7fefffff, PT ;  /* 0x7fefffff0000780c */ /* 0x000fc80003f26070 */
[----:B0-----:R0:W1:-:S09]  /*7a70*/  DFMA R8, R8, R14, R12 ;  /* 0x0000000e0808722b */ /* 0x001052000000000c */
[----:B0-----:R-:W-:Y:S01]  /*7a80*/  @P1 IMAD.MOV.U32 R12, RZ, RZ, 0x0 ;  /* 0x00000000ff0c1424 */ /* 0x001fe200078e00ff */
[----:B------:R-:W-:Y:S01]  /*7a90*/  @P1 FSETP.NEU.FTZ.AND P2, PT, R11, RZ, PT ;  /* 0x000000ff0b00120b */ /* 0x000fe20003f5d000 */
[----:B------:R-:W-:Y:S02]  /*7aa0*/  @P1 IMAD.MOV.U32 R13, RZ, RZ, 0x7ff00000 ;  /* 0x7ff00000ff0d1424 */ /* 0x000fe400078e00ff */
[----:B-1----:R-:W-:-:S04]  /*7ab0*/  FFMA R0, RZ, R17, R9 ;  /* 0x00000011ff007223 */ /* 0x002fc80000000009 */
[----:B------:R-:W0:Y:S01]  /*7ac0*/  @P1 DFMA R12, R10, R12, +INF ;  /* 0x7ff000000a0c142b */ /* 0x000e22000000000c */
[----:B------:R-:W-:Y:S01]  /*7ad0*/  FSETP.GT.AND P3, PT, |R0|, 1.469367938527859385e-39, PT ;  /* 0x001000000000780b */ /* 0x000fe20003f64200 */
[----:B------:R-:W-:Y:S02]  /*7ae0*/  IMAD.MOV.U32 R0, RZ, RZ, -0x3ff ;  /* 0xfffffc01ff007424 */ /* 0x000fe400078e00ff */
[----:B------:R-:W-:-:S06]  /*7af0*/  @!P0 IMAD.MOV.U32 R0, RZ, RZ, -0x435 ;  /* 0xfffffbcbff008424 */ /* 0x000fcc00078e00ff */
        /* <DEDUP_REMOVED lines=10> */
[----:B------:R-:W-:Y:S01]  /*7ba0*/  ISETP.GE.AND P0, PT, R11, 0x3ff6a09f, PT ;  /* 0x3ff6a09f0b00780c */ /* 0x000fe20003f06270 */
[----:B------:R-:W-:-:S12]  /*7bb0*/  IMAD.MOV.U32 R33, RZ, RZ, 0x43300000 ;  /* 0x43300000ff217424 */ /* 0x000fd800078e00ff */
        /* <DEDUP_REMOVED lines=33> */
.L_x_9655:
[----:B------:R-:W-:Y:S05]  /*7dd0*/  BSYNC B0 ;  /* 0x0000000000007941 */ /* 0x000fea0003800000 */
.L_x_9654:
        /* <DEDUP_REMOVED lines=8> */
.L_x_9657:
[----:B------:R-:W-:Y:S05]  /*7e60*/  BSYNC B3 ;  /* 0x0000000000037941 */ /* 0x000fea0003800000 */
.L_x_9656:
        /* <DEDUP_REMOVED lines=43> */
.L_x_9659:
[----:B------:R-:W-:-:S04]  /*8120*/  ISETP.GE.AND P0, PT, R21, RZ, PT ;  /* 0x000000ff1500720c */ /* 0x000fc80003f06270 */
[----:B------:R-:W-:Y:S02]  /*8130*/  FSEL R8, RZ, 3.37028055040000000000e+12, P0 ;  /* 0x54442d18ff087808 */ /* 0x000fe40000000000 */
[----:B------:R-:W-:Y:S02]  /*8140*/  FSEL R9, RZ, 2.1426990032196044922, P0 ;  /* 0x400921fbff097808 */ /* 0x000fe40000000000 */
.L_x_9660:
[----:B------:R-:W-:Y:S05]  /*8150*/  BSYNC B0 ;  /* 0x0000000000007941 */ /* 0x000fea0003800000 */
.L_x_9658:
[----:B------:R-:W2:Y:S01]  /*8160*/  DADD R4, R4, R6 ;  /* 0x0000000004047229 */ /* 0x000ea20000000006 */
[----:B------:R-:W-:-:S05]  /*8170*/  LOP3.LUT R23, R9, 0x80000000, R23, 0xb8, !PT ;  /* 0x8000000009177812 */ /* 0x000fca00078eb817 */
[----:B--2---:R-:W2:-:S06]  /*8180*/  DSETP.GTU.AND P0, PT, |R4|, +INF , PT ;  /* 0x7ff000000400742a */ /* 0x004e8c0003f0c200 */
[----:B--2---:R-:W-:Y:S02]  /*8190*/  FSEL R8, R4, R8, P0 ;  /* 0x0000000804087208 */ /* 0x004fe40000000000 */
[----:B------:R-:W-:Y:S01]  /*81a0*/  FSEL R9, R5, R23, P0 ;  /* 0x0000001705097208 */ /* 0x000fe20000000000 */
[----:B------:R-:W-:Y:S05]  /*81b0*/  BRA `(.L_x_9653) ;  /* 0x00000e4000007947 */ /* 0x000fea0003800000 */
.L_x_9644:
[----:B------:R-:W0:Y:S01]  /*81c0*/  MUFU.RCP64H R9, 2.718280792236328125 ;  /* 0x4005bf0a00097908 */ /* 0x000e220000001800 */
[----:B------:R-:W-:Y:S01]  /*81d0*/  IMAD.MOV.U32 R12, RZ, RZ, -0x74eba897 ;  /* 0x8b145769ff0c7424 */ /* 0x000fe200078e00ff */
[----:B------:R-:W-:Y:S01]  /*81e0*/  FSETP.GEU.AND P1, PT, |R21|, 6.5827683646048100446e-37, PT ;  /* 0x036000001500780b */ /* 0x000fe20003f2e200 */
[----:B------:R-:W-:Y:S01]  /*81f0*/  IMAD.MOV.U32 R13, RZ, RZ, 0x4005bf0a ;  /* 0x4005bf0aff0d7424 */ /* 0x000fe200078e00ff */
[----:B------:R-:W-:Y:S01]  /*8200*/  BSSY B3, `(.L_x_9661) ;  /* 0x0000013000037945 */ /* 0x000fe20003800000 */
[----:B------:R-:W-:-:S06]  /*8210*/  IMAD.MOV.U32 R8, RZ, RZ, 0x1 ;  /* 0x00000001ff087424 */ /* 0x000fcc00078e00ff */
[----:B0-----:R-:W0:-:S06]  /*8220*/  DFMA R10, R8, -R12, 1 ;  /* 0x3ff00000080a742b */ /* 0x001e0c000000080c */
[----:B0-----:R-:W0:-:S06]  /*8230*/  DFMA R10, R10, R10, R10 ;  /* 0x0000000a0a0a722b */ /* 0x001e0c000000000a */
[----:B0-----:R-:W0:-:S06]  /*8240*/  DFMA R10, R8, R10, R8 ;  /* 0x0000000a080a722b */ /* 0x001e0c0000000008 */
[----:B0-----:R-:W0:-:S06]  /*8250*/  DFMA R8, R10, -R12, 1 ;  /* 0x3ff000000a08742b */ /* 0x001e0c000000080c */
[----:B0-----:R-:W0:-:S06]  /*8260*/  DFMA R8, R10, R8, R10 ;  /* 0x000000080a08722b */ /* 0x001e0c000000000a */
[----:B0-----:R-:W0:-:S06]  /*8270*/  DMUL R10, R8, R20 ;  /* 0x00000014080a7228 */ /* 0x001e0c0000000000 */
[----:B0-----:R-:W0:-:S06]  /*8280*/  DFMA R12, R10, c[0x2][0x220], R20 ;  /* 0x008088000a0c7a2b */ /* 0x001e0c0000000014 */
[----:B0-----:R-:W0:-:S10]  /*8290*/  DFMA R8, R8, R12, R10 ;  /* 0x0000000c0808722b */ /* 0x001e14000000000a */
[----:B0-----:R-:W-:-:S05]  /*82a0*/  FFMA R0, RZ, 2.0897850990295410156, R9 ;  /* 0x4005bf0aff007823 */ /* 0x001fca0000000009 */
[----:B------:R-:W-:-:S13]  /*82b0*/  FSETP.GT.AND P0, PT, |R0|, 1.469367938527859385e-39, PT ;  /* 0x001000000000780b */ /* 0x000fda0003f04200 */
[----:B------:R-:W-:Y:S05]  /*82c0*/  @P0 BRA P1, `(.L_x_9662) ;  /* 0x0000006000000947 */ /* 0x000fea0000800000 */
[----:B------:R-:W-:Y:S01]  /*82d0*/  IMAD.MOV.U32 R8, RZ, RZ, R20 ;  /* 0x000000ffff087224 */ /* 0x000fe200078e0014 */
[----:B------:R-:W-:Y:S01]  /*82e0*/  MOV R0, 0x8330 ;  /* 0x0000833000007802 */ /* 0x000fe20000000f00 */
[----:B------:R-:W-:Y:S02]  /*82f0*/  IMAD.MOV.U32 R9, RZ, RZ, R21 ;  /* 0x000000ffff097224 */ /* 0x000fe400078e0015 */
[----:B------:R-:W-:Y:S02]  /*8300*/  IMAD.MOV.U32 R10, RZ, RZ, -0x74eba897 ;  /* 0x8b145769ff0a7424 */ /* 0x000fe400078e00ff */
[----:B------:R-:W-:Y:S02]  /*8310*/  IMAD.MOV.U32 R11, RZ, RZ, 0x4005bf0a ;  /* 0x4005bf0aff0b7424 */ /* 0x000fe400078e00ff */
[----:B------:R-:W-:Y:S05]  /*8320*/  CALL.REL.NOINC `($__internal_12_$__cuda_sm20_div_rn_f64_full) ;  /* 0x000202f000007944 */ /* 0x000fea0003c00000 */
.L_x_9662:
[----:B------:R-:W-:Y:S05]  /*8330*/  BSYNC B3 ;  /* 0x0000000000037941 */ /* 0x000fea0003800000 */
.L_x_9661:
[----:B------:R-:W0:Y:S01]  /*8340*/  MUFU.RCP64H R11, 2.718280792236328125 ;  /* 0x4005bf0a000b7908 */ /* 0x000e220000001800 */
[----:B------:R-:W-:Y:S01]  /*8350*/  IMAD.MOV.U32 R12, RZ, RZ, -0x74eba897 ;  /* 0x8b145769ff0c7424 */ /* 0x000fe200078e00ff */
[----:B------:R-:W-:Y:S01]  /*8360*/  FSETP.GEU.AND P1, PT, |R23|, 6.5827683646048100446e-37, PT ;  /* 0x036000001700780b */ /* 0x000fe20003f2e200 */
[----:B------:R-:W-:Y:S01]  /*8370*/  IMAD.MOV.U32 R13, RZ, RZ, 0x4005bf0a ;  /* 0x4005bf0aff0d7424 */ /* 0x000fe200078e00ff */
[----:B------:R-:W-:Y:S01]  /*8380*/  BSSY B3, `(.L_x_9663) ;  /* 0x0000016000037945 */ /* 0x000fe20003800000 */
[----:B------:R-:W-:Y:S01]  /*8390*/  IMAD.MOV.U32 R10, RZ, RZ, 0x1 ;  /* 0x00000001ff0a7424 */ /* 0x000fe200078e00ff */
[----:B------:R-:W-:-:S05]  /*83a0*/  DADD R26, -RZ, |R8| ;  /* 0x00000000ff1a7229 */ /* 0x000fca0000000508 */
        /* <DEDUP_REMOVED lines=17> */
[----:B------:R-:W-:Y:S02]  /*84c0*/  IMAD.MOV.U32 R10, RZ, RZ, R8 ;  /* 0x000000ffff0a7224 */ /* 0x000fe400078e0008 */
[----:B------:R-:W-:Y:S02]  /*84d0*/  IMAD.MOV.U32 R11, RZ, RZ, R9 ;  /* 0x000000ffff0b7224 */ /* 0x000fe400078e0009 */
.L_x_9664:
[----:B------:R-:W-:Y:S05]  /*84e0*/  BSYNC B3 ;  /* 0x0000000000037941 */ /* 0x000fea0003800000 */
.L_x_9663:
[----:B------:R-:W0:Y:S01]  /*84f0*/  DADD R10, -RZ, |R10| ;  /* 0x00000000ff0a7229 */ /* 0x000e22000000050a */
[----:B------:R-:W-:Y:S01]  /*8500*/  IMAD.MOV.U32 R8, RZ, RZ, RZ ;  /* 0x000000ffff087224 */ /* 0x000fe200078e00ff */
[----:B------:R-:W-:Y:S01]  /*8510*/  BSSY B0, `(.L_x_9665) ;  /* 0x0000070000007945 */ /* 0x000fe20003800000 */
[----:B------:R-:W-:Y:S01]  /*8520*/  IMAD.MOV.U32 R12, RZ, RZ, c[0x2][0xc] ;  /* 0x00800300ff0c7624 */ /* 0x000fe200078e00ff */
[----:B------:R-:W-:Y:S01]  /*8530*/  FSETP.GEU.AND P5, PT, |R25|, 6.5827683646048100446e-37, PT ;  /* 0x036000001900780b */ /* 0x000fe20003fae200 */
[----:B------:R-:W-:-:S02]  /*8540*/  IMAD.MOV.U32 R18, RZ, RZ, 0x0 ;  /* 0x00000000ff127424 */ /* 0x000fc400078e00ff */
[----:B------:R-:W-:-:S03]  /*8550*/  IMAD.MOV.U32 R19, RZ, RZ, 0x3fd80000 ;  /* 0x3fd80000ff137424 */ /* 0x000fc600078e00ff */
[CC--:B0-----:R-:W-:Y:S02]  /*8560*/  ISETP.GT.U32.AND P1, PT, R10.reuse, R26.reuse, PT ;  /* 0x0000001a0a00720c */ /* 0x0c1fe40003f24070 */
[CC--:B------:R-:W-:Y:S02]  /*8570*/  ISETP.LT.U32.AND P0, PT, R10.reuse, R26.reuse, PT ;  /* 0x0000001a0a00720c */ /* 0x0c0fe40003f01070 */
[CC--:B------:R-:W-:Y:S02]  /*8580*/  ISETP.GT.U32.AND.EX P1, PT, R11.reuse, R27.reuse, PT, P1 ;  /* 0x0000001b0b00720c */ /* 0x0c0fe40003f24110 */
[CC--:B------:R-:W-:Y:S02]  /*8590*/  ISETP.LT.U32.AND.EX P0, PT, R11.reuse, R27.reuse, PT, P0 ;  /* 0x0000001b0b00720c */ /* 0x0c0fe40003f01100 */
[----:B------:R-:W-:Y:S02]  /*85a0*/  SEL R31, R11, R27, P1 ;  /* 0x0000001b0b1f7207 */ /* 0x000fe40000800000 */
[----:B------:R-:W-:-:S02]  /*85b0*/  SEL R32, R10, R26, P0 ;  /* 0x0000001a0a207207 */ /* 0x000fc40000000000 */
[----:B------:R-:W-:Y:S02]  /*85c0*/  SEL R29, R11, R27, P0 ;  /* 0x0000001b0b1d7207 */ /* 0x000fe40000000000 */
[----:B------:R-:W-:Y:S02]  /*85d0*/  LOP3.LUT R0, R31, 0xffc00000, RZ, 0xc0, !PT ;  /* 0xffc000001f007812 */ /* 0x000fe400078ec0ff */
[----:B------:R-:W-:Y:S01]  /*85e0*/  SEL R30, R10, R26, P1 ;  /* 0x0000001a0a1e7207 */ /* 0x000fe20000800000 */
[----:B------:R-:W-:Y:S01]  /*85f0*/  IMAD.MOV.U32 R26, RZ, RZ, R32 ;  /* 0x000000ffff1a7224 */ /* 0x000fe200078e0020 */
[----:B------:R-:W-:Y:S01]  /*8600*/  IADD3 R9, -R0, 0x7fd00000, RZ ;  /* 0x7fd0000000097810 */ /* 0x000fe20007ffe1ff */
[----:B------:R-:W-:Y:S01]  /*8610*/  IMAD.MOV.U32 R27, RZ, RZ, R29 ;  /* 0x000000ffff1b7224 */ /* 0x000fe200078e001d */
[----:B------:R-:W-:-:S05]  /*8620*/  ISETP.GE.U32.AND P2, PT, R29, 0x7ff00000, PT ;  /* 0x7ff000001d00780c */ /* 0x000fca0003f46070 */
        /* <DEDUP_REMOVED lines=94> */
.L_x_9666:
[----:B------:R-:W-:Y:S05]  /*8c10*/  BSYNC B0 ;  /* 0x0000000000007941 */ /* 0x000fea0003800000 */
.L_x_9665:
        /* <DEDUP_REMOVED lines=8> */
.L_x_9668:
[----:B------:R-:W-:Y:S05]  /*8ca0*/  BSYNC B3 ;  /* 0x0000000000037941 */ /* 0x000fea0003800000 */
.L_x_9667:
        /* <DEDUP_REMOVED lines=43> */
.L_x_9670:
[----:B------:R-:W-:-:S04]  /*8f60*/  ISETP.GE.AND P0, PT, R21, RZ, PT ;  /* 0x000000ff1500720c */ /* 0x000fc80003f06270 */
[----:B------:R-:W-:Y:S02]  /*8f70*/  FSEL R8, RZ, 3.37028055040000000000e+12, P0 ;  /* 0x54442d18ff087808 */ /* 0x000fe40000000000 */
[----:B------:R-:W-:Y:S02]  /*8f80*/  FSEL R9, RZ, 2.1426990032196044922, P0 ;  /* 0x400921fbff097808 */ /* 0x000fe40000000000 */
.L_x_9671:
[----:B------:R-:W-:Y:S05]  /*8f90*/  BSYNC B0 ;  /* 0x0000000000007941 */ /* 0x000fea0003800000 */
.L_x_9669:
[----:B------:R-:W2:Y:S01]  /*8fa0*/  DADD R4, R4, R6 ;  /* 0x0000000004047229 */ /* 0x000ea20000000006 */
[----:B------:R-:W-:-:S03]  /*8fb0*/  LOP3.LUT R23, R9, 0x80000000, R23, 0xb8, !PT ;  /* 0x8000000009177812 */ /* 0x000fc600078eb817 */
[----:B-1----:R-:W-:-:S04]  /*8fc0*/  DADD R26, R26, 1 ;  /* 0x3ff000001a1a7429 */ /* 0x002fc80000000000 */
[----:B--2---:R-:W1:-:S06]  /*8fd0*/  DSETP.GTU.AND P0, PT, |R4|, +INF , PT ;  /* 0x7ff000000400742a */ /* 0x004e4c0003f0c200 */
[----:B-1----:R-:W-:Y:S02]  /*8fe0*/  FSEL R8, R4, R8, P0 ;  /* 0x0000000804087208 */ /* 0x002fe40000000000 */
[----:B------:R-:W-:Y:S02]  /*8ff0*/  FSEL R9, R5, R23, P0 ;  /* 0x0000001705097208 */ /* 0x000fe40000000000 */
.L_x_9653:
[----:B------:R-:W-:Y:S05]  /*9000*/  BSYNC B2 ;  /* 0x0000000000027941 */ /* 0x000fea0003800000 */
.L_x_9643:
[----:B-1----:R-:W1:Y:S01]  /*9010*/  DADD R26, R26, c[0x2][0x50] ;  /* 0x008014001a1a7629 */ /* 0x002e620000000000 */
[----:B------:R-:W-:-:S03]  /*9020*/  ISETP.NE.AND P0, PT, R28, RZ, PT ;  /* 0x000000ff1c00720c */ /* 0x000fc60003f05270 */
[----:B------:R-:W-:-:S04]  /*9030*/  DADD R8, -RZ, |R8| ;  /* 0x00000000ff087229 */ /* 0x000fc80000000508 */
[----:B-1----:R-:W1:-:S10]  /*9040*/  DADD R4, -RZ, -R26 ;  /* 0x00000000ff047229 */ /* 0x002e54000000091a */
[----:B01----:R-:W-:Y:S02]  /*9050*/  FSEL R10, R4, R26, !P0 ;  /* 0x0000001a040a7208 */ /* 0x003fe40004000000 */
[----:B------:R-:W-:Y:S01]  /*9060*/  FSEL R11, R5, R27, !P0 ;  /* 0x0000001b050b7208 */ /* 0x000fe20004000000 */
[----:B------:R-:W-:Y:S05]  /*9070*/  BRA `(.L_x_9642) ;  /* 0x0000013000007947 */ /* 0x000fea0003800000 */
.L_x_9550:
[----:B-12---:R-:W0:-:S14]  /*9080*/  DSETP.NEU.AND P0, PT, R4, +INF , PT ;  /* 0x7ff000000400742a */ /* 0x006e1c0003f0d000 */
[----:B0-----:R0:W1:Y:S01]  /*9090*/  @!P0 DADD R8, R22, R22 ;  /* 0x0000000016088229 */ /* 0x0010620000000016 */
[----:B------:R-:W-:Y:S01]  /*90a0*/  @!P0 IMAD.MOV.U32 R10, RZ, RZ, 0x0 ;  /* 0x00000000ff0a8424 */ /* 0x000fe200078e00ff */
[----:B------:R-:W-:Y:S01]  /*90b0*/  @!P0 MOV R11, 0xfff00000 ;  /* 0xfff00000000b8802 */ /* 0x000fe20000000f00 */
[----:B------:R-:W-:Y:S05]  /*90c0*/  @!P0 BRA `(.L_x_9642) ;  /* 0x000000e000008947 */ /* 0x000fea0003800000 */
[----:B01----:R-:W0:-:S14]  /*90d0*/  DSETP.NEU.AND P0, PT, R6, +INF , PT ;  /* 0x7ff000000600742a */ /* 0x003e1c0003f0d000 */
[----:B0-----:R0:W1:-:S04]  /*90e0*/  @!P0 DADD R8, R20, R20 ;  /* 0x0000000014088229 */ /* 0x0010480000000014 */
[----:B------:R0:W2:Y:S01]  /*90f0*/  @!P0 DADD R10, -RZ, -R22 ;  /* 0x00000000ff0a8229 */ /* 0x0000a20000000916 */
[----:B------:R-:W-:Y:S05]  /*9100*/  @!P0 BRA `(.L_x_9642) ;  /* 0x000000a000008947 */ /* 0x000fea0003800000 */
[----:B-1----:R-:W1:-:S14]  /*9110*/  DSETP.NEU.AND P0, PT, R20, RZ, PT ;  /* 0x000000ff1400722a */ /* 0x002e5c0003f0d000 */
[----:B-1----:R-:W-:-:S04]  /*9120*/  @P0 DADD R8, RZ, R20 ;  /* 0x00000000ff080229 */ /* 0x002fc80000000014 */
[----:B------:R-:W1:-:S06]  /*9130*/  @P0 DADD R4, RZ, R22 ;  /* 0x00000000ff040229 */ /* 0x000e4c0000000016 */
[----:B-1----:R-:W1:-:S10]  /*9140*/  @P0 DADD R8, R8, R4 ;  /* 0x0000000008080229 */ /* 0x002e540000000004 */
[----:B-12---:R-:W-:Y:S02]  /*9150*/  @P0 IMAD.MOV.U32 R10, RZ, RZ, R8 ;  /* 0x000000ffff0a0224 */ /* 0x006fe400078e0008 */
[----:B------:R-:W-:Y:S01]  /*9160*/  @P0 IMAD.MOV.U32 R11, RZ, RZ, R9 ;  /* 0x000000ffff0b0224 */ /* 0x000fe200078e0009 */
[----:B------:R-:W-:Y:S05]  /*9170*/  @P0 BRA `(.L_x_9642) ;  /* 0x0000003000000947 */ /* 0x000fea0003800000 */
[----:B------:R-:W2:Y:S01]  /*9180*/  LDL.64 R8, [R1+0x8] ;  /* 0x0000080001087983 */ /* 0x000ea20000100a00 */
[----:B------:R1:W3:-:S04]  /*9190*/  DADD R10, R22, R22 ;  /* 0x00000000160a7229 */ /* 0x0002c80000000016 */
[----:B--2---:R-:W2:-:S06]  /*91a0*/  DADD R8, R8, c[0x2][0x178] ;  /* 0x00805e0008087629 */ /* 0x004e8c0000000000 */
.L_x_9642:
[----:B01-3--:R-:W-:Y:S05]  /*91b0*/  BSYNC B1 ;  /* 0x0000000000017941 */ /* 0x00bfea0003800000 */
.L_x_9549:
        /* <DEDUP_REMOVED lines=15> */
.L_x_9675:
[----:B--2---:R-:W0:Y:S02]  /*92b0*/  F2I.S64.F64.TRUNC R8, R8 ;  /* 0x0000000800087311 */ /* 0x004e24000030d900 */
[----:B0-----:R-:W-:-:S05]  /*92c0*/  IMAD.MOV.U32 R5, RZ, RZ, R8 ;  /* 0x000000ffff057224 */ /* 0x001fca00078e0008 */
[----:B------:R0:W-:Y:S01]  /*92d0*/  STG.E.U8 [R2.64], R5 ;  /* 0x0000000502007986 */ /* 0x0001e2000c101124 */
[----:B------:R-:W-:Y:S05]  /*92e0*/  BRA `(.L_x_9677) ;  /* 0x00000f1000007947 */ /* 0x000fea0003800000 */
.L_x_9674:
        /* <DEDUP_REMOVED lines=9> */
.L_x_9679:
[----:B--2---:R-:W0:Y:S02]  /*9380*/  F2I.F64.TRUNC R9, R8 ;  /* 0x0000000800097311 */ /* 0x004e24000030d100 */
[----:B0-----:R0:W-:Y:S01]  /*9390*/  STG.E [R2.64], R9 ;  /* 0x0000000902007986 */ /* 0x0011e2000c101924 */
[----:B------:R-:W-:Y:S05]  /*93a0*/  BRA `(.L_x_9677) ;  /* 0x00000e5000007947 */ /* 0x000fea0003800000 */
.L_x_9678:
[----:B--2---:R-:W0:Y:S02]  /*93b0*/  F2I.F64.TRUNC R9, R8 ;  /* 0x0000000800097311 */ /* 0x004e24000030d100 */
[----:B0-----:R0:W-:Y:S01]  /*93c0*/  STG.E.U16 [R2.64], R9 ;  /* 0x0000000902007986 */ /* 0x0011e2000c101524 */
[----:B------:R-:W-:Y:S05]  /*93d0*/  BRA `(.L_x_9677) ;  /* 0x00000e2000007947 */ /* 0x000fea0003800000 */
.L_x_9673:
        /* <DEDUP_REMOVED lines=11> */
.L_x_9681:
[----:B--2---:R-:W0:Y:S01]  /*9490*/  F2F.F32.F64 R0, R8 ;  /* 0x0000000800007310 */ /* 0x004e220000301000 */
[----:B------:R-:W0:-:S14]  /*94a0*/  DSETP.GEU.AND P0, PT, |R8|, c[0x2][0x228], PT ;  /* 0x00808a000800762a */ /* 0x000e1c0003f0e200 */
[----:B0-----:R-:W-:-:S05]  /*94b0*/  @!P0 FMUL R0, R0, 1.175494350822287508e-38 ;  /* 0x0080000000008820 */ /* 0x001fca0000400000 */
[----:B------:R-:W-:-:S05]  /*94c0*/  F2FP.PACK_AB R0, RZ, R0 ;  /* 0x00000000ff00723e */ /* 0x000fca00000000ff */
[----:B------:R0:W-:Y:S01]  /*94d0*/  STG.E.U16 [R2.64], R0 ;  /* 0x0000000002007986 */ /* 0x0001e2000c101524 */
[----:B------:R-:W-:Y:S05]  /*94e0*/  BRA `(.L_x_9677) ;  /* 0x00000d1000007947 */ /* 0x000fea0003800000 */
.L_x_9680:
[----:B------:R-:W-:-:S13]  /*94f0*/  ISETP.NE.AND P0, PT, R0, 0x7, PT ;  /* 0x000000070000780c */ /* 0x000fda0003f05270 */
[----:B------:R-:W-:Y:S05]  /*9500*/  @!P0 BRA `(.L_x_9682) ;  /* 0x0000015000008947 */ /* 0x000fea0003800000 */
[----:B------:R-:W-:-:S13]  /*9510*/  ISETP.NE.AND P0, PT, R0, 0x8, PT ;  /* 0x000000080000780c */ /* 0x000fda0003f05270 */
[----:B------:R-:W-:Y:S05]  /*9520*/  @!P0 BRA `(.L_x_9683) ;  /* 0x000000a000008947 */ /* 0x000fea0003800000 */
[----:B------:R-:W-:-:S13]  /*9530*/  ISETP.NE.AND P0, PT, R0, 0x9, PT ;  /* 0x000000090000780c */ /* 0x000fda0003f05270 */
[----:B------:R-:W-:Y:S05]  /*9540*/  @P0 BRA `(.L_x_9676) ;  /* 0x00000b2000000947 */ /* 0x000fea0003800000 */
[----:B--2---:R-:W0:Y:S01]  /*9550*/  F2F.F32.F64 R5, R10 ;  /* 0x0000000a00057310 */ /* 0x004e220000301000 */
[----:B------:R-:W0:-:S04]  /*9560*/  DSETP.GEU.AND P0, PT, |R10|, c[0x2][0x228], PT ;  /* 0x00808a000a00762a */ /* 0x000e080003f0e200 */
[----:B------:R-:W1:-:S03]  /*9570*/  DSETP.GEU.AND P1, PT, |R8|, c[0x2][0x228], PT ;  /* 0x00808a000800762a */ /* 0x000e460003f2e200 */
[----:B------:R-:W1:Y:S07]  /*9580*/  F2F.F32.F64 R4, R8 ;  /* 0x0000000800047310 */ /* 0x000e6e0000301000 */
[----:B0-----:R-:W-:-:S04]  /*9590*/  @!P0 FMUL R5, R5, 1.175494350822287508e-38 ;  /* 0x0080000005058820 */ /* 0x001fc80000400000 */
[----:B-1----:R-:W-:-:S05]  /*95a0*/  @!P1 FMUL R4, R4, 1.175494350822287508e-38 ;  /* 0x0080000004049820 */ /* 0x002fca0000400000 */
[----:B------:R0:W-:Y:S01]  /*95b0*/  STG.E.64 [R2.64], R4 ;  /* 0x0000000402007986 */ /* 0x0001e2000c101b24 */
[----:B------:R-:W-:Y:S05]  /*95c0*/  BRA `(.L_x_9677) ;  /* 0x00000c3000007947 */ /* 0x000fea0003800000 */
.L_x_9683:
[----:B--2---:R-:W0:Y:S01]  /*95d0*/  F2F.F32.F64 R5, R8 ;  /* 0x0000000800057310 */ /* 0x004e220000301000 */
[----:B------:R-:W0:-:S04]  /*95e0*/  DSETP.GEU.AND P0, PT, |R8|, c[0x2][0x228], PT ;  /* 0x00808a000800762a */ /* 0x000e080003f0e200 */
[----:B------:R-:W1:-:S03]  /*95f0*/  DSETP.GEU.AND P1, PT, |R10|, c[0x2][0x228], PT ;  /* 0x00808a000a00762a */ /* 0x000e460003f2e200 */
[----:B------:R-:W1:Y:S07]  /*9600*/  F2F.F32.F64 R0, R10 ;  /* 0x0000000a00007310 */ /* 0x000e6e0000301000 */
[----:B0-----:R-:W-:-:S04]  /*9610*/  @!P0 FMUL R5, R5, 1.175494350822287508e-38 ;  /* 0x0080000005058820 */ /* 0x001fc80000400000 */
[----:B-1----:R-:W-:-:S05]  /*9620*/  @!P1 FMUL R0, R0, 1.175494350822287508e-38 ;  /* 0x0080000000009820 */ /* 0x002fca0000400000 */
[----:B------:R-:W-:-:S05]  /*9630*/  F2FP.PACK_AB R5, R0, R5 ;  /* 0x000000050005723e */ /* 0x000fca00000000ff */
[----:B------:R0:W-:Y:S01]  /*9640*/  STG.E [R2.64], R5 ;  /* 0x0000000502007986 */ /* 0x0001e2000c101924 */
[----:B------:R-:W-:Y:S05]  /*9650*/  BRA `(.L_x_9677) ;  /* 0x00000ba000007947 */ /* 0x000fea0003800000 */
.L_x_9682:
[----:B--2---:R0:W-:Y:S01]  /*9660*/  STG.E.64 [R2.64], R8 ;  /* 0x0000000802007986 */ /* 0x0041e2000c101b24 */
[----:B------:R-:W-:Y:S05]  /*9670*/  BRA `(.L_x_9677) ;  /* 0x00000b8000007947 */ /* 0x000fea0003800000 */
.L_x_9672:
        /* <DEDUP_REMOVED lines=9> */
[----:B0-----:R-:W0:-:S06]  /*9710*/  DSETP.NEU.OR P0, PT, R8, RZ, P0 ;  /* 0x000000ff0800722a */ /* 0x001e0c000070d400 */
[----:B0-----:R-:W-:-:S05]  /*9720*/  SEL R5, RZ, 0x1, !P0 ;  /* 0x00000001ff057807 */ /* 0x001fca0004000000 */
[----:B------:R0:W-:Y:S01]  /*9730*/  STG.E.U8 [R2.64], R5 ;  /* 0x0000000502007986 */ /* 0x0001e2000c101124 */
[----:B------:R-:W-:Y:S05]  /*9740*/  BRA `(.L_x_9677) ;  /* 0x00000ab000007947 */ /* 0x000fea0003800000 */
.L_x_9686:
[----:B--2---:R0:W-:Y:S01]  /*9750*/  STG.E.128 [R2.64], R8 ;  /* 0x0000000802007986 */ /* 0x0041e2000c101d24 */
[----:B------:R-:W-:Y:S05]  /*9760*/  BRA `(.L_x_9677) ;  /* 0x00000a9000007947 */ /* 0x000fea0003800000 */
.L_x_9685:
        /* <DEDUP_REMOVED lines=23> */
.L_x_9690:
[----:B------:R-:W-:Y:S05]  /*98e0*/  BSYNC B0 ;  /* 0x0000000000007941 */ /* 0x000fea0003800000 */
.L_x_9689:
[----:B------:R-:W-:-:S05]  /*98f0*/  LOP3.LUT R5, R0, R5, RZ, 0xfc, !PT ;  /* 0x0000000500057212 */ /* 0x000fca00078efcff */
[----:B------:R0:W-:Y:S01]  /*9900*/  STG.E.U8 [R2.64], R5 ;  /* 0x0000000502007986 */ /* 0x0001e2000c101124 */
[----:B------:R-:W-:Y:S05]  /*9910*/  BRA `(.L_x_9677) ;  /* 0x000008e000007947 */ /* 0x000fea0003800000 */
.L_x_9688:
        /* <DEDUP_REMOVED lines=15> */
.L_x_9692:
[----:B------:R-:W-:Y:S01]  /*9a10*/  IMAD.MOV.U32 R0, RZ, RZ, 0x7f ;  /* 0x0000007fff007424 */ /* 0x000fe200078e00ff */
[----:B------:R-:W-:-:S04]  /*9a20*/  ISETP.GT.U32.AND P0, PT, R4, 0x7f800000, PT ;  /* 0x7f8000000400780c */ /* 0x000fc80003f04070 */
[----:B------:R-:W-:-:S04]  /*9a30*/  SEL R0, R0, 0x7c, P0 ;  /* 0x0000007c00007807 */ /* 0x000fc80000000000 */
.L_x_9693:
[----:B------:R-:W-:Y:S05]  /*9a40*/  BSYNC B0 ;  /* 0x0000000000007941 */ /* 0x000fea0003800000 */
.L_x_9691:
[----:B------:R-:W-:-:S04]  /*9a50*/  LOP3.LUT R4, R5, 0x80000000, RZ, 0xc0, !PT ;  /* 0x8000000005047812 */ /* 0x000fc800078ec0ff */
[----:B------:R-:W-:-:S04]  /*9a60*/  SHF.R.U32.HI R5, RZ, 0x18, R4 ;  /* 0x00000018ff057819 */ /* 0x000fc80000011604 */
[----:B------:R-:W-:-:S05]  /*9a70*/  LOP3.LUT R5, R0, R5, RZ, 0xfc, !PT ;  /* 0x0000000500057212 */ /* 0x000fca00078efcff */
[----:B------:R0:W-:Y:S01]  /*9a80*/  STG.E.U8 [R2.64], R5 ;  /* 0x0000000502007986 */ /* 0x0001e2000c101124 */
[----:B------:R-:W-:Y:S05]  /*9a90*/  BRA `(.L_x_9677) ;  /* 0x0000076000007947 */ /* 0x000fea0003800000 */
.L_x_9687:
[----:B--2---:R-:W0:Y:S01]  /*9aa0*/  F2F.F32.F64 R0, R8 ;  /* 0x0000000800007310 */ /* 0x004e220000301000 */
[----:B------:R-:W0:-:S14]  /*9ab0*/  DSETP.GEU.AND P0, PT, |R8|, c[0x2][0x228], PT ;  /* 0x00808a000800762a */ /* 0x000e1c0003f0e200 */
[----:B0-----:R-:W-:-:S05]  /*9ac0*/  @!P0 FMUL R0, R0, 1.175494350822287508e-38 ;  /* 0x0080000000008820 */ /* 0x001fca0000400000 */
[----:B------:R-:W-:-:S05]  /*9ad0*/  F2FP.BF16.PACK_AB R0, RZ, R0 ;  /* 0x00000000ff00723e */ /* 0x000fca00000010ff */
[----:B------:R0:W-:Y:S01]  /*9ae0*/  STG.E.U16 [R2.64], R0 ;  /* 0x0000000002007986 */ /* 0x0001e2000c101524 */
[----:B------:R-:W-:Y:S05]  /*9af0*/  BRA `(.L_x_9677) ;  /* 0x0000070000007947 */ /* 0x000fea0003800000 */
.L_x_9684:
        /* <DEDUP_REMOVED lines=11> */
.L_x_9696:
        /* <DEDUP_REMOVED lines=19> */
.L_x_9699:
[----:B------:R-:W-:-:S04]  /*9ce0*/  LOP3.LUT R0, R7, 0x80000000, RZ, 0xc0, !PT ;  /* 0x8000000007007812 */ /* 0x000fc800078ec0ff */
[----:B------:R-:W-:-:S04]  /*9cf0*/  SHF.R.U32.HI R5, RZ, 0x18, R0 ;  /* 0x00000018ff057819 */ /* 0x000fc80000011600 */
[----:B------:R-:W-:-:S04]  /*9d00*/  LOP3.LUT R4, R4, R5, RZ, 0xfc, !PT ;  /* 0x0000000504047212 */ /* 0x000fc800078efcff */
[----:B------:R-:W-:Y:S02]  /*9d10*/  PRMT R0, R4, 0x7610, R0 ;  /* 0x0000761004007816 */ /* 0x000fe40000000000 */
.L_x_9698:
[----:B------:R-:W-:Y:S05]  /*9d20*/  BSYNC B0 ;  /* 0x0000000000007941 */ /* 0x000fea0003800000 */
.L_x_9697:
[----:B------:R0:W-:Y:S01]  /*9d30*/  STG.E.U8 [R2.64], R0 ;  /* 0x0000000002007986 */ /* 0x0001e2000c101124 */
[----:B------:R-:W-:Y:S05]  /*9d40*/  BRA `(.L_x_9677) ;  /* 0x000004b000007947 */ /* 0x000fea0003800000 */
.L_x_9695:
        /* <DEDUP_REMOVED lines=19> */
.L_x_9702:
[----:B------:R-:W-:-:S04]  /*9e80*/  LOP3.LUT R0, R7, 0x80000000, RZ, 0xc0, !PT ;  /* 0x8000000007007812 */ /* 0x000fc800078ec0ff */
[----:B------:R-:W-:-:S04]  /*9e90*/  SHF.R.U32.HI R5, RZ, 0x18, R0 ;  /* 0x00000018ff057819 */ /* 0x000fc80000011600 */
[----:B------:R-:W-:-:S04]  /*9ea0*/  LOP3.LUT R4, R4, R5, RZ, 0xfc, !PT ;  /* 0x0000000504047212 */ /* 0x000fc800078efcff */
[----:B------:R-:W-:Y:S02]  /*9eb0*/  PRMT R0, R4, 0x7610, R0 ;  /* 0x0000761004007816 */ /* 0x000fe40000000000 */
.L_x_9701:
[----:B------:R-:W-:Y:S05]  /*9ec0*/  BSYNC B0 ;  /* 0x0000000000007941 */ /* 0x000fea0003800000 */
.L_x_9700:
[----:B------:R0:W-:Y:S01]  /*9ed0*/  STG.E.U8 [R2.64], R0 ;  /* 0x0000000002007986 */ /* 0x0001e2000c101124 */
[----:B------:R-:W-:Y:S05]  /*9ee0*/  BRA `(.L_x_9677) ;  /* 0x0000031000007947 */ /* 0x000fea0003800000 */
.L_x_9694:
        /* <DEDUP_REMOVED lines=24> */
.L_x_9676:
[----:B------:R-:W-:Y:S01]  /*a070*/  MOV R0, 0x0 ;  /* 0x0000000000007802 */ /* 0x000fe20000000f00 */
[----:B------:R-:W-:Y:S02]  /*a080*/  IMAD.MOV.U32 R4, RZ, RZ, c[0x4][0x158] ;  /* 0x01005600ff047624 */ /* 0x000fe400078e00ff */
[----:B------:R-:W-:Y:S01]  /*a090*/  IMAD.MOV.U32 R5, RZ, RZ, c[0x4][0x15c] ;  /* 0x01005700ff057624 */ /* 0x000fe200078e00ff */
[----:B------:R0:W1:Y:S01]  /*a0a0*/  LDC.64 R2, c[0x4][R0] ;  /* 0x0100000000027b82 */ /* 0x0000620000000a00 */
[----:B------:R-:W-:Y:S02]  /*a0b0*/  IMAD.MOV.U32 R6, RZ, RZ, c[0x4][0x160] ;  /* 0x01005800ff067624 */ /* 0x000fe400078e00ff */
[----:B------:R-:W-:Y:S02]  /*a0c0*/  IMAD.MOV.U32 R7, RZ, RZ, c[0x4][0x164] ;  /* 0x01005900ff077624 */ /* 0x000fe400078e00ff */
[----:B--2---:R-:W-:-:S02]  /*a0d0*/  IMAD.MOV.U32 R8, RZ, RZ, 0x65 ;  /* 0x00000065ff087424 */ /* 0x004fc400078e00ff */
        /* <DEDUP_REMOVED lines=12> */
[----:B------:R-:W-:Y:S05]  /*a1a0*/  BRA `(.L_x_9677) ;  /* 0x0000005000007947 */ /* 0x000fea0003800000 */
.L_x_9704:
[----:B--2---:R-:W0:Y:S02]  /*a1b0*/  F2I.U64.F64.TRUNC R8, R8 ;  /* 0x0000000800087311 */ /* 0x004e24000030d800 */
[----:B0-----:R0:W-:Y:S01]  /*a1c0*/  STG.E.64 [R2.64], R8 ;  /* 0x0000000802007986 */ /* 0x0011e2000c101b24 */
[----:B------:R-:W-:Y:S05]  /*a1d0*/  BRA `(.L_x_9677) ;  /* 0x0000002000007947 */ /* 0x000fea0003800000 */
.L_x_9703:
[----:B--2---:R-:W0:Y:S02]  /*a1e0*/  F2I.U32.F64.TRUNC R9, R8 ;  /* 0x0000000800097311 */ /* 0x004e24000030d000 */
[----:B0-----:R0:W-:Y:S02]  /*a1f0*/  STG.E [R2.64], R9 ;  /* 0x0000000902007986 */ /* 0x0011e4000c101924 */
.L_x_9677:
[----:B0-----:R-:W0:Y:S04]  /*a200*/  S2R R0, SR_TID.X ;  /* 0x0000000000007919 */ /* 0x001e280000002100 */
[----:B------:R-:W0:Y:S02]  /*a210*/  S2R R3, SR_CTAID.X ;  /* 0x0000000000037919 */ /* 0x000e240000002500 */
[----:B0-----:R-:W-:-:S05]  /*a220*/  IMAD R0, R3, 0x200, R0 ;  /* 0x0000020003007824 */ /* 0x001fca00078e0200 */
[----:B------:R-:W-:Y:S02]  /*a230*/  IADD3 R41, R0, 0x80, RZ ;  /* 0x0000008000297810 */ /* 0x000fe40007ffe0ff */
.L_x_9515:
[----:B------:R-:W-:Y:S05]  /*a240*/  BSYNC B6 ;  /* 0x0000000000067941 */ /* 0x000fea0003800000 */
.L_x_9514:
[----:B------:R-:W-:Y:S01]  /*a250*/  ISETP.GE.AND P0, PT, R41, c[0x0][0x160], PT ;  /* 0x0000580029007a0c */ /* 0x000fe20003f06270 */
[----:B------:R-:W-:-:S12]  /*a260*/  BSSY B6, `(.L_x_9705) ;  /* 0x0001427000067945 */ /* 0x000fd80003800000 */
[----:B------:R-:W-:Y:S05]  /*a270*/  @P0 BRA `(.L_x_9706) ;  /* 0x0001425000000947 */ /* 0x000fea0003800000 */
[----:B------:R-:W-:Y:S01]  /*a280*/  ISETP.NE.AND P0, PT, RZ, c[0x0][0x168], PT ;  /* 0x00005a00ff007a0c */ /* 0x000fe20003f05270 */
[----:B------:R-:W-:Y:S02]  /*a290*/  IMAD.MOV.U32 R0, RZ, RZ, RZ ;  /* 0x000000ffff007224 */ /* 0x000fe400078e00ff */
        /* <DEDUP_REMOVED lines=226> */
.L_x_9707:
        /* <DEDUP_REMOVED lines=20> */
.L_x_9711:
[----:B------:R-:W2:Y:S01]  /*b200*/  LDG.E.U8 R2, [R2.64] ;  /* 0x0000002402027981 */ /* 0x000ea2000c1e1100 */
[----:B------:R-:W-:Y:S01]  /*b210*/  CS2R R22, SRZ ;  /* 0x0000000000167805 */ /* 0x000fe2000001ff00 */
[----:B--2---:R0:W1:Y:S01]  /*b220*/  I2F.F64.U16 R20, R2 ;  /* 0x0000000200147312 */ /* 0x0040620000101800 */
[----:B------:R-:W-:Y:S05]  /*b230*/  BRA `(.L_x_9713) ;  /* 0x00000f5000007947 */ /* 0x000fea0003800000 */
.L_x_9710:
        /* <DEDUP_REMOVED lines=10> */
.L_x_9715:
[----:B------:R-:W2:Y:S01]  /*b2e0*/  LDG.E R2, [R2.64] ;  /* 0x0000002402027981 */ /* 0x000ea2000c1e1900 */
[----:B------:R-:W-:Y:S01]  /*b2f0*/  CS2R R22, SRZ ;  /* 0x0000000000167805 */ /* 0x000fe2000001ff00 */
[----:B--2---:R0:W1:Y:S01]  /*b300*/  I2F.F64 R20, R2 ;  /* 0x0000000200147312 */ /* 0x0040620000201c00 */
[----:B------:R-:W-:Y:S05]  /*b310*/  BRA `(.L_x_9713) ;  /* 0x00000e7000007947 */ /* 0x000fea0003800000 */
.L_x_9714:
[----:B------:R-:W2:Y:S01]  /*b320*/  LDG.E.U16 R2, [R2.64] ;  /* 0x0000002402027981 */ /* 0x000ea2000c1e1500 */
[----:B------:R-:W-:Y:S01]  /*b330*/  CS2R R22, SRZ ;  /* 0x0000000000167805 */ /* 0x000fe2000001ff00 */
[----:B--2---:R0:W1:Y:S01]  /*b340*/  I2F.F64.S16 R20, R2 ;  /* 0x0000000200147312 */ /* 0x0040620000101c00 */
[----:B------:R-:W-:Y:S05]  /*b350*/  BRA `(.L_x_9713) ;  /* 0x00000e3000007947 */ /* 0x000fea0003800000 */
.L_x_9709:
        /* <DEDUP_REMOVED lines=11> */
.L_x_9717:
[----:B------:R-:W2:Y:S01]  /*b410*/  LDG.E.U16 R0, [R2.64] ;  /* 0x0000002402007981 */ /* 0x000ea2000c1e1500 */
[----:B------:R-:W-:Y:S01]  /*b420*/  CS2R R22, SRZ ;  /* 0x0000000000167805 */ /* 0x000fe2000001ff00 */
[----:B--2---:R-:W-:-:S05]  /*b430*/  HADD2.F32 R0, -RZ, R0.H0_H0 ;  /* 0x20000000ff007230 */ /* 0x004fca0000004100 */
[----:B------:R-:W-:-:S04]  /*b440*/  FMUL.FTZ R0, R0, 1 ;  /* 0x3f80000000007820 */ /* 0x000fc80000410000 */
[----:B------:R0:W1:Y:S01]  /*b450*/  F2F.F64.F32 R20, R0 ;  /* 0x0000000000147310 */ /* 0x0000620000201800 */
[----:B------:R-:W-:Y:S05]  /*b460*/  BRA `(.L_x_9713) ;  /* 0x00000d2000007947 */ /* 0x000fea0003800000 */
.L_x_9716:
        /* <DEDUP_REMOVED lines=12> */
.L_x_9719:
        /* <DEDUP_REMOVED lines=8> */
.L_x_9718:
[----:B------:R0:W5:Y:S01]  /*b5b0*/  LDG.E.64 R20, [R2.64] ;  /* 0x0000002402147981 */ /* 0x000162000c1e1b00 */
[----:B------:R-:W-:Y:S01]  /*b5c0*/  CS2R R22, SRZ ;  /* 0x0000000000167805 */ /* 0x000fe2000001ff00 */
[----:B------:R-:W-:Y:S05]  /*b5d0*/  BRA `(.L_x_9713) ;  /* 0x00000bb000007947 */ /* 0x000fea0003800000 */
.L_x_9708:
        /* <DEDUP_REMOVED lines=14> */
.L_x_9722:
[----:B------:R0:W5:Y:S01]  /*b6c0*/  LDG.E.128 R20, [R2.64] ;  /* 0x0000002402147981 */ /* 0x000162000c1e1d00 */
[----:B------:R-:W-:Y:S05]  /*b6d0*/  BRA `(.L_x_9713) ;  /* 0x00000ab000007947 */ /* 0x000fea0003800000 */
.L_x_9721:
        /* <DEDUP_REMOVED lines=29> */
.L_x_9724:
        /* <DEDUP_REMOVED lines=16> */
.L_x_9723:
[----:B------:R-:W2:Y:S01]  /*b9b0*/  LDG.E.U16 R0, [R2.64] ;  /* 0x0000002402007981 */ /* 0x000ea2000c1e1500 */
[----:B------:R-:W-:Y:S01]  /*b9c0*/  CS2R R22, SRZ ;  /* 0x0000000000167805 */ /* 0x000fe2000001ff00 */
[----:B--2---:R-:W-:-:S05]  /*b9d0*/  PRMT R0, RZ, 0x5410, R0 ;  /* 0x00005410ff007816 */ /* 0x004fca0000000000 */
[----:B------:R-:W-:-:S04]  /*b9e0*/  FMUL.FTZ R0, R0, 1 ;  /* 0x3f80000000007820 */ /* 0x000fc80000410000 */
[----:B------:R0:W1:Y:S01]  /*b9f0*/  F2F.F64.F32 R20, R0 ;  /* 0x0000000000147310 */ /* 0x0000620000201800 */
[----:B------:R-:W-:Y:S05]  /*ba00*/  BRA `(.L_x_9713) ;  /* 0x0000078000007947 */ /* 0x000fea0003800000 */
.L_x_9720:
        /* <DEDUP_REMOVED lines=12> */
.L_x_9727:
        /* <DEDUP_REMOVED lines=21> */
.L_x_9731:
[----:B------:R-:W-:Y:S05]  /*bc20*/  BSYNC B1 ;  /* 0x0000000000017941 */ /* 0x000fea0003800000 */
.L_x_9730:
[----:B------:R-:W-:Y:S01]  /*bc30*/  LEA R3, R0, 0x3b800000, 0x17 ;  /* 0x3b80000000037811 */ /* 0x000fe200078eb8ff */
[----:B------:R-:W-:-:S05]  /*bc40*/  IMAD.SHL.U32 R0, R2, 0x100000, RZ ;  /* 0x0010000002007824 */ /* 0x000fca00078e00ff */
[----:B------:R-:W-:Y:S02]  /*bc50*/  LOP3.LUT R0, R3, R0, R4, 0xfe, !PT ;  /* 0x0000000003007212 */ /* 0x000fe400078efe04 */
.L_x_9729:
[----:B------:R-:W-:Y:S05]  /*bc60*/  BSYNC B0 ;  /* 0x0000000000007941 */ /* 0x000fea0003800000 */
.L_x_9728:
[----:B------:R-:W-:Y:S01]  /*bc70*/  FMUL.FTZ R0, R0, 1 ;  /* 0x3f80000000007820 */ /* 0x000fe20000410000 */
[----:B------:R-:W-:-:S03]  /*bc80*/  CS2R R22, SRZ ;  /* 0x0000000000167805 */ /* 0x000fc6000001ff00 */
[----:B------:R0:W1:Y:S01]  /*bc90*/  F2F.F64.F32 R20, R0 ;  /* 0x0000000000147310 */ /* 0x0000620000201800 */
[----:B------:R-:W-:Y:S05]  /*bca0*/  BRA `(.L_x_9713) ;  /* 0x000004e000007947 */ /* 0x000fea0003800000 */
.L_x_9726:
        /* <DEDUP_REMOVED lines=21> */
.L_x_9735:
[----:B------:R-:W-:Y:S05]  /*be00*/  BSYNC B1 ;  /* 0x0000000000017941 */ /* 0x000fea0003800000 */
.L_x_9734:
[----:B------:R-:W-:Y:S01]  /*be10*/  LEA R3, R0, 0x37800000, 0x17 ;  /* 0x3780000000037811 */ /* 0x000fe200078eb8ff */
[----:B------:R-:W-:-:S05]  /*be20*/  IMAD.SHL.U32 R0, R2, 0x200000, RZ ;  /* 0x0020000002007824 */ /* 0x000fca00078e00ff */
[----:B------:R-:W-:Y:S02]  /*be30*/  LOP3.LUT R0, R3, R0, R4, 0xfe, !PT ;  /* 0x0000000003007212 */ /* 0x000fe400078efe04 */
.L_x_9733:
[----:B------:R-:W-:Y:S05]  /*be40*/  BSYNC B0 ;  /* 0x0000000000007941 */ /* 0x000fea0003800000 */
.L_x_9732:
[----:B------:R-:W-:Y:S01]  /*be50*/  FMUL.FTZ R0, R0, 1 ;  /* 0x3f80000000007820 */ /* 0x000fe20000410000 */
[----:B------:R-:W-:-:S03]  /*be60*/  CS2R R22, SRZ ;  /* 0x0000000000167805 */ /* 0x000fc6000001ff00 */
[----:B------:R0:W1:Y:S01]  /*be70*/  F2F.F64.F32 R20, R0 ;  /* 0x0000000000147310 */ /* 0x0000620000201800 */
[----:B------:R-:W-:Y:S05]  /*be80*/  BRA `(.L_x_9713) ;  /* 0x0000030000007947 */ /* 0x000fea0003800000 */
.L_x_9725:
        /* <DEDUP_REMOVED lines=14> */
.L_x_9739:
[----:B------:R-:W-:Y:S05]  /*bf70*/  BSYNC B0 ;  /* 0x0000000000007941 */ /* 0x000fea0003800000 */
.L_x_9738:
[----:B------:R-:W-:Y:S01]  /*bf80*/  FMUL.FTZ R0, R0, 1 ;  /* 0x3f80000000007820 */ /* 0x000fe20000410000 */
[----:B------:R-:W-:-:S03]  /*bf90*/  CS2R R22, SRZ ;  /* 0x0000000000167805 */ /* 0x000fc6000001ff00 */
[----:B------:R0:W1:Y:S01]  /*bfa0*/  F2F.F64.F32 R20, R0 ;  /* 0x0000000000147310 */ /* 0x0000620000201800 */
[----:B------:R-:W-:Y:S05]  /*bfb0*/  BRA `(.L_x_9713) ;  /* 0x000001d000007947 */ /* 0x000fea0003800000 */
.L_x_9712:
        /* <DEDUP_REMOVED lines=22> */
.L_x_9737:
[----:B------:R-:W2:Y:S01]  /*c120*/  LDG.E.64 R20, [R2.64] ;  /* 0x0000002402147981 */ /* 0x000ea2000c1e1b00 */
[----:B------:R-:W-:Y:S01]  /*c130*/  CS2R R22, SRZ ;  /* 0x0000000000167805 */ /* 0x000fe2000001ff00 */
[----:B--2---:R-:W0:Y:S01]  /*c140*/  I2F.F64.U64 R20, R20 ;  /* 0x0000001400147312 */ /* 0x004e220000301800 */
[----:B------:R-:W-:Y:S05]  /*c150*/  BRA `(.L_x_9713) ;  /* 0x0000003000007947 */ /* 0x000fea0003800000 */
.L_x_9736:
[----:B------:R-:W2:Y:S01]  /*c160*/  LDG.E R2, [R2.64] ;  /* 0x0000002402027981 */ /* 0x000ea2000c1e1900 */
[----:B------:R-:W-:Y:S01]  /*c170*/  CS2R R22, SRZ ;  /* 0x0000000000167805 */ /* 0x000fe2000001ff00 */
[----:B--2---:R0:W1:Y:S06]  /*c180*/  I2F.F64.U32 R20, R2 ;  /* 0x0000000200147312 */ /* 0x00406c0000201800 */
.L_x_9713:
[----:B------:R-:W-:Y:S01]  /*c190*/  IMAD.MOV.U32 R6, RZ, RZ, 0x33145c07 ;  /* 0x33145c07ff067424 */ /* 0x000fe200078e00ff */
[----:B01---5:R-:W0:Y:S01]  /*c1a0*/  DSETP.GTU.AND P0, PT, |R22|, +INF , PT ;  /* 0x7ff000001600742a */ /* 0x023e220003f0c200 */
[----:B------:R-:W-:Y:S01]  /*c1b0*/  IMAD.MOV.U32 R7, RZ, RZ, 0x3c91a626 ;  /* 0x3c91a626ff077424 */ /* 0x000fe200078e00ff */
[----:B------:R-:W-:Y:S02]  /*c1c0*/  BSSY B1, `(.L_x_9740) ;  /* 0x0000717000017945 */ /* 0x000fe40003800000 */
[----:B--2---:R-:W-:-:S02]  /*c1d0*/  DADD R2, -RZ, |R20| ;  /* 0x00000000ff027229 */ /* 0x004fc40000000514 */
[----:B------:R1:W-:Y:S02]  /*c1e0*/  STL.64 [R1+0x8], R6 ;  /* 0x0000080601007387 */ /* 0x0003e40000100a00 */
        /* <DEDUP_REMOVED lines=17> */
[C---:B-1----:R-:W0:Y:S01]  /*c300*/  DADD R6, R2.reuse, 1 ;  /* 0x3ff0000002067429 */ /* 0x042e220000000000 */
[----:B------:R-:W-:Y:S01]  /*c310*/  IMAD.MOV.U32 R8, RZ, RZ, RZ ;  /* 0x000000ffff087224 */ /* 0x000fe200078e00ff */
        /* <DEDUP_REMOVED lines=115> */
.L_x_9748:
[----:B------:R-:W-:Y:S05]  /*ca50*/  BSYNC B3 ;  /* 0x0000000000037941 */ /* 0x000fea0003800000 */
.L_x_9747:
        /* <DEDUP_REMOVED lines=19> */
[----:B------:R-:W-:Y:S01]  /*cb90*/  LOP3.LUT R8, R0, 0x800fffff, RZ, 0xc0, !PT ;  /* 0x800fffff00087812 */ /* 0x000fe200078ec0ff */
[----:B------:R-:W-:Y:S01]  /*cba0*/  IMAD.MOV.U32 R28, RZ, RZ, 0x3ae80f1e ;  /* 0x3ae80f1eff1c7424 */ /* 0x000fe200078e00ff */
[----:B------:R-:W-:Y:S01]  /*cbb0*/  MOV R12, RZ ;  /* 0x000000ff000c7202 */ /* 0x000fe20000000f00 */
[----:B------:R-:W-:Y:S01]  /*cbc0*/  IMAD.MOV.U32 R29, RZ, RZ, 0x3eb1380b ;  /* 0x3eb1380bff1d7424 */ /* 0x000fe200078e00ff */
[----:B------:R-:W-:Y:S01]  /*cbd0*/  LOP3.LUT R9, R8, 0x3ff00000, RZ, 0xfc, !PT ;  /* 0x3ff0000008097812 */ /* 0x000fe200078efcff */
[----:B------:R-:W-:Y:S01]  /*cbe0*/  IMAD.MOV.U32 R8, RZ, RZ, R10 ;  /* 0x000000ffff087224 */ /* 0x000fe200078e000a */
[----:B------:R-:W-:Y:S01]  /*cbf0*/  LEA.HI R0, R0, R33, RZ, 0xc ;  /* 0x0000002100007211 */ /* 0x000fe200078f60ff */
        /* <DEDUP_REMOVED lines=36> */
.L_x_9746:
        /* <DEDUP_REMOVED lines=36> */
.L_x_9756:
[----:B------:R-:W-:Y:S05]  /*d080*/  BSYNC B4 ;  /* 0x0000000000047941 */ /* 0x000fea0003800000 */
.L_x_9755:
[----:B------:R-:W-:Y:S02]  /*d090*/  IMAD.MOV.U32 R28, RZ, RZ, R8 ;  /* 0x000000ffff1c7224 */ /* 0x000fe400078e0008 */
[----:B------:R-:W-:Y:S01]  /*d0a0*/  IMAD.MOV.U32 R29, RZ, RZ, R9 ;  /* 0x000000ffff1d7224 */ /* 0x000fe200078e0009 */
[----:B------:R-:W-:Y:S05]  /*d0b0*/  BRA `(.L_x_9754) ;  /* 0x0000001000007947 */ /* 0x000fea0003800000 */
.L_x_9753:
[----:B------:R0:W1:-:S06]  /*d0c0*/  DADD R28, -R6, R42 ;  /* 0x00000000061c7229 */ /* 0x00004c000000012a */
.L_x_9754:
[----:B------:R-:W-:Y:S05]  /*d0d0*/  BSYNC B3 ;  /* 0x0000000000037941 */ /* 0x000fea0003800000 */
.L_x_9752:
        /* <DEDUP_REMOVED lines=31> */
.L_x_9761:
[----:B------:R-:W-:Y:S05]  /*d2d0*/  BSYNC B4 ;  /* 0x0000000000047941 */ /* 0x000fea0003800000 */
.L_x_9760:
[----:B------:R-:W-:Y:S05]  /*d2e0*/  BRA `(.L_x_9759) ;  /* 0x0000001000007947 */ /* 0x000fea0003800000 */
.L_x_9758:
[----:B------:R2:W3:-:S06]  /*d2f0*/  DADD R8, R44, -R10 ;  /* 0x000000002c087229 */ /* 0x0004cc000000080a */
.L_x_9759:
[----:B------:R-:W-:Y:S05]  /*d300*/  BSYNC B3 ;  /* 0x0000000000037941 */ /* 0x000fea0003800000 */
.L_x_9757:
        /* <DEDUP_REMOVED lines=30> */
.L_x_9763:
[----:B------:R-:W-:Y:S05]  /*d4f0*/  BSYNC B3 ;  /* 0x0000000000037941 */ /* 0x000fea0003800000 */
.L_x_9762:
[----:B-12---:R-:W1:-:S10]  /*d500*/  DADD R30, R30, R10 ;  /* 0x000000001e1e7229 */ /* 0x006e54000000000a */
[C---:B-1----:R-:W-:Y:S02]  /*d510*/  FSETP.GEU.FTZ.AND P1, PT, R31.reuse, 1.7916666269302368164, PT ;  /* 0x3fe555551f00780b */ /* 0x042fe40003f3e000 */
[----:B------:R-:W-:-:S13]  /*d520*/  FSETP.GT.FTZ.AND P0, PT, R31, -1.6999999284744262695, PT ;  /* 0xbfd999991f00780b */ /* 0x000fda0003f14000 */
[----:B------:R-:W-:Y:S05]  /*d530*/  @P0 BRA !P1, `(.L_x_9764) ;  /* 0x000003f000000947 */ /* 0x000fea0004800000 */
[----:B------:R-:W1:Y:S01]  /*d540*/  DADD R30, R30, 1 ;  /* 0x3ff000001e1e7429 */ /* 0x000e620000000000 */
[----:B------:R-:W-:-:S09]  /*d550*/  IMAD.MOV.U32 R33, RZ, RZ, -0x3ff ;  /* 0xfffffc01ff217424 */ /* 0x000fd200078e00ff */
[----:B-1----:R-:W-:Y:S01]  /*d560*/  ISETP.GT.AND P0, PT, R31, 0xfffff, PT ;  /* 0x000fffff1f00780c */ /* 0x002fe20003f04270 */
[--C-:B------:R-:W-:Y:S02]  /*d570*/  IMAD.MOV.U32 R8, RZ, RZ, R30.reuse ;  /* 0x000000ffff087224 */ /* 0x100fe400078e001e */
[--C-:B------:R-:W-:Y:S02]  /*d580*/  IMAD.MOV.U32 R9, RZ, RZ, R31.reuse ;  /* 0x000000ffff097224 */ /* 0x100fe400078e001f */
[----:B------:R-:W-:Y:S02]  /*d590*/  IMAD.MOV.U32 R0, RZ, RZ, R31 ;  /* 0x000000ffff007224 */ /* 0x000fe400078e001f */
[----:B------:R-:W-:-:S06]  /*d5a0*/  IMAD.MOV.U32 R12, RZ, RZ, R30 ;  /* 0x000000ffff0c7224 */ /* 0x000fcc00078e001e */
        /* <DEDUP_REMOVED lines=20> */
[----:B------:R-:W-:Y:S01]  /*d6f0*/  ISETP.GE.AND P0, PT, R9, 0x3ff6a09f, PT ;  /* 0x3ff6a09f0900780c */ /* 0x000fe20003f06270 */
[----:B------:R-:W-:-:S12]  /*d700*/  IMAD.MOV.U32 R31, RZ, RZ, 0x43300000 ;  /* 0x43300000ff1f7424 */ /* 0x000fd800078e00ff */
[----:B------:R-:W-:Y:S02]  /*d710*/  @P0 IADD3 R11, R9, -0x100000, RZ ;  /* 0xfff00000090b0810 */ /* 0x000fe40007ffe0ff */
[----:B------:R-:W-:-:S03]  /*d720*/  @P0 IADD3 R0, R0, 0x1, RZ ;  /* 0x0000000100000810 */ /* 0x000fc60007ffe0ff */
[----:B------:R-:W-:Y:S01]  /*d730*/  @P0 IMAD.MOV.U32 R9, RZ, RZ, R11 ;  /* 0x000000ffff090224 */ /* 0x000fe200078e000b */
[----:B------:R-:W-:-:S05]  /*d740*/  LOP3.LUT R30, R0, 0x80000000, RZ, 0x3c, !PT ;  /* 0x80000000001e7812 */ /* 0x000fca00078e3cff */
        /* <DEDUP_REMOVED lines=30> */
.L_x_9764:
        /* <DEDUP_REMOVED lines=22> */
.L_x_9766:
[----:B------:R-:W-:Y:S05]  /*da90*/  BSYNC B3 ;  /* 0x0000000000037941 */ /* 0x000fea0003800000 */
.L_x_9765:
        /* <DEDUP_REMOVED lines=16> */
.L_x_9751:
        /* <DEDUP_REMOVED lines=27> */
.L_x_9769:
[----:B------:R-:W-:Y:S05]  /*dd50*/  BSYNC B3 ;  /* 0x0000000000037941 */ /* 0x000fea0003800000 */
.L_x_9768:
[----:B01----:R-:W0:-:S10]  /*dd60*/  DADD R30, R24, R10 ;  /* 0x00000000181e7229 */ /* 0x003e14000000000a */
[C---:B0-----:R-:W-:Y:S02]  /*dd70*/  FSETP.GEU.FTZ.AND P1, PT, R31.reuse, 1.7916666269302368164, PT ;  /* 0x3fe555551f00780b */ /* 0x041fe40003f3e000 */
[----:B------:R-:W-:-:S04]  /*dd80*/  FSETP.GT.FTZ.AND P0, PT, R31, -1.6999999284744262695, PT ;  /* 0xbfd999991f00780b */ /* 0x000fc80003f14000 */
[----:B------:R-:W-:-:S13]  /*dd90*/  PLOP3.LUT P0, PT, P1, P0, PT, 0x8, 0x0 ;  /* 0x000000000000781c */ /* 0x000fda0000f00170 */
[----:B------:R-:W-:Y:S05]  /*dda0*/  @!P0 BRA `(.L_x_9770) ;  /* 0x0000027000008947 */ /* 0x000fea0003800000 */
[----:B------:R-:W0:Y:S01]  /*ddb0*/  DADD R14, R30, 2 ;  /* 0x400000001e0e7429 */ /* 0x000e220000000000 */
        /* <DEDUP_REMOVED lines=21> */
.L_x_9772:
[----:B------:R-:W-:Y:S05]  /*df10*/  BSYNC B3 ;  /* 0x0000000000037941 */ /* 0x000fea0003800000 */
.L_x_9771:
        /* <DEDUP_REMOVED lines=16> */
.L_x_9770:
[----:B------:R-:W0:-:S10]  /*e020*/  DADD R30, R30, 1 ;  /* 0x3ff000001e1e7429 */ /* 0x000e140000000000 */
[----:B0-----:R-:W-:Y:S01]  /*e030*/  ISETP.GT.AND P0, PT, R31, 0xfffff, PT ;  /* 0x000fffff1f00780c */ /* 0x001fe20003f04270 */
[----:B------:R-:W-:Y:S02]  /*e040*/  IMAD.MOV.U32 R8, RZ, RZ, R30 ;  /* 0x000000ffff087224 */ /* 0x000fe400078e001e */
[----:B------:R-:W-:-:S10]  /*e050*/  IMAD.MOV.U32 R9, RZ, RZ, R31 ;  /* 0x000000ffff097224 */ /* 0x000fd400078e001f */
[----:B------:R-:W0:-:S10]  /*e060*/  @!P0 DMUL R8, R8, 1.80143985094819840000e+16 ;  /* 0x4350000008088828 */ /* 0x000e140000000000 */
[----:B0-----:R-:W-:Y:S02]  /*e070*/  @!P0 IMAD.MOV.U32 R31, RZ, RZ, R9 ;  /* 0x000000ffff1f8224 */ /* 0x001fe400078e0009 */
[----:B------:R-:W-:-:S03]  /*e080*/  @!P0 IMAD.MOV.U32 R30, RZ, RZ, R8 ;  /* 0x000000ffff1e8224 */ /* 0x000fc600078e0008 */
[----:B------:R-:W-:-:S04]  /*e090*/  IADD3 R0, R31, -0x1, RZ ;  /* 0xffffffff1f007810 */ /* 0x000fc80007ffe0ff */
[----:B------:R-:W-:Y:S01]  /*e0a0*/  ISETP.GE.U32.AND P1, PT, R0, 0x7fefffff, PT ;  /* 0x7fefffff0000780c */ /* 0x000fe20003f26070 */
[----:B------:R-:W-:Y:S02]  /*e0b0*/  IMAD.MOV.U32 R0, RZ, RZ, -0x3ff ;  /* 0xfffffc01ff007424 */ /* 0x000fe400078e00ff */
[----:B------:R-:W-:-:S10]  /*e0c0*/  @!P0 IMAD.MOV.U32 R0, RZ, RZ, -0x435 ;  /* 0xfffffbcbff008424 */ /* 0x000fd400078e00ff */
        /* <DEDUP_REMOVED lines=44> */
.L_x_9773:
[----:B------:R-:W-:Y:S01]  /*e390*/  IMAD.MOV.U32 R10, RZ, RZ, 0x0 ;  /* 0x00000000ff0a7424 */ /* 0x000fe200078e00ff */
[----:B------:R-:W-:Y:S01]  /*e3a0*/  FSETP.NEU.FTZ.AND P0, PT, R9, RZ, PT ;  /* 0x000000ff0900720b */ /* 0x000fe20003f1d000 */
[----:B------:R-:W-:-:S06]  /*e3b0*/  IMAD.MOV.U32 R11, RZ, RZ, 0x7ff00000 ;  /* 0x7ff00000ff0b7424 */ /* 0x000fcc00078e00ff */
[----:B------:R-:W0:-:S10]  /*e3c0*/  DFMA R10, R8, R10, +INF ;  /* 0x7ff00000080a742b */ /* 0x000e14000000000a */
[----:B0-----:R-:W-:Y:S02]  /*e3d0*/  FSEL R30, R10, RZ, P0 ;  /* 0x000000ff0a1e7208 */ /* 0x001fe40000000000 */
[----:B------:R-:W-:Y:S01]  /*e3e0*/  FSEL R31, R11, -QNAN , P0 ;  /* 0xfff000000b1f7808 */ /* 0x000fe20000000000 */
[----:B------:R-:W-:Y:S05]  /*e3f0*/  BRA `(.L_x_9749) ;  /* 0x000004c000007947 */ /* 0x000fea0003800000 */
.L_x_9767:
        /* <DEDUP_REMOVED lines=26> */
.L_x_9775:
[----:B------:R-:W-:Y:S05]  /*e5a0*/  BSYNC B3 ;  /* 0x0000000000037941 */ /* 0x000fea0003800000 */
.L_x_9774:
        /* <DEDUP_REMOVED lines=19> */
.L_x_9777:
[----:B------:R-:W-:Y:S05]  /*e6e0*/  BSYNC B3 ;  /* 0x0000000000037941 */ /* 0x000fea0003800000 */
.L_x_9776:
[----:B------:R-:W-:Y:S02]  /*e6f0*/  IMAD.MOV.U32 R30, RZ, RZ, R8 ;  /* 0x000000ffff1e7224 */ /* 0x000fe400078e0008 */
[----:B------:R-:W-:Y:S01]  /*e700*/  IMAD.MOV.U32 R31, RZ, RZ, R9 ;  /* 0x000000ffff1f7224 */ /* 0x000fe200078e0009 */
[----:B------:R-:W-:Y:S05]  /*e710*/  BRA `(.L_x_9749) ;  /* 0x000001a000007947 */ /* 0x000fea0003800000 */
.L_x_9750:
        /* <DEDUP_REMOVED lines=23> */
.L_x_9779:
[----:B------:R-:W-:Y:S05]  /*e890*/  BSYNC B3 ;  /* 0x0000000000037941 */ /* 0x000fea0003800000 */
.L_x_9778:
[----:B-1----:R-:W-:Y:S02]  /*e8a0*/  IMAD.MOV.U32 R30, RZ, RZ, R10 ;  /* 0x000000ffff1e7224 */ /* 0x002fe400078e000a */
[----:B------:R-:W-:-:S02]  /*e8b0*/  IMAD.MOV.U32 R31, RZ, RZ, R11 ;  /* 0x000000ffff1f7224 */ /* 0x000fc400078e000b */
.L_x_9749:
[----:B------:R-:W-:Y:S05]  /*e8c0*/  BSYNC B2 ;  /* 0x0000000000027941 */ /* 0x000fea0003800000 */
.L_x_9745:
        /* <DEDUP_REMOVED lines=26> */
.L_x_9783:
[----:B------:R-:W-:Y:S05]  /*ea70*/  BSYNC B3 ;  /* 0x0000000000037941 */ /* 0x000fea0003800000 */
.L_x_9782:
        /* <DEDUP_REMOVED lines=17> */
[----:B------:R0:W1:Y:S01]  /*eb90*/  DADD R42, R6, R42 ;  /* 0x00000000062a7229 */ /* 0x000062000000002a */
[----:B------:R-:W-:Y:S01]  /*eba0*/  BSSY B4, `(.L_x_9790) ;  /* 0x0000016000047945 */ /* 0x000fe20003800000 */
[----:B0-----:R-:W-:Y:S02]  /*ebb0*/  IMAD.MOV.U32 R6, RZ, RZ, 0x1 ;  /* 0x00000001ff067424 */ /* 0x001fe400078e00ff */
[----:B------:R-:W0:Y:S02]  /*ebc0*/  DMUL R12, R4, R4 ;  /* 0x00000004040c7228 */ /* 0x000e240000000000 */
[----:B-1----:R-:W1:Y:S08]  /*ebd0*/  MUFU.RCP64H R7, R43 ;  /* 0x0000002b00077308 */ /* 0x002e700000001800 */
[----:B0-----:R-:W-:Y:S01]  /*ebe0*/  FSETP.GEU.AND P1, PT, |R13|, 6.5827683646048100446e-37, PT ;  /* 0x036000000d00780b */ /* 0x001fe20003f2e200 */
[----:B-1----:R-:W0:-:S06]  /*ebf0*/  DFMA R8, -R42, R6, 1 ;  /* 0x3ff000002a08742b */ /* 0x002e0c0000000106 */
        /* <DEDUP_REMOVED lines=16> */
.L_x_9791:
[----:B------:R-:W-:Y:S05]  /*ed00*/  BSYNC B4 ;  /* 0x0000000000047941 */ /* 0x000fea0003800000 */
.L_x_9790:
[----:B------:R-:W-:Y:S02]  /*ed10*/  IMAD.MOV.U32 R46, RZ, RZ, R8 ;  /* 0x000000ffff2e7224 */ /* 0x000fe400078e0008 */
[----:B------:R-:W-:Y:S01]  /*ed20*/  IMAD.MOV.U32 R47, RZ, RZ, R9 ;  /* 0x000000ffff2f7224 */ /* 0x000fe200078e0009 */
[----:B------:R-:W-:Y:S05]  /*ed30*/  BRA `(.L_x_9789) ;  /* 0x0000001000007947 */ /* 0x000fea0003800000 */
.L_x_9788:
[----:B------:R0:W1:-:S06]  /*ed40*/  DADD R46, -R6, R42 ;  /* 0x00000000062e7229 */ /* 0x00004c000000012a */
.L_x_9789:
[----:B------:R-:W-:Y:S05]  /*ed50*/  BSYNC B3 ;  /* 0x0000000000037941 */ /* 0x000fea0003800000 */
.L_x_9787:
[----:B------:R-:W3:Y:S01]  /*ed60*/  DSETP.GEU.AND P0, PT, R24, RZ, PT ;  /* 0x000000ff1800722a */ /* 0x000ee20003f0e000 */
[----:B------:R-:W-:-:S13]  /*ed70*/  BSSY B3, `(.L_x_9792) ;  /* 0x000001e000037945 */ /* 0x000fda0003800000 */
[----:B---3--:R-:W-:Y:S05]  /*ed80*/  @!P0 BRA `(.L_x_9793) ;  /* 0x000001b000008947 */ /* 0x008fea0003800000 */
[----:B------:R-:W3:-:S14]  /*ed90*/  DSETP.NEU.AND P0, PT, R24, RZ, PT ;  /* 0x000000ff1800722a */ /* 0x000edc0003f0d000 */
[----:B---3--:R-:W-:Y:S05]  /*eda0*/  @!P0 BRA `(.L_x_9794) ;  /* 0x000001a000008947 */ /* 0x008fea0003800000 */
[----:B------:R-:W3:Y:S01]  /*edb0*/  DADD R10, R24, R44 ;  /* 0x00000000180a7229 */ /* 0x000ee2000000002c */
[----:B0-----:R-:W-:Y:S01]  /*edc0*/  IMAD.MOV.U32 R6, RZ, RZ, 0x1 ;  /* 0x00000001ff067424 */ /* 0x001fe200078e00ff */
[----:B------:R-:W-:Y:S02]  /*edd0*/  BSSY B4, `(.L_x_9795) ;  /* 0x0000013000047945 */ /* 0x000fe40003800000 */
[----:B------:R-:W0:Y:S02]  /*ede0*/  DMUL R12, R4, R4 ;  /* 0x00000004040c7228 */ /* 0x000e240000000000 */
[----:B---3--:R-:W3:Y:S08]  /*edf0*/  MUFU.RCP64H R7, R11 ;  /* 0x0000000b00077308 */ /* 0x008ef00000001800 */
[----:B0-----:R-:W-:Y:S01]  /*ee00*/  FSETP.GEU.AND P1, PT, |R13|, 6.5827683646048100446e-37, PT ;  /* 0x036000000d00780b */ /* 0x001fe20003f2e200 */
[----:B---3--:R-:W0:-:S06]  /*ee10*/  DFMA R8, -R10, R6, 1 ;  /* 0x3ff000000a08742b */ /* 0x008e0c0000000106 */
        /* <DEDUP_REMOVED lines=13> */
[----:B-12---:R-:W-:Y:S05]  /*eef0*/  CALL.REL.NOINC `($__internal_12_$__cuda_sm20_div_rn_f64_full) ;  /* 0x0001972000007944 */ /* 0x006fea0003c00000 */
.L_x_9796:
[----:B------:R-:W-:Y:S05]  /*ef00*/  BSYNC B4 ;  /* 0x0000000000047941 */ /* 0x000fea0003800000 */
.L_x_9795:
[----:B------:R-:W-:Y:S02]  /*ef10*/  IMAD.MOV.U32 R4, RZ, RZ, R8 ;  /* 0x000000ffff047224 */ /* 0x000fe400078e0008 */
[----:B------:R-:W-:Y:S01]  /*ef20*/  IMAD.MOV.U32 R5, RZ, RZ, R9 ;  /* 0x000000ffff057224 */ /* 0x000fe200078e0009 */
[----:B------:R-:W-:Y:S05]  /*ef30*/  BRA `(.L_x_9794) ;  /* 0x0000001000007947 */ /* 0x000fea0003800000 */
.L_x_9793:
[----:B------:R3:W4:-:S06]  /*ef40*/  DADD R4, -R24, R44 ;  /* 0x0000000018047229 */ /* 0x00070c000000012c */
.L_x_9794:
[----:B------:R-:W-:Y:S05]  /*ef50*/  BSYNC B3 ;  /* 0x0000000000037941 */ /* 0x000fea0003800000 */
.L_x_9792:
[----:B----4-:R-:W4:Y:S01]  /*ef60*/  DMUL R4, R4, 0.5 ;  /* 0x3fe0000004047828 */ /* 0x010f220000000000 */
[----:B0-----:R-:W-:Y:S01]  /*ef70*/  IMAD.MOV.U32 R6, RZ, RZ, 0x0 ;  /* 0x00000000ff067424 */ /* 0x001fe200078e00ff */
[----:B------:R-:W-:Y:S01]  /*ef80*/  BSSY B3, `(.L_x_9797) ;  /* 0x0000019000037945 */ /* 0x000fe20003800000 */
[----:B------:R-:W-:Y:S01]  /*ef90*/  IMAD.MOV.U32 R7, RZ, RZ, 0x3fd80000 ;  /* 0x3fd80000ff077424 */ /* 0x000fe200078e00ff */
[----:B------:R-:W-:-:S04]  /*efa0*/  DADD R26, R2, R26 ;  /* 0x00000000021a7229 */ /* 0x000fc8000000001a */
[----:B-1--4-:R-:W0:-:S06]  /*efb0*/  DFMA R4, R46, 0.5, R4 ;  /* 0x3fe000002e04782b */ /* 0x012e0c0000000004 */
        /* <DEDUP_REMOVED lines=17> */
[----:B-1----:R-:W-:Y:S02]  /*f0d0*/  IMAD.MOV.U32 R10, RZ, RZ, R6 ;  /* 0x000000ffff0a7224 */ /* 0x002fe400078e0006 */
[----:B------:R-:W-:Y:S02]  /*f0e0*/  IMAD.MOV.U32 R11, RZ, RZ, R7 ;  /* 0x000000ffff0b7224 */ /* 0x000fe400078e0007 */
[----:B------:R-:W-:Y:S02]  /*f0f0*/  IMAD.MOV.U32 R19, RZ, RZ, R5 ;  /* 0x000000ffff137224 */ /* 0x000fe400078e0005 */
[----:B0-23--:R-:W-:Y:S05]  /*f100*/  CALL.REL.NOINC `($__internal_13_$__cuda_sm20_dsqrt_rn_f64_mediumpath_v1) ;  /* 0x00019b8000007944 */ /* 0x00dfea0003c00000 */
.L_x_9798:
[----:B------:R-:W-:Y:S05]  /*f110*/  BSYNC B3 ;  /* 0x0000000000037941 */ /* 0x000fea0003800000 */
.L_x_9797:
[----:B------:R-:W-:Y:S01]  /*f120*/  PLOP3.LUT P0, PT, PT, PT, PT, 0x80, 0x0 ;  /* 0x000000000000781c */ /* 0x000fe20003f0f070 */
[----:B-1----:R-:W-:Y:S02]  /*f130*/  IMAD.MOV.U32 R26, RZ, RZ, R10 ;  /* 0x000000ffff1a7224 */ /* 0x002fe400078e000a */
[----:B------:R-:W-:Y:S01]  /*f140*/  IMAD.MOV.U32 R27, RZ, RZ, R11 ;  /* 0x000000ffff1b7224 */ /* 0x000fe200078e000b */
[----:B------:R-:W-:Y:S05]  /*f150*/  BRA `(.L_x_9784) ;  /* 0x0000092000007947 */ /* 0x000fea0003800000 */
.L_x_9786:
[----:B------:R-:W0:-:S14]  /*f160*/  DSETP.GT.AND P0, PT, R2, 1, PT ;  /* 0x3ff000000200742a */ /* 0x000e1c0003f04000 */
[----:B0-----:R-:W-:Y:S05]  /*f170*/  @P0 BRA `(.L_x_9799) ;  /* 0x000001e000000947 */ /* 0x001fea0003800000 */
[----:B------:R-:W0:Y:S01]  /*f180*/  DADD R4, -R2, 1 ;  /* 0x3ff0000002047429 */ /* 0x000e220000000100 */
[----:B------:R-:W-:Y:S05]  /*f190*/  BSSY B3, `(.L_x_9800) ;  /* 0x0000018000037945 */ /* 0x000fea0003800000 */
[----:B0-----:R0:W1:Y:S02]  /*f1a0*/  DMUL R8, R6, R4 ;  /* 0x0000000406087228 */ /* 0x0010640000000000 */
[----:B0-----:R-:W-:Y:S02]  /*f1b0*/  IMAD.MOV.U32 R6, RZ, RZ, 0x0 ;  /* 0x00000000ff067424 */ /* 0x001fe400078e00ff */
[----:B------:R-:W-:-:S02]  /*f1c0*/  IMAD.MOV.U32 R7, RZ, RZ, 0x3fd80000 ;  /* 0x3fd80000ff077424 */ /* 0x000fc400078e00ff */
[----:B-1----:R-:W0:Y:S04]  /*f1d0*/  MUFU.RSQ64H R19, R9 ;  /* 0x0000000900137308 */ /* 0x002e280000001c00 */
        /* <DEDUP_REMOVED lines=18> */
[----:B0-2---:R-:W-:Y:S05]  /*f300*/  CALL.REL.NOINC `($__internal_13_$__cuda_sm20_dsqrt_rn_f64_mediumpath_v1) ;  /* 0x0001998000007944 */ /* 0x005fea0003c00000 */
.L_x_9801:
[----:B------:R-:W-:Y:S05]  /*f310*/  BSYNC B3 ;  /* 0x0000000000037941 */ /* 0x000fea0003800000 */
.L_x_9800:
[----:B------:R-:W-:Y:S01]  /*f320*/  PLOP3.LUT P0, PT, PT, PT, PT, 0x80, 0x0 ;  /* 0x000000000000781c */ /* 0x000fe20003f0f070 */
[----:B-1----:R-:W-:Y:S02]  /*f330*/  IMAD.MOV.U32 R26, RZ, RZ, R10 ;  /* 0x000000ffff1a7224 */ /* 0x002fe400078e000a */
[----:B------:R-:W-:Y:S01]  /*f340*/  IMAD.MOV.U32 R27, RZ, RZ, R11 ;  /* 0x000000ffff1b7224 */ /* 0x000fe200078e000b */
[----:B------:R-:W-:Y:S05]  /*f350*/  BRA `(.L_x_9784) ;  /* 0x0000072000007947 */ /* 0x000fea0003800000 */
.L_x_9799:
[----:B------:R-:W0:Y:S01]  /*f360*/  DMUL R32, R6, R24 ;  /* 0x0000001806207228 */ /* 0x000e220000000000 */
[----:B------:R-:W-:Y:S01]  /*f370*/  IMAD.MOV.U32 R8, RZ, RZ, 0x0 ;  /* 0x00000000ff087424 */ /* 0x000fe200078e00ff */
[----:B------:R-:W-:Y:S01]  /*f380*/  MOV R9, 0x3fd80000 ;  /* 0x3fd8000000097802 */ /* 0x000fe20000000f00 */
[----:B------:R-:W-:Y:S01]  /*f390*/  BSSY B3, `(.L_x_9802) ;  /* 0x0000019000037945 */ /* 0x000fe20003800000 */
[----:B------:R-:W1:-:S02]  /*f3a0*/  DMUL R4, R4, 8.11296384146066816958e+31 ;  /* 0x4690000004047828 */ /* 0x000e440000000000 */
        /* <DEDUP_REMOVED lines=23> */
.L_x_9803:
[----:B------:R-:W-:Y:S05]  /*f520*/  BSYNC B3 ;  /* 0x0000000000037941 */ /* 0x000fea0003800000 */
.L_x_9802:
[----:B-1----:R-:W1:Y:S01]  /*f530*/  MUFU.RCP64H R5, R11 ;  /* 0x0000000b00057308 */ /* 0x002e620000001800 */
[----:B------:R-:W-:Y:S01]  /*f540*/  IMAD.MOV.U32 R4, RZ, RZ, 0x1 ;  /* 0x00000001ff047424 */ /* 0x000fe200078e00ff */
[----:B------:R-:W-:Y:S01]  /*f550*/  FSETP.GEU.AND P1, PT, |R25|, 6.5827683646048100446e-37, PT ;  /* 0x036000001900780b */ /* 0x000fe20003f2e200 */
[----:B------:R-:W-:Y:S04]  /*f560*/  BSSY B3, `(.L_x_9804) ;  /* 0x0000010000037945 */ /* 0x000fe80003800000 */
[----:B01----:R-:W0:-:S06]  /*f570*/  DFMA R6, R4, -R10, 1 ;  /* 0x3ff000000406742b */ /* 0x003e0c000000080a */
[----:B0-----:R-:W0:-:S06]  /*f580*/  DFMA R6, R6, R6, R6 ;  /* 0x000000060606722b */ /* 0x001e0c0000000006 */
[----:B0-----:R-:W0:-:S06]  /*f590*/  DFMA R6, R4, R6, R4 ;  /* 0x000000060406722b */ /* 0x001e0c0000000004 */
[----:B0-----:R-:W0:-:S06]  /*f5a0*/  DFMA R4, R6, -R10, 1 ;  /* 0x3ff000000604742b */ /* 0x001e0c000000080a */
[----:B0-----:R-:W0:-:S06]  /*f5b0*/  DFMA R4, R6, R4, R6 ;  /* 0x000000040604722b */ /* 0x001e0c0000000006 */
[----:B0-----:R-:W0:-:S06]  /*f5c0*/  DMUL R6, R24, R4 ;  /* 0x0000000418067228 */ /* 0x001e0c0000000000 */
[----:B0-----:R-:W0:-:S06]  /*f5d0*/  DFMA R8, R6, -R10, R24 ;  /* 0x8000000a0608722b */ /* 0x001e0c0000000018 */
[----:B0-----:R-:W0:-:S10]  /*f5e0*/  DFMA R8, R4, R8, R6 ;  /* 0x000000080408722b */ /* 0x001e140000000006 */
[----:B0-----:R-:W-:-:S05]  /*f5f0*/  FFMA R0, RZ, R11, R9 ;  /* 0x0000000bff007223 */ /* 0x001fca0000000009 */
[----:B------:R-:W-:-:S13]  /*f600*/  FSETP.GT.AND P0, PT, |R0|, 1.469367938527859385e-39, PT ;  /* 0x001000000000780b */ /* 0x000fda0003f04200 */
[----:B------:R-:W-:Y:S05]  /*f610*/  @P0 BRA P1, `(.L_x_9805) ;  /* 0x0000004000000947 */ /* 0x000fea0000800000 */
[----:B------:R-:W-:Y:S01]  /*f620*/  IMAD.MOV.U32 R8, RZ, RZ, R24 ;  /* 0x000000ffff087224 */ /* 0x000fe200078e0018 */
[----:B------:R-:W-:Y:S01]  /*f630*/  MOV R0, 0xf660 ;  /* 0x0000f66000007802 */ /* 0x000fe20000000f00 */
[----:B------:R-:W-:Y:S02]  /*f640*/  IMAD.MOV.U32 R9, RZ, RZ, R25 ;  /* 0x000000ffff097224 */ /* 0x000fe400078e0019 */
[----:B--2---:R-:W-:Y:S05]  /*f650*/  CALL.REL.NOINC `($__internal_12_$__cuda_sm20_div_rn_f64_full) ;  /* 0x00018fc000007944 */ /* 0x004fea0003c00000 */
.L_x_9805:
[----:B------:R-:W-:Y:S05]  /*f660*/  BSYNC B3 ;  /* 0x0000000000037941 */ /* 0x000fea0003800000 */
.L_x_9804:
[----:B------:R-:W0:Y:S01]  /*f670*/  DMUL R2, R2, 8.11296384146066816958e+31 ;  /* 0x4690000002027828 */ /* 0x000e220000000000 */
[----:B------:R-:W-:Y:S01]  /*f680*/  PLOP3.LUT P0, PT, PT, PT, PT, 0x80, 0x0 ;  /* 0x000000000000781c */ /* 0x000fe20003f0f070 */
[----:B------:R-:W-:Y:S02]  /*f690*/  IMAD.MOV.U32 R26, RZ, RZ, R8 ;  /* 0x000000ffff1a7224 */ /* 0x000fe400078e0008 */
[----:B------:R-:W-:Y:S01]  /*f6a0*/  IMAD.MOV.U32 R27, RZ, RZ, R9 ;  /* 0x000000ffff1b7224 */ /* 0x000fe200078e0009 */
[----:B------:R-:W-:Y:S05]  /*f6b0*/  BRA `(.L_x_9784) ;  /* 0x000003c000007947 */ /* 0x000fea0003800000 */
.L_x_9785:
        /* <DEDUP_REMOVED lines=25> */
.L_x_9807:
[----:B------:R-:W-:Y:S05]  /*f850*/  BSYNC B3 ;  /* 0x0000000000037941 */ /* 0x000fea0003800000 */
.L_x_9806:
        /* <DEDUP_REMOVED lines=16> */
[----:B------:R-:W-:Y:S01]  /*f960*/  IADD3 R5, R13, -0x100000, RZ ;  /* 0xfff000000d057810 */ /* 0x000fe20007ffe0ff */
[----:B------:R-:W-:Y:S01]  /*f970*/  IMAD.MOV.U32 R4, RZ, RZ, R12 ;  /* 0x000000ffff047224 */ /* 0x000fe200078e000c */
[----:B0-----:R-:W0:-:S06]  /*f980*/  DFMA R14, R24, -R24, R8 ;  /* 0x80000018180e722b */ /* 0x001e0c0000000008 */
        /* <DEDUP_REMOVED lines=8> */
.L_x_9809:
[----:B------:R-:W-:Y:S05]  /*fa10*/  BSYNC B3 ;  /* 0x0000000000037941 */ /* 0x000fea0003800000 */
.L_x_9808:
[----:B-1-3--:R1:W3:Y:S01]  /*fa20*/  DMUL R26, R10, R6 ;  /* 0x000000060a1a7228 */ /* 0x00a2e20000000000 */
[----:B------:R-:W-:Y:S01]  /*fa30*/  PLOP3.LUT P0, PT, PT, PT, PT, 0x80, 0x0 ;  /* 0x000000000000781c */ /* 0x000fe20003f0f070 */
[----:B------:R-:W-:Y:S07]  /*fa40*/  BRA `(.L_x_9784) ;  /* 0x0000003000007947 */ /* 0x000fee0003800000 */
.L_x_9781:
[----:B------:R-:W3:Y:S01]  /*fa50*/  DMUL R26, R26, 9.00719925474099200000e+15 ;  /* 0x434000001a1a7828 */ /* 0x000ee20000000000 */
[----:B------:R-:W-:-:S03]  /*fa60*/  PLOP3.LUT P0, PT, PT, PT, PT, 0x80, 0x0 ;  /* 0x000000000000781c */ /* 0x000fc60003f0f070 */
[----:B------:R-:W4:-:S06]  /*fa70*/  DMUL R2, R2, 9.00719925474099200000e+15 ;  /* 0x4340000002027828 */ /* 0x000f0c0000000000 */
.L_x_9784:
[----:B01-3--:R-:W-:Y:S05]  /*fa80*/  BSYNC B2 ;  /* 0x0000000000027941 */ /* 0x00bfea0003800000 */
.L_x_9780:
[----:B------:R-:W-:Y:S01]  /*fa90*/  BSSY B2, `(.L_x_9810) ;  /* 0x0000136000027945 */ /* 0x000fe20003800000 */
[----:B------:R-:W-:Y:S05]  /*faa0*/  @P0 BRA `(.L_x_9811) ;  /* 0x0000090000000947 */ /* 0x000fea0003800000 */
[----:B------:R-:W-:-:S13]  /*fab0*/  ISETP.GT.AND P0, PT, R21, -0x1, PT ;  /* 0xffffffff1500780c */ /* 0x000fda0003f04270 */
[----:B------:R-:W-:Y:S05]  /*fac0*/  @P0 BRA `(.L_x_9812) ;  /* 0x0000048000000947 */ /* 0x000fea0003800000 */
[----:B------:R-:W0:-:S04]  /*fad0*/  DADD R4, -RZ, |R28| ;  /* 0x00000000ff047229 */ /* 0x000e08000000051c */
        /* <DEDUP_REMOVED lines=39> */
.L_x_9815:
[----:B------:R0:W1:-:S06]  /*fd50*/  DMUL R8, RZ, |R28| ;  /* 0x4000001cff087228 */ /* 0x00004c0000000000 */
.L_x_9816:
[----:B------:R-:W-:Y:S05]  /*fd60*/  BSYNC B0 ;  /* 0x0000000000007941 */ /* 0x000fea0003800000 */
.L_x_9814:
[----:B------:R-:W-:Y:S02]  /*fd70*/  ISETP.GT.AND P0, PT, R15, -0x1, PT ;  /* 0xffffffff0f00780c */ /* 0x000fe40003f04270 */
[----:B------:R-:W-:-:S11]  /*fd80*/  ISETP.GT.AND P1, PT, R0, -0x1, PT ;  /* 0xffffffff0000780c */ /* 0x000fd60003f24270 */
[----:B-1----:R-:W1:Y:S02]  /*fd90*/  @!P0 DMUL R8, R8, +INF ;  /* 0x7ff0000008088828 */ /* 0x002e640000000000 */
[----:B------:R-:W-:Y:S05]  /*fda0*/  @P1 BRA `(.L_x_9817) ;  /* 0x0000104000001947 */ /* 0x000fea0003800000 */
[----:B-1----:R-:W1:-:S06]  /*fdb0*/  DADD R8, R8, c[0x2][0x100] ;  /* 0x0080400008087629 */ /* 0x002e4c0000000000 */
[----:B-1----:R-:W1:Y:S01]  /*fdc0*/  DADD R8, -R8, c[0x2][0x108] ;  /* 0x0080420008087629 */ /* 0x002e620000000100 */
[----:B------:R-:W-:Y:S05]  /*fdd0*/  BRA `(.L_x_9817) ;  /* 0x0000101000007947 */ /* 0x000fea0003800000 */
.L_x_9813:
        /* <DEDUP_REMOVED lines=23> */
.L_x_9812:
[----:B----4-:R-:W0:-:S10]  /*ff50*/  DADD R2, -RZ, |R28| ;  /* 0x00000000ff027229 */ /* 0x010e14000000051c */
        /* <DEDUP_REMOVED lines=37> */
.L_x_9820:
[----:B------:R0:W1:-:S06]  /*101b0*/  DMUL R8, RZ, |R28| ;  /* 0x4000001cff087228 */ /* 0x00004c0000000000 */
.L_x_9821:
[----:B------:R-:W-:Y:S05]  /*101c0*/  BSYNC B0 ;  /* 0x0000000000007941 */ /* 0x000fea0003800000 */
.L_x_9819:
[----:B------:R-:W-:Y:S02]  /*101d0*/  ISETP.GT.AND P0, PT, R15, -0x1, PT ;  /* 0xffffffff0f00780c */ /* 0x000fe40003f04270 */
[----:B------:R-:W-:-:S11]  /*101e0*/  ISETP.GT.AND P1, PT, R29, -0x1, PT ;  /* 0xffffffff1d00780c */ /* 0x000fd60003f24270 */
[----:B-1----:R-:W1:Y:S02]  /*101f0*/  @!P0 DMUL R8, R8, +INF ;  /* 0x7ff0000008088828 */ /* 0x002e640000000000 */
[----:B------:R-:W-:Y:S05]  /*10200*/  @P1 BRA `(.L_x_9817) ;  /* 0x00000be000001947 */ /* 0x000fea0003800000 */
[----:B-1----:R-:W1:-:S06]  /*10210*/  DADD R8, R8, c[0x2][0x100] ;  /* 0x0080400008087629 */ /* 0x002e4c0000000000 */
[----:B-1----:R-:W1:Y:S01]  /*10220*/  DADD R8, -R8, c[0x2][0x108] ;  /* 0x0080420008087629 */ /* 0x002e620000000100 */
[----:B------:R-:W-:Y:S05]  /*10230*/  BRA `(.L_x_9817) ;  /* 0x00000bb000007947 */ /* 0x000fea0003800000 */
.L_x_9818:
        /* <DEDUP_REMOVED lines=23> */
.L_x_9811:
[----:B------:R-:W-:-:S13]  /*103b0*/  ISETP.GT.AND P0, PT, R21, -0x1, PT ;  /* 0xffffffff1500780c */ /* 0x000fda0003f04270 */
[----:B------:R-:W-:Y:S05]  /*103c0*/  @P0 BRA `(.L_x_9822) ;  /* 0x0000052000000947 */ /* 0x000fea0003800000 */
[----:B------:R-:W-:Y:S01]  /*103d0*/  DADD R10, -RZ, |R26| ;  /* 0x00000000ff0a7229 */ /* 0x000fe2000000051a */
[----:B------:R-:W-:Y:S01]  /*103e0*/  IMAD.MOV.U32 R6, RZ, RZ, 0x1 ;  /* 0x00000001ff067424 */ /* 0x000fe200078e00ff */
        /* <DEDUP_REMOVED lines=16> */
[----:B0-----:R-:W0:-:S04]  /*104f0*/  DFMA R8, R6, R10, R8 ;  /* 0x0000000a0608722b */ /* 0x001e080000000008 */
[----:B------:R1:W3:-:S06]  /*10500*/  DADD R6, -RZ, -R2 ;  /* 0x00000000ff067229 */ /* 0x0002cc0000000902 */
[----:B0-----:R-:W-:-:S05]  /*10510*/  FFMA R0, RZ, R5, R9 ;  /* 0x00000005ff007223 */ /* 0x001fca0000000009 */
[----:B------:R-:W-:-:S13]  /*10520*/  FSETP.GT.AND P0, PT, |R0|, 1.469367938527859385e-39, PT ;  /* 0x001000000000780b */ /* 0x000fda0003f04200 */
[----:B------:R-:W-:Y:S05]  /*10530*/  @P0 BRA P1, `(.L_x_9824) ;  /* 0x0000006000000947 */ /* 0x000fea0000800000 */
[----:B-1-3--:R-:W-:Y:S01]  /*10540*/  IMAD.MOV.U32 R8, RZ, RZ, R12 ;  /* 0x000000ffff087224 */ /* 0x00afe200078e000c */
[----:B------:R-:W-:Y:S01]  /*10550*/  MOV R0, 0x105a0 ;  /* 0x000105a000007802 */ /* 0x000fe20000000f00 */
[----:B------:R-:W-:Y:S02]  /*10560*/  IMAD.MOV.U32 R9, RZ, RZ, R13 ;  /* 0x000000ffff097224 */ /* 0x000fe400078e000d */
[----:B------:R-:W-:Y:S02]  /*10570*/  IMAD.MOV.U32 R10, RZ, RZ, R4 ;  /* 0x000000ffff0a7224 */ /* 0x000fe400078e0004 */
[----:B------:R-:W-:Y:S02]  /*10580*/  IMAD.MOV.U32 R11, RZ, RZ, R5 ;  /* 0x000000ffff0b7224 */ /* 0x000fe400078e0005 */
[----:B--2---:R-:W-:Y:S05]  /*10590*/  CALL.REL.NOINC `($__internal_12_$__cuda_sm20_div_rn_f64_full) ;  /* 0x0001808000007944 */ /* 0x004fea0003c00000 */
.L_x_9824:
[----:B-1-3--:R-:W-:Y:S05]  /*105a0*/  BSYNC B3 ;  /* 0x0000000000037941 */ /* 0x00afea0003800000 */
.L_x_9823:
        /* <DEDUP_REMOVED lines=27> */
[----:B------:R-:W1:-:S06]  /*10760*/  DADD R6, -R12, c[0x2][0x108] ;  /* 0x008042000c067629 */ /* 0x000e4c0000000100 */
[----:B0-----:R-:W-:Y:S02]  /*10770*/  FSEL R8, R12, R8, !P1 ;  /* 0x000000080c087208 */ /* 0x001fe40004800000 */
[----:B------:R-:W-:Y:S02]  /*10780*/  FSEL R9, R13, R9, !P1 ;  /* 0x000000090d097208 */ /* 0x000fe40004800000 */
[----:B-1----:R-:W-:Y:S02]  /*10790*/  FSEL R5, R6, R12, !P1 ;  /* 0x0000000c06057208 */ /* 0x002fe40004800000 */
[----:B------:R-:W-:Y:S02]  /*107a0*/  FSEL R7, R7, R13, !P1 ;  /* 0x0000000d07077208 */ /* 0x000fe40004800000 */
[----:B------:R-:W0:-:S10]  /*107b0*/  DADD R8, R8, c[0x2][0x178] ;  /* 0x00805e0008087629 */ /* 0x000e140000000000 */
[----:B0-----:R-:W-:Y:S02]  /*107c0*/  FSEL R4, R8, R5, P4 ;  /* 0x0000000508047208 */ /* 0x001fe40002000000 */
        /* <DEDUP_REMOVED lines=9> */
.L_x_9826:
[----:B------:R-:W-:Y:S02]  /*10860*/  FSEL R4, RZ, 3.37028055040000000000e+12, P1 ;  /* 0x54442d18ff047808 */ /* 0x000fe40000800000 */
[----:B------:R-:W-:Y:S02]  /*10870*/  FSEL R5, RZ, 2.1426990032196044922, P1 ;  /* 0x400921fbff057808 */ /* 0x000fe40000800000 */
.L_x_9827:
[----:B------:R-:W-:Y:S05]  /*10880*/  BSYNC B0 ;  /* 0x0000000000007941 */ /* 0x000fea0003800000 */
.L_x_9825:
[----:B------:R0:W1:Y:S02]  /*10890*/  DADD R2, |R26|, |R2| ;  /* 0x000000001a027229 */ /* 0x0000640000000602 */
[----:B0-----:R-:W-:-:S04]  /*108a0*/  LOP3.LUT R27, R5, 0x80000000, R27, 0xb8, !PT ;  /* 0x80000000051b7812 */ /* 0x001fc800078eb81b */
[----:B-1----:R-:W0:-:S06]  /*108b0*/  DSETP.GTU.AND P0, PT, |R2|, +INF , PT ;  /* 0x7ff000000200742a */ /* 0x002e0c0003f0c200 */
[----:B0-----:R-:W-:Y:S02]  /*108c0*/  FSEL R8, R2, R4, P0 ;  /* 0x0000000402087208 */ /* 0x001fe40000000000 */
[----:B------:R-:W-:Y:S01]  /*108d0*/  FSEL R9, R3, R27, P0 ;  /* 0x0000001b03097208 */ /* 0x000fe20000000000 */
[----:B------:R-:W-:Y:S05]  /*108e0*/  BRA `(.L_x_9817) ;  /* 0x0000050000007947 */ /* 0x000fea0003800000 */
.L_x_9822:
        /* <DEDUP_REMOVED lines=28> */
.L_x_9829:
[----:B------:R-:W-:Y:S05]  /*10ab0*/  BSYNC B3 ;  /* 0x0000000000037941 */ /* 0x000fea0003800000 */
.L_x_9828:
        /* <DEDUP_REMOVED lines=43> */
.L_x_9831:
[----:B------:R-:W-:Y:S02]  /*10d70*/  FSEL R4, RZ, 3.37028055040000000000e+12, P1 ;  /* 0x54442d18ff047808 */ /* 0x000fe40000800000 */
[----:B------:R-:W-:Y:S02]  /*10d80*/  FSEL R5, RZ, 2.1426990032196044922, P1 ;  /* 0x400921fbff057808 */ /* 0x000fe40000800000 */
.L_x_9832:
[----:B------:R-:W-:Y:S05]  /*10d90*/  BSYNC B0 ;  /* 0x0000000000007941 */ /* 0x000fea0003800000 */
.L_x_9830:
[----:B------:R0:W1:Y:S02]  /*10da0*/  DADD R2, |R26|, |R2| ;  /* 0x000000001a027229 */ /* 0x0000640000000602 */
[----:B0-----:R-:W-:-:S04]  /*10db0*/  LOP3.LUT R27, R5, 0x80000000, R27, 0xb8, !PT ;  /* 0x80000000051b7812 */ /* 0x001fc800078eb81b */
[----:B-1----:R-:W0:-:S06]  /*10dc0*/  DSETP.GTU.AND P0, PT, |R2|, +INF , PT ;  /* 0x7ff000000200742a */ /* 0x002e0c0003f0c200 */
[----:B0-----:R-:W-:Y:S02]  /*10dd0*/  FSEL R8, R2, R4, P0 ;  /* 0x0000000402087208 */ /* 0x001fe40000000000 */
[----:B------:R-:W-:Y:S02]  /*10de0*/  FSEL R9, R3, R27, P0 ;  /* 0x0000001b03097208 */ /* 0x000fe40000000000 */
.L_x_9817:
[----:B01----:R-:W-:Y:S05]  /*10df0*/  BSYNC B2 ;  /* 0x0000000000027941 */ /* 0x003fea0003800000 */
.L_x_9810:
[----:B--2---:R-:W0:Y:S01]  /*10e00*/  DADD R2, -RZ, -R30 ;  /* 0x00000000ff027229 */ /* 0x004e22000000091e */
[----:B------:R-:W-:-:S04]  /*10e10*/  SHF.R.U32.HI R22, RZ, 0x1f, R23 ;  /* 0x0000001fff167819 */ /* 0x000fc80000011617 */
[----:B------:R-:W-:-:S05]  /*10e20*/  ISETP.NE.AND P0, PT, R22, RZ, PT ;  /* 0x000000ff1600720c */ /* 0x000fca0003f05270 */
[----:B0-----:R-:W-:Y:S02]  /*10e30*/  FSEL R10, R2, R30, !P0 ;  /* 0x0000001e020a7208 */ /* 0x001fe40004000000 */
[----:B------:R-:W-:Y:S01]  /*10e40*/  FSEL R11, R3, R31, !P0 ;  /* 0x0000001f030b7208 */ /* 0x000fe20004000000 */
[----:B------:R-:W-:Y:S05]  /*10e50*/  BRA `(.L_x_9833) ;  /* 0x000024d000007947 */ /* 0x000fea0003800000 */
.L_x_9744:
[----:B------:R-:W2:Y:S01]  /*10e60*/  LDL.64 R8, [R1+0x8] ;  /* 0x0000080001087983 */ /* 0x000ea20000100a00 */
[----:B------:R-:W-:-:S04]  /*10e70*/  DADD R10, -RZ, -R22 ;  /* 0x00000000ff0a7229 */ /* 0x000fc80000000916 */
[----:B--2---:R-:W0:-:S06]  /*10e80*/  DADD R8, R8, -R20 ;  /* 0x0000000008087229 */ /* 0x004e0c0000000814 */
[----:B0-----:R-:W0:Y:S01]  /*10e90*/  DADD R8, R8, c[0x2][0x178] ;  /* 0x00805e0008087629 */ /* 0x001e220000000000 */
[----:B------:R-:W-:Y:S05]  /*10ea0*/  BRA `(.L_x_9833) ;  /* 0x0000248000007947 */ /* 0x000fea0003800000 */
.L_x_9743:
[----:B------:R0:W1:Y:S01]  /*10eb0*/  DADD R10, -RZ, -R22 ;  /* 0x00000000ff0a7229 */ /* 0x0000620000000916 */
[----:B------:R-:W-:Y:S01]  /*10ec0*/  CS2R R8, SRZ ;  /* 0x0000000000087805 */ /* 0x000fe2000001ff00 */
[----:B------:R-:W-:Y:S05]  /*10ed0*/  BRA `(.L_x_9833) ;  /* 0x0000245000007947 */ /* 0x000fea0003800000 */
.L_x_9742:
        /* <DEDUP_REMOVED lines=86> */
.L_x_9838:
[----:B------:R-:W-:Y:S05]  /*11440*/  BSYNC B0 ;  /* 0x0000000000007941 */ /* 0x000fea0003800000 */
.L_x_9837:
        /* <DEDUP_REMOVED lines=8> */
.L_x_9840:
[----:B------:R-:W-:Y:S05]  /*114d0*/  BSYNC B3 ;  /* 0x0000000000037941 */ /* 0x000fea0003800000 */
.L_x_9839:
[----:B------:R-:W2:Y:S01]  /*114e0*/  DSETP.NEU.AND P0, PT, R6, RZ, PT ;  /* 0x000000ff0600722a */ /* 0x000ea20003f0d000 */
[----:B------:R-:W-:-:S13]  /*114f0*/  BSSY B0, `(.L_x_9841) ;  /* 0x000002d000007945 */ /* 0x000fda0003800000 */
[----:B--2---:R-:W-:Y:S05]  /*11500*/  @!P0 BRA `(.L_x_9842) ;  /* 0x0000028000008947 */ /* 0x004fea0003800000 */
[----:B------:R-:W2:Y:S01]  /*11510*/  DMUL R6, R8, R8 ;  /* 0x0000000808067228 */ /* 0x000ea20000000000 */
[----:B0-----:R-:W-:Y:S01]  /*11520*/  IMAD.MOV.U32 R10, RZ, RZ, 0x2a25ff7e ;  /* 0x2a25ff7eff0a7424 */ /* 0x001fe200078e00ff */
[----:B------:R-:W-:Y:S01]  /*11530*/  ISETP.GE.AND P1, PT, R21, RZ, PT ;  /* 0x000000ff1500720c */ /* 0x000fe20003f26270 */
[----:B------:R-:W-:Y:S01]  /*11540*/  IMAD.MOV.U32 R11, RZ, RZ, 0x3ef53e1d ;  /* 0x3ef53e1dff0b7424 */ /* 0x000fe200078e00ff */
[----:B------:R-:W-:-:S05]  /*11550*/  DSETP.NEU.AND P0, PT, R2, R4, PT ;  /* 0x000000040200722a */ /* 0x000fca0003f0d000 */
[----:B--2---:R-:W0:-:S06]  /*11560*/  DFMA R10, R6, -R10, c[0x2][0x188] ;  /* 0x00806200060a762b */ /* 0x004e0c000000080a */
        /* <DEDUP_REMOVED lines=34> */
.L_x_9842:
[----:B------:R-:W-:-:S04]  /*11790*/  ISETP.GE.AND P0, PT, R21, RZ, PT ;  /* 0x000000ff1500720c */ /* 0x000fc80003f06270 */
[----:B------:R-:W-:Y:S02]  /*117a0*/  FSEL R6, RZ, 3.37028055040000000000e+12, P0 ;  /* 0x54442d18ff067808 */ /* 0x000fe40000000000 */
[----:B------:R-:W-:Y:S02]  /*117b0*/  FSEL R7, RZ, 2.1426990032196044922, P0 ;  /* 0x400921fbff077808 */ /* 0x000fe40000000000 */
.L_x_9843:
[----:B------:R-:W-:Y:S05]  /*117c0*/  BSYNC B0 ;  /* 0x0000000000007941 */ /* 0x000fea0003800000 */
.L_x_9841:
[----:B------:R-:W2:Y:S01]  /*117d0*/  DADD R2, R2, R4 ;  /* 0x0000000002027229 */ /* 0x000ea20000000004 */
[----:B------:R-:W-:-:S03]  /*117e0*/  LOP3.LUT R23, R7, 0x80000000, R23, 0xb8, !PT ;  /* 0x8000000007177812 */ /* 0x000fc600078eb817 */
[----:B-1----:R-:W-:-:S04]  /*117f0*/  DMUL R26, R26, 0.5 ;  /* 0x3fe000001a1a7828 */ /* 0x002fc80000000000 */
[----:B--2---:R-:W1:-:S06]  /*11800*/  DSETP.GTU.AND P0, PT, |R2|, +INF , PT ;  /* 0x7ff000000200742a */ /* 0x004e4c0003f0c200 */
[----:B-1----:R-:W-:Y:S02]  /*11810*/  FSEL R6, R2, R6, P0 ;  /* 0x0000000602067208 */ /* 0x002fe40000000000 */
[----:B------:R-:W-:Y:S01]  /*11820*/  FSEL R7, R3, R23, P0 ;  /* 0x0000001703077208 */ /* 0x000fe20000000000 */
[----:B------:R-:W-:Y:S05]  /*11830*/  BRA `(.L_x_9844) ;  /* 0x0000194000007947 */ /* 0x000fea0003800000 */
.L_x_9836:
        /* <DEDUP_REMOVED lines=113> */
.L_x_9846:
[----:B------:R-:W-:Y:S05]  /*11f50*/  BSYNC B0 ;  /* 0x0000000000007941 */ /* 0x000fea0003800000 */
.L_x_9845:
        /* <DEDUP_REMOVED lines=8> */
.L_x_9848:
[----:B------:R-:W-:Y:S05]  /*11fe0*/  BSYNC B3 ;  /* 0x0000000000037941 */ /* 0x000fea0003800000 */
.L_x_9847:
        /* <DEDUP_REMOVED lines=43> */
.L_x_9850:
[----:B------:R-:W-:-:S04]  /*122a0*/  ISETP.GE.AND P0, PT, R21, RZ, PT ;  /* 0x000000ff1500720c */ /* 0x000fc80003f06270 */
[----:B------:R-:W-:Y:S02]  /*122b0*/  FSEL R6, RZ, 3.37028055040000000000e+12, P0 ;  /* 0x54442d18ff067808 */ /* 0x000fe40000000000 */
[----:B------:R-:W-:Y:S02]  /*122c0*/  FSEL R7, RZ, 2.1426990032196044922, P0 ;  /* 0x400921fbff077808 */ /* 0x000fe40000000000 */
.L_x_9851:
[----:B------:R-:W-:Y:S05]  /*122d0*/  BSYNC B0 ;  /* 0x0000000000007941 */ /* 0x000fea0003800000 */
.L_x_9849:
[----:B------:R-:W2:Y:S01]  /*122e0*/  DADD R2, R2, R4 ;  /* 0x0000000002027229 */ /* 0x000ea20000000004 */
[----:B------:R-:W-:-:S05]  /*122f0*/  LOP3.LUT R23, R7, 0x80000000, R23, 0xb8, !PT ;  /* 0x8000000007177812 */ /* 0x000fca00078eb817 */
[----:B--2---:R-:W2:-:S06]  /*12300*/  DSETP.GTU.AND P0, PT, |R2|, +INF , PT ;  /* 0x7ff000000200742a */ /* 0x004e8c0003f0c200 */
[----:B--2---:R-:W-:Y:S02]  /*12310*/  FSEL R6, R2, R6, P0 ;  /* 0x0000000602067208 */ /* 0x004fe40000000000 */
[----:B------:R-:W-:Y:S01]  /*12320*/  FSEL R7, R3, R23, P0 ;  /* 0x0000001703077208 */ /* 0x000fe20000000000 */
[----:B------:R-:W-:Y:S05]  /*12330*/  BRA `(.L_x_9844) ;  /* 0x00000e4000007947 */ /* 0x000fea0003800000 */
.L_x_9835:
        /* <DEDUP_REMOVED lines=23> */
.L_x_9853:
[----:B------:R-:W-:Y:S05]  /*124b0*/  BSYNC B3 ;  /* 0x0000000000037941 */ /* 0x000fea0003800000 */
.L_x_9852:
        /* <DEDUP_REMOVED lines=26> */
.L_x_9855:
[----:B------:R-:W-:Y:S05]  /*12660*/  BSYNC B3 ;  /* 0x0000000000037941 */ /* 0x000fea0003800000 */
.L_x_9854:
        /* <DEDUP_REMOVED lines=41> */
[----:B------:R-:W-:-:S03]  /*12900*/  MOV R10, 0x1 ;  /* 0x00000001000a7802 */ /* 0x000fc60000000f00 */
        /* <DEDUP_REMOVED lines=72> */
.L_x_9857:
[----:B------:R-:W-:Y:S05]  /*12d90*/  BSYNC B0 ;  /* 0x0000000000007941 */ /* 0x000fea0003800000 */
.L_x_9856:
        /* <DEDUP_REMOVED lines=8> */
.L_x_9859:
[----:B------:R-:W-:Y:S05]  /*12e20*/  BSYNC B3 ;  /* 0x0000000000037941 */ /* 0x000fea0003800000 */
.L_x_9858:
        /* <DEDUP_REMOVED lines=43> */
.L_x_9861:
[----:B------:R-:W-:-:S04]  /*130e0*/  ISETP.GE.AND P0, PT, R21, RZ, PT ;  /* 0x000000ff1500720c */ /* 0x000fc80003f06270 */
[----:B------:R-:W-:Y:S02]  /*130f0*/  FSEL R6, RZ, 3.37028055040000000000e+12, P0 ;  /* 0x54442d18ff067808 */ /* 0x000fe40000000000 */
[----:B------:R-:W-:Y:S02]  /*13100*/  FSEL R7, RZ, 2.1426990032196044922, P0 ;  /* 0x400921fbff077808 */ /* 0x000fe40000000000 */
.L_x_9862:
[----:B------:R-:W-:Y:S05]  /*13110*/  BSYNC B0 ;  /* 0x0000000000007941 */ /* 0x000fea0003800000 */
.L_x_9860:
[----:B------:R-:W2:Y:S01]  /*13120*/  DADD R2, R2, R4 ;  /* 0x0000000002027229 */ /* 0x000ea20000000004 */
[----:B------:R-:W-:-:S03]  /*13130*/  LOP3.LUT R23, R7, 0x80000000, R23, 0xb8, !PT ;  /* 0x8000000007177812 */ /* 0x000fc600078eb817 */
[----:B-1----:R-:W-:-:S04]  /*13140*/  DADD R26, R26, 1 ;  /* 0x3ff000001a1a7429 */ /* 0x002fc80000000000 */
[----:B--2---:R-:W1:-:S06]  /*13150*/  DSETP.GTU.AND P0, PT, |R2|, +INF , PT ;  /* 0x7ff000000200742a */ /* 0x004e4c0003f0c200 */
[----:B-1----:R-:W-:Y:S02]  /*13160*/  FSEL R6, R2, R6, P0 ;  /* 0x0000000602067208 */ /* 0x002fe40000000000 */
[----:B------:R-:W-:Y:S02]  /*13170*/  FSEL R7, R3, R23, P0 ;  /* 0x0000001703077208 */ /* 0x000fe40000000000 */
.L_x_9844:
[----:B------:R-:W-:Y:S05]  /*13180*/  BSYNC B2 ;  /* 0x0000000000027941 */ /* 0x000fea0003800000 */
.L_x_9834:
[----:B-1----:R-:W1:Y:S01]  /*13190*/  DADD R26, R26, c[0x2][0x50] ;  /* 0x008014001a1a7629 */ /* 0x002e620000000000 */
[----:B------:R-:W-:-:S03]  /*131a0*/  ISETP.NE.AND P0, PT, R28, RZ, PT ;  /* 0x000000ff1c00720c */ /* 0x000fc60003f05270 */
[----:B------:R-:W-:-:S04]  /*131b0*/  DADD R8, -RZ, |R6| ;  /* 0x00000000ff087229 */ /* 0x000fc80000000506 */
[----:B-1----:R-:W1:-:S10]  /*131c0*/  DADD R2, -RZ, -R26 ;  /* 0x00000000ff027229 */ /* 0x002e54000000091a */
[----:B01----:R-:W-:Y:S02]  /*131d0*/  FSEL R10, R2, R26, !P0 ;  /* 0x0000001a020a7208 */ /* 0x003fe40004000000 */
[----:B------:R-:W-:Y:S01]  /*131e0*/  FSEL R11, R3, R27, !P0 ;  /* 0x0000001b030b7208 */ /* 0x000fe20004000000 */
[----:B------:R-:W-:Y:S05]  /*131f0*/  BRA `(.L_x_9833) ;  /* 0x0000013000007947 */ /* 0x000fea0003800000 */
.L_x_9741:
[----:B-12---:R-:W0:-:S14]  /*13200*/  DSETP.NEU.AND P0, PT, R2, +INF , PT ;  /* 0x7ff000000200742a */ /* 0x006e1c0003f0d000 */
[----:B0-----:R0:W1:Y:S01]  /*13210*/  @!P0 DADD R8, R22, R22 ;  /* 0x0000000016088229 */ /* 0x0010620000000016 */
[----:B------:R-:W-:Y:S02]  /*13220*/  @!P0 IMAD.MOV.U32 R10, RZ, RZ, 0x0 ;  /* 0x00000000ff0a8424 */ /* 0x000fe400078e00ff */
[----:B------:R-:W-:Y:S01]  /*13230*/  @!P0 IMAD.MOV.U32 R11, RZ, RZ, -0x100000 ;  /* 0xfff00000ff0b8424 */ /* 0x000fe200078e00ff */
        /* <DEDUP_REMOVED lines=15> */
.L_x_9833:
[----:B01-3--:R-:W-:Y:S05]  /*13330*/  BSYNC B1 ;  /* 0x0000000000017941 */ /* 0x00bfea0003800000 */
.L_x_9740:
        /* <DEDUP_REMOVED lines=15> */
.L_x_9866:
[----:B--2---:R-:W0:Y:S02]  /*13430*/  F2I.S64.F64.TRUNC R8, R8 ;  /* 0x0000000800087311 */ /* 0x004e24000030d900 */
[----:B0-----:R-:W-:-:S05]  /*13440*/  IMAD.MOV.U32 R3, RZ, RZ, R8 ;  /* 0x000000ffff037224 */ /* 0x001fca00078e0008 */
[----:B------:R0:W-:Y:S01]  /*13450*/  STG.E.U8 [R16.64], R3 ;  /* 0x0000000310007986 */ /* 0x0001e2000c101124 */
[----:B------:R-:W-:Y:S05]  /*13460*/  BRA `(.L_x_9868) ;  /* 0x00000f1000007947 */ /* 0x000fea0003800000 */
.L_x_9865:
        /* <DEDUP_REMOVED lines=9> */
.L_x_9870:
[----:B--2---:R-:W0:Y:S02]  /*13500*/  F2I.F64.TRUNC R9, R8 ;  /* 0x0000000800097311 */ /* 0x004e24000030d100 */
[----:B0-----:R0:W-:Y:S01]  /*13510*/  STG.E [R16.64], R9 ;  /* 0x0000000910007986 */ /* 0x0011e2000c101924 */
[----:B------:R-:W-:Y:S05]  /*13520*/  BRA `(.L_x_9868) ;  /* 0x00000e5000007947 */ /* 0x000fea0003800000 */
.L_x_9869:
[----:B--2---:R-:W0:Y:S02]  /*13530*/  F2I.F64.TRUNC R9, R8 ;  /* 0x0000000800097311 */ /* 0x004e24000030d100 */
[----:B0-----:R0:W-:Y:S01]  /*13540*/  STG.E.U16 [R16.64], R9 ;  /* 0x0000000910007986 */ /* 0x0011e2000c101524 */
[----:B------:R-:W-:Y:S05]  /*13550*/  BRA `(.L_x_9868) ;  /* 0x00000e2000007947 */ /* 0x000fea0003800000 */
.L_x_9864:
        /* <DEDUP_REMOVED lines=11> */
.L_x_9872:
[----:B--2---:R-:W0:Y:S01]  /*13610*/  F2F.F32.F64 R0, R8 ;  /* 0x0000000800007310 */ /* 0x004e220000301000 */
[----:B------:R-:W0:-:S14]  /*13620*/  DSETP.GEU.AND P0, PT, |R8|, c[0x2][0x228], PT ;  /* 0x00808a000800762a */ /* 0x000e1c0003f0e200 */
[----:B0-----:R-:W-:-:S05]  /*13630*/  @!P0 FMUL R0, R0, 1.175494350822287508e-38 ;  /* 0x0080000000008820 */ /* 0x001fca0000400000 */
[----:B------:R-:W-:-:S05]  /*13640*/  F2FP.PACK_AB R0, RZ, R0 ;  /* 0x00000000ff00723e */ /* 0x000fca00000000ff */
[----:B------:R0:W-:Y:S01]  /*13650*/  STG.E.U16 [R16.64], R0 ;  /* 0x0000000010007986 */ /* 0x0001e2000c101524 */
[----:B------:R-:W-:Y:S05]  /*13660*/  BRA `(.L_x_9868) ;  /* 0x00000d1000007947 */ /* 0x000fea0003800000 */
.L_x_9871:
        /* <DEDUP_REMOVED lines=14> */
.L_x_9874:
        /* <DEDUP_REMOVED lines=9> */
.L_x_9873:
[----:B--2---:R0:W-:Y:S01]  /*137e0*/  STG.E.64 [R16.64], R8 ;  /* 0x0000000810007986 */ /* 0x0041e2000c101b24 */
[----:B------:R-:W-:Y:S05]  /*137f0*/  BRA `(.L_x_9868) ;  /* 0x00000b8000007947 */ /* 0x000fea0003800000 */
.L_x_9863:
        /* <DEDUP_REMOVED lines=13> */
.L_x_9877:
[----:B--2---:R0:W-:Y:S01]  /*138d0*/  STG.E.128 [R16.64], R8 ;  /* 0x0000000810007986 */ /* 0x0041e2000c101d24 */
[----:B------:R-:W-:Y:S05]  /*138e0*/  BRA `(.L_x_9868) ;  /* 0x00000a9000007947 */ /* 0x000fea0003800000 */
.L_x_9876:
        /* <DEDUP_REMOVED lines=23> */
.L_x_9881:
[----:B------:R-:W-:Y:S05]  /*13a60*/  BSYNC B0 ;  /* 0x0000000000007941 */ /* 0x000fea0003800000 */
.L_x_9880:
[----:B------:R-:W-:-:S05]  /*13a70*/  LOP3.LUT R3, R0, R3, RZ, 0xfc, !PT ;  /* 0x0000000300037212 */ /* 0x000fca00078efcff */
[----:B------:R0:W-:Y:S01]  /*13a80*/  STG.E.U8 [R16.64], R3 ;  /* 0x0000000310007986 */ /* 0x0001e2000c101124 */
[----:B------:R-:W-:Y:S05]  /*13a90*/  BRA `(.L_x_9868) ;  /* 0x000008e000007947 */ /* 0x000fea0003800000 */
.L_x_9879:
        /* <DEDUP_REMOVED lines=15> */
.L_x_9883:
[----:B------:R-:W-:Y:S01]  /*13b90*/  IMAD.MOV.U32 R0, RZ, RZ, 0x7f ;  /* 0x0000007fff007424 */ /* 0x000fe200078e00ff */
[----:B------:R-:W-:-:S04]  /*13ba0*/  ISETP.GT.U32.AND P0, PT, R2, 0x7f800000, PT ;  /* 0x7f8000000200780c */ /* 0x000fc80003f04070 */
[----:B------:R-:W-:-:S04]  /*13bb0*/  SEL R0, R0, 0x7c, P0 ;  /* 0x0000007c00007807 */ /* 0x000fc80000000000 */
.L_x_9884:
[----:B------:R-:W-:Y:S05]  /*13bc0*/  BSYNC B0 ;  /* 0x0000000000007941 */ /* 0x000fea0003800000 */
.L_x_9882:
[----:B------:R-:W-:-:S04]  /*13bd0*/  LOP3.LUT R2, R3, 0x80000000, RZ, 0xc0, !PT ;  /* 0x8000000003027812 */ /* 0x000fc800078ec0ff */
[----:B------:R-:W-:-:S04]  /*13be0*/  SHF.R.U32.HI R3, RZ, 0x18, R2 ;  /* 0x00000018ff037819 */ /* 0x000fc80000011602 */
[----:B------:R-:W-:-:S05]  /*13bf0*/  LOP3.LUT R3, R0, R3, RZ, 0xfc, !PT ;  /* 0x0000000300037212 */ /* 0x000fca00078efcff */
[----:B------:R0:W-:Y:S01]  /*13c00*/  STG.E.U8 [R16.64], R3 ;  /* 0x0000000310007986 */ /* 0x0001e2000c101124 */
[----:B------:R-:W-:Y:S05]  /*13c10*/  BRA `(.L_x_9868) ;  /* 0x0000076000007947 */ /* 0x000fea0003800000 */
.L_x_9878:
[----:B--2---:R-:W0:Y:S01]  /*13c20*/  F2F.F32.F64 R0, R8 ;  /* 0x0000000800007310 */ /* 0x004e220000301000 */
[----:B------:R-:W0:-:S14]  /*13c30*/  DSETP.GEU.AND P0, PT, |R8|, c[0x2][0x228], PT ;  /* 0x00808a000800762a */ /* 0x000e1c0003f0e200 */
[----:B0-----:R-:W-:-:S05]  /*13c40*/  @!P0 FMUL R0, R0, 1.175494350822287508e-38 ;  /* 0x0080000000008820 */ /* 0x001fca0000400000 */
[----:B------:R-:W-:-:S05]  /*13c50*/  F2FP.BF16.PACK_AB R0, RZ, R0 ;  /* 0x00000000ff00723e */ /* 0x000fca00000010ff */
[----:B------:R0:W-:Y:S01]  /*13c60*/  STG.E.U16 [R16.64], R0 ;  /* 0x0000000010007986 */ /* 0x0001e2000c101524 */
[----:B------:R-:W-:Y:S05]  /*13c70*/  BRA `(.L_x_9868) ;  /* 0x0000070000007947 */ /* 0x000fea0003800000 */
.L_x_9875:
        /* <DEDUP_REMOVED lines=11> */
.L_x_9887:
        /* <DEDUP_REMOVED lines=19> */
.L_x_9890:
[----:B------:R-:W-:-:S04]  /*13e60*/  LOP3.LUT R0, R5, 0x80000000, RZ, 0xc0, !PT ;  /* 0x8000000005007812 */ /* 0x000fc800078ec0ff */
[----:B------:R-:W-:-:S04]  /*13e70*/  SHF.R.U32.HI R3, RZ, 0x18, R0 ;  /* 0x00000018ff037819 */ /* 0x000fc80000011600 */
[----:B------:R-:W-:-:S04]  /*13e80*/  LOP3.LUT R2, R2, R3, RZ, 0xfc, !PT ;  /* 0x0000000302027212 */ /* 0x000fc800078efcff */
[----:B------:R-:W-:Y:S02]  /*13e90*/  PRMT R0, R2, 0x7610, R0 ;  /* 0x0000761002007816 */ /* 0x000fe40000000000 */
.L_x_9889:
[----:B------:R-:W-:Y:S05]  /*13ea0*/  BSYNC B0 ;  /* 0x0000000000007941 */ /* 0x000fea0003800000 */
.L_x_9888:
[----:B------:R0:W-:Y:S01]  /*13eb0*/  STG.E.U8 [R16.64], R0 ;  /* 0x0000000010007986 */ /* 0x0001e2000c101124 */
[----:B------:R-:W-:Y:S05]  /*13ec0*/  BRA `(.L_x_9868) ;  /* 0x000004b000007947 */ /* 0x000fea0003800000 */
.L_x_9886:
        /* <DEDUP_REMOVED lines=19> */
.L_x_9893:
[----:B------:R-:W-:-:S04]  /*14000*/  LOP3.LUT R0, R5, 0x80000000, RZ, 0xc0, !PT ;  /* 0x8000000005007812 */ /* 0x000fc800078ec0ff */
[----:B------:R-:W-:-:S04]  /*14010*/  SHF.R.U32.HI R3, RZ, 0x18, R0 ;  /* 0x00000018ff037819 */ /* 0x000fc80000011600 */
[----:B------:R-:W-:-:S04]  /*14020*/  LOP3.LUT R2, R2, R3, RZ, 0xfc, !PT ;  /* 0x0000000302027212 */ /* 0x000fc800078efcff */
[----:B------:R-:W-:Y:S02]  /*14030*/  PRMT R0, R2, 0x7610, R0 ;  /* 0x0000761002007816 */ /* 0x000fe40000000000 */
.L_x_9892:
[----:B------:R-:W-:Y:S05]  /*14040*/  BSYNC B0 ;  /* 0x0000000000007941 */ /* 0x000fea0003800000 */
.L_x_9891:
[----:B------:R0:W-:Y:S01]  /*14050*/  STG.E.U8 [R16.64], R0 ;  /* 0x0000000010007986 */ /* 0x0001e2000c101124 */
[----:B------:R-:W-:Y:S05]  /*14060*/  BRA `(.L_x_9868) ;  /* 0x0000031000007947 */ /* 0x000fea0003800000 */
.L_x_9885:
        /* <DEDUP_REMOVED lines=24> */
.L_x_9867:
        /* <DEDUP_REMOVED lines=20> */
.L_x_9895:
[----:B--2---:R-:W0:Y:S02]  /*14330*/  F2I.U64.F64.TRUNC R8, R8 ;  /* 0x0000000800087311 */ /* 0x004e24000030d800 */
[----:B0-----:R0:W-:Y:S01]  /*14340*/  STG.E.64 [R16.64], R8 ;  /* 0x0000000810007986 */ /* 0x0011e2000c101b24 */
[----:B------:R-:W-:Y:S05]  /*14350*/  BRA `(.L_x_9868) ;  /* 0x0000002000007947 */ /* 0x000fea0003800000 */
.L_x_9894:
[----:B--2---:R-:W0:Y:S02]  /*14360*/  F2I.U32.F64.TRUNC R9, R8 ;  /* 0x0000000800097311 */ /* 0x004e24000030d000 */
[----:B0-----:R0:W-:Y:S02]  /*14370*/  STG.E [R16.64], R9 ;  /* 0x0000000910007986 */ /* 0x0011e4000c101924 */
.L_x_9868:
        /* <DEDUP_REMOVED lines=231> */
.L_x_9896:
        /* <DEDUP_REMOVED lines=20> */
.L_x_9900:
[----:B------:R-:W2:Y:S01]  /*15330*/  LDG.E.U8 R2, [R2.64] ;  /* 0x0000002402027981 */ /* 0x000ea2000c1e1100 */
[----:B------:R-:W-:Y:S01]  /*15340*/  CS2R R22, SRZ ;  /* 0x0000000000167805 */ /* 0x000fe2000001ff00 */
[----:B--2---:R0:W1:Y:S01]  /*15350*/  I2F.F64.U16 R20, R2 ;  /* 0x0000000200147312 */ /* 0x0040620000101800 */
[----:B------:R-:W-:Y:S05]  /*15360*/  BRA `(.L_x_9902) ;  /* 0x00000f5000007947 */ /* 0x000fea0003800000 */
.L_x_9899:
        /* <DEDUP_REMOVED lines=10> */
.L_x_9904:
[----:B------:R-:W2:Y:S01]  /*15410*/  LDG.E R2, [R2.64] ;  /* 0x0000002402027981 */ /* 0x000ea2000c1e1900 */
[----:B------:R-:W-:Y:S01]  /*15420*/  CS2R R22, SRZ ;  /* 0x0000000000167805 */ /* 0x000fe2000001ff00 */
[----:B--2---:R0:W1:Y:S01]  /*15430*/  I2F.F64 R20, R2 ;  /* 0x0000000200147312 */ /* 0x0040620000201c00 */
[----:B------:R-:W-:Y:S05]  /*15440*/  BRA `(.L_x_9902) ;  /* 0x00000e7000007947 */ /* 0x000fea0003800000 */
.L_x_9903:
[----:B------:R-:W2:Y:S01]  /*15450*/  LDG.E.U16 R2, [R2.64] ;  /* 0x0000002402027981 */ /* 0x000ea2000c1e1500 */
[----:B------:R-:W-:Y:S01]  /*15460*/  CS2R R22, SRZ ;  /* 0x0000000000167805 */ /* 0x000fe2000001ff00 */
[----:B--2---:R0:W1:Y:S01]  /*15470*/  I2F.F64.S16 R20, R2 ;  /* 0x0000000200147312 */ /* 0x0040620000101c00 */
[----:B------:R-:W-:Y:S05]  /*15480*/  BRA `(.L_x_9902) ;  /* 0x00000e3000007947 */ /* 0x000fea0003800000 */
.L_x_9898:
        /* <DEDUP_REMOVED lines=11> */
.L_x_9906:
[----:B------:R-:W2:Y:S01]  /*15540*/  LDG.E.U16 R0, [R2.64] ;  /* 0x0000002402007981 */ /* 0x000ea2000c1e1500 */
[----:B------:R-:W-:Y:S01]  /*15550*/  CS2R R22, SRZ ;  /* 0x0000000000167805 */ /* 0x000fe2000001ff00 */
[----:B--2---:R-:W-:-:S05]  /*15560*/  HADD2.F32 R0, -RZ, R0.H0_H0 ;  /* 0x20000000ff007230 */ /* 0x004fca0000004100 */
[----:B------:R-:W-:-:S04]  /*15570*/  FMUL.FTZ R0, R0, 1 ;  /* 0x3f80000000007820 */ /* 0x000fc80000410000 */
[----:B------:R0:W1:Y:S01]  /*15580*/  F2F.F64.F32 R20, R0 ;  /* 0x0000000000147310 */ /* 0x0000620000201800 */
[----:B------:R-:W-:Y:S05]  /*15590*/  BRA `(.L_x_9902) ;  /* 0x00000d2000007947 */ /* 0x000fea0003800000 */
.L_x_9905:
        /* <DEDUP_REMOVED lines=12> */
.L_x_9908:
        /* <DEDUP_REMOVED lines=8> */
.L_x_9907:
[----:B------:R0:W5:Y:S01]  /*156e0*/  LDG.E.64 R20, [R2.64] ;  /* 0x0000002402147981 */ /* 0x000162000c1e1b00 */
[----:B------:R-:W-:Y:S01]  /*156f0*/  CS2R R22, SRZ ;  /* 0x0000000000167805 */ /* 0x000fe2000001ff00 */
[----:B------:R-:W-:Y:S05]  /*15700*/  BRA `(.L_x_9902) ;  /* 0x00000bb000007947 */ /* 0x000fea0003800000 */
.L_x_9897:
        /* <DEDUP_REMOVED lines=14> */
.L_x_9911:
[----:B------:R0:W5:Y:S01]  /*157f0*/  LDG.E.128 R20, [R2.64] ;  /* 0x0000002402147981 */ /* 0x000162000c1e1d00 */
[----:B------:R-:W-:Y:S05]  /*15800*/  BRA `(.L_x_9902) ;  /* 0x00000ab000007947 */ /* 0x000fea0003800000 */
.L_x_9910:
        /* <DEDUP_REMOVED lines=29> */
.L_x_9913:
        /* <DEDUP_REMOVED lines=16> */
.L_x_9912:
[----:B------:R-:W2:Y:S01]  /*15ae0*/  LDG.E.U16 R0, [R2.64] ;  /* 0x0000002402007981 */ /* 0x000ea2000c1e1500 */
[----:B------:R-:W-:Y:S01]  /*15af0*/  CS2R R22, SRZ ;  /* 0x0000000000167805 */ /* 0x000fe2000001ff00 */
[----:B--2---:R-:W-:-:S05]  /*15b00*/  PRMT R0, RZ, 0x5410, R0 ;  /* 0x00005410ff007816 */ /* 0x004fca0000000000 */
[----:B------:R-:W-:-:S04]  /*15b10*/  FMUL.FTZ R0, R0, 1 ;  /* 0x3f80000000007820 */ /* 0x000fc80000410000 */
[----:B------:R0:W1:Y:S01]  /*15b20*/  F2F.F64.F32 R20, R0 ;  /* 0x0000000000147310 */ /* 0x0000620000201800 */
[----:B------:R-:W-:Y:S05]  /*15b30*/  BRA `(.L_x_9902) ;  /* 0x0000078000007947 */ /* 0x000fea0003800000 */
.L_x_9909:
        /* <DEDUP_REMOVED lines=12> */
.L_x_9916:
        /* <DEDUP_REMOVED lines=21> */
.L_x_9920:
[----:B------:R-:W-:Y:S05]  /*15d50*/  BSYNC B1 ;  /* 0x0000000000017941 */ /* 0x000fea0003800000 */
.L_x_9919:
[----:B------:R-:W-:Y:S01]  /*15d60*/  LEA R3, R0, 0x3b800000, 0x17 ;  /* 0x3b80000000037811 */ /* 0x000fe200078eb8ff */
[----:B------:R-:W-:-:S05]  /*15d70*/  IMAD.SHL.U32 R0, R2, 0x100000, RZ ;  /* 0x0010000002007824 */ /* 0x000fca00078e00ff */
[----:B------:R-:W-:Y:S02]  /*15d80*/  LOP3.LUT R0, R3, R0, R4, 0xfe, !PT ;  /* 0x0000000003007212 */ /* 0x000fe400078efe04 */
.L_x_9918:
[----:B------:R-:W-:Y:S05]  /*15d90*/  BSYNC B0 ;  /* 0x0000000000007941 */ /* 0x000fea0003800000 */
.L_x_9917:
[----:B------:R-:W-:Y:S01]  /*15da0*/  FMUL.FTZ R0, R0, 1 ;  /* 0x3f80000000007820 */ /* 0x000fe20000410000 */
[----:B------:R-:W-:-:S03]  /*15db0*/  CS2R R22, SRZ ;  /* 0x0000000000167805 */ /* 0x000fc6000001ff00 */
[----:B------:R0:W1:Y:S01]  /*15dc0*/  F2F.F64.F32 R20, R0 ;  /* 0x0000000000147310 */ /* 0x0000620000201800 */
[----:B------:R-:W-:Y:S05]  /*15dd0*/  BRA `(.L_x_9902) ;  /* 0x000004e000007947 */ /* 0x000fea0003800000 */
.L_x_9915:
        /* <DEDUP_REMOVED lines=21> */
.L_x_9924:
[----:B------:R-:W-:Y:S05]  /*15f30*/  BSYNC B1 ;  /* 0x0000000000017941 */ /* 0x000fea0003800000 */
.L_x_9923:
[----:B------:R-:W-:Y:S01]  /*15f40*/  LEA R3, R0, 0x37800000, 0x17 ;  /* 0x3780000000037811 */ /* 0x000fe200078eb8ff */
[----:B------:R-:W-:-:S05]  /*15f50*/  IMAD.SHL.U32 R0, R2, 0x200000, RZ ;  /* 0x0020000002007824 */ /* 0x000fca00078e00ff */
[----:B------:R-:W-:Y:S02]  /*15f60*/  LOP3.LUT R0, R3, R0, R4, 0xfe, !PT ;  /* 0x0000000003007212 */ /* 0x000fe400078efe04 */
.L_x_9922:
[----:B------:R-:W-:Y:S05]  /*15f70*/  BSYNC B0 ;  /* 0x0000000000007941 */ /* 0x000fea0003800000 */
.L_x_9921:
[----:B------:R-:W-:Y:S01]  /*15f80*/  FMUL.FTZ R0, R0, 1 ;  /* 0x3f80000000007820 */ /* 0x000fe20000410000 */
[----:B------:R-:W-:-:S03]  /*15f90*/  CS2R R22, SRZ ;  /* 0x0000000000167805 */ /* 0x000fc6000001ff00 */
[----:B------:R0:W1:Y:S01]  /*15fa0*/  F2F.F64.F32 R20, R0 ;  /* 0x0000000000147310 */ /* 0x0000620000201800 */
[----:B------:R-:W-:Y:S05]  /*15fb0*/  BRA `(.L_x_9902) ;  /* 0x0000030000007947 */ /* 0x000fea0003800000 */
.L_x_9914:
        /* <DEDUP_REMOVED lines=14> */
.L_x_9928:
[----:B------:R-:W-:Y:S05]  /*160a0*/  BSYNC B0 ;  /* 0x0000000000007941 */ /* 0x000fea0003800000 */
.L_x_9927:
[----:B------:R-:W-:Y:S01]  /*160b0*/  FMUL.FTZ R0, R0, 1 ;  /* 0x3f80000000007820 */ /* 0x000fe20000410000 */
[----:B------:R-:W-:-:S03]  /*160c0*/  CS2R R22, SRZ ;  /* 0x0000000000167805 */ /* 0x000fc6000001ff00 */
[----:B------:R0:W1:Y:S01]  /*160d0*/  F2F.F64.F32 R20, R0 ;  /* 0x0000000000147310 */ /* 0x0000620000201800 */
[----:B------:R-:W-:Y:S05]  /*160e0*/  BRA `(.L_x_9902) ;  /* 0x000001d000007947 */ /* 0x000fea0003800000 */
.L_x_9901:
        /* <DEDUP_REMOVED lines=22> */
.L_x_9926:
[----:B------:R-:W2:Y:S01]  /*16250*/  LDG.E.64 R20, [R2.64] ;  /* 0x0000002402147981 */ /* 0x000ea2000c1e1b00 */
[----:B------:R-:W-:Y:S01]  /*16260*/  CS2R R22, SRZ ;  /* 0x0000000000167805 */ /* 0x000fe2000001ff00 */
[----:B--2---:R-:W0:Y:S01]  /*16270*/  I2F.F64.U64 R20, R20 ;  /* 0x0000001400147312 */ /* 0x004e220000301800 */
[----:B------:R-:W-:Y:S05]  /*16280*/  BRA `(.L_x_9902) ;  /* 0x0000003000007947 */ /* 0x000fea0003800000 */
.L_x_9925:
[----:B------:R-:W2:Y:S01]  /*16290*/  LDG.E R2, [R2.64] ;  /* 0x0000002402027981 */ /* 0x000ea2000c1e1900 */
[----:B------:R-:W-:Y:S01]  /*162a0*/  CS2R R22, SRZ ;  /* 0x0000000000167805 */ /* 0x000fe2000001ff00 */
[----:B--2---:R0:W1:Y:S06]  /*162b0*/  I2F.F64.U32 R20, R2 ;  /* 0x0000000200147312 */ /* 0x00406c0000201800 */
.L_x_9902:
        /* <DEDUP_REMOVED lines=23> */
[----:B-1----:R-:W0:Y:S01]  /*16430*/  DADD R6, R2, 1 ;  /* 0x3ff0000002067429 */ /* 0x002e220000000000 */
[----:B------:R-:W-:Y:S01]  /*16440*/  IMAD.MOV.U32 R8, RZ, RZ, RZ ;  /* 0x000000ffff087224 */ /* 0x000fe200078e00ff */
[----:B------:R-:W-:Y:S01]  /*16450*/  MOV R26, RZ ;  /* 0x000000ff001a7202 */ /* 0x000fe20000000f00 */
[----:B------:R-:W-:Y:S01]  /*16460*/  IMAD.MOV.U32 R12, RZ, RZ, RZ ;  /* 0x000000ffff0c7224 */ /* 0x000fe200078e00ff */
[----:B------:R-:W-:Y:S01]  /*16470*/  DADD R14, -RZ, |R4| ;  /* 0x00000000ff0e7229 */ /* 0x000fe20000000504 */
[----:B------:R-:W-:Y:S01]  /*16480*/  IMAD.MOV.U32 R36, RZ, RZ, 0x0 ;  /* 0x00000000ff247424 */ /* 0x000fe200078e00ff */
[----:B------:R-:W-:Y:S01]  /*16490*/  BSSY B2, `(.L_x_9934) ;  /* 0x0000259000027945 */ /* 0x000fe20003800000 */
[----:B------:R-:W-:Y:S01]  /*164a0*/  IMAD.MOV.U32 R37, RZ, RZ, 0x3fd80000 ;  /* 0x3fd80000ff257424 */ /* 0x000fe200078e00ff */
[----:B0-----:R-:W-:-:S04]  /*164b0*/  DADD R10, -RZ, |R6| ;  /* 0x00000000ff0a7229 */ /* 0x001fc80000000506 */
[----:B------:R-:W0:-:S06]  /*164c0*/  DADD R22, R2, -1 ;  /* 0xbff0000002167429 */ /* 0x000e0c0000000000 */
[----:B0-----:R-:W0:Y:S01]  /*164d0*/  DADD R18, -RZ, |R22| ;  /* 0x00000000ff127229 */ /* 0x001e220000000516 */
[CC--:B------:R-:W-:Y:S02]  /*164e0*/  ISETP.GT.U32.AND P1, PT, R10.reuse, R14.reuse, PT ;  /* 0x0000000e0a00720c */ /* 0x0c0fe40003f24070 */
[-C--:B------:R-:W-:Y:S02]  /*164f0*/  ISETP.LT.U32.AND P0, PT, R10, R14.reuse, PT ;  /* 0x0000000e0a00720c */ /* 0x080fe40003f01070 */
[CC--:B------:R-:W-:Y:S02]  /*16500*/  ISETP.GT.U32.AND.EX P1, PT, R11.reuse, R15.reuse, PT, P1 ;  /* 0x0000000f0b00720c */ /* 0x0c0fe40003f24110 */
[CC--:B------:R-:W-:Y:S02]  /*16510*/  ISETP.LT.U32.AND.EX P0, PT, R11.reuse, R15.reuse, PT, P0 ;  /* 0x0000000f0b00720c */ /* 0x0c0fe40003f01100 */
[----:B------:R-:W-:Y:S02]  /*16520*/  SEL R31, R11, R15, P1 ;  /* 0x0000000f0b1f7207 */ /* 0x000fe40000800000 */
[----:B0-----:R-:W-:-:S02]  /*16530*/  ISETP.GT.U32.AND P3, PT, R18, R14, PT ;  /* 0x0000000e1200720c */ /* 0x001fc40003f64070 */
[-C--:B------:R-:W-:Y:S02]  /*16540*/  ISETP.LT.U32.AND P2, PT, R18, R14.reuse, PT ;  /* 0x0000000e1200720c */ /* 0x080fe40003f41070 */
[-C--:B------:R-:W-:Y:S02]  /*16550*/  ISETP.GT.U32.AND.EX P3, PT, R19, R15.reuse, PT, P3 ;  /* 0x0000000f1300720c */ /* 0x080fe40003f64130 */
[----:B------:R-:W-:Y:S02]  /*16560*/  LOP3.LUT R0, R31, 0xffc00000, RZ, 0xc0, !PT ;  /* 0xffc000001f007812 */ /* 0x000fe400078ec0ff */
[CC--:B------:R-:W-:Y:S02]  /*16570*/  SEL R39, R10.reuse, R14.reuse, P0 ;  /* 0x0000000e0a277207 */ /* 0x0c0fe40000000000 */
[-C--:B------:R-:W-:Y:S02]  /*16580*/  SEL R40, R11, R15.reuse, P0 ;  /* 0x0000000f0b287207 */ /* 0x080fe40000000000 */
[CC--:B------:R-:W-:Y:S01]  /*16590*/  SEL R35, R19.reuse, R15.reuse, P3 ;  /* 0x0000000f13237207 */ /* 0x0c0fe20001800000 */
[----:B------:R-:W-:Y:S01]  /*165a0*/  IMAD.MOV.U32 R28, RZ, RZ, R39 ;  /* 0x000000ffff1c7224 */ /* 0x000fe200078e0027 */
[----:B------:R-:W-:Y:S01]  /*165b0*/  ISETP.LT.U32.AND.EX P0, PT, R19, R15, PT, P2 ;  /* 0x0000000f1300720c */ /* 0x000fe20003f01120 */
[----:B------:R-:W-:Y:S01]  /*165c0*/  IMAD.MOV.U32 R29, RZ, RZ, R40 ;  /* 0x000000ffff1d7224 */ /* 0x000fe200078e0028 */
[----:B------:R-:W-:-:S02]  /*165d0*/  SEL R30, R10, R14, P1 ;  /* 0x0000000e0a1e7207 */ /* 0x000fc40000800000 */
[----:B------:R-:W-:Y:S02]  /*165e0*/  IADD3 R9, -R0, 0x7fd00000, RZ ;  /* 0x7fd0000000097810 */ /* 0x000fe40007ffe1ff */
[----:B------:R-:W-:Y:S02]  /*165f0*/  LOP3.LUT R38, R35, 0xffc00000, RZ, 0xc0, !PT ;  /* 0xffc0000023267812 */ /* 0x000fe400078ec0ff */
[CC--:B------:R-:W-:Y:S02]  /*16600*/  SEL R42, R18.reuse, R14.reuse, P0 ;  /* 0x0000000e122a7207 */ /* 0x0c0fe40000000000 */
[----:B------:R-:W-:Y:S01]  /*16610*/  SEL R43, R19, R15, P0 ;  /* 0x0000000f132b7207 */ /* 0x000fe20000000000 */
[C---:B------:R-:W-:Y:S01]  /*16620*/  DMUL R10, R8.reuse, R30 ;  /* 0x0000001e080a7228 */ /* 0x040fe20000000000 */
[----:B------:R-:W-:Y:S01]  /*16630*/  SEL R34, R18, R14, P3 ;  /* 0x0000000e12227207 */ /* 0x000fe20001800000 */
[----:B------:R-:W-:Y:S01]  /*16640*/  IMAD.MOV.U32 R32, RZ, RZ, R42 ;  /* 0x000000ffff207224 */ /* 0x000fe200078e002a */
[----:B------:R-:W-:Y:S01]  /*16650*/  IADD3 R13, -R38, 0x7fd00000, RZ ;  /* 0x7fd00000260d7810 */ /* 0x000fe20007ffe1ff */
[----:B------:R-:W0:Y:S01]  /*16660*/  DMUL R8, R8, R28 ;  /* 0x0000001c08087228 */ /* 0x000e220000000000 */
[----:B------:R-:W-:-:S04]  /*16670*/  IMAD.MOV.U32 R33, RZ, RZ, R43 ;  /* 0x000000ffff217224 */ /* 0x000fc800078e002b */
[----:B------:R-:W-:-:S04]  /*16680*/  DMUL R14, R12, R34 ;  /* 0x000000220c0e7228 */ /* 0x000fc80000000000 */
[----:B0-----:R-:W0:-:S04]  /*16690*/  DMUL R8, R8, R8 ;  /* 0x0000000808087228 */ /* 0x001e080000000000 */
[----:B------:R-:W1:-:S04]  /*166a0*/  DMUL R12, R12, R32 ;  /* 0x000000200c0c7228 */ /* 0x000e480000000000 */
[----:B0-----:R-:W0:-:S04]  /*166b0*/  DFMA R8, R10, R10, R8 ;  /* 0x0000000a0a08722b */ /* 0x001e080000000008 */
[----:B-1----:R-:W1:-:S04]  /*166c0*/  DMUL R12, R12, R12 ;  /* 0x0000000c0c0c7228 */ /* 0x002e480000000000 */
[----:B0-----:R-:W0:Y:S02]  /*166d0*/  DSETP.MIN.AND P0, P1, R8, c[0x2][0x8], PT ;  /* 0x008002000800762a */ /* 0x001e240003900000 */
[----:B------:R-:W-:Y:S02]  /*166e0*/  IMAD.MOV.U32 R10, RZ, RZ, R9 ;  /* 0x000000ffff0a7224 */ /* 0x000fe400078e0009 */
[----:B-1----:R1:W2:Y:S02]  /*166f0*/  DFMA R18, R14, R14, R12 ;  /* 0x0000000e0e12722b */ /* 0x0022a4000000000c */
[----:B-1----:R-:W-:Y:S01]  /*16700*/  IMAD.MOV.U32 R12, RZ, RZ, c[0x2][0xc] ;  /* 0x00800300ff0c7624 */ /* 0x002fe200078e00ff */
[----:B0-----:R-:W-:Y:S01]  /*16710*/  FSEL R11, R10, c[0x2][0xc], P0 ;  /* 0x008003000a0b7a08 */ /* 0x001fe20000000000 */
[----:B------:R-:W-:Y:S02]  /*16720*/  IMAD.MOV.U32 R14, RZ, RZ, c[0x2][0xc] ;  /* 0x00800300ff0e7624 */ /* 0x000fe400078e00ff */
[----:B--2---:R-:W0:Y:S01]  /*16730*/  DSETP.MIN.AND P2, P3, R18, c[0x2][0x8], PT ;  /* 0x008002001200762a */ /* 0x004e220003b40000 */
[----:B------:R-:W-:-:S03]  /*16740*/  IMAD.MOV.U32 R10, RZ, RZ, R8 ;  /* 0x000000ffff0a7224 */ /* 0x000fc600078e0008 */
[----:B------:R-:W-:Y:S01]  /*16750*/  IMAD.MOV.U32 R13, RZ, RZ, R19 ;  /* 0x000000ffff0d7224 */ /* 0x000fe200078e0013 */
[----:B------:R-:W-:Y:S01]  /*16760*/  @P1 LOP3.LUT R11, R12, 0x80000, RZ, 0xfc, !PT ;  /* 0x000800000c0b1812 */ /* 0x000fe200078efcff */
[----:B------:R-:W-:Y:S01]  /*16770*/  IMAD.MOV.U32 R12, RZ, RZ, R18 ;  /* 0x000000ffff0c7224 */ /* 0x000fe200078e0012 */
[----:B------:R-:W-:Y:S01]  /*16780*/  SEL R10, R10, c[0x2][0x8], P0 ;  /* 0x008002000a0a7a07 */ /* 0x000fe20000000000 */
[----:B------:R-:W-:Y:S01]  /*16790*/  DSETP.NEU.AND P0, PT, R28, RZ, PT ;  /* 0x000000ff1c00722a */ /* 0x000fe20003f0d000 */
[----:B0-----:R-:W-:Y:S02]  /*167a0*/  FSEL R25, R13, c[0x2][0xc], P2 ;  /* 0x008003000d197a08 */ /* 0x001fe40001000000 */
[----:B------:R-:W0:Y:S01]  /*167b0*/  MUFU.RSQ64H R13, R11 ;  /* 0x0000000b000d7308 */ /* 0x000e220000001c00 */
[----:B------:R-:W-:Y:S01]  /*167c0*/  SEL R24, R12, c[0x2][0x8], P2 ;  /* 0x008002000c187a07 */ /* 0x000fe20001000000 */
[----:B------:R-:W-:Y:S01]  /*167d0*/  IMAD.MOV.U32 R12, RZ, RZ, RZ ;  /* 0x000000ffff0c7224 */ /* 0x000fe200078e00ff */
[----:B------:R-:W-:Y:S01]  /*167e0*/  @P3 LOP3.LUT R25, R14, 0x80000, RZ, 0xfc, !PT ;  /* 0x000800000e193812 */ /* 0x000fe200078efcff */
[----:B------:R-:W-:Y:S01]  /*167f0*/  DSETP.NEU.AND P2, PT, R32, RZ, PT ;  /* 0x000000ff2000722a */ /* 0x000fe20003f4d000 */
[----:B------:R-:W-:-:S02]  /*16800*/  ISETP.GE.U32.AND P1, PT, R40, 0x7ff00000, PT ;  /* 0x7ff000002800780c */ /* 0x000fc40003f26070 */
[----:B------:R-:W-:Y:S01]  /*16810*/  ISETP.GE.U32.AND P3, PT, R43, 0x7ff00000, PT ;  /* 0x7ff000002b00780c */ /* 0x000fe20003f66070 */
        /* <DEDUP_REMOVED lines=20> */
[----:B0-----:R-:W-:Y:S01]  /*16960*/  @!P3 FSEL R42, R34, R24, !P2 ;  /* 0x00000018222ab208 */ /* 0x001fe20005000000 */
[----:B------:R-:W-:Y:S01]  /*16970*/  IMAD.MOV.U32 R30, RZ, RZ, R39 ;  /* 0x000000ffff1e7224 */ /* 0x000fe200078e0027 */
[----:B------:R-:W-:Y:S01]  /*16980*/  @!P3 FSEL R43, R35, R25, !P2 ;  /* 0x00000019232bb208 */ /* 0x000fe20005000000 */
[----:B------:R-:W-:-:S06]  /*16990*/  IMAD.MOV.U32 R31, RZ, RZ, R40 ;  /* 0x000000ffff1f7224 */ /* 0x000fcc00078e0028 */
        /* <DEDUP_REMOVED lines=32> */
.L_x_9937:
[----:B------:R-:W-:Y:S05]  /*16ba0*/  BSYNC B3 ;  /* 0x0000000000037941 */ /* 0x000fea0003800000 */
.L_x_9936:
        /* <DEDUP_REMOVED lines=62> */
.L_x_9935:
        /* <DEDUP_REMOVED lines=36> */
.L_x_9945:
[----:B------:R-:W-:Y:S05]  /*171d0*/  BSYNC B4 ;  /* 0x0000000000047941 */ /* 0x000fea0003800000 */
.L_x_9944:
[----:B------:R-:W-:Y:S02]  /*171e0*/  IMAD.MOV.U32 R26, RZ, RZ, R8 ;  /* 0x000000ffff1a7224 */ /* 0x000fe400078e0008 */
[----:B------:R-:W-:Y:S01]  /*171f0*/  IMAD.MOV.U32 R27, RZ, RZ, R9 ;  /* 0x000000ffff1b7224 */ /* 0x000fe200078e0009 */
[----:B------:R-:W-:Y:S05]  /*17200*/  BRA `(.L_x_9943) ;  /* 0x0000001000007947 */ /* 0x000fea0003800000 */
.L_x_9942:
[----:B------:R0:W1:-:S06]  /*17210*/  DADD R26, -R6, R30 ;  /* 0x00000000061a7229 */ /* 0x00004c000000011e */
.L_x_9943:
[----:B------:R-:W-:Y:S05]  /*17220*/  BSYNC B3 ;  /* 0x0000000000037941 */ /* 0x000fea0003800000 */
.L_x_9941:
        /* <DEDUP_REMOVED lines=31> */
.L_x_9950:
[----:B------:R-:W-:Y:S05]  /*17420*/  BSYNC B4 ;  /* 0x0000000000047941 */ /* 0x000fea0003800000 */
.L_x_9949:
[----:B------:R-:W-:Y:S05]  /*17430*/  BRA `(.L_x_9948) ;  /* 0x0000001000007947 */ /* 0x000fea0003800000 */
.L_x_9947:
[----:B------:R2:W3:-:S06]  /*17440*/  DADD R8, R42, -R10 ;  /* 0x000000002a087229 */ /* 0x0004cc000000080a */
.L_x_9948:
[----:B------:R-:W-:Y:S05]  /*17450*/  BSYNC B3 ;  /* 0x0000000000037941 */ /* 0x000fea0003800000 */
.L_x_9946:
        /* <DEDUP_REMOVED lines=30> */
.L_x_9952:
[----:B------:R-:W-:Y:S05]  /*17640*/  BSYNC B3 ;  /* 0x0000000000037941 */ /* 0x000fea0003800000 */
.L_x_9951:
        /* <DEDUP_REMOVED lines=67> */
.L_x_9953:
        /* <DEDUP_REMOVED lines=22> */
.L_x_9955:
[----:B------:R-:W-:Y:S05]  /*17be0*/  BSYNC B3 ;  /* 0x0000000000037941 */ /* 0x000fea0003800000 */
.L_x_9954:
        /* <DEDUP_REMOVED lines=16> */
.L_x_9940:
        /* <DEDUP_REMOVED lines=27> */
.L_x_9958:
[----:B------:R-:W-:Y:S05]  /*17ea0*/  BSYNC B3 ;  /* 0x0000000000037941 */ /* 0x000fea0003800000 */
.L_x_9957:
        /* <DEDUP_REMOVED lines=27> */
.L_x_9961:
[----:B------:R-:W-:Y:S05]  /*18060*/  BSYNC B3 ;  /* 0x0000000000037941 */ /* 0x000fea0003800000 */
.L_x_9960:
        /* <DEDUP_REMOVED lines=16> */
.L_x_9959:
        /* <DEDUP_REMOVED lines=56> */
.L_x_9962:
[----:B------:R-:W-:Y:S01]  /*184f0*/  IMAD.MOV.U32 R10, RZ, RZ, 0x0 ;  /* 0x00000000ff0a7424 */ /* 0x000fe200078e00ff */
[----:B------:R-:W-:Y:S01]  /*18500*/  FSETP.NEU.FTZ.AND P0, PT, R9, RZ, PT ;  /* 0x000000ff0900720b */ /* 0x000fe20003f1d000 */
[----:B------:R-:W-:-:S06]  /*18510*/  IMAD.MOV.U32 R11, RZ, RZ, 0x7ff00000 ;  /* 0x7ff00000ff0b7424 */ /* 0x000fcc00078e00ff */
[----:B------:R-:W0:-:S10]  /*18520*/  DFMA R10, R8, R10, +INF ;  /* 0x7ff00000080a742b */ /* 0x000e14000000000a */
[----:B0-----:R-:W-:Y:S02]  /*18530*/  FSEL R26, R10, RZ, P0 ;  /* 0x000000ff0a1a7208 */ /* 0x001fe40000000000 */
[----:B------:R-:W-:Y:S01]  /*18540*/  FSEL R27, R11, -QNAN , P0 ;  /* 0xfff000000b1b7808 */ /* 0x000fe20000000000 */
[----:B------:R-:W-:Y:S05]  /*18550*/  BRA `(.L_x_9938) ;  /* 0x000004c000007947 */ /* 0x000fea0003800000 */
.L_x_9956:
        /* <DEDUP_REMOVED lines=26> */
.L_x_9964:
[----:B------:R-:W-:Y:S05]  /*18700*/  BSYNC B3 ;  /* 0x0000000000037941 */ /* 0x000fea0003800000 */
.L_x_9963:
        /* <DEDUP_REMOVED lines=19> */
.L_x_9966:
[----:B------:R-:W-:Y:S05]  /*18840*/  BSYNC B3 ;  /* 0x0000000000037941 */ /* 0x000fea0003800000 */
.L_x_9965:
[----:B------:R-:W-:Y:S02]  /*18850*/  IMAD.MOV.U32 R26, RZ, RZ, R8 ;  /* 0x000000ffff1a7224 */ /* 0x000fe400078e0008 */
[----:B------:R-:W-:Y:S01]  /*18860*/  IMAD.MOV.U32 R27, RZ, RZ, R9 ;  /* 0x000000ffff1b7224 */ /* 0x000fe200078e0009 */
[----:B------:R-:W-:Y:S05]  /*18870*/  BRA `(.L_x_9938) ;  /* 0x000001a000007947 */ /* 0x000fea0003800000 */
.L_x_9939:
        /* <DEDUP_REMOVED lines=23> */
.L_x_9968:
[----:B------:R-:W-:Y:S05]  /*189f0*/  BSYNC B3 ;  /* 0x0000000000037941 */ /* 0x000fea0003800000 */
.L_x_9967:
[----:B01----:R-:W-:Y:S02]  /*18a00*/  IMAD.MOV.U32 R26, RZ, RZ, R10 ;  /* 0x000000ffff1a7224 */ /* 0x003fe400078e000a */
[----:B------:R-:W-:-:S02]  /*18a10*/  IMAD.MOV.U32 R27, RZ, RZ, R11 ;  /* 0x000000ffff1b7224 */ /* 0x000fc400078e000b */
.L_x_9938:
[----:B------:R-:W-:Y:S05]  /*18a20*/  BSYNC B2 ;  /* 0x0000000000027941 */ /* 0x000fea0003800000 */
.L_x_9934:
        /* <DEDUP_REMOVED lines=26> */
.L_x_9972:
[----:B------:R-:W-:Y:S05]  /*18bd0*/  BSYNC B3 ;  /* 0x0000000000037941 */ /* 0x000fea0003800000 */
.L_x_9971:
[----:B------:R-:W0:Y:S01]  /*18be0*/  DSETP.GT.AND P1, PT, R28, c[0x2][0x98], PT ;  /* 0x008026001c00762a */ /* 0x000e220003f24000 */
[----:B------:R-:W-:-:S13]  /*18bf0*/  PLOP3.LUT P0, PT, PT, PT, PT, 0x8, 0x0 ;  /* 0x000000000000781c */ /* 0x000fda0003f0e170 */
[----:B0-----:R-:W-:Y:S05]  /*18c00*/  @!P1 BRA `(.L_x_9973) ;  /* 0x00000fc000009947 */ /* 0x001fea0003800000 */
[----:B------:R-:W-:-:S04]  /*18c10*/  DSETP.GEU.AND P0, PT, R4, 1.7347234759768070944e-18, PT ;  /* 0x3c4000000400742a */ /* 0x000fc80003f0e000 */
        /* <DEDUP_REMOVED lines=35> */
.L_x_9980:
[----:B------:R-:W-:Y:S05]  /*18e50*/  BSYNC B4 ;  /* 0x0000000000047941 */ /* 0x000fea0003800000 */
.L_x_9979:
[----:B------:R-:W-:Y:S01]  /*18e60*/  MOV R44, R8 ;  /* 0x00000008002c7202 */ /* 0x000fe20000000f00 */
[----:B------:R-:W-:Y:S01]  /*18e70*/  IMAD.MOV.U32 R45, RZ, RZ, R9 ;  /* 0x000000ffff2d7224 */ /* 0x000fe200078e0009 */
[----:B------:R-:W-:Y:S05]  /*18e80*/  BRA `(.L_x_9978) ;  /* 0x0000001000007947 */ /* 0x000fea0003800000 */
.L_x_9977:
[----:B------:R0:W1:-:S06]  /*18e90*/  DADD R44, -R6, R30 ;  /* 0x00000000062c7229 */ /* 0x00004c000000011e */
.L_x_9978:
[----:B------:R-:W-:Y:S05]  /*18ea0*/  BSYNC B3 ;  /* 0x0000000000037941 */ /* 0x000fea0003800000 */
.L_x_9976:
        /* <DEDUP_REMOVED lines=26> */
.L_x_9985:
[----:B------:R-:W-:Y:S05]  /*19050*/  BSYNC B4 ;  /* 0x0000000000047941 */ /* 0x000fea0003800000 */
.L_x_9984:
[----:B------:R-:W-:Y:S02]  /*19060*/  IMAD.MOV.U32 R4, RZ, RZ, R8 ;  /* 0x000000ffff047224 */ /* 0x000fe400078e0008 */
[----:B------:R-:W-:Y:S01]  /*19070*/  IMAD.MOV.U32 R5, RZ, RZ, R9 ;  /* 0x000000ffff057224 */ /* 0x000fe200078e0009 */
[----:B------:R-:W-:Y:S05]  /*19080*/  BRA `(.L_x_9983) ;  /* 0x0000001000007947 */ /* 0x000fea0003800000 */
.L_x_9982:
[----:B------:R3:W4:-:S06]  /*19090*/  DADD R4, -R22, R42 ;  /* 0x0000000016047229 */ /* 0x00070c000000012a */
.L_x_9983:
[----:B------:R-:W-:Y:S05]  /*190a0*/  BSYNC B3 ;  /* 0x0000000000037941 */ /* 0x000fea0003800000 */
.L_x_9981:
        /* <DEDUP_REMOVED lines=27> */
.L_x_9987:
[----:B------:R-:W-:Y:S05]  /*19260*/  BSYNC B3 ;  /* 0x0000000000037941 */ /* 0x000fea0003800000 */
.L_x_9986:
[----:B------:R-:W-:Y:S01]  /*19270*/  PLOP3.LUT P0, PT, PT, PT, PT, 0x80, 0x0 ;  /* 0x000000000000781c */ /* 0x000fe20003f0f070 */
[----:B-1----:R-:W-:Y:S02]  /*19280*/  IMAD.MOV.U32 R24, RZ, RZ, R10 ;  /* 0x000000ffff187224 */ /* 0x002fe400078e000a */
[----:B------:R-:W-:Y:S01]  /*19290*/  IMAD.MOV.U32 R25, RZ, RZ, R11 ;  /* 0x000000ffff197224 */ /* 0x000fe200078e000b */
[----:B------:R-:W-:Y:S05]  /*192a0*/  BRA `(.L_x_9973) ;  /* 0x0000092000007947 */ /* 0x000fea0003800000 */
.L_x_9975:
        /* <DEDUP_REMOVED lines=27> */
.L_x_9990:
[----:B------:R-:W-:Y:S05]  /*19460*/  BSYNC B3 ;  /* 0x0000000000037941 */ /* 0x000fea0003800000 */
.L_x_9989:
[----:B------:R-:W-:Y:S01]  /*19470*/  PLOP3.LUT P0, PT, PT, PT, PT, 0x80, 0x0 ;  /* 0x000000000000781c */ /* 0x000fe20003f0f070 */
[----:B-1----:R-:W-:Y:S02]  /*19480*/  IMAD.MOV.U32 R24, RZ, RZ, R10 ;  /* 0x000000ffff187224 */ /* 0x002fe400078e000a */
[----:B------:R-:W-:Y:S01]  /*19490*/  IMAD.MOV.U32 R25, RZ, RZ, R11 ;  /* 0x000000ffff197224 */ /* 0x000fe200078e000b */
[----:B------:R-:W-:Y:S05]  /*194a0*/  BRA `(.L_x_9973) ;  /* 0x0000072000007947 */ /* 0x000fea0003800000 */
.L_x_9988:
[----:B------:R-:W0:Y:S01]  /*194b0*/  DMUL R30, R6, R22 ;  /* 0x00000016061e7228 */ /* 0x000e220000000000 */
[----:B------:R-:W-:Y:S01]  /*194c0*/  IMAD.MOV.U32 R8, RZ, RZ, 0x0 ;  /* 0x00000000ff087424 */ /* 0x000fe200078e00ff */
[----:B------:R-:W-:Y:S01]  /*194d0*/  BSSY B3, `(.L_x_9991) ;  /* 0x000001a000037945 */ /* 0x000fe20003800000 */
[----:B------:R-:W-:Y:S01]  /*194e0*/  IMAD.MOV.U32 R9, RZ, RZ, 0x3fd80000 ;  /* 0x3fd80000ff097424 */ /* 0x000fe200078e00ff */
        /* <DEDUP_REMOVED lines=24> */
.L_x_9992:
[----:B------:R-:W-:Y:S05]  /*19670*/  BSYNC B3 ;  /* 0x0000000000037941 */ /* 0x000fea0003800000 */
.L_x_9991:
        /* <DEDUP_REMOVED lines=19> */
.L_x_9994:
[----:B------:R-:W-:Y:S05]  /*197b0*/  BSYNC B3 ;  /* 0x0000000000037941 */ /* 0x000fea0003800000 */
.L_x_9993:
[----:B------:R-:W0:Y:S01]  /*197c0*/  DMUL R2, R2, 8.11296384146066816958e+31 ;  /* 0x4690000002027828 */ /* 0x000e220000000000 */
[----:B------:R-:W-:Y:S01]  /*197d0*/  PLOP3.LUT P0, PT, PT, PT, PT, 0x80, 0x0 ;  /* 0x000000000000781c */ /* 0x000fe20003f0f070 */
[----:B------:R-:W-:Y:S02]  /*197e0*/  IMAD.MOV.U32 R24, RZ, RZ, R8 ;  /* 0x000000ffff187224 */ /* 0x000fe400078e0008 */
[----:B------:R-:W-:Y:S01]  /*197f0*/  IMAD.MOV.U32 R25, RZ, RZ, R9 ;  /* 0x000000ffff197224 */ /* 0x000fe200078e0009 */
[----:B------:R-:W-:Y:S05]  /*19800*/  BRA `(.L_x_9973) ;  /* 0x000003c000007947 */ /* 0x000fea0003800000 */
.L_x_9974:
        /* <DEDUP_REMOVED lines=25> */
.L_x_9996:
[----:B------:R-:W-:Y:S05]  /*199a0*/  BSYNC B3 ;  /* 0x0000000000037941 */ /* 0x000fea0003800000 */
.L_x_9995:
        /* <DEDUP_REMOVED lines=27> */
.L_x_9998:
[----:B------:R-:W-:Y:S05]  /*19b60*/  BSYNC B3 ;  /* 0x0000000000037941 */ /* 0x000fea0003800000 */
.L_x_9997:
[----:B-1-3--:R1:W3:Y:S01]  /*19b70*/  DMUL R24, R10, R6 ;  /* 0x000000060a187228 */ /* 0x00a2e20000000000 */
[----:B------:R-:W-:Y:S01]  /*19b80*/  PLOP3.LUT P0, PT, PT, PT, PT, 0x80, 0x0 ;  /* 0x000000000000781c */ /* 0x000fe20003f0f070 */
[----:B------:R-:W-:Y:S07]  /*19b90*/  BRA `(.L_x_9973) ;  /* 0x0000003000007947 */ /* 0x000fee0003800000 */
.L_x_9970:
[----:B------:R-:W3:Y:S01]  /*19ba0*/  DMUL R24, R24, 9.00719925474099200000e+15 ;  /* 0x4340000018187828 */ /* 0x000ee20000000000 */
[----:B------:R-:W-:-:S03]  /*19bb0*/  PLOP3.LUT P0, PT, PT, PT, PT, 0x80, 0x0 ;  /* 0x000000000000781c */ /* 0x000fc60003f0f070 */
[----:B------:R-:W4:-:S06]  /*19bc0*/  DMUL R2, R2, 9.00719925474099200000e+15 ;  /* 0x4340000002027828 */ /* 0x000f0c0000000000 */
.L_x_9973:
[----:B01-3--:R-:W-:Y:S05]  /*19bd0*/  BSYNC B2 ;  /* 0x0000000000027941 */ /* 0x00bfea0003800000 */
.L_x_9969:
        /* <DEDUP_REMOVED lines=44> */
.L_x_10004:
[----:B------:R0:W1:-:S06]  /*19ea0*/  DMUL R8, RZ, |R28| ;  /* 0x4000001cff087228 */ /* 0x00004c0000000000 */
.L_x_10005:
[----:B------:R-:W-:Y:S05]  /*19eb0*/  BSYNC B0 ;  /* 0x0000000000007941 */ /* 0x000fea0003800000 */
.L_x_10003:
[----:B------:R-:W-:Y:S02]  /*19ec0*/  ISETP.GT.AND P0, PT, R15, -0x1, PT ;  /* 0xffffffff0f00780c */ /* 0x000fe40003f04270 */
[----:B------:R-:W-:-:S11]  /*19ed0*/  ISETP.GT.AND P1, PT, R0, -0x1, PT ;  /* 0xffffffff0000780c */ /* 0x000fd60003f24270 */
[----:B-1----:R-:W1:Y:S02]  /*19ee0*/  @!P0 DMUL R8, R8, +INF ;  /* 0x7ff0000008088828 */ /* 0x002e640000000000 */
[----:B------:R-:W-:Y:S05]  /*19ef0*/  @P1 BRA `(.L_x_10006) ;  /* 0x0000104000001947 */ /* 0x000fea0003800000 */
[----:B-1----:R-:W1:-:S06]  /*19f00*/  DADD R8, R8, c[0x2][0x100] ;  /* 0x0080400008087629 */ /* 0x002e4c0000000000 */
[----:B-1----:R-:W1:Y:S01]  /*19f10*/  DADD R8, -R8, c[0x2][0x108] ;  /* 0x0080420008087629 */ /* 0x002e620000000100 */
[----:B------:R-:W-:Y:S05]  /*19f20*/  BRA `(.L_x_10006) ;  /* 0x0000101000007947 */ /* 0x000fea0003800000 */
.L_x_10002:
        /* <DEDUP_REMOVED lines=23> */
.L_x_10001:
        /* <DEDUP_REMOVED lines=38> */
.L_x_10009:
[----:B------:R0:W1:-:S06]  /*1a300*/  DMUL R8, RZ, |R28| ;  /* 0x4000001cff087228 */ /* 0x00004c0000000000 */
.L_x_10010:
[----:B------:R-:W-:Y:S05]  /*1a310*/  BSYNC B0 ;  /* 0x0000000000007941 */ /* 0x000fea0003800000 */
.L_x_10008:
[----:B------:R-:W-:Y:S02]  /*1a320*/  ISETP.GT.AND P0, PT, R15, -0x1, PT ;  /* 0xffffffff0f00780c */ /* 0x000fe40003f04270 */
[----:B------:R-:W-:-:S11]  /*1a330*/  ISETP.GT.AND P1, PT, R29, -0x1, PT ;  /* 0xffffffff1d00780c */ /* 0x000fd60003f24270 */
[----:B-1----:R-:W1:Y:S02]  /*1a340*/  @!P0 DMUL R8, R8, +INF ;  /* 0x7ff0000008088828 */ /* 0x002e640000000000 */
[----:B------:R-:W-:Y:S05]  /*1a350*/  @P1 BRA `(.L_x_10006) ;  /* 0x00000be000001947 */ /* 0x000fea0003800000 */
[----:B-1----:R-:W1:-:S06]  /*1a360*/  DADD R8, R8, c[0x2][0x100] ;  /* 0x0080400008087629 */ /* 0x002e4c0000000000 */
[----:B-1----:R-:W1:Y:S01]  /*1a370*/  DADD R8, -R8, c[0x2][0x108] ;  /* 0x0080420008087629 */ /* 0x002e620000000100 */
[----:B------:R-:W-:Y:S05]  /*1a380*/  BRA `(.L_x_10006) ;  /* 0x00000bb000007947 */ /* 0x000fea0003800000 */
.L_x_10007:
        /* <DEDUP_REMOVED lines=23> */
.L_x_10000:
        /* <DEDUP_REMOVED lines=31> */
.L_x_10013:
[----:B-1-3--:R-:W-:Y:S05]  /*1a6f0*/  BSYNC B3 ;  /* 0x0000000000037941 */ /* 0x00afea0003800000 */
.L_x_10012:
        /* <DEDUP_REMOVED lines=43> */
.L_x_10015:
[----:B------:R-:W-:Y:S02]  /*1a9b0*/  FSEL R4, RZ, 3.37028055040000000000e+12, P1 ;  /* 0x54442d18ff047808 */ /* 0x000fe40000800000 */
[----:B------:R-:W-:Y:S02]  /*1a9c0*/  FSEL R5, RZ, 2.1426990032196044922, P1 ;  /* 0x400921fbff057808 */ /* 0x000fe40000800000 */
.L_x_10016:
[----:B------:R-:W-:Y:S05]  /*1a9d0*/  BSYNC B0 ;  /* 0x0000000000007941 */ /* 0x000fea0003800000 */
.L_x_10014:
[----:B------:R0:W1:Y:S02]  /*1a9e0*/  DADD R2, |R24|, |R2| ;  /* 0x0000000018027229 */ /* 0x0000640000000602 */
[----:B0-----:R-:W-:-:S04]  /*1a9f0*/  LOP3.LUT R25, R5, 0x80000000, R25, 0xb8, !PT ;  /* 0x8000000005197812 */ /* 0x001fc800078eb819 */
[----:B-1----:R-:W0:-:S06]  /*1aa00*/  DSETP.GTU.AND P0, PT, |R2|, +INF , PT ;  /* 0x7ff000000200742a */ /* 0x002e0c0003f0c200 */
[----:B0-----:R-:W-:Y:S02]  /*1aa10*/  FSEL R8, R2, R4, P0 ;  /* 0x0000000402087208 */ /* 0x001fe40000000000 */
[----:B------:R-:W-:Y:S01]  /*1aa20*/  FSEL R9, R3, R25, P0 ;  /* 0x0000001903097208 */ /* 0x000fe20000000000 */
[----:B------:R-:W-:Y:S05]  /*1aa30*/  BRA `(.L_x_10006) ;  /* 0x0000050000007947 */ /* 0x000fea0003800000 */
.L_x_10011:
        /* <DEDUP_REMOVED lines=28> */
.L_x_10018:
[----:B------:R-:W-:Y:S05]  /*1ac00*/  BSYNC B3 ;  /* 0x0000000000037941 */ /* 0x000fea0003800000 */
.L_x_10017:
        /* <DEDUP_REMOVED lines=43> */
.L_x_10020:
[----:B------:R-:W-:Y:S02]  /*1aec0*/  FSEL R4, RZ, 3.37028055040000000000e+12, P1 ;  /* 0x54442d18ff047808 */ /* 0x000fe40000800000 */
[----:B------:R-:W-:Y:S02]  /*1aed0*/  FSEL R5, RZ, 2.1426990032196044922, P1 ;  /* 0x400921fbff057808 */ /* 0x000fe40000800000 */
.L_x_10021:
[----:B------:R-:W-:Y:S05]  /*1aee0*/  BSYNC B0 ;  /* 0x0000000000007941 */ /* 0x000fea0003800000 */
.L_x_10019:
[----:B------:R0:W1:Y:S02]  /*1aef0*/  DADD R2, |R24|, |R2| ;  /* 0x0000000018027229 */ /* 0x0000640000000602 */
[----:B0-----:R-:W-:-:S04]  /*1af00*/  LOP3.LUT R25, R5, 0x80000000, R25, 0xb8, !PT ;  /* 0x8000000005197812 */ /* 0x001fc800078eb819 */
[----:B-1----:R-:W0:-:S06]  /*1af10*/  DSETP.GTU.AND P0, PT, |R2|, +INF , PT ;  /* 0x7ff000000200742a */ /* 0x002e0c0003f0c200 */
[----:B0-----:R-:W-:Y:S02]  /*1af20*/  FSEL R8, R2, R4, P0 ;  /* 0x0000000402087208 */ /* 0x001fe40000000000 */
[----:B------:R-:W-:Y:S02]  /*1af30*/  FSEL R9, R3, R25, P0 ;  /* 0x0000001903097208 */ /* 0x000fe40000000000 */
.L_x_10006:
[----:B01----:R-:W-:Y:S05]  /*1af40*/  BSYNC B2 ;  /* 0x0000000000027941 */ /* 0x003fea0003800000 */
.L_x_9999:
[----:B--2---:R-:W0:Y:S01]  /*1af50*/  DADD R2, -RZ, -R26 ;  /* 0x00000000ff027229 */ /* 0x004e22000000091a */
[----:B------:R-:W-:-:S09]  /*1af60*/  ISETP.NE.AND P0, PT, R46, RZ, PT ;  /* 0x000000ff2e00720c */ /* 0x000fd20003f05270 */
[----:B0-----:R-:W-:Y:S02]  /*1af70*/  FSEL R10, R2, R26, !P0 ;  /* 0x0000001a020a7208 */ /* 0x001fe40004000000 */
[----:B------:R-:W-:Y:S01]  /*1af80*/  FSEL R11, R3, R27, !P0 ;  /* 0x0000001b030b7208 */ /* 0x000fe20004000000 */
[----:B------:R-:W-:Y:S05]  /*1af90*/  BRA `(.L_x_10022) ;  /* 0x000024d000007947 */ /* 0x000fea0003800000 */
.L_x_9933:
[----:B------:R-:W2:Y:S01]  /*1afa0*/  LDL.64 R8, [R1+0x8] ;  /* 0x0000080001087983 */ /* 0x000ea20000100a00 */
[----:B------:R-:W-:-:S04]  /*1afb0*/  DADD R10, -RZ, -R22 ;  /* 0x00000000ff0a7229 */ /* 0x000fc80000000916 */
[----:B--2---:R-:W0:-:S06]  /*1afc0*/  DADD R8, R8, -R20 ;  /* 0x0000000008087229 */ /* 0x004e0c0000000814 */
[----:B0-----:R-:W0:Y:S01]  /*1afd0*/  DADD R8, R8, c[0x2][0x178] ;  /* 0x00805e0008087629 */ /* 0x001e220000000000 */
[----:B------:R-:W-:Y:S05]  /*1afe0*/  BRA `(.L_x_10022) ;  /* 0x0000248000007947 */ /* 0x000fea0003800000 */
.L_x_9932:
[----:B------:R0:W1:Y:S01]  /*1aff0*/  DADD R10, -RZ, -R22 ;  /* 0x00000000ff0a7229 */ /* 0x0000620000000916 */
[----:B------:R-:W-:Y:S01]  /*1b000*/  CS2R R8, SRZ ;  /* 0x0000000000087805 */ /* 0x000fe2000001ff00 */
[----:B------:R-:W-:Y:S05]  /*1b010*/  BRA `(.L_x_10022) ;  /* 0x0000245000007947 */ /* 0x000fea0003800000 */
.L_x_9931:
        /* <DEDUP_REMOVED lines=50> */
[----:B------:R-:W-:-:S03]  /*1b340*/  IMAD.MOV.U32 R29, RZ, RZ, 0x3eb1380b ;  /* 0x3eb1380bff1d7424 */ /* 0x000fc600078e00ff */
        /* <DEDUP_REMOVED lines=35> */
.L_x_10027:
[----:B------:R-:W-:Y:S05]  /*1b580*/  BSYNC B0 ;  /* 0x0000000000007941 */ /* 0x000fea0003800000 */
.L_x_10026:
        /* <DEDUP_REMOVED lines=8> */
.L_x_10029:
[----:B------:R-:W-:Y:S05]  /*1b610*/  BSYNC B3 ;  /* 0x0000000000037941 */ /* 0x000fea0003800000 */
.L_x_10028:
        /* <DEDUP_REMOVED lines=43> */
.L_x_10031:
[----:B------:R-:W-:-:S04]  /*1b8d0*/  ISETP.GE.AND P0, PT, R21, RZ, PT ;  /* 0x000000ff1500720c */ /* 0x000fc80003f06270 */
[----:B------:R-:W-:Y:S02]  /*1b8e0*/  FSEL R6, RZ, 3.37028055040000000000e+12, P0 ;  /* 0x54442d18ff067808 */ /* 0x000fe40000000000 */
[----:B------:R-:W-:Y:S02]  /*1b8f0*/  FSEL R7, RZ, 2.1426990032196044922, P0 ;  /* 0x400921fbff077808 */ /* 0x000fe40000000000 */
.L_x_10032:
[----:B------:R-:W-:Y:S05]  /*1b900*/  BSYNC B0 ;  /* 0x0000000000007941 */ /* 0x000fea0003800000 */
.L_x_10030:
[----:B------:R-:W2:Y:S01]  /*1b910*/  DADD R2, R2, R4 ;  /* 0x0000000002027229 */ /* 0x000ea20000000004 */
[----:B------:R-:W-:-:S03]  /*1b920*/  LOP3.LUT R23, R7, 0x80000000, R23, 0xb8, !PT ;  /* 0x8000000007177812 */ /* 0x000fc600078eb817 */
[----:B-1----:R-:W-:-:S04]  /*1b930*/  DMUL R26, R26, 0.5 ;  /* 0x3fe000001a1a7828 */ /* 0x002fc80000000000 */
[----:B--2---:R-:W1:-:S06]  /*1b940*/  DSETP.GTU.AND P0, PT, |R2|, +INF , PT ;  /* 0x7ff000000200742a */ /* 0x004e4c0003f0c200 */
[----:B-1----:R-:W-:Y:S02]  /*1b950*/  FSEL R6, R2, R6, P0 ;  /* 0x0000000602067208 */ /* 0x002fe40000000000 */
[----:B------:R-:W-:Y:S01]  /*1b960*/  FSEL R7, R3, R23, P0 ;  /* 0x0000001703077208 */ /* 0x000fe20000000000 */
[----:B------:R-:W-:Y:S05]  /*1b970*/  BRA `(.L_x_10033) ;  /* 0x0000194000007947 */ /* 0x000fea0003800000 */
.L_x_10025:
        /* <DEDUP_REMOVED lines=8> */
[CC--:B------:R-:W-:Y:S01]  /*1ba00*/  SEL R29, R5.reuse, R3.reuse, P1 ;  /* 0x00000003051d7207 */ /* 0x0c0fe20000800000 */
[----:B------:R-:W-:Y:S01]  /*1ba10*/  BSSY B0, `(.L_x_10034) ;  /* 0x0000068000007945 */ /* 0x000fe20003800000 */
[----:B------:R-:W-:Y:S01]  /*1ba20*/  SEL R31, R4, R2, P0 ;  /* 0x00000002041f7207 */ /* 0x000fe20000000000 */
[----:B------:R-:W-:Y:S01]  /*1ba30*/  IMAD.MOV.U32 R33, RZ, RZ, -0x3ff ;  /* 0xfffffc01ff217424 */ /* 0x000fe200078e00ff */
[----:B------:R-:W-:-:S02]  /*1ba40*/  SEL R30, R5, R3, P0 ;  /* 0x00000003051e7207 */ /* 0x000fc40000000000 */
[----:B------:R-:W-:Y:S01]  /*1ba50*/  LOP3.LUT R0, R29, 0xffc00000, RZ, 0xc0, !PT ;  /* 0xffc000001d007812 */ /* 0x000fe200078ec0ff */
[----:B------:R-:W-:Y:S01]  /*1ba60*/  IMAD.MOV.U32 R26, RZ, RZ, R31 ;  /* 0x000000ffff1a7224 */ /* 0x000fe200078e001f */
[----:B------:R-:W-:Y:S01]  /*1ba70*/  SEL R28, R4, R2, P1 ;  /* 0x00000002041c7207 */ /* 0x000fe20000800000 */
[----:B------:R-:W-:Y:S01]  /*1ba80*/  IMAD.MOV.U32 R27, RZ, RZ, R30 ;  /* 0x000000ffff1b7224 */ /* 0x000fe200078e001e */
[----:B------:R-:W-:Y:S02]  /*1ba90*/  IADD3 R9, -R0, 0x7fd00000, RZ ;  /* 0x7fd0000000097810 */ /* 0x000fe40007ffe1ff */
[----:B------:R-:W-:Y:S02]  /*1baa0*/  ISETP.GE.U32.AND P2, PT, R30, 0x7ff00000, PT ;  /* 0x7ff000001e00780c */ /* 0x000fe40003f46070 */
[----:B------:R-:W-:Y:S02]  /*1bab0*/  FSETP.GEU.AND P5, PT, |R25|, 6.5827683646048100446e-37, PT ;  /* 0x036000001900780b */ /* 0x000fe40003fae200 */
        /* <DEDUP_REMOVED lines=31> */
[----:B-1----:R-:W0:Y:S01]  /*1bcb0*/  DFMA R12, -R6, R8, 1 ;  /* 0x3ff00000060c742b */ /* 0x002e220000000108 */
[----:B------:R-:W-:-:S03]  /*1bcc0*/  @!P0 IMAD.MOV.U32 R33, RZ, RZ, -0x435 ;  /* 0xfffffbcbff218424 */ /* 0x000fc600078e00ff */
        /* <DEDUP_REMOVED lines=14> */
[----:B------:R-:W-:-:S09]  /*1bdb0*/  FSETP.GT.AND P3, PT, |R0|, 1.469367938527859385e-39, PT ;  /* 0x001000000000780b */ /* 0x000fd20003f64200 */
[----:B0-----:R-:W-:Y:S02]  /*1bdc0*/  @P1 FSEL R26, R12, RZ, P2 ;  /* 0x000000ff0c1a1208 */ /* 0x001fe40001000000 */
[----:B------:R-:W-:Y:S01]  /*1bdd0*/  @P1 FSEL R27, R13, -QNAN , P2 ;  /* 0xfff000000d1b1808 */ /* 0x000fe20001000000 */
[----:B------:R-:W-:Y:S05]  /*1bde0*/  @P1 BRA `(.L_x_10035) ;  /* 0x000002a000001947 */ /* 0x000fea0003800000 */
[C---:B------:R-:W-:Y:S01]  /*1bdf0*/  LOP3.LUT R0, R30.reuse, 0x800fffff, RZ, 0xc0, !PT ;  /* 0x800fffff1e007812 */ /* 0x040fe200078ec0ff */
[----:B------:R-:W-:Y:S01]  /*1be00*/  IMAD.MOV.U32 R10, RZ, RZ, R31 ;  /* 0x000000ffff0a7224 */ /* 0x000fe200078e001f */
[----:B------:R-:W-:Y:S01]  /*1be10*/  LEA.HI R30, R30, R33, RZ, 0xc ;  /* 0x000000211e1e7211 */ /* 0x000fe200078f60ff */
[----:B------:R-:W-:Y:S01]  /*1be20*/  IMAD.MOV.U32 R14, RZ, RZ, RZ ;  /* 0x000000ffff0e7224 */ /* 0x000fe200078e00ff */
[----:B------:R-:W-:Y:S01]  /*1be30*/  LOP3.LUT R11, R0, 0x3ff00000, RZ, 0xfc, !PT ;  /* 0x3ff00000000b7812 */ /* 0x000fe200078efcff */
[----:B------:R-:W-:Y:S02]  /*1be40*/  IMAD.MOV.U32 R28, RZ, RZ, 0x3ae80f1e ;  /* 0x3ae80f1eff1c7424 */ /* 0x000fe400078e00ff */
        /* <DEDUP_REMOVED lines=36> */
.L_x_10035:
[----:B------:R-:W-:Y:S05]  /*1c090*/  BSYNC B0 ;  /* 0x0000000000007941 */ /* 0x000fea0003800000 */
.L_x_10034:
        /* <DEDUP_REMOVED lines=8> */
.L_x_10037:
[----:B------:R-:W-:Y:S05]  /*1c120*/  BSYNC B3 ;  /* 0x0000000000037941 */ /* 0x000fea0003800000 */
.L_x_10036:
        /* <DEDUP_REMOVED lines=38> */
[----:B------:R-:W-:Y:S01]  /*1c390*/  IMAD.MOV.U32 R0, RZ, RZ, 0x4002d97c ;  /* 0x4002d97cff007424 */ /* 0x000fe200078e00ff */
[----:B------:R-:W-:-:S04]  /*1c3a0*/  MOV R6, 0x7f3321d2 ;  /* 0x7f3321d200067802 */ /* 0x000fc80000000f00 */
[----:B------:R-:W-:Y:S02]  /*1c3b0*/  FSEL R6, R6, 3.37028055040000000000e+12, !P0 ;  /* 0x54442d1806067808 */ /* 0x000fe40004000000 */
[----:B------:R-:W-:Y:S01]  /*1c3c0*/  FSEL R7, R0, 1.8213495016098022461, !P0 ;  /* 0x3fe921fb00077808 */ /* 0x000fe20004000000 */
[----:B------:R-:W-:Y:S05]  /*1c3d0*/  BRA `(.L_x_10040) ;  /* 0x0000003000007947 */ /* 0x000fea0003800000 */
.L_x_10039:
[----:B------:R-:W-:-:S04]  /*1c3e0*/  ISETP.GE.AND P0, PT, R21, RZ, PT ;  /* 0x000000ff1500720c */ /* 0x000fc80003f06270 */
[----:B------:R-:W-:Y:S02]  /*1c3f0*/  FSEL R6, RZ, 3.37028055040000000000e+12, P0 ;  /* 0x54442d18ff067808 */ /* 0x000fe40000000000 */
[----:B------:R-:W-:Y:S02]  /*1c400*/  FSEL R7, RZ, 2.1426990032196044922, P0 ;  /* 0x400921fbff077808 */ /* 0x000fe40000000000 */
.L_x_10040:
[----:B------:R-:W-:Y:S05]  /*1c410*/  BSYNC B0 ;  /* 0x0000000000007941 */ /* 0x000fea0003800000 */
.L_x_10038:
[----:B------:R-:W2:Y:S01]  /*1c420*/  DADD R2, R2, R4 ;  /* 0x0000000002027229 */ /* 0x000ea20000000004 */
[----:B------:R-:W-:-:S05]  /*1c430*/  LOP3.LUT R23, R7, 0x80000000, R23, 0xb8, !PT ;  /* 0x8000000007177812 */ /* 0x000fca00078eb817 */
[----:B--2---:R-:W2:-:S06]  /*1c440*/  DSETP.GTU.AND P0, PT, |R2|, +INF , PT ;  /* 0x7ff000000200742a */ /* 0x004e8c0003f0c200 */
[----:B--2---:R-:W-:Y:S02]  /*1c450*/  FSEL R6, R2, R6, P0 ;  /* 0x0000000602067208 */ /* 0x004fe40000000000 */
[----:B------:R-:W-:Y:S01]  /*1c460*/  FSEL R7, R3, R23, P0 ;  /* 0x0000001703077208 */ /* 0x000fe20000000000 */
[----:B------:R-:W-:Y:S05]  /*1c470*/  BRA `(.L_x_10033) ;  /* 0x00000e4000007947 */ /* 0x000fea0003800000 */
.L_x_10024:
        /* <DEDUP_REMOVED lines=23> */
.L_x_10042:
[----:B------:R-:W-:Y:S05]  /*1c5f0*/  BSYNC B3 ;  /* 0x0000000000037941 */ /* 0x000fea0003800000 */
.L_x_10041:
        /* <DEDUP_REMOVED lines=26> */
.L_x_10044:
[----:B------:R-:W-:Y:S05]  /*1c7a0*/  BSYNC B3 ;  /* 0x0000000000037941 */ /* 0x000fea0003800000 */
.L_x_10043:
[----:B------:R-:W0:Y:S01]  /*1c7b0*/  DADD R10, -RZ, |R10| ;  /* 0x00000000ff0a7229 */ /* 0x000e22000000050a */
[----:B------:R-:W-:Y:S01]  /*1c7c0*/  IMAD.MOV.U32 R8, RZ, RZ, RZ ;  /* 0x000000ffff087224 */ /* 0x000fe200078e00ff */
[----:B------:R-:W-:Y:S01]  /*1c7d0*/  BSSY B0, `(.L_x_10045) ;  /* 0x0000070000007945 */ /* 0x000fe20003800000 */
[----:B------:R-:W-:Y:S01]  /*1c7e0*/  IMAD.MOV.U32 R12, RZ, RZ, c[0x2][0xc] ;  /* 0x00800300ff0c7624 */ /* 0x000fe200078e00ff */
[----:B------:R-:W-:Y:S01]  /*1c7f0*/  FSETP.GEU.AND P5, PT, |R25|, 6.5827683646048100446e-37, PT ;  /* 0x036000001900780b */ /* 0x000fe20003fae200 */
[----:B------:R-:W-:-:S02]  /*1c800*/  IMAD.MOV.U32 R18, RZ, RZ, 0x0 ;  /* 0x00000000ff127424 */ /* 0x000fc400078e00ff */
[----:B------:R-:W-:Y:S02]  /*1c810*/  IMAD.MOV.U32 R19, RZ, RZ, 0x3fd80000 ;  /* 0x3fd80000ff137424 */ /* 0x000fe400078e00ff */
[----:B------:R-:W-:Y:S01]  /*1c820*/  IMAD.MOV.U32 R33, RZ, RZ, -0x3ff ;  /* 0xfffffc01ff217424 */ /* 0x000fe200078e00ff */
[CC--:B0-----:R-:W-:Y:S02]  /*1c830*/  ISETP.GT.U32.AND P1, PT, R10.reuse, R26.reuse, PT ;  /* 0x0000001a0a00720c */ /* 0x0c1fe40003f24070 */
[----:B------:R-:W-:Y:S02]  /*1c840*/  ISETP.LT.U32.AND P0, PT, R10, R26, PT ;  /* 0x0000001a0a00720c */ /* 0x000fe40003f01070 */
[CC--:B------:R-:W-:Y:S02]  /*1c850*/  ISETP.GT.U32.AND.EX P1, PT, R11.reuse, R27.reuse, PT, P1 ;  /* 0x0000001b0b00720c */ /* 0x0c0fe40003f24110 */
[CC--:B------:R-:W-:Y:S02]  /*1c860*/  ISETP.LT.U32.AND.EX P0, PT, R11.reuse, R27.reuse, PT, P0 ;  /* 0x0000001b0b00720c */ /* 0x0c0fe40003f01100 */
[----:B------:R-:W-:-:S02]  /*1c870*/  SEL R29, R11, R27, P1 ;  /* 0x0000001b0b1d7207 */ /* 0x000fc40000800000 */
[CC--:B------:R-:W-:Y:S02]  /*1c880*/  SEL R31, R10.reuse, R26.reuse, P0 ;  /* 0x0000001a0a1f7207 */ /* 0x0c0fe40000000000 */
        /* <DEDUP_REMOVED lines=100> */
.L_x_10046:
[----:B------:R-:W-:Y:S05]  /*1ced0*/  BSYNC B0 ;  /* 0x0000000000007941 */ /* 0x000fea0003800000 */
.L_x_10045:
        /* <DEDUP_REMOVED lines=8> */
.L_x_10048:
[----:B------:R-:W-:Y:S05]  /*1cf60*/  BSYNC B3 ;  /* 0x0000000000037941 */ /* 0x000fea0003800000 */
.L_x_10047:
        /* <DEDUP_REMOVED lines=43> */
.L_x_10050:
[----:B------:R-:W-:-:S04]  /*1d220*/  ISETP.GE.AND P0, PT, R21, RZ, PT ;  /* 0x000000ff1500720c */ /* 0x000fc80003f06270 */
[----:B------:R-:W-:Y:S02]  /*1d230*/  FSEL R6, RZ, 3.37028055040000000000e+12, P0 ;  /* 0x54442d18ff067808 */ /* 0x000fe40000000000 */
[----:B------:R-:W-:Y:S02]  /*1d240*/  FSEL R7, RZ, 2.1426990032196044922, P0 ;  /* 0x400921fbff077808 */ /* 0x000fe40000000000 */
.L_x_10051:
[----:B------:R-:W-:Y:S05]  /*1d250*/  BSYNC B0 ;  /* 0x0000000000007941 */ /* 0x000fea0003800000 */
.L_x_10049:
[----:B------:R-:W2:Y:S01]  /*1d260*/  DADD R2, R2, R4 ;  /* 0x0000000002027229 */ /* 0x000ea20000000004 */
[----:B------:R-:W-:-:S03]  /*1d270*/  LOP3.LUT R23, R7, 0x80000000, R23, 0xb8, !PT ;  /* 0x8000000007177812 */ /* 0x000fc600078eb817 */
[----:B-1----:R-:W-:-:S04]  /*1d280*/  DADD R26, R26, 1 ;  /* 0x3ff000001a1a7429 */ /* 0x002fc80000000000 */
[----:B--2---:R-:W1:-:S06]  /*1d290*/  DSETP.GTU.AND P0, PT, |R2|, +INF , PT ;  /* 0x7ff000000200742a */ /* 0x004e4c0003f0c200 */
[----:B-1----:R-:W-:Y:S02]  /*1d2a0*/  FSEL R6, R2, R6, P0 ;  /* 0x0000000602067208 */ /* 0x002fe40000000000 */
[----:B------:R-:W-:Y:S02]  /*1d2b0*/  FSEL R7, R3, R23, P0 ;  /* 0x0000001703077208 */ /* 0x000fe40000000000 */
.L_x_10033:
[----:B------:R-:W-:Y:S05]  /*1d2c0*/  BSYNC B2 ;  /* 0x0000000000027941 */ /* 0x000fea0003800000 */
.L_x_10023:
[----:B-1----:R-:W1:Y:S01]  /*1d2d0*/  DADD R26, R26, c[0x2][0x50] ;  /* 0x008014001a1a7629 */ /* 0x002e620000000000 */
[----:B------:R-:W-:-:S03]  /*1d2e0*/  ISETP.NE.AND P0, PT, R46, RZ, PT ;  /* 0x000000ff2e00720c */ /* 0x000fc60003f05270 */
[----:B------:R-:W-:-:S04]  /*1d2f0*/  DADD R8, -RZ, |R6| ;  /* 0x00000000ff087229 */ /* 0x000fc80000000506 */
[----:B-1----:R-:W1:-:S10]  /*1d300*/  DADD R2, -RZ, -R26 ;  /* 0x00000000ff027229 */ /* 0x002e54000000091a */
[----:B01----:R-:W-:Y:S02]  /*1d310*/  FSEL R10, R2, R26, !P0 ;  /* 0x0000001a020a7208 */ /* 0x003fe40004000000 */
[----:B------:R-:W-:Y:S01]  /*1d320*/  FSEL R11, R3, R27, !P0 ;  /* 0x0000001b030b7208 */ /* 0x000fe20004000000 */
[----:B------:R-:W-:Y:S05]  /*1d330*/  BRA `(.L_x_10022) ;  /* 0x0000013000007947 */ /* 0x000fea0003800000 */
.L_x_9930:
        /* <DEDUP_REMOVED lines=19> */
.L_x_10022:
[----:B01-3--:R-:W-:Y:S05]  /*1d470*/  BSYNC B1 ;  /* 0x0000000000017941 */ /* 0x00bfea0003800000 */
.L_x_9929:
        /* <DEDUP_REMOVED lines=15> */
.L_x_10055:
[----:B--2---:R-:W0:Y:S02]  /*1d570*/  F2I.S64.F64.TRUNC R8, R8 ;  /* 0x0000000800087311 */ /* 0x004e24000030d900 */
[----:B0-----:R-:W-:-:S05]  /*1d580*/  IMAD.MOV.U32 R3, RZ, RZ, R8 ;  /* 0x000000ffff037224 */ /* 0x001fca00078e0008 */
[----:B------:R0:W-:Y:S01]  /*1d590*/  STG.E.U8 [R16.64], R3 ;  /* 0x0000000310007986 */ /* 0x0001e2000c101124 */
[----:B------:R-:W-:Y:S05]  /*1d5a0*/  BRA `(.L_x_10057) ;  /* 0x00000f1000007947 */ /* 0x000fea0003800000 */
.L_x_10054:
        /* <DEDUP_REMOVED lines=9> */
.L_x_10059:
[----:B--2---:R-:W0:Y:S02]  /*1d640*/  F2I.F64.TRUNC R9, R8 ;  /* 0x0000000800097311 */ /* 0x004e24000030d100 */
[----:B0-----:R0:W-:Y:S01]  /*1d650*/  STG.E [R16.64], R9 ;  /* 0x0000000910007986 */ /* 0x0011e2000c101924 */
[----:B------:R-:W-:Y:S05]  /*1d660*/  BRA `(.L_x_10057) ;  /* 0x00000e5000007947 */ /* 0x000fea0003800000 */
.L_x_10058:
[----:B--2---:R-:W0:Y:S02]  /*1d670*/  F2I.F64.TRUNC R9, R8 ;  /* 0x0000000800097311 */ /* 0x004e24000030d100 */
[----:B0-----:R0:W-:Y:S01]  /*1d680*/  STG.E.U16 [R16.64], R9 ;  /* 0x0000000910007986 */ /* 0x0011e2000c101524 */
[----:B------:R-:W-:Y:S05]  /*1d690*/  BRA `(.L_x_10057) ;  /* 0x00000e2000007947 */ /* 0x000fea0003800000 */
.L_x_10053:
        /* <DEDUP_REMOVED lines=11> */
.L_x_10061:
[----:B--2---:R-:W0:Y:S01]  /*1d750*/  F2F.F32.F64 R0, R8 ;  /* 0x0000000800007310 */ /* 0x004e220000301000 */
[----:B------:R-:W0:-:S14]  /*1d760*/  DSETP.GEU.AND P0, PT, |R8|, c[0x2][0x228], PT ;  /* 0x00808a000800762a */ /* 0x000e1c0003f0e200 */
[----:B0-----:R-:W-:-:S05]  /*1d770*/  @!P0 FMUL R0, R0, 1.175494350822287508e-38 ;  /* 0x0080000000008820 */ /* 0x001fca0000400000 */
[----:B------:R-:W-:-:S05]  /*1d780*/  F2FP.PACK_AB R0, RZ, R0 ;  /* 0x00000000ff00723e */ /* 0x000fca00000000ff */
[----:B------:R0:W-:Y:S01]  /*1d790*/  STG.E.U16 [R16.64], R0 ;  /* 0x0000000010007986 */ /* 0x0001e2000c101524 */
[----:B------:R-:W-:Y:S05]  /*1d7a0*/  BRA `(.L_x_10057) ;  /* 0x00000d1000007947 */ /* 0x000fea0003800000 */
.L_x_10060:
        /* <DEDUP_REMOVED lines=14> */
.L_x_10063:
        /* <DEDUP_REMOVED lines=9> */
.L_x_10062:
[----:B--2---:R0:W-:Y:S01]  /*1d920*/  STG.E.64 [R16.64], R8 ;  /* 0x0000000810007986 */ /* 0x0041e2000c101b24 */
[----:B------:R-:W-:Y:S05]  /*1d930*/  BRA `(.L_x_10057) ;  /* 0x00000b8000007947 */ /* 0x000fea0003800000 */
.L_x_10052:
        /* <DEDUP_REMOVED lines=13> */
.L_x_10066:
[----:B--2---:R0:W-:Y:S01]  /*1da10*/  STG.E.128 [R16.64], R8 ;  /* 0x0000000810007986 */ /* 0x0041e2000c101d24 */
[----:B------:R-:W-:Y:S05]  /*1da20*/  BRA `(.L_x_10057) ;  /* 0x00000a9000007947 */ /* 0x000fea0003800000 */
.L_x_10065:
        /* <DEDUP_REMOVED lines=23> */
.L_x_10070:
[----:B------:R-:W-:Y:S05]  /*1dba0*/  BSYNC B0 ;  /* 0x0000000000007941 */ /* 0x000fea0003800000 */
.L_x_10069:
[----:B------:R-:W-:-:S05]  /*1dbb0*/  LOP3.LUT R3, R0, R3, RZ, 0xfc, !PT ;  /* 0x0000000300037212 */ /* 0x000fca00078efcff */
[----:B------:R0:W-:Y:S01]  /*1dbc0*/  STG.E.U8 [R16.64], R3 ;  /* 0x0000000310007986 */ /* 0x0001e2000c101124 */
[----:B------:R-:W-:Y:S05]  /*1dbd0*/  BRA `(.L_x_10057) ;  /* 0x000008e000007947 */ /* 0x000fea0003800000 */
.L_x_10068:
        /* <DEDUP_REMOVED lines=15> */
.L_x_10072:
[----:B------:R-:W-:Y:S01]  /*1dcd0*/  IMAD.MOV.U32 R0, RZ, RZ, 0x7f ;  /* 0x0000007fff007424 */ /* 0x000fe200078e00ff */
[----:B------:R-:W-:-:S04]  /*1dce0*/  ISETP.GT.U32.AND P0, PT, R2, 0x7f800000, PT ;  /* 0x7f8000000200780c */ /* 0x000fc80003f04070 */
[----:B------:R-:W-:-:S04]  /*1dcf0*/  SEL R0, R0, 0x7c, P0 ;  /* 0x0000007c00007807 */ /* 0x000fc80000000000 */
.L_x_10073:
[----:B------:R-:W-:Y:S05]  /*1dd00*/  BSYNC B0 ;  /* 0x0000000000007941 */ /* 0x000fea0003800000 */
.L_x_10071:
[----:B------:R-:W-:-:S04]  /*1dd10*/  LOP3.LUT R2, R3, 0x80000000, RZ, 0xc0, !PT ;  /* 0x8000000003027812 */ /* 0x000fc800078ec0ff */
[----:B------:R-:W-:-:S04]  /*1dd20*/  SHF.R.U32.HI R3, RZ, 0x18, R2 ;  /* 0x00000018ff037819 */ /* 0x000fc80000011602 */
[----:B------:R-:W-:-:S05]  /*1dd30*/  LOP3.LUT R3, R0, R3, RZ, 0xfc, !PT ;  /* 0x0000000300037212 */ /* 0x000fca00078efcff */
[----:B------:R0:W-:Y:S01]  /*1dd40*/  STG.E.U8 [R16.64], R3 ;  /* 0x0000000310007986 */ /* 0x0001e2000c101124 */
[----:B------:R-:W-:Y:S05]  /*1dd50*/  BRA `(.L_x_10057) ;  /* 0x0000076000007947 */ /* 0x000fea0003800000 */
.L_x_10067:
[----:B--2---:R-:W0:Y:S01]  /*1dd60*/  F2F.F32.F64 R0, R8 ;  /* 0x0000000800007310 */ /* 0x004e220000301000 */
[----:B------:R-:W0:-:S14]  /*1dd70*/  DSETP.GEU.AND P0, PT, |R8|, c[0x2][0x228], PT ;  /* 0x00808a000800762a */ /* 0x000e1c0003f0e200 */
[----:B0-----:R-:W-:-:S05]  /*1dd80*/  @!P0 FMUL R0, R0, 1.175494350822287508e-38 ;  /* 0x0080000000008820 */ /* 0x001fca0000400000 */
[----:B------:R-:W-:-:S05]  /*1dd90*/  F2FP.BF16.PACK_AB R0, RZ, R0 ;  /* 0x00000000ff00723e */ /* 0x000fca00000010ff */
[----:B------:R0:W-:Y:S01]  /*1dda0*/  STG.E.U16 [R16.64], R0 ;  /* 0x0000000010007986 */ /* 0x0001e2000c101524 */
[----:B------:R-:W-:Y:S05]  /*1ddb0*/  BRA `(.L_x_10057) ;  /* 0x0000070000007947 */ /* 0x000fea0003800000 */
.L_x_10064:
        /* <DEDUP_REMOVED lines=11> */
.L_x_10076:
        /* <DEDUP_REMOVED lines=19> */
.L_x_10079:
[----:B------:R-:W-:-:S04]  /*1dfa0*/  LOP3.LUT R0, R5, 0x80000000, RZ, 0xc0, !PT ;  /* 0x8000000005007812 */ /* 0x000fc800078ec0ff */
[----:B------:R-:W-:-:S04]  /*1dfb0*/  SHF.R.U32.HI R3, RZ, 0x18, R0 ;  /* 0x00000018ff037819 */ /* 0x000fc80000011600 */
[----:B------:R-:W-:-:S04]  /*1dfc0*/  LOP3.LUT R2, R2, R3, RZ, 0xfc, !PT ;  /* 0x0000000302027212 */ /* 0x000fc800078efcff */
[----:B------:R-:W-:Y:S02]  /*1dfd0*/  PRMT R0, R2, 0x7610, R0 ;  /* 0x0000761002007816 */ /* 0x000fe40000000000 */
.L_x_10078:
[----:B------:R-:W-:Y:S05]  /*1dfe0*/  BSYNC B0 ;  /* 0x0000000000007941 */ /* 0x000fea0003800000 */
.L_x_10077:
[----:B------:R0:W-:Y:S01]  /*1dff0*/  STG.E.U8 [R16.64], R0 ;  /* 0x0000000010007986 */ /* 0x0001e2000c101124 */
[----:B------:R-:W-:Y:S05]  /*1e000*/  BRA `(.L_x_10057) ;  /* 0x000004b000007947 */ /* 0x000fea0003800000 */
.L_x_10075:
        /* <DEDUP_REMOVED lines=19> */
.L_x_10082:
[----:B------:R-:W-:-:S04]  /*1e140*/  LOP3.LUT R0, R5, 0x80000000, RZ, 0xc0, !PT ;  /* 0x8000000005007812 */ /* 0x000fc800078ec0ff */
[----:B------:R-:W-:-:S04]  /*1e150*/  SHF.R.U32.HI R3, RZ, 0x18, R0 ;  /* 0x00000018ff037819 */ /* 0x000fc80000011600 */
[----:B------:R-:W-:-:S04]  /*1e160*/  LOP3.LUT R2, R2, R3, RZ, 0xfc, !PT ;  /* 0x0000000302027212 */ /* 0x000fc800078efcff */
[----:B------:R-:W-:Y:S02]  /*1e170*/  PRMT R0, R2, 0x7610, R0 ;  /* 0x0000761002007816 */ /* 0x000fe40000000000 */
.L_x_10081:
[----:B------:R-:W-:Y:S05]  /*1e180*/  BSYNC B0 ;  /* 0x0000000000007941 */ /* 0x000fea0003800000 */
.L_x_10080:
[----:B------:R0:W-:Y:S01]  /*1e190*/  STG.E.U8 [R16.64], R0 ;  /* 0x0000000010007986 */ /* 0x0001e2000c101124 */
[----:B------:R-:W-:Y:S05]  /*1e1a0*/  BRA `(.L_x_10057) ;  /* 0x0000031000007947 */ /* 0x000fea0003800000 */
.L_x_10074:
        /* <DEDUP_REMOVED lines=24> */
.L_x_10056:
        /* <DEDUP_REMOVED lines=20> */
.L_x_10084:
[----:B--2---:R-:W0:Y:S02]  /*1e470*/  F2I.U64.F64.TRUNC R8, R8 ;  /* 0x0000000800087311 */ /* 0x004e24000030d800 */
[----:B0-----:R0:W-:Y:S01]  /*1e480*/  STG.E.64 [R16.64], R8 ;  /* 0x0000000810007986 */ /* 0x0011e2000c101b24 */
[----:B------:R-:W-:Y:S05]  /*1e490*/  BRA `(.L_x_10057) ;  /* 0x0000002000007947 */ /* 0x000fea0003800000 */
.L_x_10083:
[----:B--2---:R-:W0:Y:S02]  /*1e4a0*/  F2I.U32.F64.TRUNC R9, R8 ;  /* 0x0000000800097311 */ /* 0x004e24000030d000 */
[----:B0-----:R0:W-:Y:S02]  /*1e4b0*/  STG.E [R16.64], R9 ;  /* 0x0000000910007986 */ /* 0x0011e4000c101924 */
.L_x_10057:
[----:B------:R-:W-:Y:S02]  /*1e4c0*/  IADD3 R41, R41, 0x80, RZ ;  /* 0x0000008029297810 */ /* 0x000fe40007ffe0ff */
.L_x_9706:
[----:B------:R-:W-:Y:S05]  /*1e4d0*/  BSYNC B6 ;  /* 0x0000000000067941 */ /* 0x000fea0003800000 */
.L_x_9705:
        /* <DEDUP_REMOVED lines=230> */
.L_x_10085:
        /* <DEDUP_REMOVED lines=20> */
.L_x_10089:
[----:B------:R-:W2:Y:S01]  /*1f480*/  LDG.E.U8 R2, [R2.64] ;  /* 0x0000002402027981 */ /* 0x000ea2000c1e1100 */
[----:B------:R-:W-:Y:S01]  /*1f490*/  CS2R R22, SRZ ;  /* 0x0000000000167805 */ /* 0x000fe2000001ff00 */
[----:B--2---:R0:W1:Y:S01]  /*1f4a0*/  I2F.F64.U16 R20, R2 ;  /* 0x0000000200147312 */ /* 0x0040620000101800 */
[----:B------:R-:W-:Y:S05]  /*1f4b0*/  BRA `(.L_x_10091) ;  /* 0x00000f5000007947 */ /* 0x000fea0003800000 */
.L_x_10088:
        /* <DEDUP_REMOVED lines=10> */
.L_x_10093:
[----:B------:R-:W2:Y:S01]  /*1f560*/  LDG.E R2, [R2.64] ;  /* 0x0000002402027981 */ /* 0x000ea2000c1e1900 */
[----:B------:R-:W-:Y:S01]  /*1f570*/  CS2R R22, SRZ ;  /* 0x0000000000167805 */ /* 0x000fe2000001ff00 */
[----:B--2---:R0:W1:Y:S01]  /*1f580*/  I2F.F64 R20, R2 ;  /* 0x0000000200147312 */ /* 0x0040620000201c00 */
[----:B------:R-:W-:Y:S05]  /*1f590*/  BRA `(.L_x_10091) ;  /* 0x00000e7000007947 */ /* 0x000fea0003800000 */
.L_x_10092:
[----:B------:R-:W2:Y:S01]  /*1f5a0*/  LDG.E.U16 R2, [R2.64] ;  /* 0x0000002402027981 */ /* 0x000ea2000c1e1500 */
[----:B------:R-:W-:Y:S01]  /*1f5b0*/  CS2R R22, SRZ ;  /* 0x0000000000167805 */ /* 0x000fe2000001ff00 */
[----:B--2---:R0:W1:Y:S01]  /*1f5c0*/  I2F.F64.S16 R20, R2 ;  /* 0x0000000200147312 */ /* 0x0040620000101c00 */
[----:B------:R-:W-:Y:S05]  /*1f5d0*/  BRA `(.L_x_10091) ;  /* 0x00000e3000007947 */ /* 0x000fea0003800000 */
.L_x_10087:
        /* <DEDUP_REMOVED lines=11> */
.L_x_10095:
[----:B------:R-:W2:Y:S01]  /*1f690*/  LDG.E.U16 R0, [R2.64] ;  /* 0x0000002402007981 */ /* 0x000ea2000c1e1500 */
[----:B------:R-:W-:Y:S01]  /*1f6a0*/  CS2R R22, SRZ ;  /* 0x0000000000167805 */ /* 0x000fe2000001ff00 */
[----:B--2---:R-:W-:-:S05]  /*1f6b0*/  HADD2.F32 R0, -RZ, R0.H0_H0 ;  /* 0x20000000ff007230 */ /* 0x004fca0000004100 */
[----:B------:R-:W-:-:S04]  /*1f6c0*/  FMUL.FTZ R0, R0, 1 ;  /* 0x3f80000000007820 */ /* 0x000fc80000410000 */
[----:B------:R0:W1:Y:S01]  /*1f6d0*/  F2F.F64.F32 R20, R0 ;  /* 0x0000000000147310 */ /* 0x0000620000201800 */
[----:B------:R-:W-:Y:S05]  /*1f6e0*/  BRA `(.L_x_10091) ;  /* 0x00000d2000007947 */ /* 0x000fea0003800000 */
.L_x_10094:
        /* <DEDUP_REMOVED lines=12> */
.L_x_10097:
        /* <DEDUP_REMOVED lines=8> */
.L_x_10096:
[----:B------:R0:W5:Y:S01]  /*1f830*/  LDG.E.64 R20, [R2.64] ;  /* 0x0000002402147981 */ /* 0x000162000c1e1b00 */
[----:B------:R-:W-:Y:S01]  /*1f840*/  CS2R R22, SRZ ;  /* 0x0000000000167805 */ /* 0x000fe2000001ff00 */
[----:B------:R-:W-:Y:S05]  /*1f850*/  BRA `(.L_x_10091) ;  /* 0x00000bb000007947 */ /* 0x000fea0003800000 */
.L_x_10086:
        /* <DEDUP_REMOVED lines=14> */
.L_x_10100:
[----:B------:R0:W5:Y:S01]  /*1f940*/  LDG.E.128 R20, [R2.64] ;  /* 0x0000002402147981 */ /* 0x000162000c1e1d00 */
[----:B------:R-:W-:Y:S05]  /*1f950*/  BRA `(.L_x_10091) ;  /* 0x00000ab000007947 */ /* 0x000fea0003800000 */
.L_x_10099:
        /* <DEDUP_REMOVED lines=29> */
.L_x_10102:
        /* <DEDUP_REMOVED lines=16> */
.L_x_10101:
[----:B------:R-:W2:Y:S01]  /*1fc30*/  LDG.E.U16 R0, [R2.64] ;  /* 0x0000002402007981 */ /* 0x000ea2000c1e1500 */
[----:B------:R-:W-:Y:S01]  /*1fc40*/  CS2R R22, SRZ ;  /* 0x0000000000167805 */ /* 0x000fe2000001ff00 */
[----:B--2---:R-:W-:-:S05]  /*1fc50*/  PRMT R0, RZ, 0x5410, R0 ;  /* 0x00005410ff007816 */ /* 0x004fca0000000000 */
[----:B------:R-:W-:-:S04]  /*1fc60*/  FMUL.FTZ R0, R0, 1 ;  /* 0x3f80000000007820 */ /* 0x000fc80000410000 */
[----:B------:R0:W1:Y:S01]  /*1fc70*/  F2F.F64.F32 R20, R0 ;  /* 0x0000000000147310 */ /* 0x0000620000201800 */
[----:B------:R-:W-:Y:S05]  /*1fc80*/  BRA `(.L_x_10091) ;  /* 0x0000078000007947 */ /* 0x000fea0003800000 */
.L_x_10098:
        /* <DEDUP_REMOVED lines=12> */
.L_x_10105:
        /* <DEDUP_REMOVED lines=21> */
.L_x_10109:
[----:B------:R-:W-:Y:S05]  /*1fea0*/  BSYNC B1 ;  /* 0x0000000000017941 */ /* 0x000fea0003800000 */
.L_x_10108:
[----:B------:R-:W-:Y:S01]  /*1feb0*/  LEA R3, R0, 0x3b800000, 0x17 ;  /* 0x3b80000000037811 */ /* 0x000fe200078eb8ff */
[----:B------:R-:W-:-:S05]  /*1fec0*/  IMAD.SHL.U32 R0, R2, 0x100000, RZ ;  /* 0x0010000002007824 */ /* 0x000fca00078e00ff */
[----:B------:R-:W-:Y:S02]  /*1fed0*/  LOP3.LUT R0, R3, R0, R4, 0xfe, !PT ;  /* 0x0000000003007212 */ /* 0x000fe400078efe04 */
.L_x_10107:
[----:B------:R-:W-:Y:S05]  /*1fee0*/  BSYNC B0 ;  /* 0x0000000000007941 */ /* 0x000fea0003800000 */
.L_x_10106:
[----:B------:R-:W-:Y:S01]  /*1fef0*/  FMUL.FTZ R0, R0, 1 ;  /* 0x3f80000000007820 */ /* 0x000fe20000410000 */
[----:B------:R-:W-:-:S03]  /*1ff00*/  CS2R R22, SRZ ;  /* 0x0000000000167805 */ /* 0x000fc6000001ff00 */
[----:B------:R0:W1:Y:S01]  /*1ff10*/  F2F.F64.F32 R20, R0 ;  /* 0x0000000000147310 */ /* 0x0000620000201800 */
[----:B------:R-:W-:Y:S05]  /*1ff20*/  BRA `(.L_x_10091) ;  /* 0x000004e000007947 */ /* 0x000fea0003800000 */
.L_x_10104:
        /* <DEDUP_REMOVED lines=21> */
.L_x_10113:
[----:B------:R-:W-:Y:S05]  /*20080*/  BSYNC B1 ;  /* 0x0000000000017941 */ /* 0x000fea0003800000 */
.L_x_10112:
[----:B------:R-:W-:Y:S01]  /*20090*/  LEA R3, R0, 0x37800000, 0x17 ;  /* 0x3780000000037811 */ /* 0x000fe200078eb8ff */
[----:B------:R-:W-:-:S05]  /*200a0*/  IMAD.SHL.U32 R0, R2, 0x200000, RZ ;  /* 0x0020000002007824 */ /* 0x000fca00078e00ff */
[----:B------:R-:W-:Y:S02]  /*200b0*/  LOP3.LUT R0, R3, R0, R4, 0xfe, !PT ;  /* 0x0000000003007212 */ /* 0x000fe400078efe04 */
.L_x_10111:
[----:B------:R-:W-:Y:S05]  /*200c0*/  BSYNC B0 ;  /* 0x0000000000007941 */ /* 0x000fea0003800000 */
.L_x_10110:
[----:B------:R-:W-:Y:S01]  /*200d0*/  FMUL.FTZ R0, R0, 1 ;  /* 0x3f80000000007820 */ /* 0x000fe20000410000 */
[----:B------:R-:W-:-:S03]  /*200e0*/  CS2R R22, SRZ ;  /* 0x0000000000167805 */ /* 0x000fc6000001ff00 */
[----:B------:R0:W1:Y:S01]  /*200f0*/  F2F.F64.F32 R20, R0 ;  /* 0x0000000000147310 */ /* 0x0000620000201800 */
[----:B------:R-:W-:Y:S05]  /*20100*/  BRA `(.L_x_10091) ;  /* 0x0000030000007947 */ /* 0x000fea0003800000 */
.L_x_10103:
        /* <DEDUP_REMOVED lines=14> */
.L_x_10117:
[----:B------:R-:W-:Y:S05]  /*201f0*/  BSYNC B0 ;  /* 0x0000000000007941 */ /* 0x000fea0003800000 */
.L_x_10116:
[----:B------:R-:W-:Y:S01]  /*20200*/  FMUL.FTZ R0, R0, 1 ;  /* 0x3f80000000007820 */ /* 0x000fe20000410000 */
[----:B------:R-:W-:-:S03]  /*20210*/  CS2R R22, SRZ ;  /* 0x0000000000167805 */ /* 0x000fc6000001ff00 */
[----:B------:R0:W1:Y:S01]  /*20220*/  F2F.F64.F32 R20, R0 ;  /* 0x0000000000147310 */ /* 0x0000620000201800 */
[----:B------:R-:W-:Y:S05]  /*20230*/  BRA `(.L_x_10091) ;  /* 0x000001d000007947 */ /* 0x000fea0003800000 */
.L_x_10090:
        /* <DEDUP_REMOVED lines=22> */
.L_x_10115:
[----:B------:R-:W2:Y:S01]  /*203a0*/  LDG.E.64 R20, [R2.64] ;  /* 0x0000002402147981 */ /* 0x000ea2000c1e1b00 */
[----:B------:R-:W-:Y:S01]  /*203b0*/  CS2R R22, SRZ ;  /* 0x0000000000167805 */ /* 0x000fe2000001ff00 */
[----:B--2---:R-:W0:Y:S01]  /*203c0*/  I2F.F64.U64 R20, R20 ;  /* 0x0000001400147312 */ /* 0x004e220000301800 */
[----:B------:R-:W-:Y:S05]  /*203d0*/  BRA `(.L_x_10091) ;  /* 0x0000003000007947 */ /* 0x000fea0003800000 */
.L_x_10114:
[----:B------:R-:W2:Y:S01]  /*203e0*/  LDG.E R2, [R2.64] ;  /* 0x0000002402027981 */ /* 0x000ea2000c1e1900 */
[----:B------:R-:W-:Y:S01]  /*203f0*/  CS2R R22, SRZ ;  /* 0x0000000000167805 */ /* 0x000fe2000001ff00 */
[----:B--2---:R0:W1:Y:S06]  /*20400*/  I2F.F64.U32 R20, R2 ;  /* 0x0000000200147312 */ /* 0x00406c0000201800 */
.L_x_10091:
        /* <DEDUP_REMOVED lines=25> */
[----:B------:R-:W-:Y:S01]  /*205a0*/  BSSY B2, `(.L_x_10123) ;  /* 0x000025d000027945 */ /* 0x000fe20003800000 */
[----:B------:R-:W-:Y:S01]  /*205b0*/  IMAD.MOV.U32 R12, RZ, RZ, RZ ;  /* 0x000000ffff0c7224 */ /* 0x000fe200078e00ff */
[----:B------:R-:W-:Y:S01]  /*205c0*/  DADD R14, -RZ, |R4| ;  /* 0x00000000ff0e7229 */ /* 0x000fe20000000504 */
[----:B------:R-:W-:-:S02]  /*205d0*/  IMAD.MOV.U32 R26, RZ, RZ, RZ ;  /* 0x000000ffff1a7224 */ /* 0x000fc400078e00ff */
[----:B------:R-:W-:Y:S01]  /*205e0*/  IMAD.MOV.U32 R36, RZ, RZ, 0x0 ;  /* 0x00000000ff247424 */ /* 0x000fe200078e00ff */
[----:B0-----:R-:W-:Y:S01]  /*205f0*/  DADD R10, -RZ, |R6| ;  /* 0x00000000ff0a7229 */ /* 0x001fe20000000506 */
[----:B------:R-:W-:-:S03]  /*20600*/  IMAD.MOV.U32 R37, RZ, RZ, 0x3fd80000 ;  /* 0x3fd80000ff257424 */ /* 0x000fc600078e00ff */
        /* <DEDUP_REMOVED lines=110> */
.L_x_10126:
[----:B------:R-:W-:Y:S05]  /*20cf0*/  BSYNC B3 ;  /* 0x0000000000037941 */ /* 0x000fea0003800000 */
.L_x_10125:
        /* <DEDUP_REMOVED lines=62> */
.L_x_10124:
        /* <DEDUP_REMOVED lines=36> */
.L_x_10134:
[----:B------:R-:W-:Y:S05]  /*21320*/  BSYNC B4 ;  /* 0x0000000000047941 */ /* 0x000fea0003800000 */
.L_x_10133:
[----:B------:R-:W-:Y:S02]  /*21330*/  IMAD.MOV.U32 R26, RZ, RZ, R8 ;  /* 0x000000ffff1a7224 */ /* 0x000fe400078e0008 */
[----:B------:R-:W-:Y:S01]  /*21340*/  IMAD.MOV.U32 R27, RZ, RZ, R9 ;  /* 0x000000ffff1b7224 */ /* 0x000fe200078e0009 */
[----:B------:R-:W-:Y:S05]  /*21350*/  BRA `(.L_x_10132) ;  /* 0x0000001000007947 */ /* 0x000fea0003800000 */
.L_x_10131:
[----:B------:R0:W1:-:S06]  /*21360*/  DADD R26, -R6, R30 ;  /* 0x00000000061a7229 */ /* 0x00004c000000011e */
.L_x_10132:
[----:B------:R-:W-:Y:S05]  /*21370*/  BSYNC B3 ;  /* 0x0000000000037941 */ /* 0x000fea0003800000 */
.L_x_10130:
        /* <DEDUP_REMOVED lines=31> */
.L_x_10139:
[----:B------:R-:W-:Y:S05]  /*21570*/  BSYNC B4 ;  /* 0x0000000000047941 */ /* 0x000fea0003800000 */
.L_x_10138:
[----:B------:R-:W-:Y:S05]  /*21580*/  BRA `(.L_x_10137) ;  /* 0x0000001000007947 */ /* 0x000fea0003800000 */
.L_x_10136:
[----:B------:R2:W3:-:S06]  /*21590*/  DADD R8, R42, -R10 ;  /* 0x000000002a087229 */ /* 0x0004cc000000080a */
.L_x_10137:
[----:B------:R-:W-:Y:S05]  /*215a0*/  BSYNC B3 ;  /* 0x0000000000037941 */ /* 0x000fea0003800000 */
.L_x_10135:
        /* <DEDUP_REMOVED lines=30> */
.L_x_10141:
[----:B------:R-:W-:Y:S05]  /*21790*/  BSYNC B3 ;  /* 0x0000000000037941 */ /* 0x000fea0003800000 */
.L_x_10140:
        /* <DEDUP_REMOVED lines=67> */
.L_x_10142:
        /* <DEDUP_REMOVED lines=22> */
.L_x_10144:
[----:B------:R-:W-:Y:S05]  /*21d30*/  BSYNC B3 ;  /* 0x0000000000037941 */ /* 0x000fea0003800000 */
.L_x_10143:
        /* <DEDUP_REMOVED lines=16> */
.L_x_10129:
        /* <DEDUP_REMOVED lines=27> */
.L_x_10147:
[----:B------:R-:W-:Y:S05]  /*21ff0*/  BSYNC B3 ;  /* 0x0000000000037941 */ /* 0x000fea0003800000 */
.L_x_10146:
        /* <DEDUP_REMOVED lines=27> */
.L_x_10150:
[----:B------:R-:W-:Y:S05]  /*221b0*/  BSYNC B3 ;  /* 0x0000000000037941 */ /* 0x000fea0003800000 */
.L_x_10149:
        /* <DEDUP_REMOVED lines=16> */
.L_x_10148:
        /* <DEDUP_REMOVED lines=56> */
.L_x_10151:
[----:B------:R-:W-:Y:S01]  /*22640*/  IMAD.MOV.U32 R10, RZ, RZ, 0x0 ;  /* 0x00000000ff0a7424 */ /* 0x000fe200078e00ff */
[----:B------:R-:W-:Y:S01]  /*22650*/  FSETP.NEU.FTZ.AND P0, PT, R9, RZ, PT ;  /* 0x000000ff0900720b */ /* 0x000fe20003f1d000 */
[----:B------:R-:W-:-:S06]  /*22660*/  IMAD.MOV.U32 R11, RZ, RZ, 0x7ff00000 ;  /* 0x7ff00000ff0b7424 */ /* 0x000fcc00078e00ff */
[----:B------:R-:W0:-:S10]  /*22670*/  DFMA R10, R8, R10, +INF ;  /* 0x7ff00000080a742b */ /* 0x000e14000000000a */
[----:B0-----:R-:W-:Y:S02]  /*22680*/  FSEL R26, R10, RZ, P0 ;  /* 0x000000ff0a1a7208 */ /* 0x001fe40000000000 */
[----:B------:R-:W-:Y:S01]  /*22690*/  FSEL R27, R11, -QNAN , P0 ;  /* 0xfff000000b1b7808 */ /* 0x000fe20000000000 */
[----:B------:R-:W-:Y:S05]  /*226a0*/  BRA `(.L_x_10127) ;  /* 0x000004c000007947 */ /* 0x000fea0003800000 */
.L_x_10145:
        /* <DEDUP_REMOVED lines=18> */
[----:B------:R-:W-:Y:S01]  /*227d0*/  MOV R19, R15 ;  /* 0x0000000f00137202 */ /* 0x000fe20000000f00 */
[----:B------:R-:W-:Y:S01]  /*227e0*/  IMAD.MOV.U32 R9, RZ, RZ, R27 ;  /* 0x000000ffff097224 */ /* 0x000fe200078e001b */
[----:B------:R-:W-:Y:S01]  /*227f0*/  MOV R0, 0x22850 ;  /* 0x0002285000007802 */ /* 0x000fe20000000f00 */
[----:B0-----:R-:W-:Y:S02]  /*22800*/  IMAD.MOV.U32 R14, RZ, RZ, R32 ;  /* 0x000000ffff0e7224 */ /* 0x001fe400078e0020 */
[----:B------:R-:W-:Y:S02]  /*22810*/  IMAD.MOV.U32 R13, RZ, RZ, R33 ;  /* 0x000000ffff0d7224 */ /* 0x000fe400078e0021 */
[----:B-1----:R-:W-:Y:S02]  /*22820*/  IMAD.MOV.U32 R10, RZ, RZ, R28 ;  /* 0x000000ffff0a7224 */ /* 0x002fe400078e001c */
[----:B------:R-:W-:-:S02]  /*22830*/  IMAD.MOV.U32 R11, RZ, RZ, R29 ;  /* 0x000000ffff0b7224 */ /* 0x000fc400078e001d */
[----:B------:R-:W-:Y:S05]  /*22840*/  CALL.REL.NOINC `($__internal_13_$__cuda_sm20_dsqrt_rn_f64_mediumpath_v1) ;  /* 0x0000644000007944 */ /* 0x000fea0003c00000 */
.L_x_10153:
[----:B------:R-:W-:Y:S05]  /*22850*/  BSYNC B3 ;  /* 0x0000000000037941 */ /* 0x000fea0003800000 */
.L_x_10152:
        /* <DEDUP_REMOVED lines=19> */
.L_x_10155:
[----:B------:R-:W-:Y:S05]  /*22990*/  BSYNC B3 ;  /* 0x0000000000037941 */ /* 0x000fea0003800000 */
.L_x_10154:
[----:B------:R-:W-:Y:S02]  /*229a0*/  IMAD.MOV.U32 R26, RZ, RZ, R8 ;  /* 0x000000ffff1a7224 */ /* 0x000fe400078e0008 */
[----:B------:R-:W-:Y:S01]  /*229b0*/  IMAD.MOV.U32 R27, RZ, RZ, R9 ;  /* 0x000000ffff1b7224 */ /* 0x000fe200078e0009 */
[----:B------:R-:W-:Y:S05]  /*229c0*/  BRA `(.L_x_10127) ;  /* 0x000001a000007947 */ /* 0x000fea0003800000 */
.L_x_10128:
        /* <DEDUP_REMOVED lines=23> */
.L_x_10157:
[----:B------:R-:W-:Y:S05]  /*22b40*/  BSYNC B3 ;  /* 0x0000000000037941 */ /* 0x000fea0003800000 */
.L_x_10156:
[----:B01----:R-:W-:Y:S02]  /*22b50*/  IMAD.MOV.U32 R26, RZ, RZ, R10 ;  /* 0x000000ffff1a7224 */ /* 0x003fe400078e000a */
[----:B------:R-:W-:-:S02]  /*22b60*/  IMAD.MOV.U32 R27, RZ, RZ, R11 ;  /* 0x000000ffff1b7224 */ /* 0x000fc400078e000b */
.L_x_10127:
[----:B------:R-:W-:Y:S05]  /*22b70*/  BSYNC B2 ;  /* 0x0000000000027941 */ /* 0x000fea0003800000 */
.L_x_10123:
        /* <DEDUP_REMOVED lines=26> */
.L_x_10161:
[----:B------:R-:W-:Y:S05]  /*22d20*/  BSYNC B3 ;  /* 0x0000000000037941 */ /* 0x000fea0003800000 */
.L_x_10160:
        /* <DEDUP_REMOVED lines=39> */
.L_x_10169:
[----:B------:R-:W-:Y:S05]  /*22fa0*/  BSYNC B4 ;  /* 0x0000000000047941 */ /* 0x000fea0003800000 */
.L_x_10168:
[----:B------:R-:W-:Y:S02]  /*22fb0*/  IMAD.MOV.U32 R44, RZ, RZ, R8 ;  /* 0x000000ffff2c7224 */ /* 0x000fe400078e0008 */
[----:B------:R-:W-:Y:S01]  /*22fc0*/  IMAD.MOV.U32 R45, RZ, RZ, R9 ;  /* 0x000000ffff2d7224 */ /* 0x000fe200078e0009 */
[----:B------:R-:W-:Y:S05]  /*22fd0*/  BRA `(.L_x_10167) ;  /* 0x0000001000007947 */ /* 0x000fea0003800000 */
.L_x_10166:
[----:B------:R0:W1:-:S06]  /*22fe0*/  DADD R44, -R6, R30 ;  /* 0x00000000062c7229 */ /* 0x00004c000000011e */
.L_x_10167:
[----:B------:R-:W-:Y:S05]  /*22ff0*/  BSYNC B3 ;  /* 0x0000000000037941 */ /* 0x000fea0003800000 */
.L_x_10165:
        /* <DEDUP_REMOVED lines=26> */
.L_x_10174:
[----:B------:R-:W-:Y:S05]  /*231a0*/  BSYNC B4 ;  /* 0x0000000000047941 */ /* 0x000fea0003800000 */
.L_x_10173:
[----:B------:R-:W-:Y:S02]  /*231b0*/  IMAD.MOV.U32 R4, RZ, RZ, R8 ;  /* 0x000000ffff047224 */ /* 0x000fe400078e0008 */
[----:B------:R-:W-:Y:S01]  /*231c0*/  IMAD.MOV.U32 R5, RZ, RZ, R9 ;  /* 0x000000ffff057224 */ /* 0x000fe200078e0009 */
[----:B------:R-:W-:Y:S05]  /*231d0*/  BRA `(.L_x_10172) ;  /* 0x0000001000007947 */ /* 0x000fea0003800000 */
.L_x_10171:
[----:B------:R3:W4:-:S06]  /*231e0*/  DADD R4, -R22, R42 ;  /* 0x0000000016047229 */ /* 0x00070c000000012a */
.L_x_10172:
[----:B------:R-:W-:Y:S05]  /*231f0*/  BSYNC B3 ;  /* 0x0000000000037941 */ /* 0x000fea0003800000 */
.L_x_10170:
        /* <DEDUP_REMOVED lines=27> */
.L_x_10176:
[----:B------:R-:W-:Y:S05]  /*233b0*/  BSYNC B3 ;  /* 0x0000000000037941 */ /* 0x000fea0003800000 */
.L_x_10175:
[----:B------:R-:W-:Y:S01]  /*233c0*/  PLOP3.LUT P0, PT, PT, PT, PT, 0x80, 0x0 ;  /* 0x000000000000781c */ /* 0x000fe20003f0f070 */
[----:B-1----:R-:W-:Y:S02]  /*233d0*/  IMAD.MOV.U32 R24, RZ, RZ, R10 ;  /* 0x000000ffff187224 */ /* 0x002fe400078e000a */
[----:B------:R-:W-:Y:S01]  /*233e0*/  IMAD.MOV.U32 R25, RZ, RZ, R11 ;  /* 0x000000ffff197224 */ /* 0x000fe200078e000b */
[----:B------:R-:W-:Y:S05]  /*233f0*/  BRA `(.L_x_10162) ;  /* 0x0000092000007947 */ /* 0x000fea0003800000 */
.L_x_10164:
        /* <DEDUP_REMOVED lines=27> */
.L_x_10179:
[----:B------:R-:W-:Y:S05]  /*235b0*/  BSYNC B3 ;  /* 0x0000000000037941 */ /* 0x000fea0003800000 */
.L_x_10178:
[----:B------:R-:W-:Y:S01]  /*235c0*/  PLOP3.LUT P0, PT, PT, PT, PT, 0x80, 0x0 ;  /* 0x000000000000781c */ /* 0x000fe20003f0f070 */
[----:B-1----:R-:W-:Y:S02]  /*235d0*/  IMAD.MOV.U32 R24, RZ, RZ, R10 ;  /* 0x000000ffff187224 */ /* 0x002fe400078e000a */
[----:B------:R-:W-:Y:S01]  /*235e0*/  IMAD.MOV.U32 R25, RZ, RZ, R11 ;  /* 0x000000ffff197224 */ /* 0x000fe200078e000b */
[----:B------:R-:W-:Y:S05]  /*235f0*/  BRA `(.L_x_10162) ;  /* 0x0000072000007947 */ /* 0x000fea0003800000 */
.L_x_10177:
        /* <DEDUP_REMOVED lines=28> */
.L_x_10181:
[----:B------:R-:W-:Y:S05]  /*237c0*/  BSYNC B3 ;  /* 0x0000000000037941 */ /* 0x000fea0003800000 */
.L_x_10180:
        /* <DEDUP_REMOVED lines=19> */
.L_x_10183:
[----:B------:R-:W-:Y:S05]  /*23900*/  BSYNC B3 ;  /* 0x0000000000037941 */ /* 0x000fea0003800000 */
.L_x_10182:
[----:B------:R-:W0:Y:S01]  /*23910*/  DMUL R2, R2, 8.11296384146066816958e+31 ;  /* 0x4690000002027828 */ /* 0x000e220000000000 */
[----:B------:R-:W-:Y:S01]  /*23920*/  PLOP3.LUT P0, PT, PT, PT, PT, 0x80, 0x0 ;  /* 0x000000000000781c */ /* 0x000fe20003f0f070 */
[----:B------:R-:W-:Y:S02]  /*23930*/  IMAD.MOV.U32 R24, RZ, RZ, R8 ;  /* 0x000000ffff187224 */ /* 0x000fe400078e0008 */
[----:B------:R-:W-:Y:S01]  /*23940*/  IMAD.MOV.U32 R25, RZ, RZ, R9 ;  /* 0x000000ffff197224 */ /* 0x000fe200078e0009 */
[----:B------:R-:W-:Y:S05]  /*23950*/  BRA `(.L_x_10162) ;  /* 0x000003c000007947 */ /* 0x000fea0003800000 */
.L_x_10163:
        /* <DEDUP_REMOVED lines=25> */
.L_x_10185:
[----:B------:R-:W-:Y:S05]  /*23af0*/  BSYNC B3 ;  /* 0x0000000000037941 */ /* 0x000fea0003800000 */
.L_x_10184:
        /* <DEDUP_REMOVED lines=27> */
.L_x_10187:
[----:B------:R-:W-:Y:S05]  /*23cb0*/  BSYNC B3 ;  /* 0x0000000000037941 */ /* 0x000fea0003800000 */
.L_x_10186:
[----:B-1-3--:R1:W3:Y:S01]  /*23cc0*/  DMUL R24, R10, R6 ;  /* 0x000000060a187228 */ /* 0x00a2e20000000000 */
[----:B------:R-:W-:Y:S01]  /*23cd0*/  PLOP3.LUT P0, PT, PT, PT, PT, 0x80, 0x0 ;  /* 0x000000000000781c */ /* 0x000fe20003f0f070 */
[----:B------:R-:W-:Y:S07]  /*23ce0*/  BRA `(.L_x_10162) ;  /* 0x0000003000007947 */ /* 0x000fee0003800000 */
.L_x_10159:
[----:B------:R-:W3:Y:S01]  /*23cf0*/  DMUL R24, R24, 9.00719925474099200000e+15 ;  /* 0x4340000018187828 */ /* 0x000ee20000000000 */
[----:B------:R-:W-:-:S03]  /*23d00*/  PLOP3.LUT P0, PT, PT, PT, PT, 0x80, 0x0 ;  /* 0x000000000000781c */ /* 0x000fc60003f0f070 */
[----:B------:R-:W4:-:S06]  /*23d10*/  DMUL R2, R2, 9.00719925474099200000e+15 ;  /* 0x4340000002027828 */ /* 0x000f0c0000000000 */
.L_x_10162:
[----:B01-3--:R-:W-:Y:S05]  /*23d20*/  BSYNC B2 ;  /* 0x0000000000027941 */ /* 0x00bfea0003800000 */
.L_x_10158:
        /* <DEDUP_REMOVED lines=44> */
.L_x_10193:
[----:B------:R0:W1:-:S06]  /*23ff0*/  DMUL R8, RZ, |R28| ;  /* 0x4000001cff087228 */ /* 0x00004c0000000000 */
.L_x_10194:
[----:B------:R-:W-:Y:S05]  /*24000*/  BSYNC B0 ;  /* 0x0000000000007941 */ /* 0x000fea0003800000 */
.L_x_10192:
[----:B------:R-:W-:Y:S02]  /*24010*/  ISETP.GT.AND P0, PT, R15, -0x1, PT ;  /* 0xffffffff0f00780c */ /* 0x000fe40003f04270 */
[----:B------:R-:W-:-:S11]  /*24020*/  ISETP.GT.AND P1, PT, R0, -0x1, PT ;  /* 0xffffffff0000780c */ /* 0x000fd60003f24270 */
[----:B-1----:R-:W1:Y:S02]  /*24030*/  @!P0 DMUL R8, R8, +INF ;  /* 0x7ff0000008088828 */ /* 0x002e640000000000 */
[----:B------:R-:W-:Y:S05]  /*24040*/  @P1 BRA `(.L_x_10195) ;  /* 0x0000104000001947 */ /* 0x000fea0003800000 */
[----:B-1----:R-:W1:-:S06]  /*24050*/  DADD R8, R8, c[0x2][0x100] ;  /* 0x0080400008087629 */ /* 0x002e4c0000000000 */
[----:B-1----:R-:W1:Y:S01]  /*24060*/  DADD R8, -R8, c[0x2][0x108] ;  /* 0x0080420008087629 */ /* 0x002e620000000100 */
[----:B------:R-:W-:Y:S05]  /*24070*/  BRA `(.L_x_10195) ;  /* 0x0000101000007947 */ /* 0x000fea0003800000 */
.L_x_10191:
        /* <DEDUP_REMOVED lines=23> */
.L_x_10190:
        /* <DEDUP_REMOVED lines=38> */
.L_x_10198:
[----:B------:R0:W1:-:S06]  /*24450*/  DMUL R8, RZ, |R28| ;  /* 0x4000001cff087228 */ /* 0x00004c0000000000 */
.L_x_10199:
[----:B------:R-:W-:Y:S05]  /*24460*/  BSYNC B0 ;  /* 0x0000000000007941 */ /* 0x000fea0003800000 */
.L_x_10197:
[----:B------:R-:W-:Y:S02]  /*24470*/  ISETP.GT.AND P0, PT, R15, -0x1, PT ;  /* 0xffffffff0f00780c */ /* 0x000fe40003f04270 */
[----:B------:R-:W-:-:S11]  /*24480*/  ISETP.GT.AND P1, PT, R29, -0x1, PT ;  /* 0xffffffff1d00780c */ /* 0x000fd60003f24270 */
[----:B-1----:R-:W1:Y:S02]  /*24490*/  @!P0 DMUL R8, R8, +INF ;  /* 0x7ff0000008088828 */ /* 0x002e640000000000 */
[----:B------:R-:W-:Y:S05]  /*244a0*/  @P1 BRA `(.L_x_10195) ;  /* 0x00000be000001947 */ /* 0x000fea0003800000 */
[----:B-1----:R-:W1:-:S06]  /*244b0*/  DADD R8, R8, c[0x2][0x100] ;  /* 0x0080400008087629 */ /* 0x002e4c0000000000 */
[----:B-1----:R-:W1:Y:S01]  /*244c0*/  DADD R8, -R8, c[0x2][0x108] ;  /* 0x0080420008087629 */ /* 0x002e620000000100 */
[----:B------:R-:W-:Y:S05]  /*244d0*/  BRA `(.L_x_10195) ;  /* 0x00000bb000007947 */ /* 0x000fea0003800000 */
.L_x_10196:
        /* <DEDUP_REMOVED lines=23> */
.L_x_10189:
        /* <DEDUP_REMOVED lines=31> */
.L_x_10202:
[----:B-1-3--:R-:W-:Y:S05]  /*24840*/  BSYNC B3 ;  /* 0x0000000000037941 */ /* 0x00afea0003800000 */
.L_x_10201:
        /* <DEDUP_REMOVED lines=43> */
.L_x_10204:
[----:B------:R-:W-:Y:S02]  /*24b00*/  FSEL R4, RZ, 3.37028055040000000000e+12, P1 ;  /* 0x54442d18ff047808 */ /* 0x000fe40000800000 */
[----:B------:R-:W-:Y:S02]  /*24b10*/  FSEL R5, RZ, 2.1426990032196044922, P1 ;  /* 0x400921fbff057808 */ /* 0x000fe40000800000 */
.L_x_10205:
[----:B------:R-:W-:Y:S05]  /*24b20*/  BSYNC B0 ;  /* 0x0000000000007941 */ /* 0x000fea0003800000 */
.L_x_10203:
[----:B------:R0:W1:Y:S02]  /*24b30*/  DADD R2, |R24|, |R2| ;  /* 0x0000000018027229 */ /* 0x0000640000000602 */
[----:B0-----:R-:W-:-:S04]  /*24b40*/  LOP3.LUT R25, R5, 0x80000000, R25, 0xb8, !PT ;  /* 0x8000000005197812 */ /* 0x001fc800078eb819 */
[----:B-1----:R-:W0:-:S06]  /*24b50*/  DSETP.GTU.AND P0, PT, |R2|, +INF , PT ;  /* 0x7ff000000200742a */ /* 0x002e0c0003f0c200 */
[----:B0-----:R-:W-:Y:S02]  /*24b60*/  FSEL R8, R2, R4, P0 ;  /* 0x0000000402087208 */ /* 0x001fe40000000000 */
[----:B------:R-:W-:Y:S01]  /*24b70*/  FSEL R9, R3, R25, P0 ;  /* 0x0000001903097208 */ /* 0x000fe20000000000 */
[----:B------:R-:W-:Y:S05]  /*24b80*/  BRA `(.L_x_10195) ;  /* 0x0000050000007947 */ /* 0x000fea0003800000 */
.L_x_10200:
        /* <DEDUP_REMOVED lines=28> */
.L_x_10207:
[----:B------:R-:W-:Y:S05]  /*24d50*/  BSYNC B3 ;  /* 0x0000000000037941 */ /* 0x000fea0003800000 */
.L_x_10206:
        /* <DEDUP_REMOVED lines=43> */
.L_x_10209:
[----:B------:R-:W-:Y:S02]  /*25010*/  FSEL R4, RZ, 3.37028055040000000000e+12, P1 ;  /* 0x54442d18ff047808 */ /* 0x000fe40000800000 */
[----:B------:R-:W-:Y:S02]  /*25020*/  FSEL R5, RZ, 2.1426990032196044922, P1 ;  /* 0x400921fbff057808 */ /* 0x000fe40000800000 */
.L_x_10210:
[----:B------:R-:W-:Y:S05]  /*25030*/  BSYNC B0 ;  /* 0x0000000000007941 */ /* 0x000fea0003800000 */
.L_x_10208:
[----:B------:R0:W1:Y:S02]  /*25040*/  DADD R2, |R24|, |R2| ;  /* 0x0000000018027229 */ /* 0x0000640000000602 */
[----:B0-----:R-:W-:-:S04]  /*25050*/  LOP3.LUT R25, R5, 0x80000000, R25, 0xb8, !PT ;  /* 0x8000000005197812 */ /* 0x001fc800078eb819 */
[----:B-1----:R-:W0:-:S06]  /*25060*/  DSETP.GTU.AND P0, PT, |R2|, +INF , PT ;  /* 0x7ff000000200742a */ /* 0x002e0c0003f0c200 */
[----:B0-----:R-:W-:Y:S02]  /*25070*/  FSEL R8, R2, R4, P0 ;  /* 0x0000000402087208 */ /* 0x001fe40000000000 */
[----:B------:R-:W-:Y:S02]  /*25080*/  FSEL R9, R3, R25, P0 ;  /* 0x0000001903097208 */ /* 0x000fe40000000000 */
.L_x_10195:
[----:B01----:R-:W-:Y:S05]  /*25090*/  BSYNC B2 ;  /* 0x0000000000027941 */ /* 0x003fea0003800000 */
.L_x_10188:
[----:B--2---:R-:W0:Y:S01]  /*250a0*/  DADD R2, -RZ, -R26 ;  /* 0x00000000ff027229 */ /* 0x004e22000000091a */
[----:B------:R-:W-:-:S09]  /*250b0*/  ISETP.NE.AND P0, PT, R41, RZ, PT ;  /* 0x000000ff2900720c */ /* 0x000fd20003f05270 */
[----:B0-----:R-:W-:Y:S02]  /*250c0*/  FSEL R10, R2, R26, !P0 ;  /* 0x0000001a020a7208 */ /* 0x001fe40004000000 */
[----:B------:R-:W-:Y:S01]  /*250d0*/  FSEL R11, R3, R27, !P0 ;  /* 0x0000001b030b7208 */ /* 0x000fe20004000000 */
[----:B------:R-:W-:Y:S05]  /*250e0*/  BRA `(.L_x_10211) ;  /* 0x000024d000007947 */ /* 0x000fea0003800000 */
.L_x_10122:
[----:B------:R-:W2:Y:S01]  /*250f0*/  LDL.64 R8, [R1+0x8] ;  /* 0x0000080001087983 */ /* 0x000ea20000100a00 */
[----:B------:R-:W-:-:S04]  /*25100*/  DADD R10, -RZ, -R22 ;  /* 0x00000000ff0a7229 */ /* 0x000fc80000000916 */
[----:B--2---:R-:W0:-:S06]  /*25110*/  DADD R8, R8, -R20 ;  /* 0x0000000008087229 */ /* 0x004e0c0000000814 */
[----:B0-----:R-:W0:Y:S01]  /*25120*/  DADD R8, R8, c[0x2][0x178] ;  /* 0x00805e0008087629 */ /* 0x001e220000000000 */
[----:B------:R-:W-:Y:S05]  /*25130*/  BRA `(.L_x_10211) ;  /* 0x0000248000007947 */ /* 0x000fea0003800000 */
.L_x_10121:
[----:B------:R0:W1:Y:S01]  /*25140*/  DADD R10, -RZ, -R22 ;  /* 0x00000000ff0a7229 */ /* 0x0000620000000916 */
[----:B------:R-:W-:Y:S01]  /*25150*/  CS2R R8, SRZ ;  /* 0x0000000000087805 */ /* 0x000fe2000001ff00 */
[----:B------:R-:W-:Y:S05]  /*25160*/  BRA `(.L_x_10211) ;  /* 0x0000245000007947 */ /* 0x000fea0003800000 */
.L_x_10120:
        /* <DEDUP_REMOVED lines=86> */
.L_x_10216:
[----:B------:R-:W-:Y:S05]  /*256d0*/  BSYNC B0 ;  /* 0x0000000000007941 */ /* 0x000fea0003800000 */
.L_x_10215:
        /* <DEDUP_REMOVED lines=8> */
.L_x_10218:
[----:B------:R-:W-:Y:S05]  /*25760*/  BSYNC B3 ;  /* 0x0000000000037941 */ /* 0x000fea0003800000 */
.L_x_10217:
        /* <DEDUP_REMOVED lines=43> */
.L_x_10220:
[----:B------:R-:W-:-:S04]  /*25a20*/  ISETP.GE.AND P0, PT, R21, RZ, PT ;  /* 0x000000ff1500720c */ /* 0x000fc80003f06270 */
[----:B------:R-:W-:Y:S02]  /*25a30*/  FSEL R6, RZ, 3.37028055040000000000e+12, P0 ;  /* 0x54442d18ff067808 */ /* 0x000fe40000000000 */
[----:B------:R-:W-:Y:S02]  /*25a40*/  FSEL R7, RZ, 2.1426990032196044922, P0 ;  /* 0x400921fbff077808 */ /* 0x000fe40000000000 */
.L_x_10221:
[----:B------:R-:W-:Y:S05]  /*25a50*/  BSYNC B0 ;  /* 0x0000000000007941 */ /* 0x000fea0003800000 */
.L_x_10219:
[----:B------:R-:W2:Y:S01]  /*25a60*/  DADD R2, R2, R4 ;  /* 0x0000000002027229 */ /* 0x000ea20000000004 */
[----:B------:R-:W-:-:S03]  /*25a70*/  LOP3.LUT R23, R7, 0x80000000, R23, 0xb8, !PT ;  /* 0x8000000007177812 */ /* 0x000fc600078eb817 */
[----:B-1----:R-:W-:-:S04]  /*25a80*/  DMUL R26, R26, 0.5 ;  /* 0x3fe000001a1a7828 */ /* 0x002fc80000000000 */
[----:B--2---:R-:W1:-:S06]  /*25a90*/  DSETP.GTU.AND P0, PT, |R2|, +INF , PT ;  /* 0x7ff000000200742a */ /* 0x004e4c0003f0c200 */
[----:B-1----:R-:W-:Y:S02]  /*25aa0*/  FSEL R6, R2, R6, P0 ;  /* 0x0000000602067208 */ /* 0x002fe40000000000 */
[----:B------:R-:W-:Y:S01]  /*25ab0*/  FSEL R7, R3, R23, P0 ;  /* 0x0000001703077208 */ /* 0x000fe20000000000 */
[----:B------:R-:W-:Y:S05]  /*25ac0*/  BRA `(.L_x_10222) ;  /* 0x0000194000007947 */ /* 0x000fea0003800000 */
.L_x_10214:
        /* <DEDUP_REMOVED lines=10> */
[----:B------:R-:W-:Y:S01]  /*25b70*/  SEL R31, R4, R2, P0 ;  /* 0x00000002041f7207 */ /* 0x000fe20000000000 */
[----:B------:R-:W-:Y:S01]  /*25b80*/  IMAD.MOV.U32 R33, RZ, RZ, -0x3ff ;  /* 0xfffffc01ff217424 */ /* 0x000fe200078e00ff */
[----:B------:R-:W-:-:S02]  /*25b90*/  LOP3.LUT R0, R29, 0xffc00000, RZ, 0xc0, !PT ;  /* 0xffc000001d007812 */ /* 0x000fc400078ec0ff */
[----:B------:R-:W-:Y:S01]  /*25ba0*/  SEL R30, R5, R3, P0 ;  /* 0x00000003051e7207 */ /* 0x000fe20000000000 */
[----:B------:R-:W-:Y:S01]  /*25bb0*/  IMAD.MOV.U32 R26, RZ, RZ, R31 ;  /* 0x000000ffff1a7224 */ /* 0x000fe200078e001f */
[----:B------:R-:W-:Y:S02]  /*25bc0*/  IADD3 R9, -R0, 0x7fd00000, RZ ;  /* 0x7fd0000000097810 */ /* 0x000fe40007ffe1ff */
[----:B------:R-:W-:Y:S02]  /*25bd0*/  MOV R27, R30 ;  /* 0x0000001e001b7202 */ /* 0x000fe40000000f00 */
[----:B------:R-:W-:Y:S02]  /*25be0*/  SEL R28, R4, R2, P1 ;  /* 0x00000002041c7207 */ /* 0x000fe40000800000 */
[----:B------:R-:W-:Y:S02]  /*25bf0*/  ISETP.GE.U32.AND P2, PT, R30, 0x7ff00000, PT ;  /* 0x7ff000001e00780c */ /* 0x000fe40003f46070 */
[----:B------:R-:W0:Y:S01]  /*25c00*/  DMUL R10, R8, R26 ;  /* 0x0000001a080a7228 */ /* 0x000e220000000000 */
[----:B------:R-:W-:-:S03]  /*25c10*/  FSETP.GEU.AND P5, PT, |R25|, 6.5827683646048100446e-37, PT ;  /* 0x036000001900780b */ /* 0x000fc60003fae200 */
        /* <DEDUP_REMOVED lines=92> */
.L_x_10224:
[----:B------:R-:W-:Y:S05]  /*261e0*/  BSYNC B0 ;  /* 0x0000000000007941 */ /* 0x000fea0003800000 */
.L_x_10223:
        /* <DEDUP_REMOVED lines=8> */
.L_x_10226:
[----:B------:R-:W-:Y:S05]  /*26270*/  BSYNC B3 ;  /* 0x0000000000037941 */ /* 0x000fea0003800000 */
.L_x_10225:
        /* <DEDUP_REMOVED lines=43> */
.L_x_10228:
[----:B------:R-:W-:-:S04]  /*26530*/  ISETP.GE.AND P0, PT, R21, RZ, PT ;  /* 0x000000ff1500720c */ /* 0x000fc80003f06270 */
[----:B------:R-:W-:Y:S02]  /*26540*/  FSEL R6, RZ, 3.37028055040000000000e+12, P0 ;  /* 0x54442d18ff067808 */ /* 0x000fe40000000000 */
[----:B------:R-:W-:Y:S02]  /*26550*/  FSEL R7, RZ, 2.1426990032196044922, P0 ;  /* 0x400921fbff077808 */ /* 0x000fe40000000000 */
.L_x_10229:
[----:B------:R-:W-:Y:S05]  /*26560*/  BSYNC B0 ;  /* 0x0000000000007941 */ /* 0x000fea0003800000 */
.L_x_10227:
[----:B------:R-:W2:Y:S01]  /*26570*/  DADD R2, R2, R4 ;  /* 0x0000000002027229 */ /* 0x000ea20000000004 */
[----:B------:R-:W-:-:S05]  /*26580*/  LOP3.LUT R23, R7, 0x80000000, R23, 0xb8, !PT ;  /* 0x8000000007177812 */ /* 0x000fca00078eb817 */
[----:B--2---:R-:W2:-:S06]  /*26590*/  DSETP.GTU.AND P0, PT, |R2|, +INF , PT ;  /* 0x7ff000000200742a */ /* 0x004e8c0003f0c200 */
[----:B--2---:R-:W-:Y:S02]  /*265a0*/  FSEL R6, R2, R6, P0 ;  /* 0x0000000602067208 */ /* 0x004fe40000000000 */
[----:B------:R-:W-:Y:S01]  /*265b0*/  FSEL R7, R3, R23, P0 ;  /* 0x0000001703077208 */ /* 0x000fe20000000000 */
[----:B------:R-:W-:Y:S05]  /*265c0*/  BRA `(.L_x_10222) ;  /* 0x00000e4000007947 */ /* 0x000fea0003800000 */
.L_x_10213:
        /* <DEDUP_REMOVED lines=23> */
.L_x_10231:
[----:B------:R-:W-:Y:S05]  /*26740*/  BSYNC B3 ;  /* 0x0000000000037941 */ /* 0x000fea0003800000 */
.L_x_10230:
        /* <DEDUP_REMOVED lines=26> */
.L_x_10233:
[----:B------:R-:W-:Y:S05]  /*268f0*/  BSYNC B3 ;  /* 0x0000000000037941 */ /* 0x000fea0003800000 */
.L_x_10232:
        /* <DEDUP_REMOVED lines=114> */
.L_x_10235:
[----:B------:R-:W-:Y:S05]  /*27020*/  BSYNC B0 ;  /* 0x0000000000007941 */ /* 0x000fea0003800000 */
.L_x_10234:
        /* <DEDUP_REMOVED lines=8> */
.L_x_10237:
[----:B------:R-:W-:Y:S05]  /*270b0*/  BSYNC B3 ;  /* 0x0000000000037941 */ /* 0x000fea0003800000 */
.L_x_10236:
        /* <DEDUP_REMOVED lines=43> */
.L_x_10239:
[----:B------:R-:W-:-:S04]  /*27370*/  ISETP.GE.AND P0, PT, R21, RZ, PT ;  /* 0x000000ff1500720c */ /* 0x000fc80003f06270 */
[----:B------:R-:W-:Y:S02]  /*27380*/  FSEL R6, RZ, 3.37028055040000000000e+12, P0 ;  /* 0x54442d18ff067808 */ /* 0x000fe40000000000 */
[----:B------:R-:W-:Y:S02]  /*27390*/  FSEL R7, RZ, 2.1426990032196044922, P0 ;  /* 0x400921fbff077808 */ /* 0x000fe40000000000 */
.L_x_10240:
[----:B------:R-:W-:Y:S05]  /*273a0*/  BSYNC B0 ;  /* 0x0000000000007941 */ /* 0x000fea0003800000 */
.L_x_10238:
[----:B------:R-:W2:Y:S01]  /*273b0*/  DADD R2, R2, R4 ;  /* 0x0000000002027229 */ /* 0x000ea20000000004 */
[----:B------:R-:W-:-:S03]  /*273c0*/  LOP3.LUT R23, R7, 0x80000000, R23, 0xb8, !PT ;  /* 0x8000000007177812 */ /* 0x000fc600078eb817 */
[----:B-1----:R-:W-:-:S04]  /*273d0*/  DADD R26, R26, 1 ;  /* 0x3ff000001a1a7429 */ /* 0x002fc80000000000 */
[----:B--2---:R-:W1:-:S06]  /*273e0*/  DSETP.GTU.AND P0, PT, |R2|, +INF , PT ;  /* 0x7ff000000200742a */ /* 0x004e4c0003f0c200 */
[----:B-1----:R-:W-:Y:S02]  /*273f0*/  FSEL R6, R2, R6, P0 ;  /* 0x0000000602067208 */ /* 0x002fe40000000000 */
[----:B------:R-:W-:Y:S02]  /*27400*/  FSEL R7, R3, R23, P0 ;  /* 0x0000001703077208 */ /* 0x000fe40000000000 */
.L_x_10222:
[----:B------:R-:W-:Y:S05]  /*27410*/  BSYNC B2 ;  /* 0x0000000000027941 */ /* 0x000fea0003800000 */
.L_x_10212:
[----:B-1----:R-:W1:Y:S01]  /*27420*/  DADD R26, R26, c[0x2][0x50] ;  /* 0x008014001a1a7629 */ /* 0x002e620000000000 */
[----:B------:R-:W-:-:S03]  /*27430*/  ISETP.NE.AND P0, PT, R41, RZ, PT ;  /* 0x000000ff2900720c */ /* 0x000fc60003f05270 */
[----:B------:R-:W-:-:S04]  /*27440*/  DADD R8, -RZ, |R6| ;  /* 0x00000000ff087229 */ /* 0x000fc80000000506 */
[----:B-1----:R-:W1:-:S10]  /*27450*/  DADD R2, -RZ, -R26 ;  /* 0x00000000ff027229 */ /* 0x002e54000000091a */
[----:B01----:R-:W-:Y:S02]  /*27460*/  FSEL R10, R2, R26, !P0 ;  /* 0x0000001a020a7208 */ /* 0x003fe40004000000 */
[----:B------:R-:W-:Y:S01]  /*27470*/  FSEL R11, R3, R27, !P0 ;  /* 0x0000001b030b7208 */ /* 0x000fe20004000000 */
[----:B------:R-:W-:Y:S05]  /*27480*/  BRA `(.L_x_10211) ;  /* 0x0000013000007947 */ /* 0x000fea0003800000 */
.L_x_10119:
        /* <DEDUP_REMOVED lines=19> */
.L_x_10211:
[----:B01-3--:R-:W-:Y:S05]  /*275c0*/  BSYNC B1 ;  /* 0x0000000000017941 */ /* 0x00bfea0003800000 */
.L_x_10118:
        /* <DEDUP_REMOVED lines=15> */
.L_x_10244:
[----:B--2---:R-:W0:Y:S02]  /*276c0*/  F2I.S64.F64.TRUNC R8, R8 ;  /* 0x0000000800087311 */ /* 0x004e24000030d900 */
[----:B0-----:R-:W-:-:S05]  /*276d0*/  IMAD.MOV.U32 R3, RZ, RZ, R8 ;  /* 0x000000ffff037224 */ /* 0x001fca00078e0008 */
[----:B------:R-:W-:Y:S01]  /*276e0*/  STG.E.U8 [R16.64], R3 ;  /* 0x0000000310007986 */ /* 0x000fe2000c101124 */
[----:B------:R-:W-:Y:S05]  /*276f0*/  EXIT ;  /* 0x000000000000794d */ /* 0x000fea0003800000 */
.L_x_10243:
        /* <DEDUP_REMOVED lines=9> */
.L_x_10247:
[----:B--2---:R-:W0:Y:S02]  /*27790*/  F2I.F64.TRUNC R9, R8 ;  /* 0x0000000800097311 */ /* 0x004e24000030d100 */
[----:B0-----:R-:W-:Y:S01]  /*277a0*/  STG.E [R16.64], R9 ;  /* 0x0000000910007986 */ /* 0x001fe2000c101924 */
[----:B------:R-:W-:Y:S05]  /*277b0*/  EXIT ;  /* 0x000000000000794d */ /* 0x000fea0003800000 */
.L_x_10246:
[----:B--2---:R-:W0:Y:S02]  /*277c0*/  F2I.F64.TRUNC R9, R8 ;  /* 0x0000000800097311 */ /* 0x004e24000030d100 */
[----:B0-----:R-:W-:Y:S01]  /*277d0*/  STG.E.U16 [R16.64], R9 ;  /* 0x0000000910007986 */ /* 0x001fe2000c101524 */
[----:B------:R-:W-:Y:S05]  /*277e0*/  EXIT ;  /* 0x000000000000794d */ /* 0x000fea0003800000 */
.L_x_10242:
        /* <DEDUP_REMOVED lines=11> */
.L_x_10249:
[----:B--2---:R-:W0:Y:S01]  /*278a0*/  F2F.F32.F64 R0, R8 ;  /* 0x0000000800007310 */ /* 0x004e220000301000 */
[----:B------:R-:W0:-:S14]  /*278b0*/  DSETP.GEU.AND P0, PT, |R8|, c[0x2][0x228], PT ;  /* 0x00808a000800762a */ /* 0x000e1c0003f0e200 */
[----:B0-----:R-:W-:-:S05]  /*278c0*/  @!P0 FMUL R0, R0, 1.175494350822287508e-38 ;  /* 0x0080000000008820 */ /* 0x001fca0000400000 */
[----:B------:R-:W-:-:S05]  /*278d0*/  F2FP.PACK_AB R0, RZ, R0 ;  /* 0x00000000ff00723e */ /* 0x000fca00000000ff */
[----:B------:R-:W-:Y:S01]  /*278e0*/  STG.E.U16 [R16.64], R0 ;  /* 0x0000000010007986 */ /* 0x000fe2000c101524 */
[----:B------:R-:W-:Y:S05]  /*278f0*/  EXIT ;  /* 0x000000000000794d */ /* 0x000fea0003800000 */
.L_x_10248:
        /* <DEDUP_REMOVED lines=12> */
[----:B------:R-:W-:Y:S01]  /*279c0*/  STG.E.64 [R16.64], R2 ;  /* 0x0000000210007986 */ /* 0x000fe2000c101b24 */
[----:B------:R-:W-:Y:S05]  /*279d0*/  EXIT ;  /* 0x000000000000794d */ /* 0x000fea0003800000 */
.L_x_10251:
[----:B--2---:R-:W0:Y:S01]  /*279e0*/  F2F.F32.F64 R3, R8 ;  /* 0x0000000800037310 */ /* 0x004e220000301000 */
[----:B------:R-:W0:-:S04]  /*279f0*/  DSETP.GEU.AND P0, PT, |R8|, c[0x2][0x228], PT ;  /* 0x00808a000800762a */ /* 0x000e080003f0e200 */
[----:B------:R-:W1:-:S03]  /*27a00*/  DSETP.GEU.AND P1, PT, |R10|, c[0x2][0x228], PT ;  /* 0x00808a000a00762a */ /* 0x000e460003f2e200 */
[----:B------:R-:W1:Y:S07]  /*27a10*/  F2F.F32.F64 R0, R10 ;  /* 0x0000000a00007310 */ /* 0x000e6e0000301000 */
[----:B0-----:R-:W-:-:S04]  /*27a20*/  @!P0 FMUL R3, R3, 1.175494350822287508e-38 ;  /* 0x0080000003038820 */ /* 0x001fc80000400000 */
[----:B-1----:R-:W-:-:S05]  /*27a30*/  @!P1 FMUL R0, R0, 1.175494350822287508e-38 ;  /* 0x0080000000009820 */ /* 0x002fca0000400000 */
[----:B------:R-:W-:-:S05]  /*27a40*/  F2FP.PACK_AB R3, R0, R3 ;  /* 0x000000030003723e */ /* 0x000fca00000000ff */
[----:B------:R-:W-:Y:S01]  /*27a50*/  STG.E [R16.64], R3 ;  /* 0x0000000310007986 */ /* 0x000fe2000c101924 */
[----:B------:R-:W-:Y:S05]  /*27a60*/  EXIT ;  /* 0x000000000000794d */ /* 0x000fea0003800000 */
.L_x_10250:
[----:B--2---:R-:W-:Y:S01]  /*27a70*/  STG.E.64 [R16.64], R8 ;  /* 0x0000000810007986 */ /* 0x004fe2000c101b24 */
[----:B------:R-:W-:Y:S05]  /*27a80*/  EXIT ;  /* 0x000000000000794d */ /* 0x000fea0003800000 */
.L_x_10241:
        /* <DEDUP_REMOVED lines=11> */
[----:B------:R-:W-:Y:S01]  /*27b40*/  STG.E.U8 [R16.64], R3 ;  /* 0x0000000310007986 */ /* 0x000fe2000c101124 */
[----:B------:R-:W-:Y:S05]  /*27b50*/  EXIT ;  /* 0x000000000000794d */ /* 0x000fea0003800000 */
.L_x_10254:
[----:B--2---:R-:W-:Y:S01]  /*27b60*/  STG.E.128 [R16.64], R8 ;  /* 0x0000000810007986 */ /* 0x004fe2000c101d24 */
[----:B------:R-:W-:Y:S05]  /*27b70*/  EXIT ;  /* 0x000000000000794d */ /* 0x000fea0003800000 */
.L_x_10253:
        /* <DEDUP_REMOVED lines=23> */
.L_x_10258:
[----:B------:R-:W-:Y:S05]  /*27cf0*/  BSYNC B0 ;  /* 0x0000000000007941 */ /* 0x000fea0003800000 */
.L_x_10257:
[----:B------:R-:W-:-:S05]  /*27d00*/  LOP3.LUT R3, R0, R3, RZ, 0xfc, !PT ;  /* 0x0000000300037212 */ /* 0x000fca00078efcff */
[----:B------:R-:W-:Y:S01]  /*27d10*/  STG.E.U8 [R16.64], R3 ;  /* 0x0000000310007986 */ /* 0x000fe2000c101124 */
[----:B------:R-:W-:Y:S05]  /*27d20*/  EXIT ;  /* 0x000000000000794d */ /* 0x000fea0003800000 */
.L_x_10256:
        /* <DEDUP_REMOVED lines=15> */
.L_x_10260:
[----:B------:R-:W-:Y:S01]  /*27e20*/  IMAD.MOV.U32 R0, RZ, RZ, 0x7f ;  /* 0x0000007fff007424 */ /* 0x000fe200078e00ff */
[----:B------:R-:W-:-:S04]  /*27e30*/  ISETP.GT.U32.AND P0, PT, R2, 0x7f800000, PT ;  /* 0x7f8000000200780c */ /* 0x000fc80003f04070 */
[----:B------:R-:W-:-:S04]  /*27e40*/  SEL R0, R0, 0x7c, P0 ;  /* 0x0000007c00007807 */ /* 0x000fc80000000000 */
.L_x_10261:
[----:B------:R-:W-:Y:S05]  /*27e50*/  BSYNC B0 ;  /* 0x0000000000007941 */ /* 0x000fea0003800000 */
.L_x_10259:
[----:B------:R-:W-:-:S04]  /*27e60*/  LOP3.LUT R2, R3, 0x80000000, RZ, 0xc0, !PT ;  /* 0x8000000003027812 */ /* 0x000fc800078ec0ff */
[----:B------:R-:W-:-:S04]  /*27e70*/  SHF.R.U32.HI R3, RZ, 0x18, R2 ;  /* 0x00000018ff037819 */ /* 0x000fc80000011602 */
[----:B------:R-:W-:-:S05]  /*27e80*/  LOP3.LUT R3, R0, R3, RZ, 0xfc, !PT ;  /* 0x0000000300037212 */ /* 0x000fca00078efcff */
[----:B------:R-:W-:Y:S01]  /*27e90*/  STG.E.U8 [R16.64], R3 ;  /* 0x0000000310007986 */ /* 0x000fe2000c101124 */
[----:B------:R-:W-:Y:S05]  /*27ea0*/  EXIT ;  /* 0x000000000000794d */ /* 0x000fea0003800000 */
.L_x_10255:
[----:B--2---:R-:W0:Y:S01]  /*27eb0*/  F2F.F32.F64 R0, R8 ;  /* 0x0000000800007310 */ /* 0x004e220000301000 */
[----:B------:R-:W0:-:S14]  /*27ec0*/  DSETP.GEU.AND P0, PT, |R8|, c[0x2][0x228], PT ;  /* 0x00808a000800762a */ /* 0x000e1c0003f0e200 */
[----:B0-----:R-:W-:-:S05]  /*27ed0*/  @!P0 FMUL R0, R0, 1.175494350822287508e-38 ;  /* 0x0080000000008820 */ /* 0x001fca0000400000 */
[----:B------:R-:W-:-:S05]  /*27ee0*/  F2FP.BF16.PACK_AB R0, RZ, R0 ;  /* 0x00000000ff00723e */ /* 0x000fca00000010ff */
[----:B------:R-:W-:Y:S01]  /*27ef0*/  STG.E.U16 [R16.64], R0 ;  /* 0x0000000010007986 */ /* 0x000fe2000c101524 */
[----:B------:R-:W-:Y:S05]  /*27f00*/  EXIT ;  /* 0x000000000000794d */ /* 0x000fea0003800000 */
.L_x_10252:
        /* <DEDUP_REMOVED lines=11> */
.L_x_10264:
        /* <DEDUP_REMOVED lines=19> */
.L_x_10267:
[----:B------:R-:W-:-:S04]  /*280f0*/  LOP3.LUT R0, R5, 0x80000000, RZ, 0xc0, !PT ;  /* 0x8000000005007812 */ /* 0x000fc800078ec0ff */
[----:B------:R-:W-:-:S04]  /*28100*/  SHF.R.U32.HI R3, RZ, 0x18, R0 ;  /* 0x00000018ff037819 */ /* 0x000fc80000011600 */
[----:B------:R-:W-:-:S04]  /*28110*/  LOP3.LUT R2, R2, R3, RZ, 0xfc, !PT ;  /* 0x0000000302027212 */ /* 0x000fc800078efcff */
[----:B------:R-:W-:Y:S02]  /*28120*/  PRMT R0, R2, 0x7610, R0 ;  /* 0x0000761002007816 */ /* 0x000fe40000000000 */
.L_x_10266:
[----:B------:R-:W-:Y:S05]  /*28130*/  BSYNC B0 ;  /* 0x0000000000007941 */ /* 0x000fea0003800000 */
.L_x_10265:
[----:B------:R-:W-:Y:S01]  /*28140*/  STG.E.U8 [R16.64], R0 ;  /* 0x0000000010007986 */ /* 0x000fe2000c101124 */
[----:B------:R-:W-:Y:S05]  /*28150*/  EXIT ;  /* 0x000000000000794d */ /* 0x000fea0003800000 */
.L_x_10263:
        /* <DEDUP_REMOVED lines=19> */
.L_x_10270:
[----:B------:R-:W-:-:S04]  /*28290*/  LOP3.LUT R0, R5, 0x80000000, RZ, 0xc0, !PT ;  /* 0x8000000005007812 */ /* 0x000fc800078ec0ff */
[----:B------:R-:W-:-:S04]  /*282a0*/  SHF.R.U32.HI R3, RZ, 0x18, R0 ;  /* 0x00000018ff037819 */ /* 0x000fc80000011600 */
[----:B------:R-:W-:-:S04]  /*282b0*/  LOP3.LUT R2, R2, R3, RZ, 0xfc, !PT ;  /* 0x0000000302027212 */ /* 0x000fc800078efcff */
[----:B------:R-:W-:Y:S02]  /*282c0*/  PRMT R0, R2, 0x7610, R0 ;  /* 0x0000761002007816 */ /* 0x000fe40000000000 */
.L_x_10269:
[----:B------:R-:W-:Y:S05]  /*282d0*/  BSYNC B0 ;  /* 0x0000000000007941 */ /* 0x000fea0003800000 */
.L_x_10268:
[----:B------:R-:W-:Y:S01]  /*282e0*/  STG.E.U8 [R16.64], R0 ;  /* 0x0000000010007986 */ /* 0x000fe2000c101124 */
[----:B------:R-:W-:Y:S05]  /*282f0*/  EXIT ;  /* 0x000000000000794d */ /* 0x000fea0003800000 */
.L_x_10262:
        /* <DEDUP_REMOVED lines=24> */
.L_x_10245:
        /* <DEDUP_REMOVED lines=19> */
[----:B------:R-:W-:Y:S05]  /*285b0*/  EXIT ;  /* 0x000000000000794d */ /* 0x000fea0003800000 */
.L_x_10272:
[----:B--2---:R-:W0:Y:S02]  /*285c0*/  F2I.U64.F64.TRUNC R8, R8 ;  /* 0x0000000800087311 */ /* 0x004e24000030d800 */
[----:B0-----:R-:W-:Y:S01]  /*285d0*/  STG.E.64 [R16.64], R8 ;  /* 0x0000000810007986 */ /* 0x001fe2000c101b24 */
[----:B------:R-:W-:Y:S05]  /*285e0*/  EXIT ;  /* 0x000000000000794d */ /* 0x000fea0003800000 */
.L_x_10271:
[----:B--2---:R-:W0:Y:S02]  /*285f0*/  F2I.U32.F64.TRUNC R9, R8 ;  /* 0x0000000800097311 */ /* 0x004e24000030d000 */
[----:B0-----:R-:W-:Y:S01]  /*28600*/  STG.E [R16.64], R9 ;  /* 0x0000000910007986 */ /* 0x001fe2000c101924 */
[----:B------:R-:W-:Y:S05]  /*28610*/  EXIT ;  /* 0x000000000000794d */ /* 0x000fea0003800000 */
        .weak           $__internal_12_$__cuda_sm20_div_rn_f64_full
        .type           $__internal_12_$__cuda_sm20_div_rn_f64_full,@function
        .size           $__internal_12_$__cuda_sm20_div_rn_f64_full,($__internal_13_$__cuda_sm20_dsqrt_rn_f64_mediumpath_v1 - $__internal_12_$__cuda_sm20_div_rn_f64_full)
$__internal_12_$__cuda_sm20_div_rn_f64_full:
[C---:B------:R-:W-:Y:S01]  /*28620*/  FSETP.GEU.AND P0, PT, |R11|.reuse, 1.469367938527859385e-39, PT ;  /* 0x001000000b00780b */ /* 0x040fe20003f0e200 */
[----:B------:R-:W-:Y:S01]  /*28630*/  IMAD.MOV.U32 R35, RZ, RZ, R9 ;  /* 0x000000ffff237224 */ /* 0x000fe200078e0009 */
[----:B------:R-:W-:Y:S01]  /*28640*/  LOP3.LUT R18, R11, 0x800fffff, RZ, 0xc0, !PT ;  /* 0x800fffff0b127812 */ /* 0x000fe200078ec0ff */
[--C-:B------:R-:W-:Y:S01]  /*28650*/  IMAD.MOV.U32 R14, RZ, RZ, R10.reuse ;  /* 0x000000ffff0e7224 */ /* 0x100fe200078e000a */
[----:B------:R-:W-:Y:S01]  /*28660*/  BSSY B0, `(.L_x_10273) ;  /* 0x000005d000007945 */ /* 0x000fe20003800000 */
[----:B------:R-:W-:Y:S01]  /*28670*/  IMAD.MOV.U32 R15, RZ, RZ, R11 ;  /* 0x000000ffff0f7224 */ /* 0x000fe200078e000b */
[----:B------:R-:W-:Y:S01]  /*28680*/  LOP3.LUT R19, R18, 0x3ff00000, RZ, 0xfc, !PT ;  /* 0x3ff0000012137812 */ /* 0x000fe200078efcff */
[----:B------:R-:W-:Y:S01]  /*28690*/  IMAD.MOV.U32 R18, RZ, RZ, R10 ;  /* 0x000000ffff127224 */ /* 0x000fe200078e000a */
[C---:B------:R-:W-:Y:S01]  /*286a0*/  FSETP.GEU.AND P1, PT, |R35|.reuse, 1.469367938527859385e-39, PT ;  /* 0x001000002300780b */ /* 0x040fe20003f2e200 */
[----:B------:R-:W-:Y:S01]  /*286b0*/  IMAD.MOV.U32 R34, RZ, RZ, R8 ;  /* 0x000000ffff227224 */ /* 0x000fe200078e0008 */
[----:B------:R-:W-:Y:S01]  /*286c0*/  LOP3.LUT R8, R35, 0x7ff00000, RZ, 0xc0, !PT ;  /* 0x7ff0000023087812 */ /* 0x000fe200078ec0ff */
[----:B------:R-:W-:Y:S01]  /*286d0*/  IMAD.MOV.U32 R40, RZ, RZ, 0x1ca00000 ;  /* 0x1ca00000ff287424 */ /* 0x000fe200078e00ff */
[----:B------:R-:W-:Y:S01]  /*286e0*/  LOP3.LUT R10, R11, 0x7ff00000, RZ, 0xc0, !PT ;  /* 0x7ff000000b0a7812 */ /* 0x000fe200078ec0ff */
[----:B------:R-:W0:Y:S01]  /*286f0*/  @!P0 DMUL R18, R14, 8.98846567431157953865e+307 ;  /* 0x7fe000000e128828 */ /* 0x000e220000000000 */
[----:B------:R-:W-:-:S02]  /*28700*/  IMAD.MOV.U32 R12, RZ, RZ, 0x1 ;  /* 0x00000001ff0c7424 */ /* 0x000fc400078e00ff */
[C---:B------:R-:W-:Y:S01]  /*28710*/  ISETP.GE.U32.AND P3, PT, R8.reuse, R10, PT ;  /* 0x0000000a0800720c */ /* 0x040fe20003f66070 */
[----:B------:R-:W-:Y:S02]  /*28720*/  IMAD.MOV.U32 R32, RZ, RZ, R34 ;  /* 0x000000ffff207224 */ /* 0x000fe400078e0022 */
[----:B0-----:R-:W0:Y:S02]  /*28730*/  MUFU.RCP64H R13, R19 ;  /* 0x00000013000d7308 */ /* 0x001e240000001800 */
[----:B------:R-:W-:Y:S01]  /*28740*/  @!P1 LOP3.LUT R9, R15, 0x7ff00000, RZ, 0xc0, !PT ;  /* 0x7ff000000f099812 */ /* 0x000fe200078ec0ff */
[----:B------:R-:W-:Y:S01]  /*28750*/  @!P1 IMAD.MOV.U32 R38, RZ, RZ, RZ ;  /* 0x000000ffff269224 */ /* 0x000fe200078e00ff */
[----:B------:R-:W-:Y:S02]  /*28760*/  @!P0 LOP3.LUT R10, R19, 0x7ff00000, RZ, 0xc0, !PT ;  /* 0x7ff00000130a8812 */ /* 0x000fe400078ec0ff */
[----:B------:R-:W-:Y:S02]  /*28770*/  @!P1 ISETP.GE.U32.AND P2, PT, R8, R9, PT ;  /* 0x000000090800920c */ /* 0x000fe40003f46070 */
[----:B------:R-:W-:-:S02]  /*28780*/  SEL R9, R40, 0x63400000, !P3 ;  /* 0x6340000028097807 */ /* 0x000fc40005800000 */
[----:B------:R-:W-:Y:S02]  /*28790*/  @!P1 SEL R11, R40, 0x63400000, !P2 ;  /* 0x63400000280b9807 */ /* 0x000fe40005000000 */
[--C-:B------:R-:W-:Y:S01]  /*287a0*/  LOP3.LUT R33, R9, 0x800fffff, R35.reuse, 0xf8, !PT ;  /* 0x800fffff09217812 */ /* 0x100fe200078ef823 */
[----:B------:R-:W-:Y:S01]  /*287b0*/  IMAD.MOV.U32 R9, RZ, RZ, R8 ;  /* 0x000000ffff097224 */ /* 0x000fe200078e0008 */
[----:B------:R-:W-:Y:S01]  /*287c0*/  @!P1 LOP3.LUT R11, R11, 0x80000000, R35, 0xf8, !PT ;  /* 0x800000000b0b9812 */ /* 0x000fe200078ef823 */
[----:B0-----:R-:W0:-:S03]  /*287d0*/  DFMA R36, R12, -R18, 1 ;  /* 0x3ff000000c24742b */ /* 0x001e060000000812 */
[----:B------:R-:W-:Y:S02]  /*287e0*/  @!P1 LOP3.LUT R39, R11, 0x100000, RZ, 0xfc, !PT ;  /* 0x001000000b279812 */ /* 0x000fe400078efcff */
[----:B------:R-:W-:Y:S01]  /*287f0*/  IADD3 R11, R10, -0x1, RZ ;  /* 0xffffffff0a0b7810 */ /* 0x000fe20007ffe0ff */
[----:B0-----:R-:W0:-:S04]  /*28800*/  DFMA R36, R36, R36, R36 ;  /* 0x000000242424722b */ /* 0x001e080000000024 */
[----:B------:R-:W-:-:S04]  /*28810*/  @!P1 DFMA R32, R32, 2, -R38 ;  /* 0x400000002020982b */ /* 0x000fc80000000826 */
[----:B0-----:R-:W0:-:S06]  /*28820*/  DFMA R36, R12, R36, R12 ;  /* 0x000000240c24722b */ /* 0x001e0c000000000c */
[----:B0-----:R-:W0:Y:S01]  /*28830*/  DFMA R12, R36, -R18, 1 ;  /* 0x3ff00000240c742b */ /* 0x001e220000000812 */
[----:B------:R-:W-:-:S05]  /*28840*/  @!P1 LOP3.LUT R9, R33, 0x7ff00000, RZ, 0xc0, !PT ;  /* 0x7ff0000021099812 */ /* 0x000fca00078ec0ff */
[----:B0-----:R0:W1:Y:S02]  /*28850*/  DFMA R36, R36, R12, R36 ;  /* 0x0000000c2424722b */ /* 0x0010640000000024 */
[----:B0-----:R-:W-:-:S04]  /*28860*/  IADD3 R12, R9, -0x1, RZ ;  /* 0xffffffff090c7810 */ /* 0x001fc80007ffe0ff */
[----:B------:R-:W-:Y:S01]  /*28870*/  ISETP.GT.U32.AND P0, PT, R12, 0x7feffffe, PT ;  /* 0x7feffffe0c00780c */ /* 0x000fe20003f04070 */
[----:B-1----:R-:W0:-:S03]  /*28880*/  DMUL R38, R36, R32 ;  /* 0x0000002024267228 */ /* 0x002e060000000000 */
[----:B------:R-:W-:-:S03]  /*28890*/  ISETP.GT.U32.OR P0, PT, R11, 0x7feffffe, P0 ;  /* 0x7feffffe0b00780c */ /* 0x000fc60000704470 */
[----:B0-----:R-:W0:-:S06]  /*288a0*/  DFMA R12, R38, -R18, R32 ;  /* 0x80000012260c722b */ /* 0x001e0c0000000020 */
[----:B0-----:R0:W1:-:S04]  /*288b0*/  DFMA R12, R36, R12, R38 ;  /* 0x0000000c240c722b */ /* 0x0010480000000026 */
[----:B------:R-:W-:Y:S05]  /*288c0*/  @P0 BRA `(.L_x_10274) ;  /* 0x000001e000000947 */ /* 0x000fea0003800000 */
[----:B01----:R-:W-:-:S04]  /*288d0*/  LOP3.LUT R9, R15, 0x7ff00000, RZ, 0xc0, !PT ;  /* 0x7ff000000f097812 */ /* 0x003fc800078ec0ff */
[C---:B------:R-:W-:Y:S01]  /*288e0*/  ISETP.GE.U32.AND P0, PT, R8.reuse, R9, PT ;  /* 0x000000090800720c */ /* 0x040fe20003f06070 */
[----:B------:R-:W-:-:S03]  /*288f0*/  IMAD.IADD R10, R8, 0x1, -R9 ;  /* 0x00000001080a7824 */ /* 0x000fc600078e0a09 */
[----:B------:R-:W-:Y:S02]  /*28900*/  SEL R8, R40, 0x63400000, !P0 ;  /* 0x6340000028087807 */ /* 0x000fe40004000000 */
[----:B------:R-:W-:-:S04]  /*28910*/  IMNMX R10, R10, -0x46a00000, !PT ;  /* 0xb96000000a0a7817 */ /* 0x000fc80007800200 */
[----:B------:R-:W-:-:S05]  /*28920*/  IMNMX R10, R10, 0x46a00000, PT ;  /* 0x46a000000a0a7817 */ /* 0x000fca0003800200 */
[----:B------:R-:W-:Y:S02]  /*28930*/  IMAD.IADD R8, R10, 0x1, -R8 ;  /* 0x000000010a087824 */ /* 0x000fe400078e0a08 */
[----:B------:R-:W-:-:S03]  /*28940*/  IMAD.MOV.U32 R10, RZ, RZ, RZ ;  /* 0x000000ffff0a7224 */ /* 0x000fc600078e00ff */
[----:B------:R-:W-:-:S06]  /*28950*/  IADD3 R11, R8, 0x7fe00000, RZ ;  /* 0x7fe00000080b7810 */ /* 0x000fcc0007ffe0ff */
[----:B------:R-:W0:-:S10]  /*28960*/  DMUL R36, R12, R10 ;  /* 0x0000000a0c247228 */ /* 0x000e140000000000 */
[----:B0-----:R-:W-:-:S13]  /*28970*/  FSETP.GTU.AND P0, PT, |R37|, 1.469367938527859385e-39, PT ;  /* 0x001000002500780b */ /* 0x001fda0003f0c200 */
[----:B------:R-:W-:Y:S05]  /*28980*/  @P0 BRA `(.L_x_10275) ;  /* 0x000002a000000947 */ /* 0x000fea0003800000 */
[----:B------:R-:W0:-:S06]  /*28990*/  DFMA R18, R12, -R18, R32 ;  /* 0x800000120c12722b */ /* 0x000e0c0000000020 */
[----:B0-----:R-:W-:-:S04]  /*289a0*/  IMAD.MOV.U32 R18, RZ, RZ, RZ ;  /* 0x000000ffff127224 */ /* 0x001fc800078e00ff */
[C---:B------:R-:W-:Y:S02]  /*289b0*/  FSETP.NEU.AND P0, PT, R19.reuse, RZ, PT ;  /* 0x000000ff1300720b */ /* 0x040fe40003f0d000 */
[----:B------:R-:W-:-:S04]  /*289c0*/  LOP3.LUT R14, R19, 0x80000000, R15, 0x48, !PT ;  /* 0x80000000130e7812 */ /* 0x000fc800078e480f */
[----:B------:R-:W-:-:S07]  /*289d0*/  LOP3.LUT R19, R14, R11, RZ, 0xfc, !PT ;  /* 0x0000000b0e137212 */ /* 0x000fce00078efcff */
[----:B------:R-:W-:Y:S05]  /*289e0*/  @!P0 BRA `(.L_x_10275) ;  /* 0x0000024000008947 */ /* 0x000fea0003800000 */
[----:B------:R-:W-:Y:S01]  /*289f0*/  IMAD.MOV R11, RZ, RZ, -R8 ;  /* 0x000000ffff0b7224 */ /* 0x000fe200078e0a08 */
[----:B------:R-:W-:Y:S01]  /*28a00*/  IADD3 R8, -R8, -0x43300000, RZ ;  /* 0xbcd0000008087810 */ /* 0x000fe20007ffe1ff */
[----:B------:R-:W-:-:S06]  /*28a10*/  IMAD.MOV.U32 R10, RZ, RZ, RZ ;  /* 0x000000ffff0a7224 */ /* 0x000fcc00078e00ff */
[----:B------:R-:W0:-:S04]  /*28a20*/  DFMA R10, R36, -R10, R12 ;  /* 0x8000000a240a722b */ /* 0x000e08000000000c */
[----:B------:R-:W1:-:S06]  /*28a30*/  DMUL.RP R12, R12, R18 ;  /* 0x000000120c0c7228 */ /* 0x000e4c0000008000 */
[----:B0-----:R-:W-:-:S04]  /*28a40*/  FSETP.NEU.AND P0, PT, |R11|, R8, PT ;  /* 0x000000080b00720b */ /* 0x001fc80003f0d200 */
[----:B-1----:R-:W-:Y:S02]  /*28a50*/  LOP3.LUT R14, R13, R14, RZ, 0x3c, !PT ;  /* 0x0000000e0d0e7212 */ /* 0x002fe400078e3cff */
[----:B------:R-:W-:Y:S02]  /*28a60*/  FSEL R8, R12, R36, !P0 ;  /* 0x000000240c087208 */ /* 0x000fe40004000000 */
[----:B------:R-:W-:-:S03]  /*28a70*/  FSEL R14, R14, R37, !P0 ;  /* 0x000000250e0e7208 */ /* 0x000fc60004000000 */
[----:B------:R-:W-:Y:S02]  /*28a80*/  IMAD.MOV.U32 R36, RZ, RZ, R8 ;  /* 0x000000ffff247224 */ /* 0x000fe400078e0008 */
[----:B------:R-:W-:Y:S01]  /*28a90*/  IMAD.MOV.U32 R37, RZ, RZ, R14 ;  /* 0x000000ffff257224 */ /* 0x000fe200078e000e */
[----:B------:R-:W-:Y:S05]  /*28aa0*/  BRA `(.L_x_10275) ;  /* 0x0000018000007947 */ /* 0x000fea0003800000 */
.L_x_10274:
[----:B01----:R-:W0:-:S14]  /*28ab0*/  DSETP.NAN.AND P0, PT, R34, R34, PT ;  /* 0x000000222200722a */ /* 0x003e1c0003f08000 */
[----:B0-----:R-:W-:Y:S05]  /*28ac0*/  @P0 BRA `(.L_x_10276) ;  /* 0x0000013000000947 */ /* 0x001fea0003800000 */
[----:B------:R-:W0:-:S14]  /*28ad0*/  DSETP.NAN.AND P0, PT, R14, R14, PT ;  /* 0x0000000e0e00722a */ /* 0x000e1c0003f08000 */
[----:B0-----:R-:W-:Y:S05]  /*28ae0*/  @P0 BRA `(.L_x_10277) ;  /* 0x000000d000000947 */ /* 0x001fea0003800000 */
[----:B------:R-:W-:Y:S01]  /*28af0*/  ISETP.NE.AND P0, PT, R9, R10, PT ;  /* 0x0000000a0900720c */ /* 0x000fe20003f05270 */
[----:B------:R-:W-:Y:S02]  /*28b00*/  IMAD.MOV.U32 R36, RZ, RZ, 0x0 ;  /* 0x00000000ff247424 */ /* 0x000fe400078e00ff */
[----:B------:R-:W-:-:S10]  /*28b10*/  IMAD.MOV.U32 R37, RZ, RZ, -0x80000 ;  /* 0xfff80000ff257424 */ /* 0x000fd400078e00ff */
[----:B------:R-:W-:Y:S05]  /*28b20*/  @!P0 BRA `(.L_x_10275) ;  /* 0x0000010000008947 */ /* 0x000fea0003800000 */
[----:B------:R-:W-:Y:S02]  /*28b30*/  ISETP.NE.AND P0, PT, R9, 0x7ff00000, PT ;  /* 0x7ff000000900780c */ /* 0x000fe40003f05270 */
[----:B------:R-:W-:Y:S02]  /*28b40*/  LOP3.LUT R14, R35, 0x80000000, R15, 0x48, !PT ;  /* 0x80000000230e7812 */ /* 0x000fe400078e480f */
[----:B------:R-:W-:-:S13]  /*28b50*/  ISETP.EQ.OR P0, PT, R10, RZ, !P0 ;  /* 0x000000ff0a00720c */ /* 0x000fda0004702670 */
[----:B------:R-:W-:Y:S01]  /*28b60*/  @P0 LOP3.LUT R8, R14, 0x7ff00000, RZ, 0xfc, !PT ;  /* 0x7ff000000e080812 */ /* 0x000fe200078efcff */
[----:B------:R-:W-:Y:S02]  /*28b70*/  @!P0 IMAD.MOV.U32 R36, RZ, RZ, RZ ;  /* 0x000000ffff248224 */ /* 0x000fe400078e00ff */
[----:B------:R-:W-:Y:S02]  /*28b80*/  @!P0 IMAD.MOV.U32 R37, RZ, RZ, R14 ;  /* 0x000000ffff258224 */ /* 0x000fe400078e000e */
[----:B------:R-:W-:Y:S02]  /*28b90*/  @P0 IMAD.MOV.U32 R36, RZ, RZ, RZ ;  /* 0x000000ffff240224 */ /* 0x000fe400078e00ff */
[----:B------:R-:W-:Y:S01]  /*28ba0*/  @P0 IMAD.MOV.U32 R37, RZ, RZ, R8 ;  /* 0x000000ffff250224 */ /* 0x000fe200078e0008 */
[----:B------:R-:W-:Y:S05]  /*28bb0*/  BRA `(.L_x_10275) ;  /* 0x0000007000007947 */ /* 0x000fea0003800000 */
.L_x_10277:
[----:B------:R-:W-:Y:S01]  /*28bc0*/  LOP3.LUT R8, R15, 0x80000, RZ, 0xfc, !PT ;  /* 0x000800000f087812 */ /* 0x000fe200078efcff */
[----:B------:R-:W-:-:S04]  /*28bd0*/  IMAD.MOV.U32 R36, RZ, RZ, R14 ;  /* 0x000000ffff247224 */ /* 0x000fc800078e000e */
[----:B------:R-:W-:Y:S01]  /*28be0*/  IMAD.MOV.U32 R37, RZ, RZ, R8 ;  /* 0x000000ffff257224 */ /* 0x000fe200078e0008 */
[----:B------:R-:W-:Y:S05]  /*28bf0*/  BRA `(.L_x_10275) ;  /* 0x0000003000007947 */ /* 0x000fea0003800000 */
.L_x_10276:
[----:B------:R-:W-:Y:S01]  /*28c00*/  LOP3.LUT R8, R35, 0x80000, RZ, 0xfc, !PT ;  /* 0x0008000023087812 */ /* 0x000fe200078efcff */
[----:B------:R-:W-:-:S04]  /*28c10*/  IMAD.MOV.U32 R36, RZ, RZ, R34 ;  /* 0x000000ffff247224 */ /* 0x000fc800078e0022 */
[----:B------:R-:W-:Y:S02]  /*28c20*/  IMAD.MOV.U32 R37, RZ, RZ, R8 ;  /* 0x000000ffff257224 */ /* 0x000fe400078e0008 */
.L_x_10275:
[----:B------:R-:W-:Y:S05]  /*28c30*/  BSYNC B0 ;  /* 0x0000000000007941 */ /* 0x000fea0003800000 */
.L_x_10273:
[----:B------:R-:W-:Y:S02]  /*28c40*/  IMAD.MOV.U32 R10, RZ, RZ, R0 ;  /* 0x000000ffff0a7224 */ /* 0x000fe400078e0000 */
[----:B------:R-:W-:Y:S02]  /*28c50*/  IMAD.MOV.U32 R11, RZ, RZ, 0x0 ;  /* 0x00000000ff0b7424 */ /* 0x000fe400078e00ff */
[----:B------:R-:W-:Y:S02]  /*28c60*/  IMAD.MOV.U32 R8, RZ, RZ, R36 ;  /* 0x000000ffff087224 */ /* 0x000fe400078e0024 */
[----:B------:R-:W-:Y:S01]  /*28c70*/  IMAD.MOV.U32 R9, RZ, RZ, R37 ;  /* 0x000000ffff097224 */ /* 0x000fe200078e0025 */
[----:B------:R-:W-:Y:S06]  /*28c80*/  RET.REL.NODEC R10 `(_ZN2at6native18elementwise_kernelILi128ELi4EZNS0_15gpu_kernel_implIZZZNS0_16acos_kernel_cudaERNS_18TensorIteratorBaseEENKUlvE_clEvENKUlvE_clEvEUlN3c107complexIdEEE_EEvS4_RKT_EUliE_EEviT1_) ;  /* 0xfffd73700a007950 */ /* 0x000fec0003c3ffff */
        .weak           $__internal_13_$__cuda_sm20_dsqrt_rn_f64_mediumpath_v1
        .type           $__internal_13_$__cuda_sm20_dsqrt_rn_f64_mediumpath_v1,@function
        .size           $__internal_13_$__cuda_sm20_dsqrt_rn_f64_mediumpath_v1,(.L_x_15802 - $__internal_13_$__cuda_sm20_dsqrt_rn_f64_mediumpath_v1)
$__internal_13_$__cuda_sm20_dsqrt_rn_f64_mediumpath_v1:
[----:B------:R-:W-:Y:S01]  /*28c90*/  ISETP.GE.U32.AND P0, PT, R18, -0x3400000, PT ;  /* 0xfcc000001200780c */ /* 0x000fe20003f06070 */
[----:B------:R-:W-:Y:S01]  /*28ca0*/  BSSY B0, `(.L_x_10278) ;  /* 0x0000025000007945 */ /* 0x000fe20003800000 */
[----:B------:R-:W-:Y:S02]  /*28cb0*/  IMAD.MOV.U32 R15, RZ, RZ, R13 ;  /* 0x000000ffff0f7224 */ /* 0x000fe400078e000d */
[----:B------:R-:W-:-:S09]  /*28cc0*/  IMAD.MOV.U32 R13, RZ, RZ, R19 ;  /* 0x000000ffff0d7224 */ /* 0x000fd200078e0013 */
[----:B------:R-:W-:Y:S05]  /*28cd0*/  @!P0 BRA `(.L_x_10279) ;  /* 0x0000008000008947 */ /* 0x000fea0003800000 */
[----:B------:R-:W0:-:S10]  /*28ce0*/  DFMA.RM R10, R14, R12, R10 ;  /* 0x0000000c0e0a722b */ /* 0x000e14000000400a */
[----:B0-----:R-:W-:-:S05]  /*28cf0*/  IADD3 R12, P0, R10, 0x1, RZ ;  /* 0x000000010a0c7810 */ /* 0x001fca0007f1e0ff */
[----:B------:R-:W-:-:S06]  /*28d00*/  IMAD.X R13, RZ, RZ, R11, P0 ;  /* 0x000000ffff0d7224 */ /* 0x000fcc00000e060b */
[----:B------:R-:W0:-:S06]  /*28d10*/  DFMA.RP R8, -R10, R12, R8 ;  /* 0x0000000c0a08722b */ /* 0x000e0c0000008108 */
[----:B0-----:R-:W0:-:S06]  /*28d20*/  DSETP.GT.AND P0, PT, R8, RZ, PT ;  /* 0x000000ff0800722a */ /* 0x001e0c0003f04000 */
[----:B0-----:R-:W-:Y:S02]  /*28d30*/  FSEL R10, R12, R10, P0 ;  /* 0x0000000a0c0a7208 */ /* 0x001fe40000000000 */
[----:B------:R-:W-:Y:S01]  /*28d40*/  FSEL R11, R13, R11, P0 ;  /* 0x0000000b0d0b7208 */ /* 0x000fe20000000000 */
[----:B------:R-:W-:Y:S05]  /*28d50*/  BRA `(.L_x_10280) ;  /* 0x0000019000007947 */ /* 0x000fea0003800000 */
.L_x_10279:
[----:B------:R-:W0:-:S14]  /*28d60*/  DSETP.NE.AND P0, PT, R8, RZ, PT ;  /* 0x000000ff0800722a */ /* 0x000e1c0003f05000 */
[----:B0-----:R-:W-:Y:S05]  /*28d70*/  @!P0 BRA `(.L_x_10281) ;  /* 0x0000016000008947 */ /* 0x001fea0003800000 */
[----:B------:R-:W-:-:S13]  /*28d80*/  ISETP.GE.AND P0, PT, R9, RZ, PT ;  /* 0x000000ff0900720c */ /* 0x000fda0003f06270 */
[----:B------:R-:W-:Y:S02]  /*28d90*/  @!P0 IMAD.MOV.U32 R10, RZ, RZ, 0x0 ;  /* 0x00000000ff0a8424 */ /* 0x000fe400078e00ff */
[----:B------:R-:W-:Y:S01]  /*28da0*/  @!P0 IMAD.MOV.U32 R11, RZ, RZ, -0x80000 ;  /* 0xfff80000ff0b8424 */ /* 0x000fe200078e00ff */
[----:B------:R-:W-:Y:S05]  /*28db0*/  @!P0 BRA `(.L_x_10280) ;  /* 0x0000013000008947 */ /* 0x000fea0003800000 */
[----:B------:R-:W-:-:S13]  /*28dc0*/  ISETP.GT.AND P0, PT, R9, 0x7fefffff, PT ;  /* 0x7fefffff0900780c */ /* 0x000fda0003f04270 */
[----:B------:R-:W-:Y:S05]  /*28dd0*/  @P0 BRA `(.L_x_10281) ;  /* 0x0000010000000947 */ /* 0x000fea0003800000 */
[----:B------:R-:W0:Y:S01]  /*28de0*/  DMUL R8, R8, 8.11296384146066816958e+31 ;  /* 0x4690000008087828 */ /* 0x000e220000000000 */
[----:B------:R-:W-:Y:S02]  /*28df0*/  IMAD.MOV.U32 R10, RZ, RZ, RZ ;  /* 0x000000ffff0a7224 */ /* 0x000fe400078e00ff */
[----:B------:R-:W-:Y:S02]  /*28e00*/  IMAD.MOV.U32 R12, RZ, RZ, 0x0 ;  /* 0x00000000ff0c7424 */ /* 0x000fe400078e00ff */
[----:B------:R-:W-:Y:S01]  /*28e10*/  IMAD.MOV.U32 R13, RZ, RZ, 0x3fd80000 ;  /* 0x3fd80000ff0d7424 */ /* 0x000fe200078e00ff */
[----:B0-----:R-:W0:Y:S02]  /*28e20*/  MUFU.RSQ64H R11, R9 ;  /* 0x00000009000b7308 */ /* 0x001e240000001c00 */
[----:B0-----:R-:W0:-:S06]  /*28e30*/  DMUL R14, R10, R10 ;  /* 0x0000000a0a0e7228 */ /* 0x001e0c0000000000 */
[----:B0-----:R-:W0:-:S06]  /*28e40*/  DFMA R14, R8, -R14, 1 ;  /* 0x3ff00000080e742b */ /* 0x001e0c000000080e */
[----:B0-----:R-:W-:-:S04]  /*28e50*/  DFMA R12, R14, R12, 0.5 ;  /* 0x3fe000000e0c742b */ /* 0x001fc8000000000c */
[----:B------:R-:W0:-:S06]  /*28e60*/  DMUL R14, R10, R14 ;  /* 0x0000000e0a0e7228 */ /* 0x000e0c0000000000 */
[----:B0-----:R-:W0:-:S06]  /*28e70*/  DFMA R12, R12, R14, R10 ;  /* 0x0000000e0c0c722b */ /* 0x001e0c000000000a */
[----:B0-----:R0:W1:-:S04]  /*28e80*/  DMUL R10, R8, R12 ;  /* 0x0000000c080a7228 */ /* 0x0010480000000000 */
[----:B0-----:R-:W-:Y:S02]  /*28e90*/  IADD3 R13, R13, -0x100000, RZ ;  /* 0xfff000000d0d7810 */ /* 0x001fe40007ffe0ff */
[----:B-1----:R-:W0:-:S06]  /*28ea0*/  DFMA R14, R10, -R10, R8 ;  /* 0x8000000a0a0e722b */ /* 0x002e0c0000000008 */
[----:B0-----:R-:W0:-:S10]  /*28eb0*/  DFMA R10, R12, R14, R10 ;  /* 0x0000000e0c0a722b */ /* 0x001e14000000000a */
[----:B0-----:R-:W-:Y:S01]  /*28ec0*/  IADD3 R11, R11, -0x3500000, RZ ;  /* 0xfcb000000b0b7810 */ /* 0x001fe20007ffe0ff */
[----:B------:R-:W-:Y:S05]  /*28ed0*/  BRA `(.L_x_10280) ;  /* 0x0000001000007947 */ /* 0x000fea0003800000 */
.L_x_10281:
[----:B------:R0:W1:-:S06]  /*28ee0*/  DADD R10, R8, R8 ;  /* 0x00000000080a7229 */ /* 0x00004c0000000008 */
.L_x_10280:
[----:B------:R-:W-:Y:S05]  /*28ef0*/  BSYNC B0 ;  /* 0x0000000000007941 */ /* 0x000fea0003800000 */
.L_x_10278:
[----:B0-----:R-:W-:Y:S02]  /*28f00*/  IMAD.MOV.U32 R8, RZ, RZ, R0 ;  /* 0x000000ffff087224 */ /* 0x001fe400078e0000 */
[----:B------:R-:W-:-:S04]  /*28f10*/  IMAD.MOV.U32 R9, RZ, RZ, 0x0 ;  /* 0x00000000ff097424 */ /* 0x000fc800078e00ff */
[----:B------:R-:W-:Y:S05]  /*28f20*/  RET.REL.NODEC R8 `(_ZN2at6native18elementwise_kernelILi128ELi4EZNS0_15gpu_kernel_implIZZZNS0_16acos_kernel_cudaERNS_18TensorIteratorBaseEENKUlvE_clEvENKUlvE_clEvEUlN3c107complexIdEEE_EEvS4_RKT_EUliE_EEviT1_) ;  /* 0xfffd70d008007950 */ /* 0x000fea0003c3ffff */
.L_x_10282:
        /* <DEDUP_REMOVED lines=13> */
.L_x_15802:


//--------------------- .text._ZN2at6native27unrolled_elementwise_kernelIZZZNS0_16acos_kernel_cudaERNS_18TensorIteratorBaseEENKUlvE_clEvENKUlvE_clEvEUlN3c107complexIdEEE_St5arrayIPcLm2EELi4E23TrivialOffsetCalculatorILi1EjESE_NS0_6memory12LoadWithCastILi1EEENSF_13StoreWithCastILi1EEEEEviT_T0_T2_T3_T4_T5_ --------------------------
	.section	.text._ZN2at6native27unrolled_elementwise_kernelIZZZNS0_16acos_kernel_cudaERNS_18TensorIteratorBaseEENKUlvE_clEvENKUlvE_clEvEUlN3c107complexIdEEE_St5arrayIPcLm2EELi4E23TrivialOffsetCalculatorILi1EjESE_NS0_6memory12LoadWithCastILi1EEENSF_13StoreWithCastILi1EEEEEviT_T0_T2_T3_T4_T5_,"ax",@progbits
	.sectioninfo	@"SHI_REGISTERS=62"
	.align	128
        .global         _ZN2at6native27unrolled_elementwise_kernelIZZZNS0_16acos_kernel_cudaERNS_18TensorIteratorBaseEENKUlvE_clEvENKUlvE_clEvEUlN3c107complexIdEEE_St5arrayIPcLm2EELi4E23TrivialOffsetCalculatorILi1EjESE_NS0_6memory12LoadWithCastILi1EEENSF_13StoreWithCastILi1EEEEEviT_T0_T2_T3_T4_T5_
        .type           _ZN2at6native27unrolled_elementwise_kernelIZZZNS0_16acos_kernel_cudaERNS_18TensorIteratorBaseEENKUlvE_clEvENKUlvE_clEvEUlN3c107complexIdEEE_St5arrayIPcLm2EELi4E23TrivialOffsetCalculatorILi1EjESE_NS0_6memory12LoadWithCastILi1EEENSF_13StoreWithCastILi1EEEEEviT_T0_T2_T3_T4_T5_,@function
        .size           _ZN2at6native27unrolled_elementwise_kernelIZZZNS0_16acos_kernel_cudaERNS_18TensorIteratorBaseEENKUlvE_clEvENKUlvE_clEvEUlN3c107complexIdEEE_St5arrayIPcLm2EELi4E23TrivialOffsetCalculatorILi1EjESE_NS0_6memory12LoadWithCastILi1EEENSF_13StoreWithCastILi1EEEEEviT_T0_T2_T3_T4_T5_,(.L_x_15804 - _ZN2at6native27unrolled_elementwise_kernelIZZZNS0_16acos_kernel_cudaERNS_18TensorIteratorBaseEENKUlvE_clEvENKUlvE_clEvEUlN3c107complexIdEEE_St5arrayIPcLm2EELi4E23TrivialOffsetCalculatorILi1EjESE_NS0_6memory12LoadWithCastILi1EEENSF_13StoreWithCastILi1EEEEEviT_T0_T2_T3_T4_T5_)
        .other          _ZN2at6native27unrolled_elementwise_kernelIZZZNS0_16acos_kernel_cudaERNS_18TensorIteratorBaseEENKUlvE_clEvENKUlvE_clEvEUlN3c107complexIdEEE_St5arrayIPcLm2EELi4E23TrivialOffsetCalculatorILi1EjESE_NS0_6memory12LoadWithCastILi1EEENSF_13StoreWithCastILi1EEEEEviT_T0_T2_T3_T4_T5_,@"STO_CUDA_ENTRY STV_DEFAULT"
_ZN2at6native27unrolled_elementwise_kernelIZZZNS0_16acos_kernel_cudaERNS_18TensorIteratorBaseEENKUlvE_clEvENKUlvE_clEvEUlN3c107complexIdEEE_St5arrayIPcLm2EELi4E23TrivialOffsetCalculatorILi1EjESE_NS0_6memory12LoadWithCastILi1EEENSF_13StoreWithCastILi1EEEEEviT_T0_T2_T3_T4_T5_:
.text._ZN2at6native27unrolled_elementwise_kernelIZZZNS0_16acos_kernel_cudaERNS_18TensorIteratorBaseEENKUlvE_clEvENKUlvE_clEvEUlN3c107complexIdEEE_St5arrayIPcLm2EELi4E23TrivialOffsetCalculatorILi1EjESE_NS0_6memory12LoadWithCastILi1EEENSF_13StoreWithCastILi1EEEEEviT_T0_T2_T3_T4_T5_:
[----:B------:R-:W-:Y:S02]  /*0000*/  IMAD.MOV.U32 R1, RZ, RZ, c[0x0][0x28] ;  /* 0x00000a00ff017624 */ /* 0x000fe400078e00ff */
[----:B------:R-:W0:Y:S01]  /*0010*/  S2R R29, SR_CTAID.X ;  /* 0x00000000001d7919 */ /* 0x000e220000002500 */
[----:B------:R-:W-:Y:S01]  /*0020*/  IMAD.MOV.U32 R0, RZ, RZ, -0x200 ;  /* 0xfffffe00ff007424 */ /* 0x000fe200078e00ff */
[----:B------:R-:W1:Y:S01]  /*0030*/  LDC.U8 R31, c[0x0][0x17c] ;  /* 0x00005f00ff1f7b82 */ /* 0x000e620000000000 */
[----:B------:R-:W-:Y:S01]  /*0040*/  ULDC.64 UR36, c[0x0][0x118] ;  /* 0x0000460000247ab9 */ /* 0x000fe20000000a00 */
[----:B------:R-:W2:Y:S01]  /*0050*/  S2R R30, SR_TID.X ;  /* 0x00000000001e7919 */ /* 0x000ea20000002100 */
[----:B------:R-:W-:Y:S01]  /*0060*/  BSSY B6, `(.L_x_10283) ;  /* 0x0000117000067945 */ /* 0x000fe20003800000 */
[----:B------:R-:W-:Y:S01]  /*0070*/  IADD3 R1, R1, -0x10, RZ ;  /* 0xfffffff001017810 */ /* 0x000fe20007ffe0ff */
[----:B------:R-:W-:Y:S01]  /*0080*/  CS2R R26, SRZ ;  /* 0x00000000001a7805 */ /* 0x000fe2000001ff00 */
[----:B------:R-:W-:Y:S01]  /*0090*/  CS2R R18, SRZ ;  /* 0x0000000000127805 */ /* 0x000fe2000001ff00 */
[----:B------:R-:W-:Y:S01]  /*00a0*/  CS2R R16, SRZ ;  /* 0x0000000000107805 */ /* 0x000fe2000001ff00 */
        /* <DEDUP_REMOVED lines=24> */
.L_x_10288:
[----:B------:R-:W2:Y:S01]  /*0230*/  LDG.E.U8 R2, [R2.64] ;  /* 0x0000002402027981 */ /* 0x000ea2000c1e1100 */
[----:B------:R-:W-:Y:S01]  /*0240*/  CS2R R18, SRZ ;  /* 0x0000000000127805 */ /* 0x000fe2000001ff00 */
[----:B--2---:R0:W1:Y:S01]  /*0250*/  I2F.F64.U16 R16, R2 ;  /* 0x0000000200107312 */ /* 0x0040620000101800 */
[----:B------:R-:W-:Y:S05]  /*0260*/  BRA `(.L_x_10290) ;  /* 0x00000f5000007947 */ /* 0x000fea0003800000 */
.L_x_10287:
        /* <DEDUP_REMOVED lines=10> */
.L_x_10292:
[----:B------:R-:W2:Y:S01]  /*0310*/  LDG.E R2, [R2.64] ;  /* 0x0000002402027981 */ /* 0x000ea2000c1e1900 */
[----:B------:R-:W-:Y:S01]  /*0320*/  CS2R R18, SRZ ;  /* 0x0000000000127805 */ /* 0x000fe2000001ff00 */
[----:B--2---:R0:W1:Y:S01]  /*0330*/  I2F.F64 R16, R2 ;  /* 0x0000000200107312 */ /* 0x0040620000201c00 */
[----:B------:R-:W-:Y:S05]  /*0340*/  BRA `(.L_x_10290) ;  /* 0x00000e7000007947 */ /* 0x000fea0003800000 */
.L_x_10291:
[----:B------:R-:W2:Y:S01]  /*0350*/  LDG.E.U16 R2, [R2.64] ;  /* 0x0000002402027981 */ /* 0x000ea2000c1e1500 */
[----:B------:R-:W-:Y:S01]  /*0360*/  CS2R R18, SRZ ;  /* 0x0000000000127805 */ /* 0x000fe2000001ff00 */
[----:B--2---:R0:W1:Y:S01]  /*0370*/  I2F.F64.S16 R16, R2 ;  /* 0x0000000200107312 */ /* 0x0040620000101c00 */
[----:B------:R-:W-:Y:S05]  /*0380*/  BRA `(.L_x_10290) ;  /* 0x00000e3000007947 */ /* 0x000fea0003800000 */
.L_x_10286:
        /* <DEDUP_REMOVED lines=11> */
.L_x_10294:
[----:B------:R-:W2:Y:S01]  /*0440*/  LDG.E.U16 R0, [R2.64] ;  /* 0x0000002402007981 */ /* 0x000ea2000c1e1500 */
[----:B------:R-:W-:Y:S01]  /*0450*/  CS2R R18, SRZ ;  /* 0x0000000000127805 */ /* 0x000fe2000001ff00 */
[----:B--2---:R-:W-:-:S05]  /*0460*/  HADD2.F32 R0, -RZ, R0.H0_H0 ;  /* 0x20000000ff007230 */ /* 0x004fca0000004100 */
[----:B------:R-:W-:-:S04]  /*0470*/  FMUL.FTZ R0, R0, 1 ;  /* 0x3f80000000007820 */ /* 0x000fc80000410000 */
[----:B------:R0:W1:Y:S01]  /*0480*/  F2F.F64.F32 R16, R0 ;  /* 0x0000000000107310 */ /* 0x0000620000201800 */
[----:B------:R-:W-:Y:S05]  /*0490*/  BRA `(.L_x_10290) ;  /* 0x00000d2000007947 */ /* 0x000fea0003800000 */
.L_x_10293:
        /* <DEDUP_REMOVED lines=12> */
.L_x_10296:
        /* <DEDUP_REMOVED lines=8> */
.L_x_10295:
[----:B------:R0:W5:Y:S01]  /*05e0*/  LDG.E.64 R16, [R2.64] ;  /* 0x0000002402107981 */ /* 0x000162000c1e1b00 */
[----:B------:R-:W-:Y:S01]  /*05f0*/  CS2R R18, SRZ ;  /* 0x0000000000127805 */ /* 0x000fe2000001ff00 */
[----:B------:R-:W-:Y:S05]  /*0600*/  BRA `(.L_x_10290) ;  /* 0x00000bb000007947 */ /* 0x000fea0003800000 */
.L_x_10285:
        /* <DEDUP_REMOVED lines=14> */
.L_x_10299:
[----:B------:R0:W5:Y:S01]  /*06f0*/  LDG.E.128 R16, [R2.64] ;  /* 0x0000002402107981 */ /* 0x000162000c1e1d00 */
[----:B------:R-:W-:Y:S05]  /*0700*/  BRA `(.L_x_10290) ;  /* 0x00000ab000007947 */ /* 0x000fea0003800000 */
.L_x_10298:
        /* <DEDUP_REMOVED lines=29> */
.L_x_10301:
        /* <DEDUP_REMOVED lines=16> */
.L_x_10300:
[----:B------:R-:W2:Y:S01]  /*09e0*/  LDG.E.U16 R0, [R2.64] ;  /* 0x0000002402007981 */ /* 0x000ea2000c1e1500 */
[----:B------:R-:W-:Y:S01]  /*09f0*/  CS2R R18, SRZ ;  /* 0x0000000000127805 */ /* 0x000fe2000001ff00 */
[----:B--2---:R-:W-:-:S05]  /*0a00*/  PRMT R0, RZ, 0x5410, R0 ;  /* 0x00005410ff007816 */ /* 0x004fca0000000000 */
[----:B------:R-:W-:-:S04]  /*0a10*/  FMUL.FTZ R0, R0, 1 ;  /* 0x3f80000000007820 */ /* 0x000fc80000410000 */
[----:B------:R0:W1:Y:S01]  /*0a20*/  F2F.F64.F32 R16, R0 ;  /* 0x0000000000107310 */ /* 0x0000620000201800 */
[----:B------:R-:W-:Y:S05]  /*0a30*/  BRA `(.L_x_10290) ;  /* 0x0000078000007947 */ /* 0x000fea0003800000 */
.L_x_10297:
        /* <DEDUP_REMOVED lines=12> */
.L_x_10304:
        /* <DEDUP_REMOVED lines=21> */
.L_x_10308:
[----:B------:R-:W-:Y:S05]  /*0c50*/  BSYNC B1 ;  /* 0x0000000000017941 */ /* 0x000fea0003800000 */
.L_x_10307:
[----:B------:R-:W-:Y:S01]  /*0c60*/  LEA R3, R0, 0x3b800000, 0x17 ;  /* 0x3b80000000037811 */ /* 0x000fe200078eb8ff */
[----:B------:R-:W-:-:S05]  /*0c70*/  IMAD.SHL.U32 R0, R2, 0x100000, RZ ;  /* 0x0010000002007824 */ /* 0x000fca00078e00ff */
[----:B------:R-:W-:Y:S02]  /*0c80*/  LOP3.LUT R0, R3, R0, R4, 0xfe, !PT ;  /* 0x0000000003007212 */ /* 0x000fe400078efe04 */
.L_x_10306:
[----:B------:R-:W-:Y:S05]  /*0c90*/  BSYNC B0 ;  /* 0x0000000000007941 */ /* 0x000fea0003800000 */
.L_x_10305:
[----:B------:R-:W-:Y:S01]  /*0ca0*/  FMUL.FTZ R0, R0, 1 ;  /* 0x3f80000000007820 */ /* 0x000fe20000410000 */
[----:B------:R-:W-:-:S03]  /*0cb0*/  CS2R R18, SRZ ;  /* 0x0000000000127805 */ /* 0x000fc6000001ff00 */
[----:B------:R0:W1:Y:S01]  /*0cc0*/  F2F.F64.F32 R16, R0 ;  /* 0x0000000000107310 */ /* 0x0000620000201800 */
[----:B------:R-:W-:Y:S05]  /*0cd0*/  BRA `(.L_x_10290) ;  /* 0x000004e000007947 */ /* 0x000fea0003800000 */
.L_x_10303:
        /* <DEDUP_REMOVED lines=21> */
.L_x_10312:
[----:B------:R-:W-:Y:S05]  /*0e30*/  BSYNC B1 ;  /* 0x0000000000017941 */ /* 0x000fea0003800000 */
.L_x_10311:
[----:B------:R-:W-:Y:S01]  /*0e40*/  LEA R3, R0, 0x37800000, 0x17 ;  /* 0x3780000000037811 */ /* 0x000fe200078eb8ff */
[----:B------:R-:W-:-:S05]  /*0e50*/  IMAD.SHL.U32 R0, R2, 0x200000, RZ ;  /* 0x0020000002007824 */ /* 0x000fca00078e00ff */
[----:B------:R-:W-:Y:S02]  /*0e60*/  LOP3.LUT R0, R3, R0, R4, 0xfe, !PT ;  /* 0x0000000003007212 */ /* 0x000fe400078efe04 */
.L_x_10310:
[----:B------:R-:W-:Y:S05]  /*0e70*/  BSYNC B0 ;  /* 0x0000000000007941 */ /* 0x000fea0003800000 */
.L_x_10309:
[----:B------:R-:W-:Y:S01]  /*0e80*/  FMUL.FTZ R0, R0, 1 ;  /* 0x3f80000000007820 */ /* 0x000fe20000410000 */
[----:B------:R-:W-:-:S03]  /*0e90*/  CS2R R18, SRZ ;  /* 0x0000000000127805 */ /* 0x000fc6000001ff00 */
[----:B------:R0:W1:Y:S01]  /*0ea0*/  F2F.F64.F32 R16, R0 ;  /* 0x0000000000107310 */ /* 0x0000620000201800 */
[----:B------:R-:W-:Y:S05]  /*0eb0*/  BRA `(.L_x_10290) ;  /* 0x0000030000007947 */ /* 0x000fea0003800000 */
.L_x_10302:
        /* <DEDUP_REMOVED lines=14> */
.L_x_10316:
[----:B------:R-:W-:Y:S05]  /*0fa0*/  BSYNC B0 ;  /* 0x0000000000007941 */ /* 0x000fea0003800000 */
.L_x_10315:
[----:B------:R-:W-:Y:S01]  /*0fb0*/  FMUL.FTZ R0, R0, 1 ;  /* 0x3f80000000007820 */ /* 0x000fe20000410000 */
[----:B------:R-:W-:-:S03]  /*0fc0*/  CS2R R18, SRZ ;  /* 0x0000000000127805 */ /* 0x000fc6000001ff00 */
[----:B------:R0:W1:Y:S01]  /*0fd0*/  F2F.F64.F32 R16, R0 ;  /* 0x0000000000107310 */ /* 0x0000620000201800 */
[----:B------:R-:W-:Y:S05]  /*0fe0*/  BRA `(.L_x_10290) ;  /* 0x000001d000007947 */ /* 0x000fea0003800000 */
.L_x_10289:
        /* <DEDUP_REMOVED lines=22> */
.L_x_10314:
[----:B------:R-:W2:Y:S01]  /*1150*/  LDG.E.64 R16, [R2.64] ;  /* 0x0000002402107981 */ /* 0x000ea2000c1e1b00 */
[----:B------:R-:W-:Y:S01]  /*1160*/  CS2R R18, SRZ ;  /* 0x0000000000127805 */ /* 0x000fe2000001ff00 */
[----:B--2---:R-:W0:Y:S01]  /*1170*/  I2F.F64.U64 R16, R16 ;  /* 0x0000001000107312 */ /* 0x004e220000301800 */
[----:B------:R-:W-:Y:S05]  /*1180*/  BRA `(.L_x_10290) ;  /* 0x0000003000007947 */ /* 0x000fea0003800000 */
.L_x_10313:
[----:B------:R-:W2:Y:S01]  /*1190*/  LDG.E R2, [R2.64] ;  /* 0x0000002402027981 */ /* 0x000ea2000c1e1900 */
[----:B------:R-:W-:Y:S01]  /*11a0*/  CS2R R18, SRZ ;  /* 0x0000000000127805 */ /* 0x000fe2000001ff00 */
[----:B--2---:R0:W1:Y:S06]  /*11b0*/  I2F.F64.U32 R16, R2 ;  /* 0x0000000200107312 */ /* 0x00406c0000201800 */
.L_x_10290:
[----:B------:R-:W-:-:S03]  /*11c0*/  IADD3 R30, R30, 0x80, RZ ;  /* 0x000000801e1e7810 */ /* 0x000fc60007ffe0ff */
.L_x_10284:
[----:B-1----:R-:W-:Y:S05]  /*11d0*/  BSYNC B6 ;  /* 0x0000000000067941 */ /* 0x002fea0003800000 */
.L_x_10283:
[----:B------:R-:W-:Y:S01]  /*11e0*/  ISETP.GE.AND P0, PT, R30, R55, PT ;  /* 0x000000371e00720c */ /* 0x000fe20003f06270 */
[----:B------:R-:W-:Y:S01]  /*11f0*/  BSSY B6, `(.L_x_10317) ;  /* 0x0000111000067945 */ /* 0x000fe20003800000 */
[----:B------:R-:W-:-:S11]  /*1200*/  CS2R R24, SRZ ;  /* 0x0000000000187805 */ /* 0x000fd6000001ff00 */
        /* <DEDUP_REMOVED lines=18> */
[----:B------:R-:W-:Y:S01]  /*1330*/  CS2R R26, SRZ ;  /* 0x00000000001a7805 */ /* 0x000fe2000001ff00 */
[----:B---3--:R0:W1:Y:S01]  /*1340*/  I2F.F64.S16 R24, R2 ;  /* 0x0000000200187312 */ /* 0x0080620000101c00 */
[----:B------:R-:W-:Y:S05]  /*1350*/  BRA `(.L_x_10324) ;  /* 0x00000f9000007947 */ /* 0x000fea0003800000 */
.L_x_10322:
[----:B------:R-:W3:Y:S01]  /*1360*/  LDG.E.U8 R2, [R2.64] ;  /* 0x0000002402027981 */ /* 0x000ee2000c1e1100 */
[----:B------:R-:W-:Y:S01]  /*1370*/  CS2R R26, SRZ ;  /* 0x00000000001a7805 */ /* 0x000fe2000001ff00 */
[----:B---3--:R0:W1:Y:S01]  /*1380*/  I2F.F64.U16 R24, R2 ;  /* 0x0000000200187312 */ /* 0x0080620000101800 */
[----:B------:R-:W-:Y:S05]  /*1390*/  BRA `(.L_x_10324) ;  /* 0x00000f5000007947 */ /* 0x000fea0003800000 */
.L_x_10321:
[----:B------:R-:W-:-:S13]  /*13a0*/  ISETP.NE.AND P0, PT, R0, 0x2, PT ;  /* 0x000000020000780c */ /* 0x000fda0003f05270 */
[----:B------:R-:W-:Y:S05]  /*13b0*/  @!P0 BRA `(.L_x_10325) ;  /* 0x000000c000008947 */ /* 0x000fea0003800000 */
[----:B------:R-:W-:-:S13]  /*13c0*/  ISETP.NE.AND P0, PT, R0, 0x3, PT ;  /* 0x000000030000780c */ /* 0x000fda0003f05270 */
[----:B------:R-:W-:Y:S05]  /*13d0*/  @!P0 BRA `(.L_x_10326) ;  /* 0x0000006000008947 */ /* 0x000fea0003800000 */
[----:B------:R-:W-:-:S13]  /*13e0*/  ISETP.NE.AND P0, PT, R0, 0x4, PT ;  /* 0x000000040000780c */ /* 0x000fda0003f05270 */
[----:B------:R-:W-:Y:S05]  /*13f0*/  @P0 BRA `(.L_x_10323) ;  /* 0x00000d2000000947 */ /* 0x000fea0003800000 */
[----:B------:R-:W3:Y:S01]  /*1400*/  LDG.E.64 R24, [R2.64] ;  /* 0x0000002402187981 */ /* 0x000ee2000c1e1b00 */
[----:B------:R-:W-:Y:S01]  /*1410*/  CS2R R26, SRZ ;  /* 0x00000000001a7805 */ /* 0x000fe2000001ff00 */
[----:B---3--:R-:W0:Y:S01]  /*1420*/  I2F.F64.S64 R24, R24 ;  /* 0x0000001800187312 */ /* 0x008e220000301c00 */
[----:B------:R-:W-:Y:S05]  /*1430*/  BRA `(.L_x_10324) ;  /* 0x00000eb000007947 */ /* 0x000fea0003800000 */
.L_x_10326:
[----:B------:R-:W3:Y:S01]  /*1440*/  LDG.E R2, [R2.64] ;  /* 0x0000002402027981 */ /* 0x000ee2000c1e1900 */
[----:B------:R-:W-:Y:S01]  /*1450*/  CS2R R26, SRZ ;  /* 0x00000000001a7805 */ /* 0x000fe2000001ff00 */
[----:B---3--:R0:W1:Y:S01]  /*1460*/  I2F.F64 R24, R2 ;  /* 0x0000000200187312 */ /* 0x0080620000201c00 */
[----:B------:R-:W-:Y:S05]  /*1470*/  BRA `(.L_x_10324) ;  /* 0x00000e7000007947 */ /* 0x000fea0003800000 */
.L_x_10325:
[----:B------:R-:W3:Y:S01]  /*1480*/  LDG.E.U16 R2, [R2.64] ;  /* 0x0000002402027981 */ /* 0x000ee2000c1e1500 */
[----:B------:R-:W-:Y:S01]  /*1490*/  CS2R R26, SRZ ;  /* 0x00000000001a7805 */ /* 0x000fe2000001ff00 */
[----:B---3--:R0:W1:Y:S01]  /*14a0*/  I2F.F64.S16 R24, R2 ;  /* 0x0000000200187312 */ /* 0x0080620000101c00 */
[----:B------:R-:W-:Y:S05]  /*14b0*/  BRA `(.L_x_10324) ;  /* 0x00000e3000007947 */ /* 0x000fea0003800000 */
.L_x_10320:
[----:B------:R-:W-:-:S13]  /*14c0*/  ISETP.GT.AND P0, PT, R0, 0x6, PT ;  /* 0x000000060000780c */ /* 0x000fda0003f04270 */
[----:B------:R-:W-:Y:S05]  /*14d0*/  @P0 BRA `(.L_x_10327) ;  /* 0x000000f000000947 */ /* 0x000fea0003800000 */
[----:B------:R-:W-:-:S13]  /*14e0*/  ISETP.NE.AND P0, PT, R0, 0x5, PT ;  /* 0x000000050000780c */ /* 0x000fda0003f05270 */
[----:B------:R-:W-:Y:S05]  /*14f0*/  @!P0 BRA `(.L_x_10328) ;  /* 0x0000007000008947 */ /* 0x000fea0003800000 */
[----:B------:R-:W-:-:S13]  /*1500*/  ISETP.NE.AND P0, PT, R0, 0x6, PT ;  /* 0x000000060000780c */ /* 0x000fda0003f05270 */
[----:B------:R-:W-:Y:S05]  /*1510*/  @P0 BRA `(.L_x_10323) ;  /* 0x00000c0000000947 */ /* 0x000fea0003800000 */
[----:B------:R-:W3:Y:S01]  /*1520*/  LDG.E R24, [R2.64] ;  /* 0x0000002402187981 */ /* 0x000ee2000c1e1900 */
[----:B------:R-:W-:Y:S01]  /*1530*/  CS2R R26, SRZ ;  /* 0x00000000001a7805 */ /* 0x000fe2000001ff00 */
[----:B---3--:R-:W-:-:S06]  /*1540*/  FMUL.FTZ R24, R24, 1 ;  /* 0x3f80000018187820 */ /* 0x008fcc0000410000 */
[----:B------:R-:W0:Y:S01]  /*1550*/  F2F.F64.F32 R24, R24 ;  /* 0x0000001800187310 */ /* 0x000e220000201800 */
[----:B------:R-:W-:Y:S05]  /*1560*/  BRA `(.L_x_10324) ;  /* 0x00000d8000007947 */ /* 0x000fea0003800000 */
.L_x_10328:
[----:B------:R-:W3:Y:S01]  /*1570*/  LDG.E.U16 R0, [R2.64] ;  /* 0x0000002402007981 */ /* 0x000ee2000c1e1500 */
[----:B------:R-:W-:Y:S01]  /*1580*/  CS2R R26, SRZ ;  /* 0x00000000001a7805 */ /* 0x000fe2000001ff00 */
[----:B---3--:R-:W-:-:S05]  /*1590*/  HADD2.F32 R0, -RZ, R0.H0_H0 ;  /* 0x20000000ff007230 */ /* 0x008fca0000004100 */
[----:B------:R-:W-:-:S04]  /*15a0*/  FMUL.FTZ R0, R0, 1 ;  /* 0x3f80000000007820 */ /* 0x000fc80000410000 */
[----:B------:R0:W1:Y:S01]  /*15b0*/  F2F.F64.F32 R24, R0 ;  /* 0x0000000000187310 */ /* 0x0000620000201800 */
[----:B------:R-:W-:Y:S05]  /*15c0*/  BRA `(.L_x_10324) ;  /* 0x00000d2000007947 */ /* 0x000fea0003800000 */
.L_x_10327:
[----:B------:R-:W-:-:S13]  /*15d0*/  ISETP.NE.AND P0, PT, R0, 0x7, PT ;  /* 0x000000070000780c */ /* 0x000fda0003f05270 */
[----:B------:R-:W-:Y:S05]  /*15e0*/  @!P0 BRA `(.L_x_10329) ;  /* 0x0000012000008947 */ /* 0x000fea0003800000 */
[----:B------:R-:W-:-:S13]  /*15f0*/  ISETP.NE.AND P0, PT, R0, 0x8, PT ;  /* 0x000000080000780c */ /* 0x000fda0003f05270 */
[----:B------:R-:W-:Y:S05]  /*1600*/  @!P0 BRA `(.L_x_10330) ;  /* 0x0000008000008947 */ /* 0x000fea0003800000 */
[----:B------:R-:W-:-:S13]  /*1610*/  ISETP.NE.AND P0, PT, R0, 0x9, PT ;  /* 0x000000090000780c */ /* 0x000fda0003f05270 */
[----:B------:R-:W-:Y:S05]  /*1620*/  @P0 BRA `(.L_x_10323) ;  /* 0x00000af000000947 */ /* 0x000fea0003800000 */
[----:B------:R-:W3:Y:S02]  /*1630*/  LDG.E.64 R2, [R2.64] ;  /* 0x0000002402027981 */ /* 0x000ee4000c1e1b00 */
[----:B---3--:R-:W-:Y:S02]  /*1640*/  FMUL.FTZ R26, R3, 1 ;  /* 0x3f800000031a7820 */ /* 0x008fe40000410000 */
[----:B------:R-:W-:-:S04]  /*1650*/  FMUL.FTZ R24, R2, 1 ;  /* 0x3f80000002187820 */ /* 0x000fc80000410000 */
[----:B------:R-:W0:Y:S08]  /*1660*/  F2F.F64.F32 R26, R26 ;  /* 0x0000001a001a7310 */ /* 0x000e300000201800 */
[----:B------:R-:W1:Y:S01]  /*1670*/  F2F.F64.F32 R24, R24 ;  /* 0x0000001800187310 */ /* 0x000e620000201800 */
[----:B------:R-:W-:Y:S05]  /*1680*/  BRA `(.L_x_10324) ;  /* 0x00000c6000007947 */ /* 0x000fea0003800000 */
.L_x_10330:
[----:B------:R-:W3:Y:S02]  /*1690*/  LDG.E R0, [R2.64] ;  /* 0x0000002402007981 */ /* 0x000ee4000c1e1900 */
[----:B---3--:R-:W-:-:S02]  /*16a0*/  HADD2.F32 R4, -RZ, R0.H1_H1 ;  /* 0x30000000ff047230 */ /* 0x008fc40000004100 */
[----:B------:R-:W-:-:S03]  /*16b0*/  HADD2.F32 R0, -RZ, R0.H0_H0 ;  /* 0x20000000ff007230 */ /* 0x000fc60000004100 */
[----:B------:R-:W-:Y:S02]  /*16c0*/  FMUL.FTZ R4, R4, 1 ;  /* 0x3f80000004047820 */ /* 0x000fe40000410000 */
[----:B------:R-:W-:Y:S02]  /*16d0*/  FMUL.FTZ R0, R0, 1 ;  /* 0x3f80000000007820 */ /* 0x000fe40000410000 */
[----:B------:R0:W1:Y:S08]  /*16e0*/  F2F.F64.F32 R26, R4 ;  /* 0x00000004001a7310 */ /* 0x0000700000201800 */
[----:B------:R0:W3:Y:S01]  /*16f0*/  F2F.F64.F32 R24, R0 ;  /* 0x0000000000187310 */ /* 0x0000e20000201800 */
[----:B------:R-:W-:Y:S05]  /*1700*/  BRA `(.L_x_10324) ;  /* 0x00000be000007947 */ /* 0x000fea0003800000 */
.L_x_10329:
[----:B------:R0:W5:Y:S01]  /*1710*/  LDG.E.64 R24, [R2.64] ;  /* 0x0000002402187981 */ /* 0x000162000c1e1b00 */
[----:B------:R-:W-:Y:S01]  /*1720*/  CS2R R26, SRZ ;  /* 0x00000000001a7805 */ /* 0x000fe2000001ff00 */
[----:B------:R-:W-:Y:S05]  /*1730*/  BRA `(.L_x_10324) ;  /* 0x00000bb000007947 */ /* 0x000fea0003800000 */
.L_x_10319:
        /* <DEDUP_REMOVED lines=9> */
[----:B------:R-:W-:Y:S01]  /*17d0*/  CS2R R26, SRZ ;  /* 0x00000000001a7805 */ /* 0x000fe2000001ff00 */
[----:B------:R-:W-:Y:S01]  /*17e0*/  IMAD.MOV.U32 R24, RZ, RZ, RZ ;  /* 0x000000ffff187224 */ /* 0x000fe200078e00ff */
[----:B---3--:R-:W-:-:S04]  /*17f0*/  ISETP.NE.AND P0, PT, R2, RZ, PT ;  /* 0x000000ff0200720c */ /* 0x008fc80003f05270 */
[----:B------:R-:W-:Y:S01]  /*1800*/  FSEL R25, RZ, 1.875, !P0 ;  /* 0x3ff00000ff197808 */ /* 0x000fe20004000000 */
[----:B------:R-:W-:Y:S05]  /*1810*/  BRA `(.L_x_10324) ;  /* 0x00000ad000007947 */ /* 0x000fea0003800000 */
.L_x_10333:
[----:B------:R0:W5:Y:S01]  /*1820*/  LDG.E.128 R24, [R2.64] ;  /* 0x0000002402187981 */ /* 0x000162000c1e1d00 */
[----:B------:R-:W-:Y:S05]  /*1830*/  BRA `(.L_x_10324) ;  /* 0x00000ab000007947 */ /* 0x000fea0003800000 */
.L_x_10332:
        /* <DEDUP_REMOVED lines=8> */
[----:B------:R-:W-:Y:S01]  /*18c0*/  CS2R R26, SRZ ;  /* 0x00000000001a7805 */ /* 0x000fe2000001ff00 */
        /* <DEDUP_REMOVED lines=20> */
.L_x_10335:
[----:B------:R-:W3:Y:S01]  /*1a10*/  LDG.E.U8 R2, [R2.64] ;  /* 0x0000002402027981 */ /* 0x000ee2000c1e1100 */
[----:B------:R-:W-:Y:S01]  /*1a20*/  CS2R R26, SRZ ;  /* 0x00000000001a7805 */ /* 0x000fe2000001ff00 */
        /* <DEDUP_REMOVED lines=14> */
.L_x_10334:
[----:B------:R-:W3:Y:S01]  /*1b10*/  LDG.E.U16 R0, [R2.64] ;  /* 0x0000002402007981 */ /* 0x000ee2000c1e1500 */
[----:B------:R-:W-:Y:S01]  /*1b20*/  CS2R R26, SRZ ;  /* 0x00000000001a7805 */ /* 0x000fe2000001ff00 */
[----:B---3--:R-:W-:-:S05]  /*1b30*/  PRMT R0, RZ, 0x5410, R0 ;  /* 0x00005410ff007816 */ /* 0x008fca0000000000 */
[----:B------:R-:W-:-:S04]  /*1b40*/  FMUL.FTZ R0, R0, 1 ;  /* 0x3f80000000007820 */ /* 0x000fc80000410000 */
[----:B------:R0:W1:Y:S01]  /*1b50*/  F2F.F64.F32 R24, R0 ;  /* 0x0000000000187310 */ /* 0x0000620000201800 */
[----:B------:R-:W-:Y:S05]  /*1b60*/  BRA `(.L_x_10324) ;  /* 0x0000078000007947 */ /* 0x000fea0003800000 */
.L_x_10331:
        /* <DEDUP_REMOVED lines=9> */
[----:B------:R-:W-:Y:S01]  /*1c00*/  CS2R R26, SRZ ;  /* 0x00000000001a7805 */ /* 0x000fe2000001ff00 */
[----:B---3--:R0:W1:Y:S01]  /*1c10*/  I2F.F64.U16 R24, R2 ;  /* 0x0000000200187312 */ /* 0x0080620000101800 */
[----:B------:R-:W-:Y:S05]  /*1c20*/  BRA `(.L_x_10324) ;  /* 0x000006c000007947 */ /* 0x000fea0003800000 */
.L_x_10338:
        /* <DEDUP_REMOVED lines=21> */
.L_x_10342:
[----:B------:R-:W-:Y:S05]  /*1d80*/  BSYNC B1 ;  /* 0x0000000000017941 */ /* 0x000fea0003800000 */
.L_x_10341:
[----:B------:R-:W-:Y:S01]  /*1d90*/  LEA R3, R0, 0x3b800000, 0x17 ;  /* 0x3b80000000037811 */ /* 0x000fe200078eb8ff */
[----:B------:R-:W-:-:S05]  /*1da0*/  IMAD.SHL.U32 R0, R2, 0x100000, RZ ;  /* 0x0010000002007824 */ /* 0x000fca00078e00ff */
[----:B------:R-:W-:Y:S02]  /*1db0*/  LOP3.LUT R0, R3, R0, R4, 0xfe, !PT ;  /* 0x0000000003007212 */ /* 0x000fe400078efe04 */
.L_x_10340:
[----:B------:R-:W-:Y:S05]  /*1dc0*/  BSYNC B0 ;  /* 0x0000000000007941 */ /* 0x000fea0003800000 */
.L_x_10339:
[----:B------:R-:W-:Y:S01]  /*1dd0*/  FMUL.FTZ R0, R0, 1 ;  /* 0x3f80000000007820 */ /* 0x000fe20000410000 */
[----:B------:R-:W-:-:S03]  /*1de0*/  CS2R R26, SRZ ;  /* 0x00000000001a7805 */ /* 0x000fc6000001ff00 */
[----:B------:R0:W1:Y:S01]  /*1df0*/  F2F.F64.F32 R24, R0 ;  /* 0x0000000000187310 */ /* 0x0000620000201800 */
[----:B------:R-:W-:Y:S05]  /*1e00*/  BRA `(.L_x_10324) ;  /* 0x000004e000007947 */ /* 0x000fea0003800000 */
.L_x_10337:
        /* <DEDUP_REMOVED lines=21> */
.L_x_10346:
[----:B------:R-:W-:Y:S05]  /*1f60*/  BSYNC B1 ;  /* 0x0000000000017941 */ /* 0x000fea0003800000 */
.L_x_10345:
[----:B------:R-:W-:Y:S01]  /*1f70*/  LEA R3, R0, 0x37800000, 0x17 ;  /* 0x3780000000037811 */ /* 0x000fe200078eb8ff */
[----:B------:R-:W-:-:S05]  /*1f80*/  IMAD.SHL.U32 R0, R2, 0x200000, RZ ;  /* 0x0020000002007824 */ /* 0x000fca00078e00ff */
[----:B------:R-:W-:Y:S02]  /*1f90*/  LOP3.LUT R0, R3, R0, R4, 0xfe, !PT ;  /* 0x0000000003007212 */ /* 0x000fe400078efe04 */
.L_x_10344:
[----:B------:R-:W-:Y:S05]  /*1fa0*/  BSYNC B0 ;  /* 0x0000000000007941 */ /* 0x000fea0003800000 */
.L_x_10343:
[----:B------:R-:W-:Y:S01]  /*1fb0*/  FMUL.FTZ R0, R0, 1 ;  /* 0x3f80000000007820 */ /* 0x000fe20000410000 */
[----:B------:R-:W-:-:S03]  /*1fc0*/  CS2R R26, SRZ ;  /* 0x00000000001a7805 */ /* 0x000fc6000001ff00 */
[----:B------:R0:W1:Y:S01]  /*1fd0*/  F2F.F64.F32 R24, R0 ;  /* 0x0000000000187310 */ /* 0x0000620000201800 */
[----:B------:R-:W-:Y:S05]  /*1fe0*/  BRA `(.L_x_10324) ;  /* 0x0000030000007947 */ /* 0x000fea0003800000 */
.L_x_10336:
        /* <DEDUP_REMOVED lines=14> */
.L_x_10350:
[----:B------:R-:W-:Y:S05]  /*20d0*/  BSYNC B0 ;  /* 0x0000000000007941 */ /* 0x000fea0003800000 */
.L_x_10349:
[----:B------:R-:W-:Y:S01]  /*20e0*/  FMUL.FTZ R0, R0, 1 ;  /* 0x3f80000000007820 */ /* 0x000fe20000410000 */
[----:B------:R-:W-:-:S03]  /*20f0*/  CS2R R26, SRZ ;  /* 0x00000000001a7805 */ /* 0x000fc6000001ff00 */
[----:B------:R0:W1:Y:S01]  /*2100*/  F2F.F64.F32 R24, R0 ;  /* 0x0000000000187310 */ /* 0x0000620000201800 */
[----:B------:R-:W-:Y:S05]  /*2110*/  BRA `(.L_x_10324) ;  /* 0x000001d000007947 */ /* 0x000fea0003800000 */
.L_x_10323:
        /* <DEDUP_REMOVED lines=18> */
[----:B-12--5:R-:W-:Y:S05]  /*2240*/  CALL.ABS.NOINC R2 ;  /* 0x0000000002007343 */ /* 0x026fea0003c00000 */
[----:B------:R-:W-:Y:S01]  /*2250*/  CS2R R24, SRZ ;  /* 0x0000000000187805 */ /* 0x000fe2000001ff00 */
[----:B------:R-:W-:Y:S01]  /*2260*/  CS2R R26, SRZ ;  /* 0x00000000001a7805 */ /* 0x000fe2000001ff00 */
[----:B------:R-:W-:Y:S05]  /*2270*/  BRA `(.L_x_10324) ;  /* 0x0000007000007947 */ /* 0x000fea0003800000 */
.L_x_10348:
[----:B------:R-:W3:Y:S01]  /*2280*/  LDG.E.64 R24, [R2.64] ;  /* 0x0000002402187981 */ /* 0x000ee2000c1e1b00 */
[----:B------:R-:W-:Y:S01]  /*2290*/  CS2R R26, SRZ ;  /* 0x00000000001a7805 */ /* 0x000fe2000001ff00 */
[----:B---3--:R-:W0:Y:S01]  /*22a0*/  I2F.F64.U64 R24, R24 ;  /* 0x0000001800187312 */ /* 0x008e220000301800 */
[----:B------:R-:W-:Y:S05]  /*22b0*/  BRA `(.L_x_10324) ;  /* 0x0000003000007947 */ /* 0x000fea0003800000 */
.L_x_10347:
[----:B------:R-:W3:Y:S01]  /*22c0*/  LDG.E R2, [R2.64] ;  /* 0x0000002402027981 */ /* 0x000ee2000c1e1900 */
[----:B------:R-:W-:Y:S01]  /*22d0*/  CS2R R26, SRZ ;  /* 0x00000000001a7805 */ /* 0x000fe2000001ff00 */
[----:B---3--:R0:W1:Y:S06]  /*22e0*/  I2F.F64.U32 R24, R2 ;  /* 0x0000000200187312 */ /* 0x00806c0000201800 */
.L_x_10324:
[----:B------:R-:W-:-:S03]  /*22f0*/  IADD3 R30, R30, 0x80, RZ ;  /* 0x000000801e1e7810 */ /* 0x000fc60007ffe0ff */
.L_x_10318:
[----:B------:R-:W-:Y:S05]  /*2300*/  BSYNC B6 ;  /* 0x0000000000067941 */ /* 0x000fea0003800000 */
.L_x_10317:
[----:B------:R-:W-:Y:S01]  /*2310*/  ISETP.GE.AND P0, PT, R30, R55, PT ;  /* 0x000000371e00720c */ /* 0x000fe20003f06270 */
[----:B------:R-:W-:Y:S01]  /*2320*/  BSSY B6, `(.L_x_10351) ;  /* 0x0000113000067945 */ /* 0x000fe20003800000 */
[----:B------:R-:W-:Y:S01]  /*2330*/  CS2R R22, SRZ ;  /* 0x0000000000167805 */ /* 0x000fe2000001ff00 */
[----:B------:R-:W-:Y:S01]  /*2340*/  CS2R R34, SRZ ;  /* 0x0000000000227805 */ /* 0x000fe2000001ff00 */
[----:B------:R-:W-:-:S09]  /*2350*/  CS2R R32, SRZ ;  /* 0x0000000000207805 */ /* 0x000fd2000001ff00 */
        /* <DEDUP_REMOVED lines=17> */
[----:B------:R-:W4:Y:S01]  /*2470*/  LDG.E.S8 R2, [R2.64] ;  /* 0x0000002402027981 */ /* 0x000f22000c1e1300 */
[----:B------:R-:W-:Y:S01]  /*2480*/  CS2R R34, SRZ ;  /* 0x0000000000227805 */ /* 0x000fe2000001ff00 */
[----:B----4-:R0:W4:Y:S01]  /*2490*/  I2F.F64.S16 R32, R2 ;  /* 0x0000000200207312 */ /* 0x0101220000101c00 */
[----:B------:R-:W-:Y:S05]  /*24a0*/  BRA `(.L_x_10358) ;  /* 0x00000f9000007947 */ /* 0x000fea0003800000 */
.L_x_10356:
[----:B------:R-:W4:Y:S01]  /*24b0*/  LDG.E.U8 R2, [R2.64] ;  /* 0x0000002402027981 */ /* 0x000f22000c1e1100 */
[----:B------:R-:W-:Y:S01]  /*24c0*/  CS2R R34, SRZ ;  /* 0x0000000000227805 */ /* 0x000fe2000001ff00 */
[----:B----4-:R0:W4:Y:S01]  /*24d0*/  I2F.F64.U16 R32, R2 ;  /* 0x0000000200207312 */ /* 0x0101220000101800 */
[----:B------:R-:W-:Y:S05]  /*24e0*/  BRA `(.L_x_10358) ;  /* 0x00000f5000007947 */ /* 0x000fea0003800000 */
.L_x_10355:
[----:B------:R-:W-:-:S13]  /*24f0*/  ISETP.NE.AND P0, PT, R0, 0x2, PT ;  /* 0x000000020000780c */ /* 0x000fda0003f05270 */
[----:B------:R-:W-:Y:S05]  /*2500*/  @!P0 BRA `(.L_x_10359) ;  /* 0x000000c000008947 */ /* 0x000fea0003800000 */
[----:B------:R-:W-:-:S13]  /*2510*/  ISETP.NE.AND P0, PT, R0, 0x3, PT ;  /* 0x000000030000780c */ /* 0x000fda0003f05270 */
[----:B------:R-:W-:Y:S05]  /*2520*/  @!P0 BRA `(.L_x_10360) ;  /* 0x0000006000008947 */ /* 0x000fea0003800000 */
[----:B------:R-:W-:-:S13]  /*2530*/  ISETP.NE.AND P0, PT, R0, 0x4, PT ;  /* 0x000000040000780c */ /* 0x000fda0003f05270 */
[----:B------:R-:W-:Y:S05]  /*2540*/  @P0 BRA `(.L_x_10357) ;  /* 0x00000d2000000947 */ /* 0x000fea0003800000 */
[----:B------:R-:W4:Y:S01]  /*2550*/  LDG.E.64 R32, [R2.64] ;  /* 0x0000002402207981 */ /* 0x000f22000c1e1b00 */
[----:B------:R-:W-:Y:S01]  /*2560*/  CS2R R34, SRZ ;  /* 0x0000000000227805 */ /* 0x000fe2000001ff00 */
[----:B----4-:R-:W0:Y:S01]  /*2570*/  I2F.F64.S64 R32, R32 ;  /* 0x0000002000207312 */ /* 0x010e220000301c00 */
[----:B------:R-:W-:Y:S05]  /*2580*/  BRA `(.L_x_10358) ;  /* 0x00000eb000007947 */ /* 0x000fea0003800000 */
.L_x_10360:
[----:B------:R-:W4:Y:S01]  /*2590*/  LDG.E R2, [R2.64] ;  /* 0x0000002402027981 */ /* 0x000f22000c1e1900 */
[----:B------:R-:W-:Y:S01]  /*25a0*/  CS2R R34, SRZ ;  /* 0x0000000000227805 */ /* 0x000fe2000001ff00 */
[----:B----4-:R0:W4:Y:S01]  /*25b0*/  I2F.F64 R32, R2 ;  /* 0x0000000200207312 */ /* 0x0101220000201c00 */
[----:B------:R-:W-:Y:S05]  /*25c0*/  BRA `(.L_x_10358) ;  /* 0x00000e7000007947 */ /* 0x000fea0003800000 */
.L_x_10359:
[----:B------:R-:W4:Y:S01]  /*25d0*/  LDG.E.U16 R2, [R2.64] ;  /* 0x0000002402027981 */ /* 0x000f22000c1e1500 */
[----:B------:R-:W-:Y:S01]  /*25e0*/  CS2R R34, SRZ ;  /* 0x0000000000227805 */ /* 0x000fe2000001ff00 */
[----:B----4-:R0:W4:Y:S01]  /*25f0*/  I2F.F64.S16 R32, R2 ;  /* 0x0000000200207312 */ /* 0x0101220000101c00 */
[----:B------:R-:W-:Y:S05]  /*2600*/  BRA `(.L_x_10358) ;  /* 0x00000e3000007947 */ /* 0x000fea0003800000 */
.L_x_10354:
[----:B------:R-:W-:-:S13]  /*2610*/  ISETP.GT.AND P0, PT, R0, 0x6, PT ;  /* 0x000000060000780c */ /* 0x000fda0003f04270 */
[----:B------:R-:W-:Y:S05]  /*2620*/  @P0 BRA `(.L_x_10361) ;  /* 0x000000f000000947 */ /* 0x000fea0003800000 */
[----:B------:R-:W-:-:S13]  /*2630*/  ISETP.NE.AND P0, PT, R0, 0x5, PT ;  /* 0x000000050000780c */ /* 0x000fda0003f05270 */
[----:B------:R-:W-:Y:S05]  /*2640*/  @!P0 BRA `(.L_x_10362) ;  /* 0x0000007000008947 */ /* 0x000fea0003800000 */
[----:B------:R-:W-:-:S13]  /*2650*/  ISETP.NE.AND P0, PT, R0, 0x6, PT ;  /* 0x000000060000780c */ /* 0x000fda0003f05270 */
[----:B------:R-:W-:Y:S05]  /*2660*/  @P0 BRA `(.L_x_10357) ;  /* 0x00000c0000000947 */ /* 0x000fea0003800000 */
[----:B------:R-:W4:Y:S01]  /*2670*/  LDG.E R32, [R2.64] ;  /* 0x0000002402207981 */ /* 0x000f22000c1e1900 */
[----:B------:R-:W-:Y:S01]  /*2680*/  CS2R R34, SRZ ;  /* 0x0000000000227805 */ /* 0x000fe2000001ff00 */
[----:B----4-:R-:W-:-:S06]  /*2690*/  FMUL.FTZ R32, R32, 1 ;  /* 0x3f80000020207820 */ /* 0x010fcc0000410000 */
[----:B------:R-:W0:Y:S01]  /*26a0*/  F2F.F64.F32 R32, R32 ;  /* 0x0000002000207310 */ /* 0x000e220000201800 */
[----:B------:R-:W-:Y:S05]  /*26b0*/  BRA `(.L_x_10358) ;  /* 0x00000d8000007947 */ /* 0x000fea0003800000 */
.L_x_10362:
[----:B------:R-:W4:Y:S01]  /*26c0*/  LDG.E.U16 R0, [R2.64] ;  /* 0x0000002402007981 */ /* 0x000f22000c1e1500 */
[----:B------:R-:W-:Y:S01]  /*26d0*/  CS2R R34, SRZ ;  /* 0x0000000000227805 */ /* 0x000fe2000001ff00 */
[----:B----4-:R-:W-:-:S05]  /*26e0*/  HADD2.F32 R0, -RZ, R0.H0_H0 ;  /* 0x20000000ff007230 */ /* 0x010fca0000004100 */
[----:B------:R-:W-:-:S04]  /*26f0*/  FMUL.FTZ R0, R0, 1 ;  /* 0x3f80000000007820 */ /* 0x000fc80000410000 */
[----:B------:R0:W4:Y:S01]  /*2700*/  F2F.F64.F32 R32, R0 ;  /* 0x0000000000207310 */ /* 0x0001220000201800 */
[----:B------:R-:W-:Y:S05]  /*2710*/  BRA `(.L_x_10358) ;  /* 0x00000d2000007947 */ /* 0x000fea0003800000 */
.L_x_10361:
[----:B------:R-:W-:-:S13]  /*2720*/  ISETP.NE.AND P0, PT, R0, 0x7, PT ;  /* 0x000000070000780c */ /* 0x000fda0003f05270 */
[----:B------:R-:W-:Y:S05]  /*2730*/  @!P0 BRA `(.L_x_10363) ;  /* 0x0000012000008947 */ /* 0x000fea0003800000 */
[----:B------:R-:W-:-:S13]  /*2740*/  ISETP.NE.AND P0, PT, R0, 0x8, PT ;  /* 0x000000080000780c */ /* 0x000fda0003f05270 */
[----:B------:R-:W-:Y:S05]  /*2750*/  @!P0 BRA `(.L_x_10364) ;  /* 0x0000008000008947 */ /* 0x000fea0003800000 */
[----:B------:R-:W-:-:S13]  /*2760*/  ISETP.NE.AND P0, PT, R0, 0x9, PT ;  /* 0x000000090000780c */ /* 0x000fda0003f05270 */
[----:B------:R-:W-:Y:S05]  /*2770*/  @P0 BRA `(.L_x_10357) ;  /* 0x00000af000000947 */ /* 0x000fea0003800000 */
[----:B------:R-:W4:Y:S02]  /*2780*/  LDG.E.64 R2, [R2.64] ;  /* 0x0000002402027981 */ /* 0x000f24000c1e1b00 */
[----:B----4-:R-:W-:Y:S02]  /*2790*/  FMUL.FTZ R34, R3, 1 ;  /* 0x3f80000003227820 */ /* 0x010fe40000410000 */
[----:B------:R-:W-:-:S04]  /*27a0*/  FMUL.FTZ R32, R2, 1 ;  /* 0x3f80000002207820 */ /* 0x000fc80000410000 */
[----:B------:R-:W0:Y:S08]  /*27b0*/  F2F.F64.F32 R34, R34 ;  /* 0x0000002200227310 */ /* 0x000e300000201800 */
[----:B------:R-:W4:Y:S01]  /*27c0*/  F2F.F64.F32 R32, R32 ;  /* 0x0000002000207310 */ /* 0x000f220000201800 */
[----:B------:R-:W-:Y:S05]  /*27d0*/  BRA `(.L_x_10358) ;  /* 0x00000c6000007947 */ /* 0x000fea0003800000 */
.L_x_10364:
[----:B------:R-:W4:Y:S02]  /*27e0*/  LDG.E R0, [R2.64] ;  /* 0x0000002402007981 */ /* 0x000f24000c1e1900 */
[----:B----4-:R-:W-:-:S02]  /*27f0*/  HADD2.F32 R4, -RZ, R0.H1_H1 ;  /* 0x30000000ff047230 */ /* 0x010fc40000004100 */
[----:B------:R-:W-:-:S03]  /*2800*/  HADD2.F32 R0, -RZ, R0.H0_H0 ;  /* 0x20000000ff007230 */ /* 0x000fc60000004100 */
[----:B------:R-:W-:Y:S02]  /*2810*/  FMUL.FTZ R4, R4, 1 ;  /* 0x3f80000004047820 */ /* 0x000fe40000410000 */
[----:B------:R-:W-:Y:S02]  /*2820*/  FMUL.FTZ R0, R0, 1 ;  /* 0x3f80000000007820 */ /* 0x000fe40000410000 */
[----:B------:R0:W4:Y:S08]  /*2830*/  F2F.F64.F32 R34, R4 ;  /* 0x0000000400227310 */ /* 0x0001300000201800 */
[----:B------:R0:W3:Y:S01]  /*2840*/  F2F.F64.F32 R32, R0 ;  /* 0x0000000000207310 */ /* 0x0000e20000201800 */
[----:B------:R-:W-:Y:S05]  /*2850*/  BRA `(.L_x_10358) ;  /* 0x00000be000007947 */ /* 0x000fea0003800000 */
.L_x_10363:
[----:B------:R0:W5:Y:S01]  /*2860*/  LDG.E.64 R32, [R2.64] ;  /* 0x0000002402207981 */ /* 0x000162000c1e1b00 */
[----:B------:R-:W-:Y:S01]  /*2870*/  CS2R R34, SRZ ;  /* 0x0000000000227805 */ /* 0x000fe2000001ff00 */
[----:B------:R-:W-:Y:S05]  /*2880*/  BRA `(.L_x_10358) ;  /* 0x00000bb000007947 */ /* 0x000fea0003800000 */
.L_x_10353:
        /* <DEDUP_REMOVED lines=8> */
[----:B------:R-:W4:Y:S01]  /*2910*/  LDG.E.U8 R2, [R2.64] ;  /* 0x0000002402027981 */ /* 0x000f22000c1e1100 */
[----:B------:R-:W-:Y:S01]  /*2920*/  CS2R R34, SRZ ;  /* 0x0000000000227805 */ /* 0x000fe2000001ff00 */
[----:B------:R-:W-:Y:S01]  /*2930*/  IMAD.MOV.U32 R32, RZ, RZ, RZ ;  /* 0x000000ffff207224 */ /* 0x000fe200078e00ff */
[----:B----4-:R-:W-:-:S04]  /*2940*/  ISETP.NE.AND P0, PT, R2, RZ, PT ;  /* 0x000000ff0200720c */ /* 0x010fc80003f05270 */
[----:B------:R-:W-:Y:S01]  /*2950*/  FSEL R33, RZ, 1.875, !P0 ;  /* 0x3ff00000ff217808 */ /* 0x000fe20004000000 */
[----:B------:R-:W-:Y:S05]  /*2960*/  BRA `(.L_x_10358) ;  /* 0x00000ad000007947 */ /* 0x000fea0003800000 */
.L_x_10367:
[----:B------:R0:W5:Y:S01]  /*2970*/  LDG.E.128 R32, [R2.64] ;  /* 0x0000002402207981 */ /* 0x000162000c1e1d00 */
[----:B------:R-:W-:Y:S05]  /*2980*/  BRA `(.L_x_10358) ;  /* 0x00000ab000007947 */ /* 0x000fea0003800000 */
.L_x_10366:
[----:B------:R-:W-:-:S13]  /*2990*/  ISETP.NE.AND P0, PT, R0, 0xf, PT ;  /* 0x0000000f0000780c */ /* 0x000fda0003f05270 */
[----:B------:R-:W-:Y:S05]  /*29a0*/  @!P0 BRA `(.L_x_10368) ;  /* 0x000002b000008947 */ /* 0x000fea0003800000 */
[----:B------:R-:W-:-:S13]  /*29b0*/  ISETP.NE.AND P0, PT, R0, 0x17, PT ;  /* 0x000000170000780c */ /* 0x000fda0003f05270 */
[----:B------:R-:W-:Y:S05]  /*29c0*/  @!P0 BRA `(.L_x_10369) ;  /* 0x0000019000008947 */ /* 0x000fea0003800000 */
[----:B------:R-:W-:-:S13]  /*29d0*/  ISETP.NE.AND P0, PT, R0, 0x18, PT ;  /* 0x000000180000780c */ /* 0x000fda0003f05270 */
[----:B------:R-:W-:Y:S05]  /*29e0*/  @P0 BRA `(.L_x_10357) ;  /* 0x0000088000000947 */ /* 0x000fea0003800000 */
[----:B------:R-:W4:Y:S01]  /*29f0*/  LDG.E.U8 R0, [R2.64] ;  /* 0x0000002402007981 */ /* 0x000f22000c1e1100 */
[----:B------:R-:W-:Y:S01]  /*2a00*/  IMAD.MOV.U32 R8, RZ, RZ, -0x800000 ;  /* 0xff800000ff087424 */ /* 0x000fe200078e00ff */
[----:B------:R-:W-:Y:S01]  /*2a10*/  CS2R R34, SRZ ;  /* 0x0000000000227805 */ /* 0x000fe2000001ff00 */
        /* <DEDUP_REMOVED lines=18> */
[----:B------:R0:W4:Y:S01]  /*2b40*/  F2F.F64.F32 R32, R5 ;  /* 0x0000000500207310 */ /* 0x0001220000201800 */
[----:B------:R-:W-:Y:S05]  /*2b50*/  BRA `(.L_x_10358) ;  /* 0x000008e000007947 */ /* 0x000fea0003800000 */
.L_x_10369:
[----:B------:R-:W4:Y:S01]  /*2b60*/  LDG.E.U8 R2, [R2.64] ;  /* 0x0000002402027981 */ /* 0x000f22000c1e1100 */
[----:B------:R-:W-:Y:S01]  /*2b70*/  CS2R R34, SRZ ;  /* 0x0000000000227805 */ /* 0x000fe2000001ff00 */
[C---:B----4-:R-:W-:Y:S02]  /*2b80*/  IMAD.SHL.U32 R0, R2.reuse, 0x2000000, RZ ;  /* 0x0200000002007824 */ /* 0x050fe400078e00ff */
        /* <DEDUP_REMOVED lines=11> */
[----:B------:R0:W4:Y:S01]  /*2c40*/  F2F.F64.F32 R32, R4 ;  /* 0x0000000400207310 */ /* 0x0001220000201800 */
[----:B------:R-:W-:Y:S05]  /*2c50*/  BRA `(.L_x_10358) ;  /* 0x000007e000007947 */ /* 0x000fea0003800000 */
.L_x_10368:
[----:B------:R-:W4:Y:S01]  /*2c60*/  LDG.E.U16 R0, [R2.64] ;  /* 0x0000002402007981 */ /* 0x000f22000c1e1500 */
[----:B------:R-:W-:Y:S01]  /*2c70*/  CS2R R34, SRZ ;  /* 0x0000000000227805 */ /* 0x000fe2000001ff00 */
[----:B----4-:R-:W-:-:S05]  /*2c80*/  PRMT R0, RZ, 0x5410, R0 ;  /* 0x00005410ff007816 */ /* 0x010fca0000000000 */
[----:B------:R-:W-:-:S04]  /*2c90*/  FMUL.FTZ R0, R0, 1 ;  /* 0x3f80000000007820 */ /* 0x000fc80000410000 */
[----:B------:R0:W4:Y:S01]  /*2ca0*/  F2F.F64.F32 R32, R0 ;  /* 0x0000000000207310 */ /* 0x0001220000201800 */
[----:B------:R-:W-:Y:S05]  /*2cb0*/  BRA `(.L_x_10358) ;  /* 0x0000078000007947 */ /* 0x000fea0003800000 */
.L_x_10365:
        /* <DEDUP_REMOVED lines=8> */
[----:B------:R-:W4:Y:S01]  /*2d40*/  LDG.E.U16 R2, [R2.64] ;  /* 0x0000002402027981 */ /* 0x000f22000c1e1500 */
[----:B------:R-:W-:Y:S01]  /*2d50*/  CS2R R34, SRZ ;  /* 0x0000000000227805 */ /* 0x000fe2000001ff00 */
[----:B----4-:R0:W4:Y:S01]  /*2d60*/  I2F.F64.U16 R32, R2 ;  /* 0x0000000200207312 */ /* 0x0101220000101800 */
[----:B------:R-:W-:Y:S05]  /*2d70*/  BRA `(.L_x_10358) ;  /* 0x000006c000007947 */ /* 0x000fea0003800000 */
.L_x_10372:
[----:B------:R-:W4:Y:S01]  /*2d80*/  LDG.E.U8 R2, [R2.64] ;  /* 0x0000002402027981 */ /* 0x000f22000c1e1100 */
[----:B------:R-:W-:Y:S01]  /*2d90*/  BSSY B0, `(.L_x_10373) ;  /* 0x0000018000007945 */ /* 0x000fe20003800000 */
[----:B------:R-:W-:Y:S01]  /*2da0*/  IMAD.MOV.U32 R0, RZ, RZ, RZ ;  /* 0x000000ffff007224 */ /* 0x000fe200078e00ff */
        /* <DEDUP_REMOVED lines=18> */
.L_x_10376:
[----:B------:R-:W-:Y:S05]  /*2ed0*/  BSYNC B1 ;  /* 0x0000000000017941 */ /* 0x000fea0003800000 */
.L_x_10375:
[----:B------:R-:W-:Y:S01]  /*2ee0*/  LEA R3, R0, 0x3b800000, 0x17 ;  /* 0x3b80000000037811 */ /* 0x000fe200078eb8ff */
[----:B------:R-:W-:-:S05]  /*2ef0*/  IMAD.SHL.U32 R0, R2, 0x100000, RZ ;  /* 0x0010000002007824 */ /* 0x000fca00078e00ff */
[----:B------:R-:W-:Y:S02]  /*2f00*/  LOP3.LUT R0, R3, R0, R4, 0xfe, !PT ;  /* 0x0000000003007212 */ /* 0x000fe400078efe04 */
.L_x_10374:
[----:B------:R-:W-:Y:S05]  /*2f10*/  BSYNC B0 ;  /* 0x0000000000007941 */ /* 0x000fea0003800000 */
.L_x_10373:
[----:B------:R-:W-:Y:S01]  /*2f20*/  FMUL.FTZ R0, R0, 1 ;  /* 0x3f80000000007820 */ /* 0x000fe20000410000 */
[----:B------:R-:W-:-:S03]  /*2f30*/  CS2R R34, SRZ ;  /* 0x0000000000227805 */ /* 0x000fc6000001ff00 */
[----:B------:R0:W4:Y:S01]  /*2f40*/  F2F.F64.F32 R32, R0 ;  /* 0x0000000000207310 */ /* 0x0001220000201800 */
[----:B------:R-:W-:Y:S05]  /*2f50*/  BRA `(.L_x_10358) ;  /* 0x000004e000007947 */ /* 0x000fea0003800000 */
.L_x_10371:
        /* <DEDUP_REMOVED lines=21> */
.L_x_10380:
[----:B------:R-:W-:Y:S05]  /*30b0*/  BSYNC B1 ;  /* 0x0000000000017941 */ /* 0x000fea0003800000 */
.L_x_10379:
[----:B------:R-:W-:Y:S01]  /*30c0*/  LEA R3, R0, 0x37800000, 0x17 ;  /* 0x3780000000037811 */ /* 0x000fe200078eb8ff */
[----:B------:R-:W-:-:S05]  /*30d0*/  IMAD.SHL.U32 R0, R2, 0x200000, RZ ;  /* 0x0020000002007824 */ /* 0x000fca00078e00ff */
[----:B------:R-:W-:Y:S02]  /*30e0*/  LOP3.LUT R0, R3, R0, R4, 0xfe, !PT ;  /* 0x0000000003007212 */ /* 0x000fe400078efe04 */
.L_x_10378:
[----:B------:R-:W-:Y:S05]  /*30f0*/  BSYNC B0 ;  /* 0x0000000000007941 */ /* 0x000fea0003800000 */
.L_x_10377:
[----:B------:R-:W-:Y:S01]  /*3100*/  FMUL.FTZ R0, R0, 1 ;  /* 0x3f80000000007820 */ /* 0x000fe20000410000 */
[----:B------:R-:W-:-:S03]  /*3110*/  CS2R R34, SRZ ;  /* 0x0000000000227805 */ /* 0x000fc6000001ff00 */
[----:B------:R0:W4:Y:S01]  /*3120*/  F2F.F64.F32 R32, R0 ;  /* 0x0000000000207310 */ /* 0x0001220000201800 */
[----:B------:R-:W-:Y:S05]  /*3130*/  BRA `(.L_x_10358) ;  /* 0x0000030000007947 */ /* 0x000fea0003800000 */
.L_x_10370:
        /* <DEDUP_REMOVED lines=8> */
[----:B------:R-:W-:Y:S01]  /*31c0*/  IMAD.MOV.U32 R0, RZ, RZ, 0x400000 ;  /* 0x00400000ff007424 */ /* 0x000fe200078e00ff */
[----:B----4-:R-:W-:-:S13]  /*31d0*/  ISETP.NE.AND P0, PT, R2, RZ, PT ;  /* 0x000000ff0200720c */ /* 0x010fda0003f05270 */
[----:B------:R-:W-:Y:S05]  /*31e0*/  @!P0 BRA `(.L_x_10384) ;  /* 0x0000003000008947 */ /* 0x000fea0003800000 */
[----:B------:R-:W-:-:S13]  /*31f0*/  ISETP.NE.AND P0, PT, R2, 0xff, PT ;  /* 0x000000ff0200780c */ /* 0x000fda0003f05270 */
[----:B------:R-:W-:Y:S02]  /*3200*/  @!P0 IMAD.MOV.U32 R0, RZ, RZ, 0x7f800001 ;  /* 0x7f800001ff008424 */ /* 0x000fe400078e00ff */
[----:B------:R-:W-:Y:S02]  /*3210*/  @P0 IMAD.SHL.U32 R0, R2, 0x800000, RZ ;  /* 0x0080000002000824 */ /* 0x000fe400078e00ff */
.L_x_10384:
[----:B------:R-:W-:Y:S05]  /*3220*/  BSYNC B0 ;  /* 0x0000000000007941 */ /* 0x000fea0003800000 */
.L_x_10383:
[----:B------:R-:W-:Y:S01]  /*3230*/  FMUL.FTZ R0, R0, 1 ;  /* 0x3f80000000007820 */ /* 0x000fe20000410000 */
[----:B------:R-:W-:-:S03]  /*3240*/  CS2R R34, SRZ ;  /* 0x0000000000227805 */ /* 0x000fc6000001ff00 */
[----:B------:R0:W4:Y:S01]  /*3250*/  F2F.F64.F32 R32, R0 ;  /* 0x0000000000207310 */ /* 0x0001220000201800 */
[----:B------:R-:W-:Y:S05]  /*3260*/  BRA `(.L_x_10358) ;  /* 0x000001d000007947 */ /* 0x000fea0003800000 */
.L_x_10357:
[----:B------:R-:W-:Y:S01]  /*3270*/  MOV R0, 0x0 ;  /* 0x0000000000007802 */ /* 0x000fe20000000f00 */
[----:B------:R-:W-:Y:S02]  /*3280*/  IMAD.MOV.U32 R4, RZ, RZ, c[0x4][0x158] ;  /* 0x01005600ff047624 */ /* 0x000fe400078e00ff */
[----:B------:R-:W-:Y:S01]  /*3290*/  IMAD.MOV.U32 R5, RZ, RZ, c[0x4][0x15c] ;  /* 0x01005700ff057624 */ /* 0x000fe200078e00ff */
[----:B------:R0:W4:Y:S01]  /*32a0*/  LDC.64 R2, c[0x4][R0] ;  /* 0x0100000000027b82 */ /* 0x0001220000000a00 */
        /* <DEDUP_REMOVED lines=14> */
[----:B-12345:R-:W-:Y:S05]  /*3390*/  CALL.ABS.NOINC R2 ;  /* 0x0000000002007343 */ /* 0x03efea0003c00000 */
[----:B------:R-:W-:Y:S01]  /*33a0*/  CS2R R32, SRZ ;  /* 0x0000000000207805 */ /* 0x000fe2000001ff00 */
[----:B------:R-:W-:Y:S01]  /*33b0*/  CS2R R34, SRZ ;  /* 0x0000000000227805 */ /* 0x000fe2000001ff00 */
[----:B------:R-:W-:Y:S05]  /*33c0*/  BRA `(.L_x_10358) ;  /* 0x0000007000007947 */ /* 0x000fea0003800000 */
.L_x_10382:
[----:B------:R-:W4:Y:S01]  /*33d0*/  LDG.E.64 R32, [R2.64] ;  /* 0x0000002402207981 */ /* 0x000f22000c1e1b00 */
[----:B------:R-:W-:Y:S01]  /*33e0*/  CS2R R34, SRZ ;  /* 0x0000000000227805 */ /* 0x000fe2000001ff00 */
[----:B----4-:R-:W0:Y:S01]  /*33f0*/  I2F.F64.U64 R32, R32 ;  /* 0x0000002000207312 */ /* 0x010e220000301800 */
[----:B------:R-:W-:Y:S05]  /*3400*/  BRA `(.L_x_10358) ;  /* 0x0000003000007947 */ /* 0x000fea0003800000 */
.L_x_10381:
[----:B------:R-:W4:Y:S01]  /*3410*/  LDG.E R2, [R2.64] ;  /* 0x0000002402027981 */ /* 0x000f22000c1e1900 */
[----:B------:R-:W-:Y:S01]  /*3420*/  CS2R R34, SRZ ;  /* 0x0000000000227805 */ /* 0x000fe2000001ff00 */
[----:B----4-:R0:W4:Y:S06]  /*3430*/  I2F.F64.U32 R32, R2 ;  /* 0x0000000200207312 */ /* 0x01012c0000201800 */
.L_x_10358:
[----:B------:R-:W-:-:S03]  /*3440*/  IADD3 R30, R30, 0x80, RZ ;  /* 0x000000801e1e7810 */ /* 0x000fc60007ffe0ff */
.L_x_10352:
[----:B------:R-:W-:Y:S05]  /*3450*/  BSYNC B6 ;  /* 0x0000000000067941 */ /* 0x000fea0003800000 */
.L_x_10351:
[----:B------:R-:W-:Y:S01]  /*3460*/  ISETP.GE.AND P0, PT, R30, R55, PT ;  /* 0x000000371e00720c */ /* 0x000fe20003f06270 */
[----:B------:R-:W-:Y:S01]  /*3470*/  BSSY B6, `(.L_x_10385) ;  /* 0x000010f000067945 */ /* 0x000fe20003800000 */
[----:B------:R-:W-:-:S11]  /*3480*/  CS2R R20, SRZ ;  /* 0x0000000000147805 */ /* 0x000fd6000001ff00 */
        /* <DEDUP_REMOVED lines=16> */
[----:B----4-:R-:W4:Y:S01]  /*3590*/  LDG.E.S8 R2, [R2.64] ;  /* 0x0000002402027981 */ /* 0x010f22000c1e1300 */
[----:B------:R-:W-:Y:S01]  /*35a0*/  CS2R R22, SRZ ;  /* 0x0000000000167805 */ /* 0x000fe2000001ff00 */
[----:B----4-:R0:W4:Y:S01]  /*35b0*/  I2F.F64.S16 R20, R2 ;  /* 0x0000000200147312 */ /* 0x0101220000101c00 */
[----:B------:R-:W-:Y:S05]  /*35c0*/  BRA `(.L_x_10386) ;  /* 0x00000f9000007947 */ /* 0x000fea0003800000 */
.L_x_10390:
[----:B----4-:R-:W4:Y:S01]  /*35d0*/  LDG.E.U8 R2, [R2.64] ;  /* 0x0000002402027981 */ /* 0x010f22000c1e1100 */
[----:B------:R-:W-:Y:S01]  /*35e0*/  CS2R R22, SRZ ;  /* 0x0000000000167805 */ /* 0x000fe2000001ff00 */
[----:B----4-:R0:W4:Y:S01]  /*35f0*/  I2F.F64.U16 R20, R2 ;  /* 0x0000000200147312 */ /* 0x0101220000101800 */
[----:B------:R-:W-:Y:S05]  /*3600*/  BRA `(.L_x_10386) ;  /* 0x00000f5000007947 */ /* 0x000fea0003800000 */
.L_x_10389:
[----:B------:R-:W-:-:S13]  /*3610*/  ISETP.NE.AND P0, PT, R0, 0x2, PT ;  /* 0x000000020000780c */ /* 0x000fda0003f05270 */
[----:B------:R-:W-:Y:S05]  /*3620*/  @!P0 BRA `(.L_x_10392) ;  /* 0x000000c000008947 */ /* 0x000fea0003800000 */
[----:B------:R-:W-:-:S13]  /*3630*/  ISETP.NE.AND P0, PT, R0, 0x3, PT ;  /* 0x000000030000780c */ /* 0x000fda0003f05270 */
[----:B------:R-:W-:Y:S05]  /*3640*/  @!P0 BRA `(.L_x_10393) ;  /* 0x0000006000008947 */ /* 0x000fea0003800000 */
[----:B------:R-:W-:-:S13]  /*3650*/  ISETP.NE.AND P0, PT, R0, 0x4, PT ;  /* 0x000000040000780c */ /* 0x000fda0003f05270 */
[----:B------:R-:W-:Y:S05]  /*3660*/  @P0 BRA `(.L_x_10391) ;  /* 0x00000d2000000947 */ /* 0x000fea0003800000 */
[----:B----4-:R-:W4:Y:S01]  /*3670*/  LDG.E.64 R20, [R2.64] ;  /* 0x0000002402147981 */ /* 0x010f22000c1e1b00 */
[----:B------:R-:W-:Y:S01]  /*3680*/  CS2R R22, SRZ ;  /* 0x0000000000167805 */ /* 0x000fe2000001ff00 */
[----:B----4-:R-:W0:Y:S01]  /*3690*/  I2F.F64.S64 R20, R20 ;  /* 0x0000001400147312 */ /* 0x010e220000301c00 */
[----:B------:R-:W-:Y:S05]  /*36a0*/  BRA `(.L_x_10386) ;  /* 0x00000eb000007947 */ /* 0x000fea0003800000 */
.L_x_10393:
[----:B----4-:R-:W4:Y:S01]  /*36b0*/  LDG.E R2, [R2.64] ;  /* 0x0000002402027981 */ /* 0x010f22000c1e1900 */
[----:B------:R-:W-:Y:S01]  /*36c0*/  CS2R R22, SRZ ;  /* 0x0000000000167805 */ /* 0x000fe2000001ff00 */
[----:B----4-:R0:W4:Y:S01]  /*36d0*/  I2F.F64 R20, R2 ;  /* 0x0000000200147312 */ /* 0x0101220000201c00 */
[----:B------:R-:W-:Y:S05]  /*36e0*/  BRA `(.L_x_10386) ;  /* 0x00000e7000007947 */ /* 0x000fea0003800000 */
.L_x_10392:
[----:B----4-:R-:W4:Y:S01]  /*36f0*/  LDG.E.U16 R2, [R2.64] ;  /* 0x0000002402027981 */ /* 0x010f22000c1e1500 */
[----:B------:R-:W-:Y:S01]  /*3700*/  CS2R R22, SRZ ;  /* 0x0000000000167805 */ /* 0x000fe2000001ff00 */
[----:B----4-:R0:W4:Y:S01]  /*3710*/  I2F.F64.S16 R20, R2 ;  /* 0x0000000200147312 */ /* 0x0101220000101c00 */
[----:B------:R-:W-:Y:S05]  /*3720*/  BRA `(.L_x_10386) ;  /* 0x00000e3000007947 */ /* 0x000fea0003800000 */
.L_x_10388:
[----:B------:R-:W-:-:S13]  /*3730*/  ISETP.GT.AND P0, PT, R0, 0x6, PT ;  /* 0x000000060000780c */ /* 0x000fda0003f04270 */
[----:B------:R-:W-:Y:S05]  /*3740*/  @P0 BRA `(.L_x_10394) ;  /* 0x000000f000000947 */ /* 0x000fea0003800000 */
[----:B------:R-:W-:-:S13]  /*3750*/  ISETP.NE.AND P0, PT, R0, 0x5, PT ;  /* 0x000000050000780c */ /* 0x000fda0003f05270 */
[----:B------:R-:W-:Y:S05]  /*3760*/  @!P0 BRA `(.L_x_10395) ;  /* 0x0000007000008947 */ /* 0x000fea0003800000 */
[----:B------:R-:W-:-:S13]  /*3770*/  ISETP.NE.AND P0, PT, R0, 0x6, PT ;  /* 0x000000060000780c */ /* 0x000fda0003f05270 */
[----:B------:R-:W-:Y:S05]  /*3780*/  @P0 BRA `(.L_x_10391) ;  /* 0x00000c0000000947 */ /* 0x000fea0003800000 */
[----:B----4-:R-:W4:Y:S01]  /*3790*/  LDG.E R20, [R2.64] ;  /* 0x0000002402147981 */ /* 0x010f22000c1e1900 */
[----:B------:R-:W-:Y:S01]  /*37a0*/  CS2R R22, SRZ ;  /* 0x0000000000167805 */ /* 0x000fe2000001ff00 */
[----:B----4-:R-:W-:-:S06]  /*37b0*/  FMUL.FTZ R20, R20, 1 ;  /* 0x3f80000014147820 */ /* 0x010fcc0000410000 */
[----:B------:R-:W0:Y:S01]  /*37c0*/  F2F.F64.F32 R20, R20 ;  /* 0x0000001400147310 */ /* 0x000e220000201800 */
[----:B------:R-:W-:Y:S05]  /*37d0*/  BRA `(.L_x_10386) ;  /* 0x00000d8000007947 */ /* 0x000fea0003800000 */
.L_x_10395:
[----:B----4-:R-:W4:Y:S01]  /*37e0*/  LDG.E.U16 R0, [R2.64] ;  /* 0x0000002402007981 */ /* 0x010f22000c1e1500 */
[----:B------:R-:W-:Y:S01]  /*37f0*/  CS2R R22, SRZ ;  /* 0x0000000000167805 */ /* 0x000fe2000001ff00 */
[----:B----4-:R-:W-:-:S05]  /*3800*/  HADD2.F32 R0, -RZ, R0.H0_H0 ;  /* 0x20000000ff007230 */ /* 0x010fca0000004100 */
[----:B------:R-:W-:-:S04]  /*3810*/  FMUL.FTZ R0, R0, 1 ;  /* 0x3f80000000007820 */ /* 0x000fc80000410000 */
[----:B------:R0:W4:Y:S01]  /*3820*/  F2F.F64.F32 R20, R0 ;  /* 0x0000000000147310 */ /* 0x0001220000201800 */
[----:B------:R-:W-:Y:S05]  /*3830*/  BRA `(.L_x_10386) ;  /* 0x00000d2000007947 */ /* 0x000fea0003800000 */
.L_x_10394:
[----:B------:R-:W-:-:S13]  /*3840*/  ISETP.NE.AND P0, PT, R0, 0x7, PT ;  /* 0x000000070000780c */ /* 0x000fda0003f05270 */
[----:B------:R-:W-:Y:S05]  /*3850*/  @!P0 BRA `(.L_x_10396) ;  /* 0x0000012000008947 */ /* 0x000fea0003800000 */
[----:B------:R-:W-:-:S13]  /*3860*/  ISETP.NE.AND P0, PT, R0, 0x8, PT ;  /* 0x000000080000780c */ /* 0x000fda0003f05270 */
[----:B------:R-:W-:Y:S05]  /*3870*/  @!P0 BRA `(.L_x_10397) ;  /* 0x0000008000008947 */ /* 0x000fea0003800000 */
[----:B------:R-:W-:-:S13]  /*3880*/  ISETP.NE.AND P0, PT, R0, 0x9, PT ;  /* 0x000000090000780c */ /* 0x000fda0003f05270 */
[----:B------:R-:W-:Y:S05]  /*3890*/  @P0 BRA `(.L_x_10391) ;  /* 0x00000af000000947 */ /* 0x000fea0003800000 */
[----:B----4-:R-:W4:Y:S02]  /*38a0*/  LDG.E.64 R2, [R2.64] ;  /* 0x0000002402027981 */ /* 0x010f24000c1e1b00 */
[----:B----4-:R-:W-:Y:S02]  /*38b0*/  FMUL.FTZ R22, R3, 1 ;  /* 0x3f80000003167820 */ /* 0x010fe40000410000 */
[----:B------:R-:W-:-:S04]  /*38c0*/  FMUL.FTZ R20, R2, 1 ;  /* 0x3f80000002147820 */ /* 0x000fc80000410000 */
[----:B------:R-:W0:Y:S08]  /*38d0*/  F2F.F64.F32 R22, R22 ;  /* 0x0000001600167310 */ /* 0x000e300000201800 */
[----:B------:R-:W4:Y:S01]  /*38e0*/  F2F.F64.F32 R20, R20 ;  /* 0x0000001400147310 */ /* 0x000f220000201800 */
[----:B------:R-:W-:Y:S05]  /*38f0*/  BRA `(.L_x_10386) ;  /* 0x00000c6000007947 */ /* 0x000fea0003800000 */
.L_x_10397:
[----:B----4-:R-:W4:Y:S02]  /*3900*/  LDG.E R0, [R2.64] ;  /* 0x0000002402007981 */ /* 0x010f24000c1e1900 */
[----:B----4-:R-:W-:-:S02]  /*3910*/  HADD2.F32 R4, -RZ, R0.H1_H1 ;  /* 0x30000000ff047230 */ /* 0x010fc40000004100 */
[----:B------:R-:W-:-:S03]  /*3920*/  HADD2.F32 R0, -RZ, R0.H0_H0 ;  /* 0x20000000ff007230 */ /* 0x000fc60000004100 */
[----:B------:R-:W-:Y:S02]  /*3930*/  FMUL.FTZ R4, R4, 1 ;  /* 0x3f80000004047820 */ /* 0x000fe40000410000 */
[----:B------:R-:W-:Y:S02]  /*3940*/  FMUL.FTZ R0, R0, 1 ;  /* 0x3f80000000007820 */ /* 0x000fe40000410000 */
[----:B------:R0:W4:Y:S08]  /*3950*/  F2F.F64.F32 R22, R4 ;  /* 0x0000000400167310 */ /* 0x0001300000201800 */
[----:B------:R0:W3:Y:S01]  /*3960*/  F2F.F64.F32 R20, R0 ;  /* 0x0000000000147310 */ /* 0x0000e20000201800 */
[----:B------:R-:W-:Y:S05]  /*3970*/  BRA `(.L_x_10386) ;  /* 0x00000be000007947 */ /* 0x000fea0003800000 */
.L_x_10396:
[----:B------:R0:W5:Y:S01]  /*3980*/  LDG.E.64 R20, [R2.64] ;  /* 0x0000002402147981 */ /* 0x000162000c1e1b00 */
[----:B------:R-:W-:Y:S01]  /*3990*/  CS2R R22, SRZ ;  /* 0x0000000000167805 */ /* 0x000fe2000001ff00 */
[----:B------:R-:W-:Y:S05]  /*39a0*/  BRA `(.L_x_10386) ;  /* 0x00000bb000007947 */ /* 0x000fea0003800000 */
.L_x_10387:
        /* <DEDUP_REMOVED lines=8> */
[----:B----4-:R-:W4:Y:S01]  /*3a30*/  LDG.E.U8 R2, [R2.64] ;  /* 0x0000002402027981 */ /* 0x010f22000c1e1100 */
[----:B------:R-:W-:Y:S01]  /*3a40*/  CS2R R22, SRZ ;  /* 0x0000000000167805 */ /* 0x000fe2000001ff00 */
[----:B------:R-:W-:Y:S01]  /*3a50*/  IMAD.MOV.U32 R20, RZ, RZ, RZ ;  /* 0x000000ffff147224 */ /* 0x000fe200078e00ff */
[----:B----4-:R-:W-:-:S04]  /*3a60*/  ISETP.NE.AND P0, PT, R2, RZ, PT ;  /* 0x000000ff0200720c */ /* 0x010fc80003f05270 */
[----:B------:R-:W-:Y:S01]  /*3a70*/  FSEL R21, RZ, 1.875, !P0 ;  /* 0x3ff00000ff157808 */ /* 0x000fe20004000000 */
[----:B------:R-:W-:Y:S05]  /*3a80*/  BRA `(.L_x_10386) ;  /* 0x00000ad000007947 */ /* 0x000fea0003800000 */
.L_x_10400:
[----:B------:R0:W5:Y:S01]  /*3a90*/  LDG.E.128 R20, [R2.64] ;  /* 0x0000002402147981 */ /* 0x000162000c1e1d00 */
[----:B------:R-:W-:Y:S05]  /*3aa0*/  BRA `(.L_x_10386) ;  /* 0x00000ab000007947 */ /* 0x000fea0003800000 */
.L_x_10399:
[----:B------:R-:W-:-:S13]  /*3ab0*/  ISETP.NE.AND P0, PT, R0, 0xf, PT ;  /* 0x0000000f0000780c */ /* 0x000fda0003f05270 */
[----:B------:R-:W-:Y:S05]  /*3ac0*/  @!P0 BRA `(.L_x_10401) ;  /* 0x000002b000008947 */ /* 0x000fea0003800000 */
[----:B------:R-:W-:-:S13]  /*3ad0*/  ISETP.NE.AND P0, PT, R0, 0x17, PT ;  /* 0x000000170000780c */ /* 0x000fda0003f05270 */
[----:B------:R-:W-:Y:S05]  /*3ae0*/  @!P0 BRA `(.L_x_10402) ;  /* 0x0000019000008947 */ /* 0x000fea0003800000 */
[----:B------:R-:W-:-:S13]  /*3af0*/  ISETP.NE.AND P0, PT, R0, 0x18, PT ;  /* 0x000000180000780c */ /* 0x000fda0003f05270 */
[----:B------:R-:W-:Y:S05]  /*3b00*/  @P0 BRA `(.L_x_10391) ;  /* 0x0000088000000947 */ /* 0x000fea0003800000 */
[----:B----4-:R-:W4:Y:S01]  /*3b10*/  LDG.E.U8 R0, [R2.64] ;  /* 0x0000002402007981 */ /* 0x010f22000c1e1100 */
        /* <DEDUP_REMOVED lines=22> */
.L_x_10402:
[----:B----4-:R-:W4:Y:S01]  /*3c80*/  LDG.E.U8 R2, [R2.64] ;  /* 0x0000002402027981 */ /* 0x010f22000c1e1100 */
        /* <DEDUP_REMOVED lines=15> */
.L_x_10401:
[----:B----4-:R-:W4:Y:S01]  /*3d80*/  LDG.E.U16 R0, [R2.64] ;  /* 0x0000002402007981 */ /* 0x010f22000c1e1500 */
[----:B------:R-:W-:Y:S01]  /*3d90*/  CS2R R22, SRZ ;  /* 0x0000000000167805 */ /* 0x000fe2000001ff00 */
[----:B----4-:R-:W-:-:S05]  /*3da0*/  PRMT R0, RZ, 0x5410, R0 ;  /* 0x00005410ff007816 */ /* 0x010fca0000000000 */
[----:B------:R-:W-:-:S04]  /*3db0*/  FMUL.FTZ R0, R0, 1 ;  /* 0x3f80000000007820 */ /* 0x000fc80000410000 */
[----:B------:R0:W4:Y:S01]  /*3dc0*/  F2F.F64.F32 R20, R0 ;  /* 0x0000000000147310 */ /* 0x0001220000201800 */
[----:B------:R-:W-:Y:S05]  /*3dd0*/  BRA `(.L_x_10386) ;  /* 0x0000078000007947 */ /* 0x000fea0003800000 */
.L_x_10398:
        /* <DEDUP_REMOVED lines=8> */
[----:B----4-:R-:W4:Y:S01]  /*3e60*/  LDG.E.U16 R2, [R2.64] ;  /* 0x0000002402027981 */ /* 0x010f22000c1e1500 */
[----:B------:R-:W-:Y:S01]  /*3e70*/  CS2R R22, SRZ ;  /* 0x0000000000167805 */ /* 0x000fe2000001ff00 */
[----:B----4-:R0:W4:Y:S01]  /*3e80*/  I2F.F64.U16 R20, R2 ;  /* 0x0000000200147312 */ /* 0x0101220000101800 */
[----:B------:R-:W-:Y:S05]  /*3e90*/  BRA `(.L_x_10386) ;  /* 0x000006c000007947 */ /* 0x000fea0003800000 */
.L_x_10405:
[----:B----4-:R-:W4:Y:S01]  /*3ea0*/  LDG.E.U8 R2, [R2.64] ;  /* 0x0000002402027981 */ /* 0x010f22000c1e1100 */
        /* <DEDUP_REMOVED lines=20> */
.L_x_10409:
[----:B------:R-:W-:Y:S05]  /*3ff0*/  BSYNC B1 ;  /* 0x0000000000017941 */ /* 0x000fea0003800000 */
.L_x_10408:
[----:B------:R-:W-:Y:S01]  /*4000*/  LEA R3, R0, 0x3b800000, 0x17 ;  /* 0x3b80000000037811 */ /* 0x000fe200078eb8ff */
[----:B------:R-:W-:-:S05]  /*4010*/  IMAD.SHL.U32 R0, R2, 0x100000, RZ ;  /* 0x0010000002007824 */ /* 0x000fca00078e00ff */
[----:B------:R-:W-:Y:S02]  /*4020*/  LOP3.LUT R0, R3, R0, R4, 0xfe, !PT ;  /* 0x0000000003007212 */ /* 0x000fe400078efe04 */
.L_x_10407:
[----:B------:R-:W-:Y:S05]  /*4030*/  BSYNC B0 ;  /* 0x0000000000007941 */ /* 0x000fea0003800000 */
.L_x_10406:
[----:B------:R-:W-:Y:S01]  /*4040*/  FMUL.FTZ R0, R0, 1 ;  /* 0x3f80000000007820 */ /* 0x000fe20000410000 */
[----:B------:R-:W-:-:S03]  /*4050*/  CS2R R22, SRZ ;  /* 0x0000000000167805 */ /* 0x000fc6000001ff00 */
[----:B------:R0:W4:Y:S01]  /*4060*/  F2F.F64.F32 R20, R0 ;  /* 0x0000000000147310 */ /* 0x0001220000201800 */
[----:B------:R-:W-:Y:S05]  /*4070*/  BRA `(.L_x_10386) ;  /* 0x000004e000007947 */ /* 0x000fea0003800000 */
.L_x_10404:
        /* <DEDUP_REMOVED lines=21> */
.L_x_10413:
[----:B------:R-:W-:Y:S05]  /*41d0*/  BSYNC B1 ;  /* 0x0000000000017941 */ /* 0x000fea0003800000 */
.L_x_10412:
[----:B------:R-:W-:Y:S01]  /*41e0*/  LEA R3, R0, 0x37800000, 0x17 ;  /* 0x3780000000037811 */ /* 0x000fe200078eb8ff */
[----:B------:R-:W-:-:S05]  /*41f0*/  IMAD.SHL.U32 R0, R2, 0x200000, RZ ;  /* 0x0020000002007824 */ /* 0x000fca00078e00ff */
[----:B------:R-:W-:Y:S02]  /*4200*/  LOP3.LUT R0, R3, R0, R4, 0xfe, !PT ;  /* 0x0000000003007212 */ /* 0x000fe400078efe04 */
.L_x_10411:
[----:B------:R-:W-:Y:S05]  /*4210*/  BSYNC B0 ;  /* 0x0000000000007941 */ /* 0x000fea0003800000 */
.L_x_10410:
[----:B------:R-:W-:Y:S01]  /*4220*/  FMUL.FTZ R0, R0, 1 ;  /* 0x3f80000000007820 */ /* 0x000fe20000410000 */
[----:B------:R-:W-:-:S03]  /*4230*/  CS2R R22, SRZ ;  /* 0x0000000000167805 */ /* 0x000fc6000001ff00 */
[----:B------:R0:W4:Y:S01]  /*4240*/  F2F.F64.F32 R20, R0 ;  /* 0x0000000000147310 */ /* 0x0001220000201800 */
[----:B------:R-:W-:Y:S05]  /*4250*/  BRA `(.L_x_10386) ;  /* 0x0000030000007947 */ /* 0x000fea0003800000 */
.L_x_10403:
[----:B------:R-:W-:-:S13]  /*4260*/  ISETP.NE.AND P0, PT, R0, 0x1c, PT ;  /* 0x0000001c0000780c */ /* 0x000fda0003f05270 */
[----:B------:R-:W-:Y:S05]  /*4270*/  @!P0 BRA `(.L_x_10414) ;  /* 0x000002b000008947 */ /* 0x000fea0003800000 */
[----:B------:R-:W-:-:S13]  /*4280*/  ISETP.NE.AND P0, PT, R0, 0x1d, PT ;  /* 0x0000001d0000780c */ /* 0x000fda0003f05270 */
[----:B------:R-:W-:Y:S05]  /*4290*/  @!P0 BRA `(.L_x_10415) ;  /* 0x0000025000008947 */ /* 0x000fea0003800000 */
[----:B------:R-:W-:-:S13]  /*42a0*/  ISETP.NE.AND P0, PT, R0, 0x2c, PT ;  /* 0x0000002c0000780c */ /* 0x000fda0003f05270 */
[----:B------:R-:W-:Y:S05]  /*42b0*/  @P0 BRA `(.L_x_10391) ;  /* 0x000000d000000947 */ /* 0x000fea0003800000 */
[----:B----4-:R-:W4:Y:S01]  /*42c0*/  LDG.E.U8 R2, [R2.64] ;  /* 0x0000002402027981 */ /* 0x010f22000c1e1100 */
[----:B------:R-:W-:Y:S01]  /*42d0*/  BSSY B0, `(.L_x_10416) ;  /* 0x0000007000007945 */ /* 0x000fe20003800000 */
[----:B------:R-:W-:Y:S01]  /*42e0*/  IMAD.MOV.U32 R0, RZ, RZ, 0x400000 ;  /* 0x00400000ff007424 */ /* 0x000fe200078e00ff */
[----:B----4-:R-:W-:-:S13]  /*42f0*/  ISETP.NE.AND P0, PT, R2, RZ, PT ;  /* 0x000000ff0200720c */ /* 0x010fda0003f05270 */
[----:B------:R-:W-:Y:S05]  /*4300*/  @!P0 BRA `(.L_x_10417) ;  /* 0x0000003000008947 */ /* 0x000fea0003800000 */
[----:B------:R-:W-:-:S13]  /*4310*/  ISETP.NE.AND P0, PT, R2, 0xff, PT ;  /* 0x000000ff0200780c */ /* 0x000fda0003f05270 */
[----:B------:R-:W-:Y:S02]  /*4320*/  @!P0 IMAD.MOV.U32 R0, RZ, RZ, 0x7f800001 ;  /* 0x7f800001ff008424 */ /* 0x000fe400078e00ff */
[----:B------:R-:W-:Y:S02]  /*4330*/  @P0 IMAD.SHL.U32 R0, R2, 0x800000, RZ ;  /* 0x0080000002000824 */ /* 0x000fe400078e00ff */
.L_x_10417:
[----:B------:R-:W-:Y:S05]  /*4340*/  BSYNC B0 ;  /* 0x0000000000007941 */ /* 0x000fea0003800000 */
.L_x_10416:
[----:B------:R-:W-:Y:S01]  /*4350*/  FMUL.FTZ R0, R0, 1 ;  /* 0x3f80000000007820 */ /* 0x000fe20000410000 */
[----:B------:R-:W-:-:S03]  /*4360*/  CS2R R22, SRZ ;  /* 0x0000000000167805 */ /* 0x000fc6000001ff00 */
[----:B------:R0:W4:Y:S01]  /*4370*/  F2F.F64.F32 R20, R0 ;  /* 0x0000000000147310 */ /* 0x0001220000201800 */
[----:B------:R-:W-:Y:S05]  /*4380*/  BRA `(.L_x_10386) ;  /* 0x000001d000007947 */ /* 0x000fea0003800000 */
.L_x_10391:
        /* <DEDUP_REMOVED lines=22> */
.L_x_10415:
[----:B----4-:R-:W4:Y:S01]  /*44f0*/  LDG.E.64 R20, [R2.64] ;  /* 0x0000002402147981 */ /* 0x010f22000c1e1b00 */
[----:B------:R-:W-:Y:S01]  /*4500*/  CS2R R22, SRZ ;  /* 0x0000000000167805 */ /* 0x000fe2000001ff00 */
[----:B----4-:R-:W0:Y:S01]  /*4510*/  I2F.F64.U64 R20, R20 ;  /* 0x0000001400147312 */ /* 0x010e220000301800 */
[----:B------:R-:W-:Y:S05]  /*4520*/  BRA `(.L_x_10386) ;  /* 0x0000003000007947 */ /* 0x000fea0003800000 */
.L_x_10414:
[----:B----4-:R-:W4:Y:S01]  /*4530*/  LDG.E R2, [R2.64] ;  /* 0x0000002402027981 */ /* 0x010f22000c1e1900 */
[----:B------:R-:W-:Y:S01]  /*4540*/  CS2R R22, SRZ ;  /* 0x0000000000167805 */ /* 0x000fe2000001ff00 */
[----:B----4-:R0:W4:Y:S06]  /*4550*/  I2F.F64.U32 R20, R2 ;  /* 0x0000000200147312 */ /* 0x01012c0000201800 */
.L_x_10386:
[----:B------:R-:W-:Y:S05]  /*4560*/  BSYNC B6 ;  /* 0x0000000000067941 */ /* 0x000fea0003800000 */
.L_x_10385:
[----:B------:R-:W-:Y:S01]  /*4570*/  ISETP.NE.AND P0, PT, R28, RZ, PT ;  /* 0x000000ff1c00720c */ /* 0x000fe20003f05270 */
[----:B------:R-:W-:Y:S01]  /*4580*/  BSSY B1, `(.L_x_10418) ;  /* 0x0000703000017945 */ /* 0x000fe20003800000 */
[----:B------:R-:W-:Y:S01]  /*4590*/  CS2R R6, SRZ ;  /* 0x0000000000067805 */ /* 0x000fe2000001ff00 */
[----:B0-----:R-:W-:-:S10]  /*45a0*/  CS2R R4, SRZ ;  /* 0x0000000000047805 */ /* 0x001fd4000001ff00 */
[----:B------:R-:W-:Y:S05]  /*45b0*/  @P0 BRA `(.L_x_10419) ;  /* 0x00006ff000000947 */ /* 0x000fea0003800000 */
[----:B------:R-:W-:Y:S01]  /*45c0*/  IMAD.MOV.U32 R6, RZ, RZ, 0x33145c07 ;  /* 0x33145c07ff067424 */ /* 0x000fe200078e00ff */
[----:B-----5:R-:W0:Y:S01]  /*45d0*/  DSETP.GTU.AND P0, PT, |R18|, +INF , PT ;  /* 0x7ff000001200742a */ /* 0x020e220003f0c200 */
[----:B------:R-:W-:-:S03]  /*45e0*/  IMAD.MOV.U32 R7, RZ, RZ, 0x3c91a626 ;  /* 0x3c91a626ff077424 */ /* 0x000fc600078e00ff */
[----:B--2---:R-:W-:Y:S02]  /*45f0*/  DADD R4, -RZ, |R16| ;  /* 0x00000000ff047229 */ /* 0x004fe40000000510 */
[----:B------:R2:W-:Y:S02]  /*4600*/  STL.64 [R1+0x8], R6 ;  /* 0x0000080601007387 */ /* 0x0005e40000100a00 */
[----:B0-----:R-:W0:-:S04]  /*4610*/  DSETP.GTU.OR P0, PT, |R16|, +INF , P0 ;  /* 0x7ff000001000742a */ /* 0x001e08000070c600 */
[----:B------:R2:W4:-:S10]  /*4620*/  DADD R2, -RZ, |R18| ;  /* 0x00000000ff027229 */ /* 0x0005140000000512 */
[----:B0-----:R-:W-:Y:S05]  /*4630*/  @P0 BRA `(.L_x_10420) ;  /* 0x00006e4000000947 */ /* 0x001fea0003800000 */
[----:B--2-4-:R-:W0:Y:S01]  /*4640*/  DSETP.GT.AND P0, PT, R2, 4.50359962737049600000e+15, PT ;  /* 0x433000000200742a */ /* 0x014e220003f04000 */
        /* <DEDUP_REMOVED lines=13> */
[----:B------:R-:W0:Y:S01]  /*4720*/  DADD R42, R4, 1 ;  /* 0x3ff00000042a7429 */ /* 0x000e220000000000 */
[----:B------:R-:W-:Y:S01]  /*4730*/  IMAD.MOV.U32 R12, RZ, RZ, RZ ;  /* 0x000000ffff0c7224 */ /* 0x000fe200078e00ff */
[----:B------:R-:W-:Y:S01]  /*4740*/  BSSY B2, `(.L_x_10424) ;  /* 0x000024d000027945 */ /* 0x000fe20003800000 */
[----:B------:R-:W-:Y:S01]  /*4750*/  IMAD.MOV.U32 R30, RZ, RZ, RZ ;  /* 0x000000ffff1e7224 */ /* 0x000fe200078e00ff */
[----:B------:R-:W-:-:S04]  /*4760*/  DADD R28, -RZ, |R2| ;  /* 0x00000000ff1c7229 */ /* 0x000fc80000000502 */
[----:B0-2---:R-:W0:-:S04]  /*4770*/  DADD R6, -RZ, |R42| ;  /* 0x00000000ff067229 */ /* 0x005e08000000052a */
[----:B------:R-:W2:-:S06]  /*4780*/  DADD R44, R4, -1 ;  /* 0xbff00000042c7429 */ /* 0x000e8c0000000000 */
[CC--:B0-----:R-:W-:Y:S01]  /*4790*/  ISETP.GT.U32.AND P1, PT, R6.reuse, R28.reuse, PT ;  /* 0x0000001c0600720c */ /* 0x0c1fe20003f24070 */
[----:B--2---:R-:W0:Y:S01]  /*47a0*/  DADD R36, -RZ, |R44| ;  /* 0x00000000ff247229 */ /* 0x004e22000000052c */
[CC--:B------:R-:W-:Y:S02]  /*47b0*/  ISETP.LT.U32.AND P0, PT, R6.reuse, R28.reuse, PT ;  /* 0x0000001c0600720c */ /* 0x0c0fe40003f01070 */
[CC--:B------:R-:W-:Y:S02]  /*47c0*/  ISETP.GT.U32.AND.EX P1, PT, R7.reuse, R29.reuse, PT, P1 ;  /* 0x0000001d0700720c */ /* 0x0c0fe40003f24110 */
[CC--:B------:R-:W-:Y:S02]  /*47d0*/  ISETP.LT.U32.AND.EX P0, PT, R7.reuse, R29.reuse, PT, P0 ;  /* 0x0000001d0700720c */ /* 0x0c0fe40003f01100 */
[----:B------:R-:W-:Y:S02]  /*47e0*/  SEL R11, R7, R29, P1 ;  /* 0x0000001d070b7207 */ /* 0x000fe40000800000 */
[----:B------:R-:W-:-:S02]  /*47f0*/  SEL R0, R6, R28, P0 ;  /* 0x0000001c06007207 */ /* 0x000fc40000000000 */
[----:B------:R-:W-:Y:S02]  /*4800*/  LOP3.LUT R54, R11, 0xffc00000, RZ, 0xc0, !PT ;  /* 0xffc000000b367812 */ /* 0x000fe400078ec0ff */
[----:B------:R-:W-:Y:S02]  /*4810*/  SEL R53, R7, R29, P0 ;  /* 0x0000001d07357207 */ /* 0x000fe40000000000 */
[-C--:B0-----:R-:W-:Y:S02]  /*4820*/  ISETP.GT.U32.AND P3, PT, R36, R28.reuse, PT ;  /* 0x0000001c2400720c */ /* 0x081fe40003f64070 */
[-C--:B------:R-:W-:Y:S01]  /*4830*/  SEL R10, R6, R28.reuse, P1 ;  /* 0x0000001c060a7207 */ /* 0x080fe20000800000 */
[----:B------:R-:W-:Y:S01]  /*4840*/  IMAD.MOV.U32 R6, RZ, RZ, R0 ;  /* 0x000000ffff067224 */ /* 0x000fe200078e0000 */
[----:B------:R-:W-:Y:S01]  /*4850*/  IADD3 R13, -R54, 0x7fd00000, RZ ;  /* 0x7fd00000360d7810 */ /* 0x000fe20007ffe1ff */
[----:B------:R-:W-:Y:S01]  /*4860*/  IMAD.MOV.U32 R7, RZ, RZ, R53 ;  /* 0x000000ffff077224 */ /* 0x000fe200078e0035 */
[----:B------:R-:W-:-:S02]  /*4870*/  ISETP.LT.U32.AND P2, PT, R36, R28, PT ;  /* 0x0000001c2400720c */ /* 0x000fc40003f41070 */
[CC--:B------:R-:W-:Y:S02]  /*4880*/  ISETP.GT.U32.AND.EX P3, PT, R37.reuse, R29.reuse, PT, P3 ;  /* 0x0000001d2500720c */ /* 0x0c0fe40003f64130 */
[CC--:B------:R-:W-:Y:S01]  /*4890*/  ISETP.LT.U32.AND.EX P0, PT, R37.reuse, R29.reuse, PT, P2 ;  /* 0x0000001d2500720c */ /* 0x0c0fe20003f01120 */
[C---:B------:R-:W-:Y:S01]  /*48a0*/  DMUL R14, R12.reuse, R10 ;  /* 0x0000000a0c0e7228 */ /* 0x040fe20000000000 */
[-C--:B------:R-:W-:Y:S02]  /*48b0*/  SEL R9, R37, R29.reuse, P3 ;  /* 0x0000001d25097207 */ /* 0x080fe40001800000 */
[----:B------:R-:W-:Y:S01]  /*48c0*/  SEL R50, R36, R28, P0 ;  /* 0x0000001c24327207 */ /* 0x000fe20000000000 */
[----:B------:R-:W0:Y:S01]  /*48d0*/  DMUL R12, R12, R6 ;  /* 0x000000060c0c7228 */ /* 0x000e220000000000 */
[----:B------:R-:W-:Y:S02]  /*48e0*/  LOP3.LUT R52, R9, 0xffc00000, RZ, 0xc0, !PT ;  /* 0xffc0000009347812 */ /* 0x000fe400078ec0ff */
[----:B------:R-:W-:-:S02]  /*48f0*/  SEL R51, R37, R29, P0 ;  /* 0x0000001d25337207 */ /* 0x000fc40000000000 */
[----:B------:R-:W-:Y:S01]  /*4900*/  SEL R8, R36, R28, P3 ;  /* 0x0000001c24087207 */ /* 0x000fe20001800000 */
[----:B0-----:R0:W2:Y:S01]  /*4910*/  DMUL R36, R12, R12 ;  /* 0x0000000c0c247228 */ /* 0x0010a20000000000 */
[----:B------:R-:W-:Y:S01]  /*4920*/  IADD3 R31, -R52, 0x7fd00000, RZ ;  /* 0x7fd00000341f7810 */ /* 0x000fe20007ffe1ff */
[----:B0-----:R-:W-:Y:S02]  /*4930*/  IMAD.MOV.U32 R12, RZ, RZ, R50 ;  /* 0x000000ffff0c7224 */ /* 0x001fe400078e0032 */
[----:B------:R-:W-:Y:S02]  /*4940*/  IMAD.MOV.U32 R13, RZ, RZ, R51 ;  /* 0x000000ffff0d7224 */ /* 0x000fe400078e0033 */
[----:B--2---:R0:W2:Y:S02]  /*4950*/  DFMA R14, R14, R14, R36 ;  /* 0x0000000e0e0e722b */ /* 0x0040a40000000024 */
[----:B0-----:R-:W-:Y:S02]  /*4960*/  IMAD.MOV.U32 R36, RZ, RZ, c[0x2][0xc] ;  /* 0x00800300ff247624 */ /* 0x001fe400078e00ff */
[----:B------:R-:W-:-:S04]  /*4970*/  DMUL R28, R30, R8 ;  /* 0x000000081e1c7228 */ /* 0x000fc80000000000 */
[----:B------:R-:W0:-:S04]  /*4980*/  DMUL R30, R30, R12 ;  /* 0x0000000c1e1e7228 */ /* 0x000e080000000000 */
[----:B--2---:R-:W-:-:S04]  /*4990*/  DSETP.MIN.AND P0, P1, R14, c[0x2][0x8], PT ;  /* 0x008002000e00762a */ /* 0x004fc80003900000 */
[----:B0-----:R-:W0:-:S06]  /*49a0*/  DMUL R30, R30, R30 ;  /* 0x0000001e1e1e7228 */ /* 0x001e0c0000000000 */
[----:B0-----:R0:W2:Y:S02]  /*49b0*/  DFMA R28, R28, R28, R30 ;  /* 0x0000001c1c1c722b */ /* 0x0010a4000000001e */
[----:B0-----:R-:W-:Y:S02]  /*49c0*/  IMAD.MOV.U32 R30, RZ, RZ, R15 ;  /* 0x000000ffff1e7224 */ /* 0x001fe400078e000f */
[----:B------:R-:W-:Y:S02]  /*49d0*/  IMAD.MOV.U32 R31, RZ, RZ, c[0x2][0xc] ;  /* 0x00800300ff1f7624 */ /* 0x000fe400078e00ff */
[----:B--2---:R-:W0:Y:S01]  /*49e0*/  DSETP.MIN.AND P2, P3, R28, c[0x2][0x8], PT ;  /* 0x008002001c00762a */ /* 0x004e220003b40000 */
[----:B------:R-:W-:Y:S01]  /*49f0*/  FSEL R39, R30, c[0x2][0xc], P0 ;  /* 0x008003001e277a08 */ /* 0x000fe20000000000 */
[----:B------:R-:W-:Y:S01]  /*4a00*/  IMAD.MOV.U32 R30, RZ, RZ, R14 ;  /* 0x000000ffff1e7224 */ /* 0x000fe200078e000e */
[----:B------:R-:W-:Y:S01]  /*4a10*/  @P1 LOP3.LUT R39, R31, 0x80000, RZ, 0xfc, !PT ;  /* 0x000800001f271812 */ /* 0x000fe200078efcff */
[----:B------:R-:W-:Y:S01]  /*4a20*/  IMAD.MOV.U32 R31, RZ, RZ, R29 ;  /* 0x000000ffff1f7224 */ /* 0x000fe200078e001d */
[----:B------:R-:W-:-:S02]  /*4a30*/  ISETP.GE.U32.AND P1, PT, R53, 0x7ff00000, PT ;  /* 0x7ff000003500780c */ /* 0x000fc40003f26070 */
[----:B------:R-:W-:Y:S01]  /*4a40*/  SEL R38, R30, c[0x2][0x8], P0 ;  /* 0x008002001e267a07 */ /* 0x000fe20000000000 */
[----:B------:R-:W-:Y:S01]  /*4a50*/  IMAD.MOV.U32 R30, RZ, RZ, R28 ;  /* 0x000000ffff1e7224 */ /* 0x000fe200078e001c */
[----:B0-----:R-:W-:Y:S01]  /*4a60*/  FSEL R49, R31, c[0x2][0xc], P2 ;  /* 0x008003001f317a08 */ /* 0x001fe20001000000 */
[----:B------:R0:W-:Y:S01]  /*4a70*/  DSETP.NEU.AND P0, PT, R6, RZ, PT ;  /* 0x000000ff0600722a */ /* 0x0001e20003f0d000 */
[----:B------:R-:W2:Y:S01]  /*4a80*/  MUFU.RSQ64H R31, R39 ;  /* 0x00000027001f7308 */ /* 0x000ea20000001c00 */
[----:B0-----:R-:W-:Y:S01]  /*4a90*/  IMAD.MOV.U32 R6, RZ, RZ, 0x0 ;  /* 0x00000000ff067424 */ /* 0x001fe200078e00ff */
[----:B------:R-:W-:Y:S01]  /*4aa0*/  SEL R48, R30, c[0x2][0x8], P2 ;  /* 0x008002001e307a07 */ /* 0x000fe20001000000 */
[----:B------:R-:W-:Y:S01]  /*4ab0*/  IMAD.MOV.U32 R30, RZ, RZ, RZ ;  /* 0x000000ffff1e7224 */ /* 0x000fe200078e00ff */
[----:B------:R-:W-:Y:S01]  /*4ac0*/  @P3 LOP3.LUT R49, R36, 0x80000, RZ, 0xfc, !PT ;  /* 0x0008000024313812 */ /* 0x000fe200078efcff */
[----:B------:R-:W-:Y:S01]  /*4ad0*/  IMAD.MOV.U32 R36, RZ, RZ, RZ ;  /* 0x000000ffff247224 */ /* 0x000fe200078e00ff */
[----:B------:R-:W-:Y:S01]  /*4ae0*/  ISETP.GE.U32.AND P3, PT, R51, 0x7ff00000, PT ;  /* 0x7ff000003300780c */ /* 0x000fe20003f66070 */
[----:B------:R-:W-:Y:S01]  /*4af0*/  IMAD.MOV.U32 R7, RZ, RZ, 0x3fd80000 ;  /* 0x3fd80000ff077424 */ /* 0x000fe200078e00ff */
[----:B------:R-:W0:Y:S01]  /*4b00*/  MUFU.RSQ64H R37, R49 ;  /* 0x0000003100257308 */ /* 0x000e220000001c00 */
[----:B------:R-:W-:-:S04]  /*4b10*/  DSETP.NEU.AND P2, PT, R12, RZ, PT ;  /* 0x000000ff0c00722a */ /* 0x000fc80003f4d000 */
[----:B--2---:R-:W2:-:S06]  /*4b20*/  DMUL R46, R30, R30 ;  /* 0x0000001e1e2e7228 */ /* 0x004e8c0000000000 */
[----:B--2---:R-:W2:-:S04]  /*4b30*/  DFMA R46, R38, -R46, 1 ;  /* 0x3ff00000262e742b */ /* 0x004e88000000082e */
[----:B0-----:R-:W0:-:S04]  /*4b40*/  DMUL R40, R36, R36 ;  /* 0x0000002424287228 */ /* 0x001e080000000000 */
[----:B--2---:R-:W-:-:S04]  /*4b50*/  DMUL R38, R30, R46 ;  /* 0x0000002e1e267228 */ /* 0x004fc80000000000 */
[----:B0-----:R-:W0:-:S04]  /*4b60*/  DFMA R40, R48, -R40, 1 ;  /* 0x3ff000003028742b */ /* 0x001e080000000828 */
[----:B------:R-:W2:-:S04]  /*4b70*/  DFMA R46, R46, R6, 0.5 ;  /* 0x3fe000002e2e742b */ /* 0x000e880000000006 */
[----:B0-----:R-:W-:-:S04]  /*4b80*/  DFMA R48, R40, R6, 0.5 ;  /* 0x3fe000002830742b */ /* 0x001fc80000000006 */
[----:B------:R-:W0:-:S04]  /*4b90*/  DMUL R40, R36, R40 ;  /* 0x0000002824287228 */ /* 0x000e080000000000 */
[----:B--2---:R-:W2:-:S04]  /*4ba0*/  DFMA R38, R46, R38, R30 ;  /* 0x000000262e26722b */ /* 0x004e88000000001e */
[----:B0-----:R-:W0:-:S04]  /*4bb0*/  DFMA R40, R48, R40, R36 ;  /* 0x000000283028722b */ /* 0x001e080000000024 */
[----:B--2---:R2:W4:Y:S02]  /*4bc0*/  DMUL R38, R14, R38 ;  /* 0x000000260e267228 */ /* 0x0045240000000000 */
[----:B--2---:R-:W-:Y:S01]  /*4bd0*/  LOP3.LUT R15, R54, 0x100000, RZ, 0xfc, !PT ;  /* 0x00100000360f7812 */ /* 0x004fe200078efcff */
[----:B------:R-:W-:Y:S01]  /*4be0*/  IMAD.MOV.U32 R14, RZ, RZ, RZ ;  /* 0x000000ffff0e7224 */ /* 0x000fe200078e00ff */
[----:B0-----:R0:W2:Y:S02]  /*4bf0*/  DMUL R40, R28, R40 ;  /* 0x000000281c287228 */ /* 0x0010a40000000000 */
[----:B0-----:R-:W-:Y:S01]  /*4c00*/  LOP3.LUT R29, R52, 0x100000, RZ, 0xfc, !PT ;  /* 0x00100000341d7812 */ /* 0x001fe200078efcff */
[----:B------:R-:W-:Y:S02]  /*4c10*/  IMAD.MOV.U32 R28, RZ, RZ, RZ ;  /* 0x000000ffff1c7224 */ /* 0x000fe400078e00ff */
[----:B----4-:R-:W0:-:S04]  /*4c20*/  DMUL R38, R38, R14 ;  /* 0x0000000e26267228 */ /* 0x010e080000000000 */
[----:B--2---:R-:W2:-:S06]  /*4c30*/  DMUL R40, R40, R28 ;  /* 0x0000001c28287228 */ /* 0x004e8c0000000000 */
[----:B0-----:R-:W-:Y:S02]  /*4c40*/  @!P1 FSEL R0, R10, R38, !P0 ;  /* 0x000000260a009208 */ /* 0x001fe40004000000 */
[----:B------:R-:W-:Y:S02]  /*4c50*/  @!P1 FSEL R53, R11, R39, !P0 ;  /* 0x000000270b359208 */ /* 0x000fe40004000000 */
[----:B--2---:R-:W-:Y:S01]  /*4c60*/  @!P3 FSEL R50, R8, R40, !P2 ;  /* 0x000000280832b208 */ /* 0x004fe20005000000 */
        /* <DEDUP_REMOVED lines=24> */
[----:B0-----:R0:W2:Y:S01]  /*4df0*/  DFMA R10, R14, R28, R30 ;  /* 0x0000001c0e0a722b */ /* 0x0010a2000000001e */
[----:B------:R-:W-:Y:S05]  /*4e00*/  @!P0 BRA `(.L_x_10427) ;  /* 0x0000006000008947 */ /* 0x000fea0003800000 */
[----:B0-----:R-:W-:Y:S01]  /*4e10*/  IMAD.MOV.U32 R28, RZ, RZ, R6 ;  /* 0x000000ffff1c7224 */ /* 0x001fe200078e0006 */
[----:B------:R-:W-:Y:S01]  /*4e20*/  MOV R0, 0x4e70 ;  /* 0x00004e7000007802 */ /* 0x000fe20000000f00 */
[----:B------:R-:W-:Y:S02]  /*4e30*/  IMAD.MOV.U32 R13, RZ, RZ, R37 ;  /* 0x000000ffff0d7224 */ /* 0x000fe400078e0025 */
[----:B--2---:R-:W-:Y:S02]  /*4e40*/  IMAD.MOV.U32 R10, RZ, RZ, R30 ;  /* 0x000000ffff0a7224 */ /* 0x004fe400078e001e */
[----:B------:R-:W-:Y:S02]  /*4e50*/  IMAD.MOV.U32 R11, RZ, RZ, R31 ;  /* 0x000000ffff0b7224 */ /* 0x000fe400078e001f */
[----:B-1-3--:R-:W-:Y:S05]  /*4e60*/  CALL.REL.NOINC `($__internal_15_$__cuda_sm20_dsqrt_rn_f64_mediumpath_v1) ;  /* 0x000203b000007944 */ /* 0x00afea0003c00000 */
.L_x_10427:
[----:B------:R-:W-:Y:S05]  /*4e70*/  BSYNC B3 ;  /* 0x0000000000037941 */ /* 0x000fea0003800000 */
.L_x_10426:
[----:B-12---:R-:W1:-:S10]  /*4e80*/  DADD R6, R8, R10 ;  /* 0x0000000008067229 */ /* 0x006e54000000000a */
[----:B-1----:R-:W-:Y:S01]  /*4e90*/  ISETP.GT.AND P0, PT, R7, 0xfffff, PT ;  /* 0x000fffff0700780c */ /* 0x002fe20003f04270 */
[----:B------:R-:W-:Y:S02]  /*4ea0*/  IMAD.MOV.U32 R10, RZ, RZ, R6 ;  /* 0x000000ffff0a7224 */ /* 0x000fe400078e0006 */
[----:B------:R-:W-:-:S10]  /*4eb0*/  IMAD.MOV.U32 R11, RZ, RZ, R7 ;  /* 0x000000ffff0b7224 */ /* 0x000fd400078e0007 */
[----:B------:R-:W1:-:S10]  /*4ec0*/  @!P0 DMUL R10, R10, 1.80143985094819840000e+16 ;  /* 0x435000000a0a8828 */ /* 0x000e540000000000 */
[----:B-1----:R-:W-:Y:S02]  /*4ed0*/  @!P0 IMAD.MOV.U32 R7, RZ, RZ, R11 ;  /* 0x000000ffff078224 */ /* 0x002fe400078e000b */
[----:B------:R-:W-:-:S03]  /*4ee0*/  @!P0 IMAD.MOV.U32 R6, RZ, RZ, R10 ;  /* 0x000000ffff068224 */ /* 0x000fc600078e000a */
[----:B------:R-:W-:-:S04]  /*4ef0*/  IADD3 R0, R7, -0x1, RZ ;  /* 0xffffffff07007810 */ /* 0x000fc80007ffe0ff */
[----:B------:R-:W-:Y:S01]  /*4f00*/  ISETP.GE.U32.AND P1, PT, R0, 0x7fefffff, PT ;  /* 0x7fefffff0000780c */ /* 0x000fe20003f26070 */
[----:B------:R-:W-:Y:S02]  /*4f10*/  IMAD.MOV.U32 R0, RZ, RZ, -0x3ff ;  /* 0xfffffc01ff007424 */ /* 0x000fe400078e00ff */
[----:B------:R-:W-:-:S10]  /*4f20*/  @!P0 IMAD.MOV.U32 R0, RZ, RZ, -0x435 ;  /* 0xfffffbcbff008424 */ /* 0x000fd400078e00ff */
[----:B------:R-:W-:Y:S01]  /*4f30*/  @P1 IMAD.MOV.U32 R12, RZ, RZ, 0x0 ;  /* 0x00000000ff0c1424 */ /* 0x000fe200078e00ff */
[----:B------:R-:W-:Y:S01]  /*4f40*/  @P1 FSETP.NEU.FTZ.AND P2, PT, R11, RZ, PT ;  /* 0x000000ff0b00120b */ /* 0x000fe20003f5d000 */
[----:B------:R-:W-:-:S06]  /*4f50*/  @P1 IMAD.MOV.U32 R13, RZ, RZ, 0x7ff00000 ;  /* 0x7ff00000ff0d1424 */ /* 0x000fcc00078e00ff */
[----:B------:R-:W1:-:S10]  /*4f60*/  @P1 DFMA R12, R10, R12, +INF ;  /* 0x7ff000000a0c142b */ /* 0x000e54000000000c */
[----:B01----:R-:W-:Y:S02]  /*4f70*/  @P1 FSEL R30, R12, RZ, P2 ;  /* 0x000000ff0c1e1208 */ /* 0x003fe40001000000 */
        /* <DEDUP_REMOVED lines=45> */
.L_x_10425:
        /* <DEDUP_REMOVED lines=16> */
[----:B------:R-:W2:Y:S02]  /*5350*/  DMUL R28, R2, R2 ;  /* 0x00000002021c7228 */ /* 0x000ea40000000000 */
[----:B0-----:R-:W0:Y:S08]  /*5360*/  MUFU.RCP64H R7, R11 ;  /* 0x0000000b00077308 */ /* 0x001e300000001800 */
[----:B--2---:R-:W-:Y:S01]  /*5370*/  FSETP.GEU.AND P1, PT, |R29|, 6.5827683646048100446e-37, PT ;  /* 0x036000001d00780b */ /* 0x004fe20003f2e200 */
        /* <DEDUP_REMOVED lines=14> */
[----:B-1-3--:R-:W-:Y:S05]  /*5460*/  CALL.REL.NOINC `($__internal_14_$__cuda_sm20_div_rn_f64_full) ;  /* 0x0001f79000007944 */ /* 0x00afea0003c00000 */
.L_x_10435:
[----:B------:R-:W-:Y:S05]  /*5470*/  BSYNC B4 ;  /* 0x0000000000047941 */ /* 0x000fea0003800000 */
.L_x_10434:
[----:B------:R-:W-:Y:S02]  /*5480*/  IMAD.MOV.U32 R6, RZ, RZ, R38 ;  /* 0x000000ffff067224 */ /* 0x000fe400078e0026 */
[----:B------:R-:W-:Y:S01]  /*5490*/  IMAD.MOV.U32 R7, RZ, RZ, R39 ;  /* 0x000000ffff077224 */ /* 0x000fe200078e0027 */
[----:B------:R-:W-:Y:S05]  /*54a0*/  BRA `(.L_x_10433) ;  /* 0x0000001000007947 */ /* 0x000fea0003800000 */
.L_x_10432:
[----:B------:R0:W2:-:S06]  /*54b0*/  DADD R6, -R42, R46 ;  /* 0x000000002a067229 */ /* 0x00008c000000012e */
.L_x_10433:
[----:B------:R-:W-:Y:S05]  /*54c0*/  BSYNC B3 ;  /* 0x0000000000037941 */ /* 0x000fea0003800000 */
.L_x_10431:
[----:B------:R-:W4:Y:S01]  /*54d0*/  DADD R12, -R4, 1 ;  /* 0x3ff00000040c7429 */ /* 0x000f220000000100 */
[----:B------:R-:W-:Y:S05]  /*54e0*/  BSSY B3, `(.L_x_10436) ;  /* 0x0000021000037945 */ /* 0x000fea0003800000 */
[----:B----4-:R-:W4:-:S14]  /*54f0*/  DSETP.GEU.AND P0, PT, R12, RZ, PT ;  /* 0x000000ff0c00722a */ /* 0x010f1c0003f0e000 */
[----:B----4-:R-:W-:Y:S05]  /*5500*/  @!P0 BRA `(.L_x_10437) ;  /* 0x000001d000008947 */ /* 0x010fea0003800000 */
[----:B------:R-:W4:Y:S01]  /*5510*/  DSETP.NEU.AND P0, PT, R12, RZ, PT ;  /* 0x000000ff0c00722a */ /* 0x000f220003f0d000 */
[----:B------:R-:W-:Y:S02]  /*5520*/  IMAD.MOV.U32 R10, RZ, RZ, R2 ;  /* 0x000000ffff0a7224 */ /* 0x000fe400078e0002 */
[----:B------:R-:W-:-:S11]  /*5530*/  IMAD.MOV.U32 R11, RZ, RZ, R3 ;  /* 0x000000ffff0b7224 */ /* 0x000fd600078e0003 */
[----:B----4-:R-:W-:Y:S05]  /*5540*/  @!P0 BRA `(.L_x_10438) ;  /* 0x000001a000008947 */ /* 0x010fea0003800000 */
[----:B------:R4:W5:Y:S01]  /*5550*/  DADD R10, R50, R12 ;  /* 0x00000000320a7229 */ /* 0x000962000000000c */
[----:B------:R-:W-:Y:S01]  /*5560*/  BSSY B4, `(.L_x_10439) ;  /* 0x0000014000047945 */ /* 0x000fe20003800000 */
[----:B----4-:R-:W-:Y:S02]  /*5570*/  IMAD.MOV.U32 R12, RZ, RZ, 0x1 ;  /* 0x00000001ff0c7424 */ /* 0x010fe400078e00ff */
[----:B------:R-:W4:Y:S02]  /*5580*/  DMUL R30, R2, R2 ;  /* 0x00000002021e7228 */ /* 0x000f240000000000 */
[----:B-----5:R-:W5:Y:S08]  /*5590*/  MUFU.RCP64H R13, R11 ;  /* 0x0000000b000d7308 */ /* 0x020f700000001800 */
[----:B----4-:R-:W-:Y:S01]  /*55a0*/  FSETP.GEU.AND P1, PT, |R31|, 6.5827683646048100446e-37, PT ;  /* 0x036000001f00780b */ /* 0x010fe20003f2e200 */
[----:B-----5:R-:W4:-:S06]  /*55b0*/  DFMA R14, -R10, R12, 1 ;  /* 0x3ff000000a0e742b */ /* 0x020f0c000000010c */
[----:B----4-:R-:W4:-:S06]  /*55c0*/  DFMA R14, R14, R14, R14 ;  /* 0x0000000e0e0e722b */ /* 0x010f0c000000000e */
[----:B----4-:R-:W4:-:S06]  /*55d0*/  DFMA R14, R12, R14, R12 ;  /* 0x0000000e0c0e722b */ /* 0x010f0c000000000c */
[----:B----4-:R-:W4:-:S06]  /*55e0*/  DFMA R12, -R10, R14, 1 ;  /* 0x3ff000000a0c742b */ /* 0x010f0c000000010e */
[----:B----4-:R-:W4:-:S06]  /*55f0*/  DFMA R12, R14, R12, R14 ;  /* 0x0000000c0e0c722b */ /* 0x010f0c000000000e */
[----:B----4-:R-:W4:-:S06]  /*5600*/  DMUL R14, R30, R12 ;  /* 0x0000000c1e0e7228 */ /* 0x010f0c0000000000 */
[----:B----4-:R-:W4:-:S06]  /*5610*/  DFMA R28, -R10, R14, R30 ;  /* 0x0000000e0a1c722b */ /* 0x010f0c000000011e */
[----:B----4-:R-:W4:-:S10]  /*5620*/  DFMA R38, R12, R28, R14 ;  /* 0x0000001c0c26722b */ /* 0x010f14000000000e */
[----:B----4-:R-:W-:-:S05]  /*5630*/  FFMA R0, RZ, R11, R39 ;  /* 0x0000000bff007223 */ /* 0x010fca0000000027 */
[----:B------:R-:W-:-:S13]  /*5640*/  FSETP.GT.AND P0, PT, |R0|, 1.469367938527859385e-39, PT ;  /* 0x001000000000780b */ /* 0x000fda0003f04200 */
[----:B------:R-:W-:Y:S05]  /*5650*/  @P0 BRA P1, `(.L_x_10440) ;  /* 0x0000004000000947 */ /* 0x000fea0000800000 */
[----:B------:R-:W-:Y:S01]  /*5660*/  IMAD.MOV.U32 R14, RZ, RZ, R30 ;  /* 0x000000ffff0e7224 */ /* 0x000fe200078e001e */
[----:B------:R-:W-:Y:S01]  /*5670*/  MOV R0, 0x56a0 ;  /* 0x000056a000007802 */ /* 0x000fe20000000f00 */
[----:B------:R-:W-:Y:S02]  /*5680*/  IMAD.MOV.U32 R15, RZ, RZ, R31 ;  /* 0x000000ffff0f7224 */ /* 0x000fe400078e001f */
[----:B0123--:R-:W-:Y:S05]  /*5690*/  CALL.REL.NOINC `($__internal_14_$__cuda_sm20_div_rn_f64_full) ;  /* 0x0001f56000007944 */ /* 0x00ffea0003c00000 */
.L_x_10440:
[----:B------:R-:W-:Y:S05]  /*56a0*/  BSYNC B4 ;  /* 0x0000000000047941 */ /* 0x000fea0003800000 */
.L_x_10439:
[----:B------:R-:W-:Y:S02]  /*56b0*/  IMAD.MOV.U32 R10, RZ, RZ, R38 ;  /* 0x000000ffff0a7224 */ /* 0x000fe400078e0026 */
[----:B------:R-:W-:Y:S01]  /*56c0*/  IMAD.MOV.U32 R11, RZ, RZ, R39 ;  /* 0x000000ffff0b7224 */ /* 0x000fe200078e0027 */
[----:B------:R-:W-:Y:S05]  /*56d0*/  BRA `(.L_x_10438) ;  /* 0x0000001000007947 */ /* 0x000fea0003800000 */
.L_x_10437:
[----:B------:R4:W0:-:S06]  /*56e0*/  DADD R10, R50, -R12 ;  /* 0x00000000320a7229 */ /* 0x00080c000000080c */
.L_x_10438:
[----:B------:R-:W-:Y:S05]  /*56f0*/  BSYNC B3 ;  /* 0x0000000000037941 */ /* 0x000fea0003800000 */
.L_x_10436:
[----:B0-----:R-:W0:Y:S01]  /*5700*/  DMUL R10, R10, 0.5 ;  /* 0x3fe000000a0a7828 */ /* 0x001e220000000000 */
[----:B------:R-:W-:Y:S01]  /*5710*/  IMAD.MOV.U32 R14, RZ, RZ, 0x0 ;  /* 0x00000000ff0e7424 */ /* 0x000fe200078e00ff */
[----:B------:R-:W-:Y:S01]  /*5720*/  BSSY B3, `(.L_x_10441) ;  /* 0x000001b000037945 */ /* 0x000fe20003800000 */
[----:B------:R-:W-:Y:S01]  /*5730*/  IMAD.MOV.U32 R15, RZ, RZ, 0x3fd80000 ;  /* 0x3fd80000ff0f7424 */ /* 0x000fe200078e00ff */
[----:B------:R-:W-:-:S04]  /*5740*/  DADD R36, R8, 1 ;  /* 0x3ff0000008247429 */ /* 0x000fc80000000000 */
[----:B0-2---:R-:W0:-:S06]  /*5750*/  DFMA R6, R6, 0.5, R10 ;  /* 0x3fe000000606782b */ /* 0x005e0c000000000a */
[----:B0-----:R-:W0:-:S06]  /*5760*/  DMUL R36, R6, R36 ;  /* 0x0000002406247228 */ /* 0x001e0c0000000000 */
[----:B0---4-:R-:W0:Y:S04]  /*5770*/  MUFU.RSQ64H R13, R37 ;  /* 0x00000025000d7308 */ /* 0x011e280000001c00 */
        /* <DEDUP_REMOVED lines=16> */
[----:B------:R-:W-:Y:S02]  /*5880*/  IMAD.MOV.U32 R14, RZ, RZ, R38 ;  /* 0x000000ffff0e7224 */ /* 0x000fe400078e0026 */
[----:B------:R-:W-:Y:S02]  /*5890*/  IMAD.MOV.U32 R15, RZ, RZ, R39 ;  /* 0x000000ffff0f7224 */ /* 0x000fe400078e0027 */
[----:B--2---:R-:W-:Y:S02]  /*58a0*/  IMAD.MOV.U32 R10, RZ, RZ, R30 ;  /* 0x000000ffff0a7224 */ /* 0x004fe400078e001e */
[----:B------:R-:W-:-:S02]  /*58b0*/  IMAD.MOV.U32 R11, RZ, RZ, R31 ;  /* 0x000000ffff0b7224 */ /* 0x000fc400078e001f */
[----:B-1-3--:R-:W-:Y:S05]  /*58c0*/  CALL.REL.NOINC `($__internal_15_$__cuda_sm20_dsqrt_rn_f64_mediumpath_v1) ;  /* 0x0001f95000007944 */ /* 0x00afea0003c00000 */
.L_x_10442:
[----:B------:R-:W-:Y:S05]  /*58d0*/  BSYNC B3 ;  /* 0x0000000000037941 */ /* 0x000fea0003800000 */
.L_x_10441:
[----:B-12---:R-:W1:-:S10]  /*58e0*/  DADD R6, R6, R10 ;  /* 0x0000000006067229 */ /* 0x006e54000000000a */
[C---:B-1----:R-:W-:Y:S02]  /*58f0*/  FSETP.GEU.FTZ.AND P1, PT, R7.reuse, 1.7916666269302368164, PT ;  /* 0x3fe555550700780b */ /* 0x042fe40003f3e000 */
[----:B------:R-:W-:-:S13]  /*5900*/  FSETP.GT.FTZ.AND P0, PT, R7, -1.6999999284744262695, PT ;  /* 0xbfd999990700780b */ /* 0x000fda0003f14000 */
[----:B------:R-:W-:Y:S05]  /*5910*/  @P0 BRA !P1, `(.L_x_10443) ;  /* 0x000003d000000947 */ /* 0x000fea0004800000 */
[----:B------:R-:W1:-:S10]  /*5920*/  DADD R6, R6, 1 ;  /* 0x3ff0000006067429 */ /* 0x000e540000000000 */
        /* <DEDUP_REMOVED lines=60> */
.L_x_10443:
        /* <DEDUP_REMOVED lines=21> */
[----:B---3--:R-:W-:Y:S05]  /*5e40*/  CALL.REL.NOINC `($__internal_14_$__cuda_sm20_div_rn_f64_full) ;  /* 0x0001edb000007944 */ /* 0x008fea0003c00000 */
.L_x_10445:
[----:B------:R-:W-:Y:S05]  /*5e50*/  BSYNC B3 ;  /* 0x0000000000037941 */ /* 0x000fea0003800000 */
.L_x_10444:
        /* <DEDUP_REMOVED lines=16> */
.L_x_10430:
        /* <DEDUP_REMOVED lines=24> */
.L_x_10448:
[----:B------:R-:W-:Y:S05]  /*60e0*/  BSYNC B3 ;  /* 0x0000000000037941 */ /* 0x000fea0003800000 */
.L_x_10447:
[----:B-12---:R-:W1:-:S10]  /*60f0*/  DADD R6, R44, R10 ;  /* 0x000000002c067229 */ /* 0x006e54000000000a */
        /* <DEDUP_REMOVED lines=26> */
.L_x_10451:
[----:B------:R-:W-:Y:S05]  /*62a0*/  BSYNC B3 ;  /* 0x0000000000037941 */ /* 0x000fea0003800000 */
.L_x_10450:
        /* <DEDUP_REMOVED lines=16> */
.L_x_10449:
        /* <DEDUP_REMOVED lines=25> */
[----:B0-----:R-:W0:-:S04]  /*6540*/  DADD R30, R10, 1 ;  /* 0x3ff000000a1e7429 */ /* 0x001e080000000000 */
        /* <DEDUP_REMOVED lines=29> */
.L_x_10452:
[----:B------:R-:W-:Y:S01]  /*6720*/  IMAD.MOV.U32 R6, RZ, RZ, 0x0 ;  /* 0x00000000ff067424 */ /* 0x000fe200078e00ff */
[----:B------:R-:W-:Y:S01]  /*6730*/  FSETP.NEU.FTZ.AND P0, PT, R11, RZ, PT ;  /* 0x000000ff0b00720b */ /* 0x000fe20003f1d000 */
[----:B------:R-:W-:-:S06]  /*6740*/  IMAD.MOV.U32 R7, RZ, RZ, 0x7ff00000 ;  /* 0x7ff00000ff077424 */ /* 0x000fcc00078e00ff */
[----:B------:R-:W1:-:S10]  /*6750*/  DFMA R6, R10, R6, +INF ;  /* 0x7ff000000a06742b */ /* 0x000e540000000006 */
[----:B01----:R-:W-:Y:S02]  /*6760*/  FSEL R30, R6, RZ, P0 ;  /* 0x000000ff061e7208 */ /* 0x003fe40000000000 */
[----:B------:R-:W-:Y:S01]  /*6770*/  FSEL R31, R7, -QNAN , P0 ;  /* 0xfff00000071f7808 */ /* 0x000fe20000000000 */
[----:B------:R-:W-:Y:S05]  /*6780*/  BRA `(.L_x_10428) ;  /* 0x0000048000007947 */ /* 0x000fea0003800000 */
.L_x_10446:
        /* <DEDUP_REMOVED lines=23> */
.L_x_10454:
[----:B------:R-:W-:Y:S05]  /*6900*/  BSYNC B3 ;  /* 0x0000000000037941 */ /* 0x000fea0003800000 */
.L_x_10453:
[----:B-12---:R-:W1:Y:S01]  /*6910*/  MUFU.RCP64H R7, R11 ;  /* 0x0000000b00077308 */ /* 0x006e620000001800 */
        /* <DEDUP_REMOVED lines=17> */
[----:B---3--:R-:W-:Y:S05]  /*6a30*/  CALL.REL.NOINC `($__internal_14_$__cuda_sm20_div_rn_f64_full) ;  /* 0x0001e1c000007944 */ /* 0x008fea0003c00000 */
.L_x_10456:
[----:B------:R-:W-:Y:S05]  /*6a40*/  BSYNC B3 ;  /* 0x0000000000037941 */ /* 0x000fea0003800000 */
.L_x_10455:
[----:B------:R-:W-:Y:S02]  /*6a50*/  IMAD.MOV.U32 R30, RZ, RZ, R38 ;  /* 0x000000ffff1e7224 */ /* 0x000fe400078e0026 */
[----:B------:R-:W-:Y:S01]  /*6a60*/  IMAD.MOV.U32 R31, RZ, RZ, R39 ;  /* 0x000000ffff1f7224 */ /* 0x000fe200078e0027 */
[----:B------:R-:W-:Y:S05]  /*6a70*/  BRA `(.L_x_10428) ;  /* 0x0000019000007947 */ /* 0x000fea0003800000 */
.L_x_10429:
        /* <DEDUP_REMOVED lines=17> */
[----:B--2---:R-:W-:Y:S02]  /*6b90*/  IMAD.MOV.U32 R10, RZ, RZ, R30 ;  /* 0x000000ffff0a7224 */ /* 0x004fe400078e001e */
[----:B------:R-:W-:Y:S02]  /*6ba0*/  IMAD.MOV.U32 R11, RZ, RZ, R31 ;  /* 0x000000ffff0b7224 */ /* 0x000fe400078e001f */
[----:B------:R-:W-:Y:S02]  /*6bb0*/  IMAD.MOV.U32 R36, RZ, RZ, R2 ;  /* 0x000000ffff247224 */ /* 0x000fe400078e0002 */
[----:B------:R-:W-:Y:S02]  /*6bc0*/  IMAD.MOV.U32 R13, RZ, RZ, R3 ;  /* 0x000000ffff0d7224 */ /* 0x000fe400078e0003 */
[----:B-1-3--:R-:W-:Y:S05]  /*6bd0*/  CALL.REL.NOINC `($__internal_15_$__cuda_sm20_dsqrt_rn_f64_mediumpath_v1) ;  /* 0x0001e64000007944 */ /* 0x00afea0003c00000 */
.L_x_10458:
[----:B------:R-:W-:Y:S05]  /*6be0*/  BSYNC B3 ;  /* 0x0000000000037941 */ /* 0x000fea0003800000 */
.L_x_10457:
[----:B012---:R-:W-:Y:S02]  /*6bf0*/  IMAD.MOV.U32 R30, RZ, RZ, R10 ;  /* 0x000000ffff1e7224 */ /* 0x007fe400078e000a */
[----:B------:R-:W-:-:S02]  /*6c00*/  IMAD.MOV.U32 R31, RZ, RZ, R11 ;  /* 0x000000ffff1f7224 */ /* 0x000fc400078e000b */
.L_x_10428:
[----:B------:R-:W-:Y:S05]  /*6c10*/  BSYNC B2 ;  /* 0x0000000000027941 */ /* 0x000fea0003800000 */
.L_x_10424:
[----:B------:R-:W2:Y:S01]  /*6c20*/  DSETP.GEU.AND P0, PT, R4, 5.9666725849601653946e-154, PT ;  /* 0x202000000400742a */ /* 0x000ea20003f0e000 */
[----:B------:R-:W-:-:S13]  /*6c30*/  BSSY B2, `(.L_x_10459) ;  /* 0x0000115000027945 */ /* 0x000fda0003800000 */
[----:B--2---:R-:W-:Y:S05]  /*6c40*/  @!P0 BRA `(.L_x_10460) ;  /* 0x0000110000008947 */ /* 0x004fea0003800000 */
[----:B0-----:R-:W0:Y:S01]  /*6c50*/  MUFU.RCP64H R7, R9 ;  /* 0x0000000900077308 */ /* 0x001e220000001800 */
        /* <DEDUP_REMOVED lines=19> */
[----:B-1-3--:R-:W-:Y:S05]  /*6d90*/  CALL.REL.NOINC `($__internal_14_$__cuda_sm20_div_rn_f64_full) ;  /* 0x0001de6000007944 */ /* 0x00afea0003c00000 */
[----:B------:R-:W-:Y:S02]  /*6da0*/  IMAD.MOV.U32 R6, RZ, RZ, R38 ;  /* 0x000000ffff067224 */ /* 0x000fe400078e0026 */
[----:B------:R-:W-:Y:S02]  /*6db0*/  IMAD.MOV.U32 R7, RZ, RZ, R39 ;  /* 0x000000ffff077224 */ /* 0x000fe400078e0027 */
.L_x_10462:
[----:B------:R-:W-:Y:S05]  /*6dc0*/  BSYNC B3 ;  /* 0x0000000000037941 */ /* 0x000fea0003800000 */
.L_x_10461:
        /* <DEDUP_REMOVED lines=38> */
.L_x_10470:
[----:B------:R-:W-:Y:S05]  /*7030*/  BSYNC B4 ;  /* 0x0000000000047941 */ /* 0x000fea0003800000 */
.L_x_10469:
[----:B------:R-:W-:Y:S02]  /*7040*/  IMAD.MOV.U32 R52, RZ, RZ, R38 ;  /* 0x000000ffff347224 */ /* 0x000fe400078e0026 */
[----:B------:R-:W-:Y:S01]  /*7050*/  IMAD.MOV.U32 R53, RZ, RZ, R39 ;  /* 0x000000ffff357224 */ /* 0x000fe200078e0027 */
[----:B------:R-:W-:Y:S05]  /*7060*/  BRA `(.L_x_10468) ;  /* 0x0000001000007947 */ /* 0x000fea0003800000 */
.L_x_10467:
[----:B------:R0:W2:-:S06]  /*7070*/  DADD R52, -R42, R46 ;  /* 0x000000002a347229 */ /* 0x00008c000000012e */
.L_x_10468:
[----:B------:R-:W-:Y:S05]  /*7080*/  BSYNC B3 ;  /* 0x0000000000037941 */ /* 0x000fea0003800000 */
.L_x_10466:
[----:B------:R-:W4:Y:S01]  /*7090*/  DSETP.GEU.AND P0, PT, R44, RZ, PT ;  /* 0x000000ff2c00722a */ /* 0x000f220003f0e000 */
[----:B------:R-:W-:-:S13]  /*70a0*/  BSSY B3, `(.L_x_10471) ;  /* 0x000001e000037945 */ /* 0x000fda0003800000 */
[----:B----4-:R-:W-:Y:S05]  /*70b0*/  @!P0 BRA `(.L_x_10472) ;  /* 0x000001b000008947 */ /* 0x010fea0003800000 */
[----:B------:R-:W4:-:S14]  /*70c0*/  DSETP.NEU.AND P0, PT, R44, RZ, PT ;  /* 0x000000ff2c00722a */ /* 0x000f1c0003f0d000 */
[----:B----4-:R-:W-:Y:S05]  /*70d0*/  @!P0 BRA `(.L_x_10473) ;  /* 0x000001a000008947 */ /* 0x010fea0003800000 */
[----:B------:R-:W4:Y:S01]  /*70e0*/  DADD R44, R44, R50 ;  /* 0x000000002c2c7229 */ /* 0x000f220000000032 */
[----:B------:R-:W-:Y:S01]  /*70f0*/  IMAD.MOV.U32 R10, RZ, RZ, 0x1 ;  /* 0x00000001ff0a7424 */ /* 0x000fe200078e00ff */
[----:B------:R-:W-:Y:S02]  /*7100*/  BSSY B4, `(.L_x_10474) ;  /* 0x0000013000047945 */ /* 0x000fe40003800000 */
[----:B------:R-:W5:Y:S02]  /*7110*/  DMUL R14, R2, R2 ;  /* 0x00000002020e7228 */ /* 0x000f640000000000 */
[----:B----4-:R-:W4:Y:S08]  /*7120*/  MUFU.RCP64H R11, R45 ;  /* 0x0000002d000b7308 */ /* 0x010f300000001800 */
[----:B-----5:R-:W-:Y:S01]  /*7130*/  FSETP.GEU.AND P1, PT, |R15|, 6.5827683646048100446e-37, PT ;  /* 0x036000000f00780b */ /* 0x020fe20003f2e200 */
[----:B----4-:R-:W4:-:S06]  /*7140*/  DFMA R12, -R44, R10, 1 ;  /* 0x3ff000002c0c742b */ /* 0x010f0c000000010a */
        /* <DEDUP_REMOVED lines=14> */
.L_x_10475:
[----:B------:R-:W-:Y:S05]  /*7230*/  BSYNC B4 ;  /* 0x0000000000047941 */ /* 0x000fea0003800000 */
.L_x_10474:
[----:B------:R-:W-:Y:S02]  /*7240*/  IMAD.MOV.U32 R2, RZ, RZ, R38 ;  /* 0x000000ffff027224 */ /* 0x000fe400078e0026 */
[----:B------:R-:W-:Y:S01]  /*7250*/  IMAD.MOV.U32 R3, RZ, RZ, R39 ;  /* 0x000000ffff037224 */ /* 0x000fe200078e0027 */
[----:B------:R-:W-:Y:S05]  /*7260*/  BRA `(.L_x_10473) ;  /* 0x0000001000007947 */ /* 0x000fea0003800000 */
.L_x_10472:
[----:B------:R4:W0:-:S06]  /*7270*/  DADD R2, -R44, R50 ;  /* 0x000000002c027229 */ /* 0x00080c0000000132 */
.L_x_10473:
[----:B------:R-:W-:Y:S05]  /*7280*/  BSYNC B3 ;  /* 0x0000000000037941 */ /* 0x000fea0003800000 */
.L_x_10471:
[----:B0-----:R-:W0:Y:S01]  /*7290*/  DMUL R2, R2, 0.5 ;  /* 0x3fe0000002027828 */ /* 0x001e220000000000 */
[----:B------:R-:W-:Y:S03]  /*72a0*/  BSSY B3, `(.L_x_10476) ;  /* 0x000001a000037945 */ /* 0x000fe60003800000 */
[----:B------:R-:W-:-:S04]  /*72b0*/  DADD R8, R4, R8 ;  /* 0x0000000004087229 */ /* 0x000fc80000000008 */
[----:B0-2---:R-:W0:-:S06]  /*72c0*/  DFMA R2, R52, 0.5, R2 ;  /* 0x3fe000003402782b */ /* 0x005e0c0000000002 */
[----:B0-----:R0:W2:Y:S02]  /*72d0*/  DMUL R36, R2, R8 ;  /* 0x0000000802247228 */ /* 0x0010a40000000000 */
[----:B0-----:R-:W-:Y:S02]  /*72e0*/  IMAD.MOV.U32 R8, RZ, RZ, 0x0 ;  /* 0x00000000ff087424 */ /* 0x001fe400078e00ff */
[----:B------:R-:W-:Y:S02]  /*72f0*/  IMAD.MOV.U32 R9, RZ, RZ, 0x3fd80000 ;  /* 0x3fd80000ff097424 */ /* 0x000fe400078e00ff */
[----:B--2---:R-:W0:Y:S04]  /*7300*/  MUFU.RSQ64H R13, R37 ;  /* 0x00000025000d7308 */ /* 0x004e280000001c00 */
        /* <DEDUP_REMOVED lines=18> */
[----:B-1-34-:R-:W-:Y:S05]  /*7430*/  CALL.REL.NOINC `($__internal_15_$__cuda_sm20_dsqrt_rn_f64_mediumpath_v1) ;  /* 0x0001dde000007944 */ /* 0x01afea0003c00000 */
.L_x_10477:
[----:B------:R-:W-:Y:S05]  /*7440*/  BSYNC B3 ;  /* 0x0000000000037941 */ /* 0x000fea0003800000 */
.L_x_10476:
[----:B------:R-:W-:Y:S01]  /*7450*/  PLOP3.LUT P0, PT, PT, PT, PT, 0x80, 0x0 ;  /* 0x000000000000781c */ /* 0x000fe20003f0f070 */
[----:B012---:R-:W-:Y:S02]  /*7460*/  IMAD.MOV.U32 R8, RZ, RZ, R10 ;  /* 0x000000ffff087224 */ /* 0x007fe400078e000a */
[----:B------:R-:W-:Y:S01]  /*7470*/  IMAD.MOV.U32 R9, RZ, RZ, R11 ;  /* 0x000000ffff097224 */ /* 0x000fe200078e000b */
[----:B------:R-:W-:Y:S05]  /*7480*/  BRA `(.L_x_10463) ;  /* 0x000008f000007947 */ /* 0x000fea0003800000 */
.L_x_10465:
        /* <DEDUP_REMOVED lines=27> */
.L_x_10480:
[----:B------:R-:W-:Y:S05]  /*7640*/  BSYNC B3 ;  /* 0x0000000000037941 */ /* 0x000fea0003800000 */
.L_x_10479:
[----:B------:R-:W-:Y:S01]  /*7650*/  PLOP3.LUT P0, PT, PT, PT, PT, 0x80, 0x0 ;  /* 0x000000000000781c */ /* 0x000fe20003f0f070 */
[----:B012---:R-:W-:Y:S02]  /*7660*/  IMAD.MOV.U32 R8, RZ, RZ, R10 ;  /* 0x000000ffff087224 */ /* 0x007fe400078e000a */
[----:B------:R-:W-:Y:S01]  /*7670*/  IMAD.MOV.U32 R9, RZ, RZ, R11 ;  /* 0x000000ffff097224 */ /* 0x000fe200078e000b */
[----:B------:R-:W-:Y:S05]  /*7680*/  BRA `(.L_x_10463) ;  /* 0x000006f000007947 */ /* 0x000fea0003800000 */
.L_x_10478:
[----:B------:R-:W0:Y:S01]  /*7690*/  DMUL R36, R42, R44 ;  /* 0x0000002c2a247228 */ /* 0x000e220000000000 */
[----:B------:R-:W-:Y:S01]  /*76a0*/  IMAD.MOV.U32 R10, RZ, RZ, 0x0 ;  /* 0x00000000ff0a7424 */ /* 0x000fe200078e00ff */
[----:B------:R-:W-:Y:S01]  /*76b0*/  BSSY B3, `(.L_x_10481) ;  /* 0x0000018000037945 */ /* 0x000fe20003800000 */
[----:B------:R-:W-:Y:S01]  /*76c0*/  IMAD.MOV.U32 R11, RZ, RZ, 0x3fd80000 ;  /* 0x3fd80000ff0b7424 */ /* 0x000fe200078e00ff */
[----:B------:R-:W2:-:S02]  /*76d0*/  DMUL R2, R2, 8.11296384146066816958e+31 ;  /* 0x4690000002027828 */ /* 0x000e840000000000 */
[----:B0-----:R-:W0:Y:S04]  /*76e0*/  MUFU.RSQ64H R13, R37 ;  /* 0x00000025000d7308 */ /* 0x001e280000001c00 */
[----:B------:R-:W-:Y:S01]  /*76f0*/  IADD3 R12, R37, -0x3500000, RZ ;  /* 0xfcb00000250c7810 */ /* 0x000fe20007ffe0ff */
[----:B--2---:R-:W-:-:S03]  /*7700*/  DMUL R2, R4, R2 ;  /* 0x0000000204027228 */ /* 0x004fc60000000000 */
        /* <DEDUP_REMOVED lines=18> */
.L_x_10482:
[----:B------:R-:W-:Y:S05]  /*7830*/  BSYNC B3 ;  /* 0x0000000000037941 */ /* 0x000fea0003800000 */
.L_x_10481:
        /* <DEDUP_REMOVED lines=19> */
.L_x_10484:
[----:B------:R-:W-:Y:S05]  /*7970*/  BSYNC B3 ;  /* 0x0000000000037941 */ /* 0x000fea0003800000 */
.L_x_10483:
[----:B------:R-:W0:Y:S01]  /*7980*/  DMUL R4, R4, 8.11296384146066816958e+31 ;  /* 0x4690000004047828 */ /* 0x000e220000000000 */
[----:B------:R-:W-:Y:S01]  /*7990*/  PLOP3.LUT P0, PT, PT, PT, PT, 0x80, 0x0 ;  /* 0x000000000000781c */ /* 0x000fe20003f0f070 */
[----:B------:R-:W-:Y:S02]  /*79a0*/  IMAD.MOV.U32 R8, RZ, RZ, R38 ;  /* 0x000000ffff087224 */ /* 0x000fe400078e0026 */
[----:B------:R-:W-:Y:S01]  /*79b0*/  IMAD.MOV.U32 R9, RZ, RZ, R39 ;  /* 0x000000ffff097224 */ /* 0x000fe200078e0027 */
[----:B------:R-:W-:Y:S05]  /*79c0*/  BRA `(.L_x_10463) ;  /* 0x000003b000007947 */ /* 0x000fea0003800000 */
.L_x_10464:
        /* <DEDUP_REMOVED lines=21> */
[----:B-123--:R-:W-:Y:S05]  /*7b20*/  CALL.REL.NOINC `($__internal_15_$__cuda_sm20_dsqrt_rn_f64_mediumpath_v1) ;  /* 0x0001d6f000007944 */ /* 0x00efea0003c00000 */
[----:B-1----:R-:W-:Y:S02]  /*7b30*/  IMAD.MOV.U32 R38, RZ, RZ, R10 ;  /* 0x000000ffff267224 */ /* 0x002fe400078e000a */
[----:B------:R-:W-:Y:S02]  /*7b40*/  IMAD.MOV.U32 R39, RZ, RZ, R11 ;  /* 0x000000ffff277224 */ /* 0x000fe400078e000b */
.L_x_10486:
[----:B------:R-:W-:Y:S05]  /*7b50*/  BSYNC B3 ;  /* 0x0000000000037941 */ /* 0x000fea0003800000 */
.L_x_10485:
[----:B------:R-:W4:Y:S01]  /*7b60*/  DADD R36, R8, 1 ;  /* 0x3ff0000008247429 */ /* 0x000f220000000000 */
[----:B------:R-:W-:Y:S01]  /*7b70*/  IMAD.MOV.U32 R4, RZ, RZ, 0x0 ;  /* 0x00000000ff047424 */ /* 0x000fe200078e00ff */
[----:B------:R-:W-:Y:S01]  /*7b80*/  BSSY B3, `(.L_x_10487) ;  /* 0x0000019000037945 */ /* 0x000fe20003800000 */
[----:B------:R-:W-:-:S03]  /*7b90*/  IMAD.MOV.U32 R5, RZ, RZ, 0x3fd80000 ;  /* 0x3fd80000ff057424 */ /* 0x000fc600078e00ff */
[----:B----4-:R-:W4:-:S06]  /*7ba0*/  DMUL R36, R36, 0.5 ;  /* 0x3fe0000024247828 */ /* 0x010f0c0000000000 */
[----:B----4-:R-:W4:Y:S04]  /*7bb0*/  MUFU.RSQ64H R13, R37 ;  /* 0x00000025000d7308 */ /* 0x010f280000001c00 */
[----:B------:R-:W-:-:S04]  /*7bc0*/  IADD3 R12, R37, -0x3500000, RZ ;  /* 0xfcb00000250c7810 */ /* 0x000fc80007ffe0ff */
[----:B------:R-:W-:Y:S02]  /*7bd0*/  ISETP.GE.U32.AND P0, PT, R12, 0x7ca00000, PT ;  /* 0x7ca000000c00780c */ /* 0x000fe40003f06070 */
[----:B----4-:R-:W4:-:S06]  /*7be0*/  DMUL R2, R12, R12 ;  /* 0x0000000c0c027228 */ /* 0x010f0c0000000000 */
[----:B----4-:R-:W4:-:S06]  /*7bf0*/  DFMA R2, R36, -R2, 1 ;  /* 0x3ff000002402742b */ /* 0x010f0c0000000802 */
[----:B----4-:R-:W-:-:S04]  /*7c00*/  DFMA R4, R2, R4, 0.5 ;  /* 0x3fe000000204742b */ /* 0x010fc80000000004 */
[----:B------:R-:W4:-:S06]  /*7c10*/  DMUL R2, R12, R2 ;  /* 0x000000020c027228 */ /* 0x000f0c0000000000 */
[----:B----4-:R4:W5:Y:S02]  /*7c20*/  DFMA R2, R4, R2, R12 ;  /* 0x000000020402722b */ /* 0x010964000000000c */
[----:B----4-:R-:W-:Y:S02]  /*7c30*/  IMAD.MOV.U32 R4, RZ, RZ, 0x0 ;  /* 0x00000000ff047424 */ /* 0x010fe400078e00ff */
[----:B------:R-:W-:Y:S02]  /*7c40*/  IMAD.MOV.U32 R5, RZ, RZ, 0x3ff00000 ;  /* 0x3ff00000ff057424 */ /* 0x000fe400078e00ff */
[----:B-----5:R-:W4:-:S04]  /*7c50*/  DMUL R8, R36, R2 ;  /* 0x0000000224087228 */ /* 0x020f080000000000 */
[----:B0-----:R-:W-:Y:S01]  /*7c60*/  IADD3 R29, R3, -0x100000, RZ ;  /* 0xfff00000031d7810 */ /* 0x001fe20007ffe0ff */
[----:B------:R-:W-:Y:S01]  /*7c70*/  IMAD.MOV.U32 R28, RZ, RZ, R2 ;  /* 0x000000ffff1c7224 */ /* 0x000fe200078e0002 */
[----:B----4-:R-:W0:-:S06]  /*7c80*/  DFMA R14, R8, -R8, R36 ;  /* 0x80000008080e722b */ /* 0x010e0c0000000024 */
[----:B0-----:R0:W4:Y:S01]  /*7c90*/  DFMA R10, R14, R28, R8 ;  /* 0x0000001c0e0a722b */ /* 0x0011220000000008 */
[----:B------:R-:W-:Y:S05]  /*7ca0*/  @!P0 BRA `(.L_x_10488) ;  /* 0x0000006000008947 */ /* 0x000fea0003800000 */
[----:B0-----:R-:W-:Y:S01]  /*7cb0*/  IMAD.MOV.U32 R28, RZ, RZ, R2 ;  /* 0x000000ffff1c7224 */ /* 0x001fe200078e0002 */
[----:B------:R-:W-:Y:S01]  /*7cc0*/  MOV R0, 0x7d10 ;  /* 0x00007d1000007802 */ /* 0x000fe20000000f00 */
[----:B------:R-:W-:Y:S02]  /*7cd0*/  IMAD.MOV.U32 R13, RZ, RZ, R37 ;  /* 0x000000ffff0d7224 */ /* 0x000fe400078e0025 */
[----:B----4-:R-:W-:Y:S02]  /*7ce0*/  IMAD.MOV.U32 R10, RZ, RZ, R8 ;  /* 0x000000ffff0a7224 */ /* 0x010fe400078e0008 */
[----:B------:R-:W-:Y:S02]  /*7cf0*/  IMAD.MOV.U32 R11, RZ, RZ, R9 ;  /* 0x000000ffff0b7224 */ /* 0x000fe400078e0009 */
[----:B-123--:R-:W-:Y:S05]  /*7d00*/  CALL.REL.NOINC `($__internal_15_$__cuda_sm20_dsqrt_rn_f64_mediumpath_v1) ;  /* 0x0001d51000007944 */ /* 0x00efea0003c00000 */
.L_x_10488:
[----:B------:R-:W-:Y:S05]  /*7d10*/  BSYNC B3 ;  /* 0x0000000000037941 */ /* 0x000fea0003800000 */
.L_x_10487:
[----:B012-4-:R0:W1:Y:S01]  /*7d20*/  DMUL R8, R10, R38 ;  /* 0x000000260a087228 */ /* 0x0170620000000000 */
[----:B------:R-:W-:Y:S01]  /*7d30*/  PLOP3.LUT P0, PT, PT, PT, PT, 0x80, 0x0 ;  /* 0x000000000000781c */ /* 0x000fe20003f0f070 */
[----:B------:R-:W-:Y:S07]  /*7d40*/  BRA `(.L_x_10463) ;  /* 0x0000003000007947 */ /* 0x000fee0003800000 */
.L_x_10460:
[----:B------:R-:W2:Y:S01]  /*7d50*/  DMUL R8, R8, 9.00719925474099200000e+15 ;  /* 0x4340000008087828 */ /* 0x000ea20000000000 */
[----:B------:R-:W-:-:S03]  /*7d60*/  PLOP3.LUT P0, PT, PT, PT, PT, 0x80, 0x0 ;  /* 0x000000000000781c */ /* 0x000fc60003f0f070 */
[----:B------:R-:W4:-:S06]  /*7d70*/  DMUL R4, R4, 9.00719925474099200000e+15 ;  /* 0x4340000004047828 */ /* 0x000f0c0000000000 */
.L_x_10463:
[----:B012---:R-:W-:Y:S05]  /*7d80*/  BSYNC B2 ;  /* 0x0000000000027941 */ /* 0x007fea0003800000 */
.L_x_10459:
[----:B------:R-:W-:Y:S01]  /*7d90*/  BSSY B2, `(.L_x_10489) ;  /* 0x0000132000027945 */ /* 0x000fe20003800000 */
[----:B------:R-:W-:Y:S05]  /*7da0*/  @P0 BRA `(.L_x_10490) ;  /* 0x000008f000000947 */ /* 0x000fea0003800000 */
[----:B------:R-:W-:-:S13]  /*7db0*/  ISETP.GT.AND P0, PT, R17, -0x1, PT ;  /* 0xffffffff1100780c */ /* 0x000fda0003f04270 */
[----:B------:R-:W-:Y:S05]  /*7dc0*/  @P0 BRA `(.L_x_10491) ;  /* 0x0000047000000947 */ /* 0x000fea0003800000 */
[----:B----4-:R-:W0:-:S04]  /*7dd0*/  DADD R4, -RZ, |R6| ;  /* 0x00000000ff047229 */ /* 0x010e080000000506 */
[----:B------:R1:W2:-:S06]  /*7de0*/  DADD R2, -RZ, -R6 ;  /* 0x00000000ff027229 */ /* 0x00028c0000000906 */
[----:B0-----:R-:W-:-:S13]  /*7df0*/  ISETP.GE.AND P0, PT, R5, 0x3fe26666, PT ;  /* 0x3fe266660500780c */ /* 0x001fda0003f06270 */
[----:B------:R-:W-:Y:S05]  /*7e00*/  @!P0 BRA `(.L_x_10492) ;  /* 0x000002c000008947 */ /* 0x000fea0003800000 */
[----:B-12---:R-:W0:Y:S01]  /*7e10*/  DADD R8, -|R6|, 1 ;  /* 0x3ff0000006087429 */ /* 0x006e220000000300 */
        /* <DEDUP_REMOVED lines=34> */
.L_x_10494:
[----:B------:R0:W1:-:S06]  /*8040*/  DMUL R4, RZ, |R6| ;  /* 0x40000006ff047228 */ /* 0x00004c0000000000 */
.L_x_10495:
[----:B------:R-:W-:Y:S05]  /*8050*/  BSYNC B0 ;  /* 0x0000000000007941 */ /* 0x000fea0003800000 */
.L_x_10493:
[----:B------:R-:W-:Y:S02]  /*8060*/  ISETP.GT.AND P0, PT, R9, -0x1, PT ;  /* 0xffffffff0900780c */ /* 0x000fe40003f04270 */
[----:B------:R-:W-:-:S11]  /*8070*/  ISETP.GT.AND P1, PT, R3, -0x1, PT ;  /* 0xffffffff0300780c */ /* 0x000fd60003f24270 */
[----:B-1----:R-:W1:Y:S02]  /*8080*/  @!P0 DMUL R4, R4, +INF ;  /* 0x7ff0000004048828 */ /* 0x002e640000000000 */
[----:B------:R-:W-:Y:S05]  /*8090*/  @P1 BRA `(.L_x_10496) ;  /* 0x0000101000001947 */ /* 0x000fea0003800000 */
[----:B-1----:R-:W1:-:S06]  /*80a0*/  DADD R4, R4, c[0x2][0x100] ;  /* 0x0080400004047629 */ /* 0x002e4c0000000000 */
[----:B-1----:R-:W1:Y:S01]  /*80b0*/  DADD R4, -R4, c[0x2][0x108] ;  /* 0x0080420004047629 */ /* 0x002e620000000100 */
[----:B------:R-:W-:Y:S05]  /*80c0*/  BRA `(.L_x_10496) ;  /* 0x00000fe000007947 */ /* 0x000fea0003800000 */
.L_x_10492:
[----:B-12---:R-:W0:Y:S01]  /*80d0*/  DMUL R4, R6, R6 ;  /* 0x0000000606047228 */ /* 0x006e220000000000 */
        /* <DEDUP_REMOVED lines=20> */
[----:B-1----:R1:W2:Y:S01]  /*8220*/  @!P0 DADD R4, R2, c[0x2][0x178] ;  /* 0x00805e0002048629 */ /* 0x0022a20000000000 */
[----:B------:R-:W-:Y:S05]  /*8230*/  BRA `(.L_x_10496) ;  /* 0x00000e7000007947 */ /* 0x000fea0003800000 */
.L_x_10491:
[----:B------:R-:W0:-:S10]  /*8240*/  DADD R2, -RZ, |R6| ;  /* 0x00000000ff027229 */ /* 0x000e140000000506 */
[----:B0-----:R-:W-:-:S13]  /*8250*/  ISETP.GE.AND P0, PT, R3, 0x3fe26666, PT ;  /* 0x3fe266660300780c */ /* 0x001fda0003f06270 */
[----:B------:R-:W-:Y:S05]  /*8260*/  @!P0 BRA `(.L_x_10497) ;  /* 0x000002c000008947 */ /* 0x000fea0003800000 */
[----:B------:R-:W0:Y:S01]  /*8270*/  DADD R2, -|R6|, 1 ;  /* 0x3ff0000006027429 */ /* 0x000e220000000300 */
[----:B------:R-:W-:Y:S09]  /*8280*/  BSSY B0, `(.L_x_10498) ;  /* 0x0000023000007945 */ /* 0x000ff20003800000 */
[----:B0-----:R-:W-:-:S13]  /*8290*/  ISETP.GE.AND P0, PT, R3, 0x1, PT ;  /* 0x000000010300780c */ /* 0x001fda0003f06270 */
[----:B------:R-:W-:Y:S05]  /*82a0*/  @!P0 BRA `(.L_x_10499) ;  /* 0x000001f000008947 */ /* 0x000fea0003800000 */
[----:B----4-:R-:W-:Y:S02]  /*82b0*/  IMAD.MOV.U32 R4, RZ, RZ, 0x71155f70 ;  /* 0x71155f70ff047424 */ /* 0x010fe400078e00ff */
        /* <DEDUP_REMOVED lines=30> */
.L_x_10499:
[----:B----4-:R0:W1:-:S06]  /*84a0*/  DMUL R4, RZ, |R6| ;  /* 0x40000006ff047228 */ /* 0x01004c0000000000 */
.L_x_10500:
[----:B------:R-:W-:Y:S05]  /*84b0*/  BSYNC B0 ;  /* 0x0000000000007941 */ /* 0x000fea0003800000 */
.L_x_10498:
[----:B------:R-:W-:Y:S02]  /*84c0*/  ISETP.GT.AND P0, PT, R3, -0x1, PT ;  /* 0xffffffff0300780c */ /* 0x000fe40003f04270 */
[----:B------:R-:W-:-:S11]  /*84d0*/  ISETP.GT.AND P1, PT, R7, -0x1, PT ;  /* 0xffffffff0700780c */ /* 0x000fd60003f24270 */
[----:B-1----:R-:W1:Y:S02]  /*84e0*/  @!P0 DMUL R4, R4, +INF ;  /* 0x7ff0000004048828 */ /* 0x002e640000000000 */
[----:B------:R-:W-:Y:S05]  /*84f0*/  @P1 BRA `(.L_x_10496) ;  /* 0x00000bb000001947 */ /* 0x000fea0003800000 */
[----:B-1----:R-:W1:-:S06]  /*8500*/  DADD R4, R4, c[0x2][0x100] ;  /* 0x0080400004047629 */ /* 0x002e4c0000000000 */
[----:B-1----:R-:W1:Y:S01]  /*8510*/  DADD R4, -R4, c[0x2][0x108] ;  /* 0x0080420004047629 */ /* 0x002e620000000100 */
[----:B------:R-:W-:Y:S05]  /*8520*/  BRA `(.L_x_10496) ;  /* 0x00000b8000007947 */ /* 0x000fea0003800000 */
.L_x_10497:
[----:B------:R-:W0:Y:S01]  /*8530*/  DMUL R2, R6, R6 ;  /* 0x0000000606027228 */ /* 0x000e220000000000 */
[----:B----4-:R-:W-:Y:S01]  /*8540*/  IMAD.MOV.U32 R4, RZ, RZ, -0x23e76a17 ;  /* 0xdc1895e9ff047424 */ /* 0x010fe200078e00ff */
        /* <DEDUP_REMOVED lines=21> */
.L_x_10490:
        /* <DEDUP_REMOVED lines=21> */
[----:B------:R-:W1:-:S06]  /*87f0*/  DADD R6, -RZ, -R4 ;  /* 0x00000000ff067229 */ /* 0x000e4c0000000904 */
[----:B0-----:R-:W-:-:S04]  /*8800*/  FFMA R0, RZ, R3, R39 ;  /* 0x00000003ff007223 */ /* 0x001fc80000000027 */
[----:B-1----:R-:W-:Y:S01]  /*8810*/  IMAD.MOV.U32 R6, RZ, RZ, R7 ;  /* 0x000000ffff067224 */ /* 0x002fe200078e0007 */
[----:B------:R-:W-:-:S13]  /*8820*/  FSETP.GT.AND P0, PT, |R0|, 1.469367938527859385e-39, PT ;  /* 0x001000000000780b */ /* 0x000fda0003f04200 */
[----:B------:R-:W-:Y:S05]  /*8830*/  @P0 BRA P1, `(.L_x_10503) ;  /* 0x0000004000000947 */ /* 0x000fea0000800000 */
[----:B------:R-:W-:Y:S01]  /*8840*/  IMAD.MOV.U32 R10, RZ, RZ, R2 ;  /* 0x000000ffff0a7224 */ /* 0x000fe200078e0002 */
[----:B------:R-:W-:Y:S01]  /*8850*/  MOV R0, 0x8880 ;  /* 0x0000888000007802 */ /* 0x000fe20000000f00 */
[----:B------:R-:W-:Y:S02]  /*8860*/  IMAD.MOV.U32 R11, RZ, RZ, R3 ;  /* 0x000000ffff0b7224 */ /* 0x000fe400078e0003 */
[----:B---3--:R-:W-:Y:S05]  /*8870*/  CALL.REL.NOINC `($__internal_14_$__cuda_sm20_div_rn_f64_full) ;  /* 0x0001c38000007944 */ /* 0x008fea0003c00000 */
.L_x_10503:
[----:B------:R-:W-:Y:S05]  /*8880*/  BSYNC B3 ;  /* 0x0000000000037941 */ /* 0x000fea0003800000 */
.L_x_10502:
        /* <DEDUP_REMOVED lines=43> */
.L_x_10505:
[----:B------:R-:W-:Y:S02]  /*8b40*/  FSEL R2, RZ, 3.37028055040000000000e+12, P1 ;  /* 0x54442d18ff027808 */ /* 0x000fe40000800000 */
[----:B------:R-:W-:Y:S02]  /*8b50*/  FSEL R3, RZ, 2.1426990032196044922, P1 ;  /* 0x400921fbff037808 */ /* 0x000fe40000800000 */
.L_x_10506:
[----:B------:R-:W-:Y:S05]  /*8b60*/  BSYNC B0 ;  /* 0x0000000000007941 */ /* 0x000fea0003800000 */
.L_x_10504:
[----:B------:R0:W1:Y:S02]  /*8b70*/  DADD R4, |R8|, |R4| ;  /* 0x0000000008047229 */ /* 0x0000640000000604 */
[----:B0-----:R-:W-:-:S04]  /*8b80*/  LOP3.LUT R9, R3, 0x80000000, R9, 0xb8, !PT ;  /* 0x8000000003097812 */ /* 0x001fc800078eb809 */
[----:B-1----:R-:W0:-:S06]  /*8b90*/  DSETP.GTU.AND P0, PT, |R4|, +INF , PT ;  /* 0x7ff000000400742a */ /* 0x002e0c0003f0c200 */
[----:B0-----:R-:W-:Y:S02]  /*8ba0*/  FSEL R4, R4, R2, P0 ;  /* 0x0000000204047208 */ /* 0x001fe40000000000 */
[----:B------:R-:W-:Y:S01]  /*8bb0*/  FSEL R5, R5, R9, P0 ;  /* 0x0000000905057208 */ /* 0x000fe20000000000 */
[----:B------:R-:W-:Y:S05]  /*8bc0*/  BRA `(.L_x_10496) ;  /* 0x000004e000007947 */ /* 0x000fea0003800000 */
.L_x_10501:
        /* <DEDUP_REMOVED lines=26> */
.L_x_10508:
[----:B------:R-:W-:Y:S05]  /*8d70*/  BSYNC B3 ;  /* 0x0000000000037941 */ /* 0x000fea0003800000 */
.L_x_10507:
        /* <DEDUP_REMOVED lines=43> */
.L_x_10510:
[----:B------:R-:W-:Y:S02]  /*9030*/  FSEL R2, RZ, 3.37028055040000000000e+12, P0 ;  /* 0x54442d18ff027808 */ /* 0x000fe40000000000 */
[----:B------:R-:W-:Y:S02]  /*9040*/  FSEL R3, RZ, 2.1426990032196044922, P0 ;  /* 0x400921fbff037808 */ /* 0x000fe40000000000 */
.L_x_10511:
[----:B------:R-:W-:Y:S05]  /*9050*/  BSYNC B0 ;  /* 0x0000000000007941 */ /* 0x000fea0003800000 */
.L_x_10509:
[----:B------:R0:W1:Y:S02]  /*9060*/  DADD R4, |R8|, |R4| ;  /* 0x0000000008047229 */ /* 0x0000640000000604 */
[----:B0-----:R-:W-:-:S04]  /*9070*/  LOP3.LUT R9, R3, 0x80000000, R9, 0xb8, !PT ;  /* 0x8000000003097812 */ /* 0x001fc800078eb809 */
[----:B-1----:R-:W0:-:S06]  /*9080*/  DSETP.GTU.AND P0, PT, |R4|, +INF , PT ;  /* 0x7ff000000400742a */ /* 0x002e0c0003f0c200 */
[----:B0-----:R-:W-:Y:S02]  /*9090*/  FSEL R4, R4, R2, P0 ;  /* 0x0000000204047208 */ /* 0x001fe40000000000 */
[----:B------:R-:W-:Y:S02]  /*90a0*/  FSEL R5, R5, R9, P0 ;  /* 0x0000000905057208 */ /* 0x000fe40000000000 */
.L_x_10496:
[----:B01----:R-:W-:Y:S05]  /*90b0*/  BSYNC B2 ;  /* 0x0000000000027941 */ /* 0x003fea0003800000 */
.L_x_10489:
[----:B------:R-:W0:Y:S01]  /*90c0*/  DADD R2, -RZ, -R30 ;  /* 0x00000000ff027229 */ /* 0x000e22000000091e */
[----:B------:R-:W-:-:S04]  /*90d0*/  SHF.R.U32.HI R18, RZ, 0x1f, R19 ;  /* 0x0000001fff127819 */ /* 0x000fc80000011613 */
[----:B------:R-:W-:-:S05]  /*90e0*/  ISETP.NE.AND P0, PT, R18, RZ, PT ;  /* 0x000000ff1200720c */ /* 0x000fca0003f05270 */
[----:B0-----:R-:W-:Y:S02]  /*90f0*/  FSEL R6, R2, R30, !P0 ;  /* 0x0000001e02067208 */ /* 0x001fe40004000000 */
[----:B------:R-:W-:Y:S01]  /*9100*/  FSEL R7, R3, R31, !P0 ;  /* 0x0000001f03077208 */ /* 0x000fe20004000000 */
[----:B------:R-:W-:Y:S05]  /*9110*/  BRA `(.L_x_10419) ;  /* 0x0000249000007947 */ /* 0x000fea0003800000 */
.L_x_10423:
[----:B------:R-:W4:Y:S01]  /*9120*/  LDL.64 R4, [R1+0x8] ;  /* 0x0000080001047983 */ /* 0x000f220000100a00 */
[----:B--2---:R-:W-:-:S04]  /*9130*/  DADD R6, -RZ, -R18 ;  /* 0x00000000ff067229 */ /* 0x004fc80000000912 */
[----:B----4-:R-:W0:-:S06]  /*9140*/  DADD R4, R4, -R16 ;  /* 0x0000000004047229 */ /* 0x010e0c0000000810 */
[----:B0-----:R-:W0:Y:S01]  /*9150*/  DADD R4, R4, c[0x2][0x178] ;  /* 0x00805e0004047629 */ /* 0x001e220000000000 */
[----:B------:R-:W-:Y:S05]  /*9160*/  BRA `(.L_x_10419) ;  /* 0x0000244000007947 */ /* 0x000fea0003800000 */
.L_x_10422:
[----:B------:R0:W2:Y:S01]  /*9170*/  DADD R6, -RZ, -R18 ;  /* 0x00000000ff067229 */ /* 0x0000a20000000912 */
[----:B------:R-:W-:Y:S01]  /*9180*/  CS2R R4, SRZ ;  /* 0x0000000000047805 */ /* 0x000fe2000001ff00 */
[----:B------:R-:W-:Y:S05]  /*9190*/  BRA `(.L_x_10419) ;  /* 0x0000241000007947 */ /* 0x000fea0003800000 */
.L_x_10421:
        /* <DEDUP_REMOVED lines=12> */
[----:B------:R-:W2:Y:S01]  /*9260*/  MUFU.RCP64H R15, R7 ;  /* 0x00000007000f7308 */ /* 0x000ea20000001800 */
[----:B------:R-:W-:Y:S01]  /*9270*/  IMAD.MOV.U32 R14, RZ, RZ, 0x1 ;  /* 0x00000001ff0e7424 */ /* 0x000fe200078e00ff */
[----:B------:R-:W-:Y:S01]  /*9280*/  BSSY B0, `(.L_x_10515) ;  /* 0x0000048000007945 */ /* 0x000fe20003800000 */
[----:B------:R-:W-:Y:S02]  /*9290*/  FSETP.GEU.AND P5, PT, |R9|, 6.5827683646048100446e-37, PT ;  /* 0x036000000900780b */ /* 0x000fe40003fae200 */
[----:B0-----:R-:W0:-:S10]  /*92a0*/  DFMA R10, R6, R6, R10 ;  /* 0x00000006060a722b */ /* 0x001e14000000000a */
[----:B0-----:R-:W-:Y:S01]  /*92b0*/  ISETP.GT.AND P0, PT, R11, 0xfffff, PT ;  /* 0x000fffff0b00780c */ /* 0x001fe20003f04270 */
[----:B--2---:R-:W0:Y:S01]  /*92c0*/  DFMA R28, -R6, R14, 1 ;  /* 0x3ff00000061c742b */ /* 0x004e22000000010e */
[----:B------:R-:W-:Y:S02]  /*92d0*/  IMAD.MOV.U32 R12, RZ, RZ, R10 ;  /* 0x000000ffff0c7224 */ /* 0x000fe400078e000a */
[----:B------:R-:W-:-:S03]  /*92e0*/  IMAD.MOV.U32 R13, RZ, RZ, R11 ;  /* 0x000000ffff0d7224 */ /* 0x000fc600078e000b */
[----:B0-----:R-:W0:-:S06]  /*92f0*/  DFMA R28, R28, R28, R28 ;  /* 0x0000001c1c1c722b */ /* 0x001e0c000000001c */
[----:B------:R-:W-:-:S04]  /*9300*/  @!P0 DMUL R12, R12, 1.80143985094819840000e+16 ;  /* 0x435000000c0c8828 */ /* 0x000fc80000000000 */
        /* <DEDUP_REMOVED lines=9> */
[----:B0-----:R0:W2:Y:S01]  /*93a0*/  DFMA R38, R14, R28, R38 ;  /* 0x0000001c0e26722b */ /* 0x0010a20000000026 */
[----:B------:R-:W-:Y:S01]  /*93b0*/  @P1 FSETP.NEU.FTZ.AND P2, PT, R13, RZ, PT ;  /* 0x000000ff0d00120b */ /* 0x000fe20003f5d000 */
[----:B0-----:R-:W-:Y:S02]  /*93c0*/  @P1 IMAD.MOV.U32 R14, RZ, RZ, 0x0 ;  /* 0x00000000ff0e1424 */ /* 0x001fe400078e00ff */
[----:B------:R-:W-:-:S06]  /*93d0*/  @P1 IMAD.MOV.U32 R15, RZ, RZ, 0x7ff00000 ;  /* 0x7ff00000ff0f1424 */ /* 0x000fcc00078e00ff */
[----:B------:R-:W0:Y:S01]  /*93e0*/  @P1 DFMA R14, R12, R14, +INF ;  /* 0x7ff000000c0e142b */ /* 0x000e22000000000e */
[----:B--2---:R-:W-:-:S05]  /*93f0*/  FFMA R0, RZ, R7, R39 ;  /* 0x00000007ff007223 */ /* 0x004fca0000000027 */
[----:B------:R-:W-:Y:S01]  /*9400*/  FSETP.GT.AND P3, PT, |R0|, 1.469367938527859385e-39, PT ;  /* 0x001000000000780b */ /* 0x000fe20003f64200 */
[----:B------:R-:W-:Y:S02]  /*9410*/  IMAD.MOV.U32 R0, RZ, RZ, -0x3ff ;  /* 0xfffffc01ff007424 */ /* 0x000fe400078e00ff */
[----:B------:R-:W-:Y:S01]  /*9420*/  @!P0 IMAD.MOV.U32 R0, RZ, RZ, -0x435 ;  /* 0xfffffbcbff008424 */ /* 0x000fe200078e00ff */
        /* <DEDUP_REMOVED lines=8> */
[----:B------:R-:W-:-:S02]  /*94b0*/  IMAD.MOV.U32 R12, RZ, RZ, R10 ;  /* 0x000000ffff0c7224 */ /* 0x000fc400078e000a */
        /* <DEDUP_REMOVED lines=17> */
[----:B------:R-:W2:-:S04]  /*95d0*/  DADD R36, R12, -R28 ;  /* 0x000000000c247229 */ /* 0x000e88000000081c */
[----:B0-----:R-:W0:-:S04]  /*95e0*/  DFMA R40, R30, R40, c[0x2][0x10] ;  /* 0x008004001e28762b */ /* 0x001e080000000028 */
[----:B--2---:R-:W-:-:S04]  /*95f0*/  DADD R44, R36, R36 ;  /* 0x00000000242c7229 */ /* 0x004fc80000000024 */
        /* <DEDUP_REMOVED lines=15> */
[----:B0-----:R0:W2:-:S06]  /*96f0*/  DADD R30, R36, R12 ;  /* 0x00000000241e7229 */ /* 0x00108c000000000c */
.L_x_10516:
[----:B------:R-:W-:Y:S05]  /*9700*/  BSYNC B0 ;  /* 0x0000000000007941 */ /* 0x000fea0003800000 */
.L_x_10515:
[----:B------:R-:W-:Y:S01]  /*9710*/  BSSY B3, `(.L_x_10517) ;  /* 0x0000008000037945 */ /* 0x000fe20003800000 */
[----:B------:R-:W-:Y:S05]  /*9720*/  @P3 BRA P5, `(.L_x_10518) ;  /* 0x0000006000003947 */ /* 0x000fea0002800000 */
[----:B------:R-:W-:Y:S01]  /*9730*/  IMAD.MOV.U32 R14, RZ, RZ, R8 ;  /* 0x000000ffff0e7224 */ /* 0x000fe200078e0008 */
[----:B------:R-:W-:Y:S01]  /*9740*/  MOV R0, 0x9790 ;  /* 0x0000979000007802 */ /* 0x000fe20000000f00 */
[----:B------:R-:W-:Y:S02]  /*9750*/  IMAD.MOV.U32 R15, RZ, RZ, R9 ;  /* 0x000000ffff0f7224 */ /* 0x000fe400078e0009 */
[----:B------:R-:W-:Y:S02]  /*9760*/  IMAD.MOV.U32 R10, RZ, RZ, R6 ;  /* 0x000000ffff0a7224 */ /* 0x000fe400078e0006 */
[----:B------:R-:W-:Y:S02]  /*9770*/  IMAD.MOV.U32 R11, RZ, RZ, R7 ;  /* 0x000000ffff0b7224 */ /* 0x000fe400078e0007 */
[----:B0123--:R-:W-:Y:S05]  /*9780*/  CALL.REL.NOINC `($__internal_14_$__cuda_sm20_div_rn_f64_full) ;  /* 0x0001b47000007944 */ /* 0x00ffea0003c00000 */
.L_x_10518:
[----:B------:R-:W-:Y:S05]  /*9790*/  BSYNC B3 ;  /* 0x0000000000037941 */ /* 0x000fea0003800000 */
.L_x_10517:
[----:B------:R-:W4:Y:S01]  /*97a0*/  DSETP.NEU.AND P0, PT, R6, RZ, PT ;  /* 0x000000ff0600722a */ /* 0x000f220003f0d000 */
[----:B------:R-:W-:-:S13]  /*97b0*/  BSSY B0, `(.L_x_10519) ;  /* 0x000002d000007945 */ /* 0x000fda0003800000 */
[----:B----4-:R-:W-:Y:S05]  /*97c0*/  @!P0 BRA `(.L_x_10520) ;  /* 0x0000028000008947 */ /* 0x010fea0003800000 */
[----:B------:R-:W4:Y:S01]  /*97d0*/  DMUL R6, R38, R38 ;  /* 0x0000002626067228 */ /* 0x000f220000000000 */
[----:B------:R-:W-:Y:S01]  /*97e0*/  IMAD.MOV.U32 R8, RZ, RZ, 0x2a25ff7e ;  /* 0x2a25ff7eff087424 */ /* 0x000fe200078e00ff */
[----:B------:R-:W-:Y:S01]  /*97f0*/  ISETP.GE.AND P1, PT, R17, RZ, PT ;  /* 0x000000ff1100720c */ /* 0x000fe20003f26270 */
[----:B------:R-:W-:Y:S01]  /*9800*/  IMAD.MOV.U32 R9, RZ, RZ, 0x3ef53e1d ;  /* 0x3ef53e1dff097424 */ /* 0x000fe200078e00ff */
[----:B------:R-:W-:-:S05]  /*9810*/  DSETP.NEU.AND P0, PT, R4, R2, PT ;  /* 0x000000020400722a */ /* 0x000fca0003f0d000 */
[----:B----4-:R-:W4:-:S06]  /*9820*/  DFMA R8, R6, -R8, c[0x2][0x188] ;  /* 0x008062000608762b */ /* 0x010f0c0000000808 */
[----:B----4-:R-:W4:-:S06]  /*9830*/  DFMA R8, R6, R8, c[0x2][0x190] ;  /* 0x008064000608762b */ /* 0x010f0c0000000008 */
        /* <DEDUP_REMOVED lines=16> */
[----:B----4-:R-:W4:-:S06]  /*9940*/  DMUL R8, R6, R8 ;  /* 0x0000000806087228 */ /* 0x010f0c0000000000 */
[----:B----4-:R-:W4:-:S06]  /*9950*/  DFMA R8, R8, R38, R38 ;  /* 0x000000260808722b */ /* 0x010f0c0000000026 */
[----:B----4-:R-:W4:-:S04]  /*9960*/  DADD R6, -RZ, -R8 ;  /* 0x00000000ff067229 */ /* 0x010f080000000908 */
[----:B------:R-:W5:-:S06]  /*9970*/  DADD R10, -R8, c[0x2][0x108] ;  /* 0x00804200080a7629 */ /* 0x000f4c0000000100 */
[----:B----4-:R-:W-:Y:S02]  /*9980*/  FSEL R6, R8, R6, !P1 ;  /* 0x0000000608067208 */ /* 0x010fe40004800000 */
[----:B------:R-:W-:Y:S02]  /*9990*/  FSEL R7, R9, R7, !P1 ;  /* 0x0000000709077208 */ /* 0x000fe40004800000 */
[----:B0----5:R-:W-:Y:S02]  /*99a0*/  FSEL R13, R10, R8, !P1 ;  /* 0x000000080a0d7208 */ /* 0x021fe40004800000 */
        /* <DEDUP_REMOVED lines=10> */
.L_x_10520:
[----:B------:R-:W-:-:S04]  /*9a50*/  ISETP.GE.AND P0, PT, R17, RZ, PT ;  /* 0x000000ff1100720c */ /* 0x000fc80003f06270 */
[----:B------:R-:W-:Y:S02]  /*9a60*/  FSEL R6, RZ, 3.37028055040000000000e+12, P0 ;  /* 0x54442d18ff067808 */ /* 0x000fe40000000000 */
[----:B------:R-:W-:Y:S02]  /*9a70*/  FSEL R7, RZ, 2.1426990032196044922, P0 ;  /* 0x400921fbff077808 */ /* 0x000fe40000000000 */
.L_x_10521:
[----:B------:R-:W-:Y:S05]  /*9a80*/  BSYNC B0 ;  /* 0x0000000000007941 */ /* 0x000fea0003800000 */
.L_x_10519:
[----:B------:R-:W4:Y:S01]  /*9a90*/  DADD R2, R4, R2 ;  /* 0x0000000004027229 */ /* 0x000f220000000002 */
[----:B------:R-:W-:-:S03]  /*9aa0*/  LOP3.LUT R19, R7, 0x80000000, R19, 0xb8, !PT ;  /* 0x8000000007137812 */ /* 0x000fc600078eb813 */
[----:B--2---:R-:W-:-:S04]  /*9ab0*/  DMUL R30, R30, 0.5 ;  /* 0x3fe000001e1e7828 */ /* 0x004fc80000000000 */
[----:B----4-:R-:W2:-:S06]  /*9ac0*/  DSETP.GTU.AND P0, PT, |R2|, +INF , PT ;  /* 0x7ff000000200742a */ /* 0x010e8c0003f0c200 */
[----:B--2---:R-:W-:Y:S02]  /*9ad0*/  FSEL R4, R2, R6, P0 ;  /* 0x0000000602047208 */ /* 0x004fe40000000000 */
[----:B------:R-:W-:Y:S01]  /*9ae0*/  FSEL R5, R3, R19, P0 ;  /* 0x0000001303057208 */ /* 0x000fe20000000000 */
[----:B------:R-:W-:Y:S05]  /*9af0*/  BRA `(.L_x_10522) ;  /* 0x0000190000007947 */ /* 0x000fea0003800000 */
.L_x_10514:
        /* <DEDUP_REMOVED lines=11> */
[----:B------:R-:W-:Y:S02]  /*9bb0*/  LOP3.LUT R0, R13, 0xffc00000, RZ, 0xc0, !PT ;  /* 0xffc000000d007812 */ /* 0x000fe400078ec0ff */
[----:B------:R-:W-:Y:S02]  /*9bc0*/  SEL R11, R3, R5, P0 ;  /* 0x00000005030b7207 */ /* 0x000fe40000000000 */
[----:B------:R-:W-:Y:S02]  /*9bd0*/  IADD3 R15, -R0, 0x7fd00000, RZ ;  /* 0x7fd00000000f7810 */ /* 0x000fe40007ffe1ff */
        /* <DEDUP_REMOVED lines=20> */
[----:B0-----:R0:W2:Y:S02]  /*9d20*/  DFMA R36, R38, R36, R30 ;  /* 0x000000242624722b */ /* 0x0010a4000000001e */
[----:B0-----:R-:W-:-:S04]  /*9d30*/  LOP3.LUT R31, R0, 0x100000, RZ, 0xfc, !PT ;  /* 0x00100000001f7812 */ /* 0x001fc800078efcff */
[----:B--2---:R0:W2:Y:S02]  /*9d40*/  DMUL R36, R14, R36 ;  /* 0x000000240e247228 */ /* 0x0040a40000000000 */
[----:B0-----:R-:W0:Y:S01]  /*9d50*/  MUFU.RCP64H R15, R7 ;  /* 0x00000007000f7308 */ /* 0x001e220000001800 */
[----:B------:R-:W-:-:S03]  /*9d60*/  IMAD.MOV.U32 R14, RZ, RZ, 0x1 ;  /* 0x00000001ff0e7424 */ /* 0x000fc600078e00ff */
[----:B--2---:R-:W2:-:S10]  /*9d70*/  DMUL R36, R36, R30 ;  /* 0x0000001e24247228 */ /* 0x004e940000000000 */
[----:B--2---:R-:W-:Y:S01]  /*9d80*/  @!P2 FSEL R11, R13, R37, !P1 ;  /* 0x000000250d0ba208 */ /* 0x004fe20004800000 */
[----:B0-----:R-:W0:Y:S01]  /*9d90*/  DFMA R28, -R6, R14, 1 ;  /* 0x3ff00000061c742b */ /* 0x001e22000000010e */
[----:B------:R-:W-:Y:S02]  /*9da0*/  @!P2 FSEL R10, R12, R36, !P1 ;  /* 0x000000240c0aa208 */ /* 0x000fe40004800000 */
[----:B------:R-:W-:Y:S01]  /*9db0*/  ISETP.GT.AND P0, PT, R11, 0xfffff, PT ;  /* 0x000fffff0b00780c */ /* 0x000fe20003f04270 */
[----:B------:R-:W-:Y:S02]  /*9dc0*/  IMAD.MOV.U32 R13, RZ, RZ, R11 ;  /* 0x000000ffff0d7224 */ /* 0x000fe400078e000b */
[----:B------:R-:W-:Y:S01]  /*9dd0*/  IMAD.MOV.U32 R12, RZ, RZ, R10 ;  /* 0x000000ffff0c7224 */ /* 0x000fe200078e000a */
[----:B0-----:R-:W0:-:S06]  /*9de0*/  DFMA R28, R28, R28, R28 ;  /* 0x0000001c1c1c722b */ /* 0x001e0c000000001c */
[----:B0-----:R-:W0:-:S04]  /*9df0*/  DFMA R28, R14, R28, R14 ;  /* 0x0000001c0e1c722b */ /* 0x001e08000000000e */
[----:B------:R-:W2:-:S04]  /*9e00*/  @!P0 DMUL R12, R12, 1.80143985094819840000e+16 ;  /* 0x435000000c0c8828 */ /* 0x000e880000000000 */
[----:B0-----:R-:W0:-:S06]  /*9e10*/  DFMA R14, -R6, R28, 1 ;  /* 0x3ff00000060e742b */ /* 0x001e0c000000011c */
[----:B--2---:R-:W-:Y:S01]  /*9e20*/  @!P0 IMAD.MOV.U32 R11, RZ, RZ, R13 ;  /* 0x000000ffff0b8224 */ /* 0x004fe200078e000d */
[----:B0-----:R-:W0:Y:S01]  /*9e30*/  DFMA R14, R28, R14, R28 ;  /* 0x0000000e1c0e722b */ /* 0x001e22000000001c */
[----:B------:R-:W-:-:S03]  /*9e40*/  @!P0 IMAD.MOV.U32 R10, RZ, RZ, R12 ;  /* 0x000000ffff0a8224 */ /* 0x000fc600078e000c */
[----:B------:R-:W-:Y:S02]  /*9e50*/  IADD3 R0, R11, -0x1, RZ ;  /* 0xffffffff0b007810 */ /* 0x000fe40007ffe0ff */
[----:B0-----:R-:W0:Y:S02]  /*9e60*/  DMUL R38, R8, R14 ;  /* 0x0000000e08267228 */ /* 0x001e240000000000 */
[----:B------:R-:W-:-:S04]  /*9e70*/  ISETP.GE.U32.AND P1, PT, R0, 0x7fefffff, PT ;  /* 0x7fefffff0000780c */ /* 0x000fc80003f26070 */
[----:B0-----:R-:W0:-:S06]  /*9e80*/  DFMA R28, -R6, R38, R8 ;  /* 0x00000026061c722b */ /* 0x001e0c0000000108 */
[----:B0-----:R0:W2:-:S03]  /*9e90*/  DFMA R38, R14, R28, R38 ;  /* 0x0000001c0e26722b */ /* 0x0010860000000026 */
[----:B0-----:R-:W-:Y:S01]  /*9ea0*/  @P1 IMAD.MOV.U32 R14, RZ, RZ, 0x0 ;  /* 0x00000000ff0e1424 */ /* 0x001fe200078e00ff */
[----:B------:R-:W-:Y:S01]  /*9eb0*/  @P1 FSETP.NEU.FTZ.AND P2, PT, R13, RZ, PT ;  /* 0x000000ff0d00120b */ /* 0x000fe20003f5d000 */
[----:B------:R-:W-:-:S05]  /*9ec0*/  @P1 IMAD.MOV.U32 R15, RZ, RZ, 0x7ff00000 ;  /* 0x7ff00000ff0f1424 */ /* 0x000fca00078e00ff */
[----:B--2---:R-:W-:Y:S01]  /*9ed0*/  FFMA R0, RZ, R7, R39 ;  /* 0x00000007ff007223 */ /* 0x004fe20000000027 */
[----:B------:R-:W0:-:S04]  /*9ee0*/  @P1 DFMA R14, R12, R14, +INF ;  /* 0x7ff000000c0e142b */ /* 0x000e08000000000e */
[----:B------:R-:W-:Y:S01]  /*9ef0*/  FSETP.GT.AND P3, PT, |R0|, 1.469367938527859385e-39, PT ;  /* 0x001000000000780b */ /* 0x000fe20003f64200 */
[----:B------:R-:W-:Y:S02]  /*9f00*/  IMAD.MOV.U32 R0, RZ, RZ, -0x3ff ;  /* 0xfffffc01ff007424 */ /* 0x000fe400078e00ff */
[----:B------:R-:W-:-:S03]  /*9f10*/  @!P0 IMAD.MOV.U32 R0, RZ, RZ, -0x435 ;  /* 0xfffffbcbff008424 */ /* 0x000fc600078e00ff */
        /* <DEDUP_REMOVED lines=45> */
.L_x_10524:
[----:B------:R-:W-:Y:S05]  /*a1f0*/  BSYNC B0 ;  /* 0x0000000000007941 */ /* 0x000fea0003800000 */
.L_x_10523:
        /* <DEDUP_REMOVED lines=8> */
.L_x_10526:
[----:B------:R-:W-:Y:S05]  /*a280*/  BSYNC B3 ;  /* 0x0000000000037941 */ /* 0x000fea0003800000 */
.L_x_10525:
        /* <DEDUP_REMOVED lines=43> */
.L_x_10528:
[----:B------:R-:W-:-:S04]  /*a540*/  ISETP.GE.AND P0, PT, R17, RZ, PT ;  /* 0x000000ff1100720c */ /* 0x000fc80003f06270 */
[----:B------:R-:W-:Y:S02]  /*a550*/  FSEL R6, RZ, 3.37028055040000000000e+12, P0 ;  /* 0x54442d18ff067808 */ /* 0x000fe40000000000 */
[----:B------:R-:W-:Y:S02]  /*a560*/  FSEL R7, RZ, 2.1426990032196044922, P0 ;  /* 0x400921fbff077808 */ /* 0x000fe40000000000 */
.L_x_10529:
[----:B------:R-:W-:Y:S05]  /*a570*/  BSYNC B0 ;  /* 0x0000000000007941 */ /* 0x000fea0003800000 */
.L_x_10527:
[----:B------:R-:W4:Y:S01]  /*a580*/  DADD R2, R4, R2 ;  /* 0x0000000004027229 */ /* 0x000f220000000002 */
[----:B------:R-:W-:-:S05]  /*a590*/  LOP3.LUT R19, R7, 0x80000000, R19, 0xb8, !PT ;  /* 0x8000000007137812 */ /* 0x000fca00078eb813 */
[----:B----4-:R-:W4:-:S06]  /*a5a0*/  DSETP.GTU.AND P0, PT, |R2|, +INF , PT ;  /* 0x7ff000000200742a */ /* 0x010f0c0003f0c200 */
[----:B----4-:R-:W-:Y:S02]  /*a5b0*/  FSEL R4, R2, R6, P0 ;  /* 0x0000000602047208 */ /* 0x010fe40000000000 */
[----:B------:R-:W-:Y:S01]  /*a5c0*/  FSEL R5, R3, R19, P0 ;  /* 0x0000001303057208 */ /* 0x000fe20000000000 */
[----:B------:R-:W-:Y:S05]  /*a5d0*/  BRA `(.L_x_10522) ;  /* 0x00000e2000007947 */ /* 0x000fea0003800000 */
.L_x_10513:
        /* <DEDUP_REMOVED lines=22> */
[----:B-1-3--:R-:W-:Y:S05]  /*a740*/  CALL.REL.NOINC `($__internal_14_$__cuda_sm20_div_rn_f64_full) ;  /* 0x0001a4b000007944 */ /* 0x00afea0003c00000 */
.L_x_10531:
[----:B------:R-:W-:Y:S05]  /*a750*/  BSYNC B3 ;  /* 0x0000000000037941 */ /* 0x000fea0003800000 */
.L_x_10530:
        /* <DEDUP_REMOVED lines=24> */
[----:B------:R-:W-:Y:S02]  /*a8e0*/  IMAD.MOV.U32 R10, RZ, RZ, R38 ;  /* 0x000000ffff0a7224 */ /* 0x000fe400078e0026 */
[----:B------:R-:W-:Y:S02]  /*a8f0*/  IMAD.MOV.U32 R11, RZ, RZ, R39 ;  /* 0x000000ffff0b7224 */ /* 0x000fe400078e0027 */
.L_x_10533:
[----:B------:R-:W-:Y:S05]  /*a900*/  BSYNC B3 ;  /* 0x0000000000037941 */ /* 0x000fea0003800000 */
.L_x_10532:
[----:B------:R-:W0:Y:S01]  /*a910*/  DADD R14, -RZ, |R10| ;  /* 0x00000000ff0e7229 */ /* 0x000e22000000050a */
[----:B------:R-:W-:Y:S01]  /*a920*/  IMAD.MOV.U32 R38, RZ, RZ, 0x0 ;  /* 0x00000000ff267424 */ /* 0x000fe200078e00ff */
[----:B------:R-:W-:Y:S01]  /*a930*/  BSSY B0, `(.L_x_10534) ;  /* 0x000006e000007945 */ /* 0x000fe20003800000 */
[----:B------:R-:W-:Y:S01]  /*a940*/  IMAD.MOV.U32 R39, RZ, RZ, 0x3fd80000 ;  /* 0x3fd80000ff277424 */ /* 0x000fe200078e00ff */
[----:B------:R-:W-:-:S06]  /*a950*/  FSETP.GEU.AND P5, PT, |R9|, 6.5827683646048100446e-37, PT ;  /* 0x036000000900780b */ /* 0x000fcc0003fae200 */
[CC--:B0-----:R-:W-:Y:S02]  /*a960*/  ISETP.GT.U32.AND P1, PT, R14.reuse, R30.reuse, PT ;  /* 0x0000001e0e00720c */ /* 0x0c1fe40003f24070 */
[CC--:B------:R-:W-:Y:S02]  /*a970*/  ISETP.LT.U32.AND P0, PT, R14.reuse, R30.reuse, PT ;  /* 0x0000001e0e00720c */ /* 0x0c0fe40003f01070 */
[CC--:B------:R-:W-:Y:S02]  /*a980*/  ISETP.GT.U32.AND.EX P1, PT, R15.reuse, R31.reuse, PT, P1 ;  /* 0x0000001f0f00720c */ /* 0x0c0fe40003f24110 */
[CC--:B------:R-:W-:Y:S02]  /*a990*/  ISETP.LT.U32.AND.EX P0, PT, R15.reuse, R31.reuse, PT, P0 ;  /* 0x0000001f0f00720c */ /* 0x0c0fe40003f01100 */
[----:B------:R-:W-:Y:S02]  /*a9a0*/  SEL R13, R15, R31, P1 ;  /* 0x0000001f0f0d7207 */ /* 0x000fe40000800000 */
[----:B------:R-:W-:-:S02]  /*a9b0*/  SEL R10, R14, R30, P0 ;  /* 0x0000001e0e0a7207 */ /* 0x000fc40000000000 */
[----:B------:R-:W-:Y:S02]  /*a9c0*/  LOP3.LUT R0, R13, 0xffc00000, RZ, 0xc0, !PT ;  /* 0xffc000000d007812 */ /* 0x000fe400078ec0ff */
[----:B------:R-:W-:Y:S02]  /*a9d0*/  SEL R11, R15, R31, P0 ;  /* 0x0000001f0f0b7207 */ /* 0x000fe40000000000 */
[----:B------:R-:W-:Y:S01]  /*a9e0*/  SEL R12, R14, R30, P1 ;  /* 0x0000001e0e0c7207 */ /* 0x000fe20000800000 */
[----:B------:R-:W-:Y:S01]  /*a9f0*/  IMAD.MOV.U32 R14, RZ, RZ, RZ ;  /* 0x000000ffff0e7224 */ /* 0x000fe200078e00ff */
[----:B------:R-:W-:Y:S01]  /*aa00*/  IADD3 R15, -R0, 0x7fd00000, RZ ;  /* 0x7fd00000000f7810 */ /* 0x000fe20007ffe1ff */
[----:B------:R-:W-:Y:S01]  /*aa10*/  IMAD.MOV.U32 R30, RZ, RZ, c[0x2][0xc] ;  /* 0x00800300ff1e7624 */ /* 0x000fe200078e00ff */
[----:B------:R-:W-:-:S04]  /*aa20*/  ISETP.GE.U32.AND P2, PT, R11, 0x7ff00000, PT ;  /* 0x7ff000000b00780c */ /* 0x000fc80003f46070 */
        /* <DEDUP_REMOVED lines=94> */
.L_x_10535:
[----:B------:R-:W-:Y:S05]  /*b010*/  BSYNC B0 ;  /* 0x0000000000007941 */ /* 0x000fea0003800000 */
.L_x_10534:
        /* <DEDUP_REMOVED lines=8> */
.L_x_10537:
[----:B------:R-:W-:Y:S05]  /*b0a0*/  BSYNC B3 ;  /* 0x0000000000037941 */ /* 0x000fea0003800000 */
.L_x_10536:
        /* <DEDUP_REMOVED lines=43> */
.L_x_10539:
[----:B------:R-:W-:-:S04]  /*b360*/  ISETP.GE.AND P0, PT, R17, RZ, PT ;  /* 0x000000ff1100720c */ /* 0x000fc80003f06270 */
[----:B------:R-:W-:Y:S02]  /*b370*/  FSEL R6, RZ, 3.37028055040000000000e+12, P0 ;  /* 0x54442d18ff067808 */ /* 0x000fe40000000000 */
[----:B------:R-:W-:Y:S02]  /*b380*/  FSEL R7, RZ, 2.1426990032196044922, P0 ;  /* 0x400921fbff077808 */ /* 0x000fe40000000000 */
.L_x_10540:
[----:B------:R-:W-:Y:S05]  /*b390*/  BSYNC B0 ;  /* 0x0000000000007941 */ /* 0x000fea0003800000 */
.L_x_10538:
[----:B------:R-:W4:Y:S01]  /*b3a0*/  DADD R2, R4, R2 ;  /* 0x0000000004027229 */ /* 0x000f220000000002 */
[----:B------:R-:W-:-:S03]  /*b3b0*/  LOP3.LUT R19, R7, 0x80000000, R19, 0xb8, !PT ;  /* 0x8000000007137812 */ /* 0x000fc600078eb813 */
[----:B--2---:R-:W-:-:S04]  /*b3c0*/  DADD R30, R30, 1 ;  /* 0x3ff000001e1e7429 */ /* 0x004fc80000000000 */
[----:B----4-:R-:W2:-:S06]  /*b3d0*/  DSETP.GTU.AND P0, PT, |R2|, +INF , PT ;  /* 0x7ff000000200742a */ /* 0x010e8c0003f0c200 */
[----:B--2---:R-:W-:Y:S02]  /*b3e0*/  FSEL R4, R2, R6, P0 ;  /* 0x0000000602047208 */ /* 0x004fe40000000000 */
[----:B------:R-:W-:Y:S02]  /*b3f0*/  FSEL R5, R3, R19, P0 ;  /* 0x0000001303057208 */ /* 0x000fe40000000000 */
.L_x_10522:
[----:B------:R-:W-:Y:S05]  /*b400*/  BSYNC B2 ;  /* 0x0000000000027941 */ /* 0x000fea0003800000 */
.L_x_10512:
[----:B--2---:R-:W2:Y:S01]  /*b410*/  DADD R30, R30, c[0x2][0x50] ;  /* 0x008014001e1e7629 */ /* 0x004ea20000000000 */
[----:B------:R-:W-:-:S03]  /*b420*/  ISETP.NE.AND P0, PT, R42, RZ, PT ;  /* 0x000000ff2a00720c */ /* 0x000fc60003f05270 */
[----:B------:R-:W-:-:S04]  /*b430*/  DADD R4, -RZ, |R4| ;  /* 0x00000000ff047229 */ /* 0x000fc80000000504 */
[----:B--2---:R-:W2:-:S10]  /*b440*/  DADD R2, -RZ, -R30 ;  /* 0x00000000ff027229 */ /* 0x004e94000000091e */
[----:B--2---:R-:W-:Y:S02]  /*b450*/  FSEL R6, R2, R30, !P0 ;  /* 0x0000001e02067208 */ /* 0x004fe40004000000 */
[----:B------:R-:W-:Y:S01]  /*b460*/  FSEL R7, R3, R31, !P0 ;  /* 0x0000001f03077208 */ /* 0x000fe20004000000 */
[----:B------:R-:W-:Y:S05]  /*b470*/  BRA `(.L_x_10419) ;  /* 0x0000013000007947 */ /* 0x000fea0003800000 */
.L_x_10420:
[----:B--2-4-:R-:W0:-:S14]  /*b480*/  DSETP.NEU.AND P0, PT, R4, +INF , PT ;  /* 0x7ff000000400742a */ /* 0x014e1c0003f0d000 */
[----:B0-----:R0:W2:Y:S01]  /*b490*/  @!P0 DADD R4, R18, R18 ;  /* 0x0000000012048229 */ /* 0x0010a20000000012 */
[----:B------:R-:W-:Y:S02]  /*b4a0*/  @!P0 IMAD.MOV.U32 R6, RZ, RZ, 0x0 ;  /* 0x00000000ff068424 */ /* 0x000fe400078e00ff */
[----:B------:R-:W-:Y:S01]  /*b4b0*/  @!P0 IMAD.MOV.U32 R7, RZ, RZ, -0x100000 ;  /* 0xfff00000ff078424 */ /* 0x000fe200078e00ff */
[----:B------:R-:W-:Y:S05]  /*b4c0*/  @!P0 BRA `(.L_x_10419) ;  /* 0x000000e000008947 */ /* 0x000fea0003800000 */
[----:B0-2---:R-:W0:-:S14]  /*b4d0*/  DSETP.NEU.AND P0, PT, R2, +INF , PT ;  /* 0x7ff000000200742a */ /* 0x005e1c0003f0d000 */
[----:B0-----:R0:W2:-:S04]  /*b4e0*/  @!P0 DADD R4, R16, R16 ;  /* 0x0000000010048229 */ /* 0x0010880000000010 */
[----:B------:R0:W4:Y:S01]  /*b4f0*/  @!P0 DADD R6, -RZ, -R18 ;  /* 0x00000000ff068229 */ /* 0x0001220000000912 */
[----:B------:R-:W-:Y:S05]  /*b500*/  @!P0 BRA `(.L_x_10419) ;  /* 0x000000a000008947 */ /* 0x000fea0003800000 */
[----:B--2---:R-:W2:-:S14]  /*b510*/  DSETP.NEU.AND P0, PT, R16, RZ, PT ;  /* 0x000000ff1000722a */ /* 0x004e9c0003f0d000 */
[----:B--2---:R-:W-:-:S04]  /*b520*/  @P0 DADD R4, RZ, R16 ;  /* 0x00000000ff040229 */ /* 0x004fc80000000010 */
[----:B------:R-:W2:-:S06]  /*b530*/  @P0 DADD R2, RZ, R18 ;  /* 0x00000000ff020229 */ /* 0x000e8c0000000012 */
[----:B--2---:R-:W2:-:S10]  /*b540*/  @P0 DADD R4, R4, R2 ;  /* 0x0000000004040229 */ /* 0x004e940000000002 */
[----:B--2-4-:R-:W-:Y:S02]  /*b550*/  @P0 IMAD.MOV.U32 R6, RZ, RZ, R4 ;  /* 0x000000ffff060224 */ /* 0x014fe400078e0004 */
[----:B------:R-:W-:Y:S01]  /*b560*/  @P0 IMAD.MOV.U32 R7, RZ, RZ, R5 ;  /* 0x000000ffff070224 */ /* 0x000fe200078e0005 */
[----:B------:R-:W-:Y:S05]  /*b570*/  @P0 BRA `(.L_x_10419) ;  /* 0x0000003000000947 */ /* 0x000fea0003800000 */
[----:B------:R-:W2:Y:S01]  /*b580*/  LDL.64 R4, [R1+0x8] ;  /* 0x0000080001047983 */ /* 0x000ea20000100a00 */
[----:B------:R4:W0:-:S04]  /*b590*/  DADD R6, R18, R18 ;  /* 0x0000000012067229 */ /* 0x0008080000000012 */
[----:B--2---:R-:W2:-:S06]  /*b5a0*/  DADD R4, R4, c[0x2][0x178] ;  /* 0x00805e0004047629 */ /* 0x004e8c0000000000 */
.L_x_10419:
[----:B0-2-4-:R-:W-:Y:S05]  /*b5b0*/  BSYNC B1 ;  /* 0x0000000000017941 */ /* 0x015fea0003800000 */
.L_x_10418:
[----:B------:R-:W0:Y:S01]  /*b5c0*/  S2R R59, SR_TID.X ;  /* 0x00000000003b7919 */ /* 0x000e220000002100 */
[----:B------:R-:W-:Y:S01]  /*b5d0*/  BSSY B1, `(.L_x_10541) ;  /* 0x000070b000017945 */ /* 0x000fe20003800000 */
[----:B-----5:R-:W-:Y:S01]  /*b5e0*/  CS2R R18, SRZ ;  /* 0x0000000000127805 */ /* 0x020fe2000001ff00 */
[----:B------:R-:W-:Y:S01]  /*b5f0*/  CS2R R16, SRZ ;  /* 0x0000000000107805 */ /* 0x000fe2000001ff00 */
[----:B0-----:R-:W-:-:S04]  /*b600*/  IADD3 R58, R59, 0x80, RZ ;  /* 0x000000803b3a7810 */ /* 0x001fc80007ffe0ff */
[----:B------:R-:W-:-:S13]  /*b610*/  ISETP.GE.AND P0, PT, R58, R55, PT ;  /* 0x000000373a00720c */ /* 0x000fda0003f06270 */
[----:B------:R-:W-:Y:S05]  /*b620*/  @P0 BRA `(.L_x_10542) ;  /* 0x0000705000000947 */ /* 0x000fea0003800000 */
[----:B------:R-:W-:Y:S01]  /*b630*/  IMAD.MOV.U32 R10, RZ, RZ, 0x33145c07 ;  /* 0x33145c07ff0a7424 */ /* 0x000fe200078e00ff */
[----:B-1----:R-:W0:Y:S01]  /*b640*/  DSETP.GTU.AND P0, PT, |R26|, +INF , PT ;  /* 0x7ff000001a00742a */ /* 0x002e220003f0c200 */
[----:B------:R-:W-:-:S03]  /*b650*/  IMAD.MOV.U32 R11, RZ, RZ, 0x3c91a626 ;  /* 0x3c91a626ff0b7424 */ /* 0x000fc600078e00ff */
[----:B---3--:R-:W-:Y:S02]  /*b660*/  DADD R8, -RZ, |R24| ;  /* 0x00000000ff087229 */ /* 0x008fe40000000518 */
        /* <DEDUP_REMOVED lines=22> */
[----:B------:R-:W-:Y:S01]  /*b7d0*/  DADD R28, -RZ, |R2| ;  /* 0x00000000ff1c7229 */ /* 0x000fe20000000502 */
[----:B------:R-:W-:-:S03]  /*b7e0*/  IMAD.MOV.U32 R42, RZ, RZ, RZ ;  /* 0x000000ffff2a7224 */ /* 0x000fc600078e00ff */
[----:B01----:R-:W0:-:S04]  /*b7f0*/  DADD R10, -RZ, |R44| ;  /* 0x00000000ff0a7229 */ /* 0x003e08000000052c */
[----:B------:R-:W1:-:S06]  /*b800*/  DADD R46, R8, -1 ;  /* 0xbff00000082e7429 */ /* 0x000e4c0000000000 */
[CC--:B0-----:R-:W-:Y:S01]  /*b810*/  ISETP.GT.U32.AND P1, PT, R10.reuse, R28.reuse, PT ;  /* 0x0000001c0a00720c */ /* 0x0c1fe20003f24070 */
[----:B-1----:R-:W0:Y:S01]  /*b820*/  DADD R36, -RZ, |R46| ;  /* 0x00000000ff247229 */ /* 0x002e22000000052e */
        /* <DEDUP_REMOVED lines=22> */
[----:B0-----:R0:W1:Y:S01]  /*b990*/  DMUL R36, R14, R14 ;  /* 0x0000000e0e247228 */ /* 0x0010620000000000 */
[----:B------:R-:W-:Y:S01]  /*b9a0*/  IADD3 R19, -R0, 0x7fd00000, RZ ;  /* 0x7fd0000000137810 */ /* 0x000fe20007ffe1ff */
[----:B0-----:R-:W-:Y:S02]  /*b9b0*/  IMAD.MOV.U32 R14, RZ, RZ, R53 ;  /* 0x000000ffff0e7224 */ /* 0x001fe400078e0035 */
[----:B------:R-:W-:Y:S02]  /*b9c0*/  IMAD.MOV.U32 R15, RZ, RZ, R52 ;  /* 0x000000ffff0f7224 */ /* 0x000fe400078e0034 */
[----:B-1----:R0:W1:Y:S02]  /*b9d0*/  DFMA R30, R30, R30, R36 ;  /* 0x0000001e1e1e722b */ /* 0x0020640000000024 */
[----:B0-----:R-:W-:Y:S02]  /*b9e0*/  IMAD.MOV.U32 R36, RZ, RZ, c[0x2][0xc] ;  /* 0x00800300ff247624 */ /* 0x001fe400078e00ff */
[----:B------:R-:W-:-:S04]  /*b9f0*/  DMUL R28, R18, R12 ;  /* 0x0000000c121c7228 */ /* 0x000fc80000000000 */
[----:B------:R-:W0:-:S04]  /*ba00*/  DMUL R18, R18, R14 ;  /* 0x0000000e12127228 */ /* 0x000e080000000000 */
[----:B-1----:R-:W-:-:S04]  /*ba10*/  DSETP.MIN.AND P0, P1, R30, c[0x2][0x8], PT ;  /* 0x008002001e00762a */ /* 0x002fc80003900000 */
[----:B0-----:R-:W0:-:S06]  /*ba20*/  DMUL R18, R18, R18 ;  /* 0x0000001212127228 */ /* 0x001e0c0000000000 */
[----:B0-----:R0:W1:Y:S02]  /*ba30*/  DFMA R28, R28, R28, R18 ;  /* 0x0000001c1c1c722b */ /* 0x0010640000000012 */
[----:B0-----:R-:W-:Y:S02]  /*ba40*/  IMAD.MOV.U32 R18, RZ, RZ, R31 ;  /* 0x000000ffff127224 */ /* 0x001fe400078e001f */
[----:B------:R-:W-:Y:S02]  /*ba50*/  IMAD.MOV.U32 R19, RZ, RZ, c[0x2][0xc] ;  /* 0x00800300ff137624 */ /* 0x000fe400078e00ff */
[----:B-1----:R-:W0:Y:S01]  /*ba60*/  DSETP.MIN.AND P2, P3, R28, c[0x2][0x8], PT ;  /* 0x008002001c00762a */ /* 0x002e220003b40000 */
[----:B------:R-:W-:Y:S01]  /*ba70*/  FSEL R39, R18, c[0x2][0xc], P0 ;  /* 0x0080030012277a08 */ /* 0x000fe20000000000 */
[----:B------:R-:W-:Y:S01]  /*ba80*/  IMAD.MOV.U32 R18, RZ, RZ, R30 ;  /* 0x000000ffff127224 */ /* 0x000fe200078e001e */
[----:B------:R-:W-:Y:S01]  /*ba90*/  @P1 LOP3.LUT R39, R19, 0x80000, RZ, 0xfc, !PT ;  /* 0x0008000013271812 */ /* 0x000fe200078efcff */
[----:B------:R-:W-:Y:S01]  /*baa0*/  IMAD.MOV.U32 R19, RZ, RZ, R29 ;  /* 0x000000ffff137224 */ /* 0x000fe200078e001d */
[----:B------:R-:W-:-:S02]  /*bab0*/  ISETP.GE.U32.AND P1, PT, R51, 0x7ff00000, PT ;  /* 0x7ff000003300780c */ /* 0x000fc40003f26070 */
[----:B------:R-:W1:Y:S01]  /*bac0*/  MUFU.RSQ64H R43, R39 ;  /* 0x00000027002b7308 */ /* 0x000e620000001c00 */
[----:B------:R-:W-:Y:S01]  /*bad0*/  SEL R38, R18, c[0x2][0x8], P0 ;  /* 0x0080020012267a07 */ /* 0x000fe20000000000 */
[----:B------:R-:W-:Y:S01]  /*bae0*/  IMAD.MOV.U32 R18, RZ, RZ, R28 ;  /* 0x000000ffff127224 */ /* 0x000fe200078e001c */
[----:B0-----:R-:W-:Y:S01]  /*baf0*/  FSEL R49, R19, c[0x2][0xc], P2 ;  /* 0x0080030013317a08 */ /* 0x001fe20001000000 */
[----:B------:R-:W-:-:S03]  /*bb00*/  DSETP.NEU.AND P0, PT, R10, RZ, PT ;  /* 0x000000ff0a00722a */ /* 0x000fc60003f0d000 */
[----:B------:R-:W-:Y:S02]  /*bb10*/  @P3 LOP3.LUT R49, R36, 0x80000, RZ, 0xfc, !PT ;  /* 0x0008000024313812 */ /* 0x000fe400078efcff */
[----:B------:R-:W-:Y:S01]  /*bb20*/  SEL R48, R18, c[0x2][0x8], P2 ;  /* 0x0080020012307a07 */ /* 0x000fe20001000000 */
[----:B------:R-:W-:Y:S01]  /*bb30*/  IMAD.MOV.U32 R18, RZ, RZ, RZ ;  /* 0x000000ffff127224 */ /* 0x000fe200078e00ff */
[----:B------:R-:W0:Y:S01]  /*bb40*/  MUFU.RSQ64H R19, R49 ;  /* 0x0000003100137308 */ /* 0x000e220000001c00 */
[----:B------:R-:W-:Y:S01]  /*bb50*/  ISETP.GE.U32.AND P3, PT, R52, 0x7ff00000, PT ;  /* 0x7ff000003400780c */ /* 0x000fe20003f66070 */
[----:B------:R-:W-:-:S04]  /*bb60*/  DSETP.NEU.AND P2, PT, R14, RZ, PT ;  /* 0x000000ff0e00722a */ /* 0x000fc80003f4d000 */
[----:B-1----:R-:W1:-:S06]  /*bb70*/  DMUL R10, R42, R42 ;  /* 0x0000002a2a0a7228 */ /* 0x002e4c0000000000 */
[----:B-1----:R1:W2:Y:S02]  /*bb80*/  DFMA R38, R38, -R10, 1 ;  /* 0x3ff000002626742b */ /* 0x0022a4000000080a */
[----:B-1----:R-:W-:Y:S02]  /*bb90*/  IMAD.MOV.U32 R10, RZ, RZ, 0x0 ;  /* 0x00000000ff0a7424 */ /* 0x002fe400078e00ff */
[----:B0-----:R-:W0:Y:S01]  /*bba0*/  DMUL R36, R18, R18 ;  /* 0x0000001212247228 */ /* 0x001e220000000000 */
[----:B------:R-:W-:-:S03]  /*bbb0*/  IMAD.MOV.U32 R11, RZ, RZ, 0x3fd80000 ;  /* 0x3fd80000ff0b7424 */ /* 0x000fc600078e00ff */
[----:B--2---:R-:W-:-:S04]  /*bbc0*/  DMUL R40, R42, R38 ;  /* 0x000000262a287228 */ /* 0x004fc80000000000 */
[----:B0-----:R-:W0:-:S04]  /*bbd0*/  DFMA R48, R48, -R36, 1 ;  /* 0x3ff000003030742b */ /* 0x001e080000000824 */
[----:B------:R-:W1:-:S04]  /*bbe0*/  DFMA R38, R38, R10, 0.5 ;  /* 0x3fe000002626742b */ /* 0x000e48000000000a */
[----:B0-----:R-:W-:-:S04]  /*bbf0*/  DFMA R36, R48, R10, 0.5 ;  /* 0x3fe000003024742b */ /* 0x001fc8000000000a */
[----:B------:R-:W0:-:S04]  /*bc00*/  DMUL R48, R18, R48 ;  /* 0x0000003012307228 */ /* 0x000e080000000000 */
[----:B-1----:R-:W1:-:S04]  /*bc10*/  DFMA R38, R38, R40, R42 ;  /* 0x000000282626722b */ /* 0x002e48000000002a */
[----:B0-----:R0:W2:Y:S02]  /*bc20*/  DFMA R36, R36, R48, R18 ;  /* 0x000000302424722b */ /* 0x0010a40000000012 */
[----:B0-----:R-:W-:Y:S02]  /*bc30*/  LOP3.LUT R19, R54, 0x100000, RZ, 0xfc, !PT ;  /* 0x0010000036137812 */ /* 0x001fe400078efcff */
[----:B-1----:R-:W0:-:S04]  /*bc40*/  DMUL R38, R30, R38 ;  /* 0x000000261e267228 */ /* 0x002e080000000000 */
[----:B--2---:R1:W2:Y:S02]  /*bc50*/  DMUL R36, R28, R36 ;  /* 0x000000241c247228 */ /* 0x0042a40000000000 */
[----:B-1----:R-:W-:Y:S01]  /*bc60*/  LOP3.LUT R29, R0, 0x100000, RZ, 0xfc, !PT ;  /* 0x00100000001d7812 */ /* 0x002fe200078efcff */
[----:B------:R-:W-:Y:S01]  /*bc70*/  IMAD.MOV.U32 R28, RZ, RZ, RZ ;  /* 0x000000ffff1c7224 */ /* 0x000fe200078e00ff */
[----:B0-----:R-:W0:-:S05]  /*bc80*/  DMUL R38, R38, R18 ;  /* 0x0000001226267228 */ /* 0x001e0a0000000000 */
[----:B--2---:R-:W1:-:S05]  /*bc90*/  DMUL R36, R36, R28 ;  /* 0x0000001c24247228 */ /* 0x004e4a0000000000 */
[----:B0-----:R-:W-:Y:S02]  /*bca0*/  @!P1 FSEL R50, R16, R38, !P0 ;  /* 0x0000002610329208 */ /* 0x001fe40004000000 */
[----:B------:R-:W-:-:S03]  /*bcb0*/  @!P1 FSEL R51, R17, R39, !P0 ;  /* 0x0000002711339208 */ /* 0x000fc60004000000 */
[----:B-1----:R-:W-:Y:S02]  /*bcc0*/  @!P3 FSEL R53, R12, R36, !P2 ;  /* 0x000000240c35b208 */ /* 0x002fe40005000000 */
[----:B------:R-:W-:-:S04]  /*bcd0*/  @!P3 FSEL R52, R13, R37, !P2 ;  /* 0x000000250d34b208 */ /* 0x000fc80005000000 */
[----:B------:R-:W-:-:S04]  /*bce0*/  LOP3.LUT R53, R53, R52, RZ, 0x3c, !PT ;  /* 0x0000003435357212 */ /* 0x000fc800078e3cff */
[----:B------:R-:W-:-:S04]  /*bcf0*/  LOP3.LUT R52, R53, R52, RZ, 0x3c, !PT ;  /* 0x0000003435347212 */ /* 0x000fc800078e3cff */
[----:B------:R-:W-:-:S06]  /*bd00*/  LOP3.LUT R53, R53, R52, RZ, 0x3c, !PT ;  /* 0x0000003435357212 */ /* 0x000fcc00078e3cff */
        /* <DEDUP_REMOVED lines=23> */
[----:B0-----:R-:W-:Y:S01]  /*be80*/  IMAD.MOV.U32 R28, RZ, RZ, R16 ;  /* 0x000000ffff1c7224 */ /* 0x001fe200078e0010 */
[----:B------:R-:W-:Y:S01]  /*be90*/  MOV R0, 0xbee0 ;  /* 0x0000bee000007802 */ /* 0x000fe20000000f00 */
[----:B------:R-:W-:Y:S02]  /*bea0*/  IMAD.MOV.U32 R13, RZ, RZ, R37 ;  /* 0x000000ffff0d7224 */ /* 0x000fe400078e0025 */
[----:B-1----:R-:W-:Y:S02]  /*beb0*/  IMAD.MOV.U32 R14, RZ, RZ, R18 ;  /* 0x000000ffff0e7224 */ /* 0x002fe400078e0012 */
[----:B------:R-:W-:Y:S02]  /*bec0*/  IMAD.MOV.U32 R15, RZ, RZ, R19 ;  /* 0x000000ffff0f7224 */ /* 0x000fe400078e0013 */
[----:B------:R-:W-:Y:S05]  /*bed0*/  CALL.REL.NOINC `($__internal_15_$__cuda_sm20_dsqrt_rn_f64_mediumpath_v1) ;  /* 0x0001934000007944 */ /* 0x000fea0003c00000 */
[----:B-1----:R-:W-:Y:S02]  /*bee0*/  IMAD.MOV.U32 R14, RZ, RZ, R10 ;  /* 0x000000ffff0e7224 */ /* 0x002fe400078e000a */
[----:B------:R-:W-:Y:S02]  /*bef0*/  IMAD.MOV.U32 R15, RZ, RZ, R11 ;  /* 0x000000ffff0f7224 */ /* 0x000fe400078e000b */
.L_x_10550:
[----:B------:R-:W-:Y:S05]  /*bf00*/  BSYNC B3 ;  /* 0x0000000000037941 */ /* 0x000fea0003800000 */
.L_x_10549:
[----:B01----:R-:W0:-:S10]  /*bf10*/  DADD R10, R30, R14 ;  /* 0x000000001e0a7229 */ /* 0x003e14000000000e */
        /* <DEDUP_REMOVED lines=60> */
.L_x_10548:
        /* <DEDUP_REMOVED lines=33> */
[----:B------:R-:W-:Y:S05]  /*c4f0*/  CALL.REL.NOINC `($__internal_14_$__cuda_sm20_div_rn_f64_full) ;  /* 0x0001870000007944 */ /* 0x000fea0003c00000 */
.L_x_10558:
[----:B------:R-:W-:Y:S05]  /*c500*/  BSYNC B4 ;  /* 0x0000000000047941 */ /* 0x000fea0003800000 */
.L_x_10557:
[----:B------:R-:W-:Y:S02]  /*c510*/  IMAD.MOV.U32 R16, RZ, RZ, R38 ;  /* 0x000000ffff107224 */ /* 0x000fe400078e0026 */
[----:B------:R-:W-:Y:S01]  /*c520*/  IMAD.MOV.U32 R17, RZ, RZ, R39 ;  /* 0x000000ffff117224 */ /* 0x000fe200078e0027 */
[----:B------:R-:W-:Y:S05]  /*c530*/  BRA `(.L_x_10556) ;  /* 0x0000001000007947 */ /* 0x000fea0003800000 */
.L_x_10555:
[----:B------:R0:W1:-:S06]  /*c540*/  DADD R16, -R44, R50 ;  /* 0x000000002c107229 */ /* 0x00004c0000000132 */
.L_x_10556:
[----:B------:R-:W-:Y:S05]  /*c550*/  BSYNC B3 ;  /* 0x0000000000037941 */ /* 0x000fea0003800000 */
.L_x_10554:
        /* <DEDUP_REMOVED lines=8> */
[----:B------:R2:W3:Y:S01]  /*c5e0*/  DADD R10, R52, R12 ;  /* 0x00000000340a7229 */ /* 0x0004e2000000000c */
[----:B------:R-:W-:Y:S01]  /*c5f0*/  BSSY B4, `(.L_x_10562) ;  /* 0x0000014000047945 */ /* 0x000fe20003800000 */
[----:B--2---:R-:W-:Y:S02]  /*c600*/  IMAD.MOV.U32 R12, RZ, RZ, 0x1 ;  /* 0x00000001ff0c7424 */ /* 0x004fe400078e00ff */
[----:B------:R-:W2:Y:S02]  /*c610*/  DMUL R28, R2, R2 ;  /* 0x00000002021c7228 */ /* 0x000ea40000000000 */
[----:B---3--:R-:W3:Y:S08]  /*c620*/  MUFU.RCP64H R13, R11 ;  /* 0x0000000b000d7308 */ /* 0x008ef00000001800 */
[----:B--2---:R-:W-:Y:S01]  /*c630*/  FSETP.GEU.AND P1, PT, |R29|, 6.5827683646048100446e-37, PT ;  /* 0x036000001d00780b */ /* 0x004fe20003f2e200 */
[----:B---3--:R-:W2:-:S06]  /*c640*/  DFMA R14, -R10, R12, 1 ;  /* 0x3ff000000a0e742b */ /* 0x008e8c000000010c */
        /* <DEDUP_REMOVED lines=13> */
[----:B01----:R-:W-:Y:S05]  /*c720*/  CALL.REL.NOINC `($__internal_14_$__cuda_sm20_div_rn_f64_full) ;  /* 0x000184d000007944 */ /* 0x003fea0003c00000 */
.L_x_10563:
[----:B------:R-:W-:Y:S05]  /*c730*/  BSYNC B4 ;  /* 0x0000000000047941 */ /* 0x000fea0003800000 */
.L_x_10562:
[----:B------:R-:W-:Y:S02]  /*c740*/  IMAD.MOV.U32 R10, RZ, RZ, R38 ;  /* 0x000000ffff0a7224 */ /* 0x000fe400078e0026 */
[----:B------:R-:W-:Y:S01]  /*c750*/  IMAD.MOV.U32 R11, RZ, RZ, R39 ;  /* 0x000000ffff0b7224 */ /* 0x000fe200078e0027 */
[----:B------:R-:W-:Y:S05]  /*c760*/  BRA `(.L_x_10561) ;  /* 0x0000001000007947 */ /* 0x000fea0003800000 */
.L_x_10560:
[----:B------:R2:W3:-:S06]  /*c770*/  DADD R10, R52, -R12 ;  /* 0x00000000340a7229 */ /* 0x0004cc000000080c */
.L_x_10561:
[----:B------:R-:W-:Y:S05]  /*c780*/  BSYNC B3 ;  /* 0x0000000000037941 */ /* 0x000fea0003800000 */
.L_x_10559:
[----:B---3--:R-:W3:Y:S01]  /*c790*/  DMUL R10, R10, 0.5 ;  /* 0x3fe000000a0a7828 */ /* 0x008ee20000000000 */
[----:B------:R-:W-:Y:S01]  /*c7a0*/  IMAD.MOV.U32 R14, RZ, RZ, 0x0 ;  /* 0x00000000ff0e7424 */ /* 0x000fe200078e00ff */
[----:B------:R-:W-:Y:S01]  /*c7b0*/  BSSY B3, `(.L_x_10564) ;  /* 0x000001b000037945 */ /* 0x000fe20003800000 */
[----:B------:R-:W-:Y:S01]  /*c7c0*/  IMAD.MOV.U32 R15, RZ, RZ, 0x3fd80000 ;  /* 0x3fd80000ff0f7424 */ /* 0x000fe200078e00ff */
[----:B------:R-:W-:-:S04]  /*c7d0*/  DADD R36, R30, 1 ;  /* 0x3ff000001e247429 */ /* 0x000fc80000000000 */
[----:B-1-3--:R-:W1:-:S06]  /*c7e0*/  DFMA R16, R16, 0.5, R10 ;  /* 0x3fe000001010782b */ /* 0x00ae4c000000000a */
[----:B-1----:R-:W1:-:S06]  /*c7f0*/  DMUL R36, R16, R36 ;  /* 0x0000002410247228 */ /* 0x002e4c0000000000 */
[----:B-12---:R-:W1:Y:S04]  /*c800*/  MUFU.RSQ64H R13, R37 ;  /* 0x00000025000d7308 */ /* 0x006e680000001c00 */
        /* <DEDUP_REMOVED lines=13> */
[----:B-1----:R-:W-:Y:S01]  /*c8e0*/  IMAD.MOV.U32 R28, RZ, RZ, R18 ;  /* 0x000000ffff1c7224 */ /* 0x002fe200078e0012 */
[----:B------:R-:W-:Y:S01]  /*c8f0*/  MOV R0, 0xc940 ;  /* 0x0000c94000007802 */ /* 0x000fe20000000f00 */
[----:B------:R-:W-:Y:S02]  /*c900*/  IMAD.MOV.U32 R13, RZ, RZ, R37 ;  /* 0x000000ffff0d7224 */ /* 0x000fe400078e0025 */
[----:B--2---:R-:W-:Y:S02]  /*c910*/  IMAD.MOV.U32 R14, RZ, RZ, R38 ;  /* 0x000000ffff0e7224 */ /* 0x004fe400078e0026 */
[----:B------:R-:W-:Y:S02]  /*c920*/  IMAD.MOV.U32 R15, RZ, RZ, R39 ;  /* 0x000000ffff0f7224 */ /* 0x000fe400078e0027 */
[----:B0-----:R-:W-:Y:S05]  /*c930*/  CALL.REL.NOINC `($__internal_15_$__cuda_sm20_dsqrt_rn_f64_mediumpath_v1) ;  /* 0x000188e000007944 */ /* 0x001fea0003c00000 */
[----:B-1----:R-:W-:Y:S02]  /*c940*/  IMAD.MOV.U32 R14, RZ, RZ, R10 ;  /* 0x000000ffff0e7224 */ /* 0x002fe400078e000a */
[----:B------:R-:W-:Y:S02]  /*c950*/  IMAD.MOV.U32 R15, RZ, RZ, R11 ;  /* 0x000000ffff0f7224 */ /* 0x000fe400078e000b */
.L_x_10565:
[----:B------:R-:W-:Y:S05]  /*c960*/  BSYNC B3 ;  /* 0x0000000000037941 */ /* 0x000fea0003800000 */
.L_x_10564:
[----:B--2---:R-:W2:-:S10]  /*c970*/  DADD R16, R16, R14 ;  /* 0x0000000010107229 */ /* 0x004e94000000000e */
[C---:B--2---:R-:W-:Y:S02]  /*c980*/  FSETP.GEU.FTZ.AND P1, PT, R17.reuse, 1.7916666269302368164, PT ;  /* 0x3fe555551100780b */ /* 0x044fe40003f3e000 */
[----:B------:R-:W-:-:S13]  /*c990*/  FSETP.GT.FTZ.AND P0, PT, R17, -1.6999999284744262695, PT ;  /* 0xbfd999991100780b */ /* 0x000fda0003f14000 */
[----:B------:R-:W-:Y:S05]  /*c9a0*/  @P0 BRA !P1, `(.L_x_10566) ;  /* 0x000003d000000947 */ /* 0x000fea0004800000 */
[----:B-1----:R-:W1:-:S10]  /*c9b0*/  DADD R10, R16, 1 ;  /* 0x3ff00000100a7429 */ /* 0x002e540000000000 */
        /* <DEDUP_REMOVED lines=60> */
.L_x_10566:
[----:B-1----:R-:W1:Y:S01]  /*cd80*/  DADD R10, R16, 2 ;  /* 0x40000000100a7429 */ /* 0x002e620000000000 */
        /* <DEDUP_REMOVED lines=18> */
[----:B0-----:R-:W-:Y:S05]  /*ceb0*/  CALL.REL.NOINC `($__internal_14_$__cuda_sm20_div_rn_f64_full) ;  /* 0x00017d4000007944 */ /* 0x001fea0003c00000 */
.L_x_10568:
[----:B------:R-:W-:Y:S05]  /*cec0*/  BSYNC B3 ;  /* 0x0000000000037941 */ /* 0x000fea0003800000 */
.L_x_10567:
        /* <DEDUP_REMOVED lines=16> */
.L_x_10553:
        /* <DEDUP_REMOVED lines=21> */
[----:B------:R-:W-:Y:S02]  /*d120*/  IMAD.MOV.U32 R14, RZ, RZ, R18 ;  /* 0x000000ffff0e7224 */ /* 0x000fe400078e0012 */
[----:B------:R-:W-:Y:S02]  /*d130*/  IMAD.MOV.U32 R15, RZ, RZ, R19 ;  /* 0x000000ffff0f7224 */ /* 0x000fe400078e0013 */
[----:B-1----:R-:W-:Y:S05]  /*d140*/  CALL.REL.NOINC `($__internal_15_$__cuda_sm20_dsqrt_rn_f64_mediumpath_v1) ;  /* 0x000180d000007944 */ /* 0x002fea0003c00000 */
[----:B-1----:R-:W-:Y:S02]  /*d150*/  IMAD.MOV.U32 R16, RZ, RZ, R10 ;  /* 0x000000ffff107224 */ /* 0x002fe400078e000a */
[----:B------:R-:W-:Y:S02]  /*d160*/  IMAD.MOV.U32 R17, RZ, RZ, R11 ;  /* 0x000000ffff117224 */ /* 0x000fe400078e000b */
.L_x_10571:
[----:B------:R-:W-:Y:S05]  /*d170*/  BSYNC B3 ;  /* 0x0000000000037941 */ /* 0x000fea0003800000 */
.L_x_10570:
        /* <DEDUP_REMOVED lines=25> */
.L_x_10574:
[----:B------:R-:W-:Y:S05]  /*d310*/  BSYNC B3 ;  /* 0x0000000000037941 */ /* 0x000fea0003800000 */
.L_x_10573:
        /* <DEDUP_REMOVED lines=16> */
.L_x_10572:
[----:B------:R-:W1:-:S10]  /*d420*/  DADD R12, R16, 1 ;  /* 0x3ff00000100c7429 */ /* 0x000e540000000000 */
[----:B-1----:R-:W-:Y:S01]  /*d430*/  ISETP.GT.AND P0, PT, R13, 0xfffff, PT ;  /* 0x000fffff0d00780c */ /* 0x002fe20003f04270 */
[----:B0-----:R-:W-:Y:S02]  /*d440*/  IMAD.MOV.U32 R10, RZ, RZ, R12 ;  /* 0x000000ffff0a7224 */ /* 0x001fe400078e000c */
        /* <DEDUP_REMOVED lines=52> */
.L_x_10575:
[----:B------:R-:W-:Y:S01]  /*d790*/  IMAD.MOV.U32 R12, RZ, RZ, 0x0 ;  /* 0x00000000ff0c7424 */ /* 0x000fe200078e00ff */
[----:B------:R-:W-:Y:S01]  /*d7a0*/  FSETP.NEU.FTZ.AND P0, PT, R11, RZ, PT ;  /* 0x000000ff0b00720b */ /* 0x000fe20003f1d000 */
[----:B------:R-:W-:-:S06]  /*d7b0*/  IMAD.MOV.U32 R13, RZ, RZ, 0x7ff00000 ;  /* 0x7ff00000ff0d7424 */ /* 0x000fcc00078e00ff */
[----:B------:R-:W0:-:S10]  /*d7c0*/  DFMA R12, R10, R12, +INF ;  /* 0x7ff000000a0c742b */ /* 0x000e14000000000c */
[----:B0-----:R-:W-:Y:S02]  /*d7d0*/  FSEL R42, R12, RZ, P0 ;  /* 0x000000ff0c2a7208 */ /* 0x001fe40000000000 */
[----:B------:R-:W-:Y:S01]  /*d7e0*/  FSEL R43, R13, -QNAN , P0 ;  /* 0xfff000000d2b7808 */ /* 0x000fe20000000000 */
[----:B------:R-:W-:Y:S05]  /*d7f0*/  BRA `(.L_x_10551) ;  /* 0x000004c000007947 */ /* 0x000fea0003800000 */
.L_x_10569:
        /* <DEDUP_REMOVED lines=22> */
[----:B-1----:R-:W-:Y:S02]  /*d960*/  IMAD.MOV.U32 R10, RZ, RZ, R16 ;  /* 0x000000ffff0a7224 */ /* 0x002fe400078e0010 */
[----:B------:R-:W-:-:S02]  /*d970*/  IMAD.MOV.U32 R11, RZ, RZ, R17 ;  /* 0x000000ffff0b7224 */ /* 0x000fc400078e0011 */
[----:B------:R-:W-:Y:S05]  /*d980*/  CALL.REL.NOINC `($__internal_15_$__cuda_sm20_dsqrt_rn_f64_mediumpath_v1) ;  /* 0x0001789000007944 */ /* 0x000fea0003c00000 */
.L_x_10577:
[----:B------:R-:W-:Y:S05]  /*d990*/  BSYNC B3 ;  /* 0x0000000000037941 */ /* 0x000fea0003800000 */
.L_x_10576:
        /* <DEDUP_REMOVED lines=19> */
.L_x_10579:
[----:B------:R-:W-:Y:S05]  /*dad0*/  BSYNC B3 ;  /* 0x0000000000037941 */ /* 0x000fea0003800000 */
.L_x_10578:
[----:B------:R-:W-:Y:S02]  /*dae0*/  IMAD.MOV.U32 R42, RZ, RZ, R38 ;  /* 0x000000ffff2a7224 */ /* 0x000fe400078e0026 */
[----:B------:R-:W-:Y:S01]  /*daf0*/  IMAD.MOV.U32 R43, RZ, RZ, R39 ;  /* 0x000000ffff2b7224 */ /* 0x000fe200078e0027 */
[----:B------:R-:W-:Y:S05]  /*db00*/  BRA `(.L_x_10551) ;  /* 0x000001b000007947 */ /* 0x000fea0003800000 */
.L_x_10552:
        /* <DEDUP_REMOVED lines=19> */
[----:B-1----:R-:W-:Y:S02]  /*dc40*/  IMAD.MOV.U32 R10, RZ, RZ, R16 ;  /* 0x000000ffff0a7224 */ /* 0x002fe400078e0010 */
[----:B------:R-:W-:Y:S02]  /*dc50*/  IMAD.MOV.U32 R11, RZ, RZ, R17 ;  /* 0x000000ffff0b7224 */ /* 0x000fe400078e0011 */
[----:B------:R-:W-:-:S02]  /*dc60*/  IMAD.MOV.U32 R36, RZ, RZ, R2 ;  /* 0x000000ffff247224 */ /* 0x000fc400078e0002 */
[----:B------:R-:W-:Y:S02]  /*dc70*/  IMAD.MOV.U32 R13, RZ, RZ, R3 ;  /* 0x000000ffff0d7224 */ /* 0x000fe400078e0003 */
[----:B------:R-:W-:Y:S05]  /*dc80*/  CALL.REL.NOINC `($__internal_15_$__cuda_sm20_dsqrt_rn_f64_mediumpath_v1) ;  /* 0x0001759000007944 */ /* 0x000fea0003c00000 */
.L_x_10581:
[----:B------:R-:W-:Y:S05]  /*dc90*/  BSYNC B3 ;  /* 0x0000000000037941 */ /* 0x000fea0003800000 */
.L_x_10580:
[----:B-1----:R-:W-:Y:S02]  /*dca0*/  IMAD.MOV.U32 R42, RZ, RZ, R10 ;  /* 0x000000ffff2a7224 */ /* 0x002fe400078e000a */
[----:B------:R-:W-:Y:S02]  /*dcb0*/  IMAD.MOV.U32 R43, RZ, RZ, R11 ;  /* 0x000000ffff2b7224 */ /* 0x000fe400078e000b */
.L_x_10551:
[----:B------:R-:W-:Y:S05]  /*dcc0*/  BSYNC B2 ;  /* 0x0000000000027941 */ /* 0x000fea0003800000 */
.L_x_10547:
[----:B------:R-:W3:Y:S01]  /*dcd0*/  DSETP.GEU.AND P0, PT, R8, 5.9666725849601653946e-154, PT ;  /* 0x202000000800742a */ /* 0x000ee20003f0e000 */
[----:B------:R-:W-:-:S13]  /*dce0*/  BSSY B2, `(.L_x_10582) ;  /* 0x0000117000027945 */ /* 0x000fda0003800000 */
[----:B---3--:R-:W-:Y:S05]  /*dcf0*/  @!P0 BRA `(.L_x_10583) ;  /* 0x0000112000008947 */ /* 0x008fea0003800000 */
[----:B0-----:R-:W0:Y:S01]  /*dd00*/  MUFU.RCP64H R11, R31 ;  /* 0x0000001f000b7308 */ /* 0x001e220000001800 */
[----:B------:R-:W-:Y:S01]  /*dd10*/  IMAD.MOV.U32 R10, RZ, RZ, 0x1 ;  /* 0x00000001ff0a7424 */ /* 0x000fe200078e00ff */
[----:B------:R-:W-:Y:S01]  /*dd20*/  FSETP.GEU.AND P1, PT, |R9|, 6.5827683646048100446e-37, PT ;  /* 0x036000000900780b */ /* 0x000fe20003f2e200 */
[----:B------:R-:W-:Y:S04]  /*dd30*/  BSSY B3, `(.L_x_10584) ;  /* 0x0000014000037945 */ /* 0x000fe80003800000 */
[----:B01----:R-:W0:-:S06]  /*dd40*/  DFMA R12, -R30, R10, 1 ;  /* 0x3ff000001e0c742b */ /* 0x003e0c000000010a */
        /* <DEDUP_REMOVED lines=15> */
[----:B--2---:R-:W-:Y:S05]  /*de40*/  CALL.REL.NOINC `($__internal_14_$__cuda_sm20_div_rn_f64_full) ;  /* 0x00016db000007944 */ /* 0x004fea0003c00000 */
[----:B------:R-:W-:Y:S02]  /*de50*/  IMAD.MOV.U32 R18, RZ, RZ, R38 ;  /* 0x000000ffff127224 */ /* 0x000fe400078e0026 */
[----:B------:R-:W-:Y:S02]  /*de60*/  IMAD.MOV.U32 R19, RZ, RZ, R39 ;  /* 0x000000ffff137224 */ /* 0x000fe400078e0027 */
.L_x_10585:
[----:B------:R-:W-:Y:S05]  /*de70*/  BSYNC B3 ;  /* 0x0000000000037941 */ /* 0x000fea0003800000 */
.L_x_10584:
        /* <DEDUP_REMOVED lines=37> */
[----:B--2---:R-:W-:Y:S05]  /*e0d0*/  CALL.REL.NOINC `($__internal_14_$__cuda_sm20_div_rn_f64_full) ;  /* 0x00016b2000007944 */ /* 0x004fea0003c00000 */
.L_x_10593:
[----:B------:R-:W-:Y:S05]  /*e0e0*/  BSYNC B4 ;  /* 0x0000000000047941 */ /* 0x000fea0003800000 */
.L_x_10592:
[----:B------:R-:W-:Y:S02]  /*e0f0*/  IMAD.MOV.U32 R16, RZ, RZ, R38 ;  /* 0x000000ffff107224 */ /* 0x000fe400078e0026 */
[----:B------:R-:W-:Y:S01]  /*e100*/  IMAD.MOV.U32 R17, RZ, RZ, R39 ;  /* 0x000000ffff117224 */ /* 0x000fe200078e0027 */
[----:B------:R-:W-:Y:S05]  /*e110*/  BRA `(.L_x_10591) ;  /* 0x0000001000007947 */ /* 0x000fea0003800000 */
.L_x_10590:
[----:B------:R0:W1:-:S06]  /*e120*/  DADD R16, -R44, R50 ;  /* 0x000000002c107229 */ /* 0x00004c0000000132 */
.L_x_10591:
[----:B------:R-:W-:Y:S05]  /*e130*/  BSYNC B3 ;  /* 0x0000000000037941 */ /* 0x000fea0003800000 */
.L_x_10589:
        /* <DEDUP_REMOVED lines=25> */
[----:B012---:R-:W-:Y:S05]  /*e2d0*/  CALL.REL.NOINC `($__internal_14_$__cuda_sm20_div_rn_f64_full) ;  /* 0x0001692000007944 */ /* 0x007fea0003c00000 */
.L_x_10598:
[----:B------:R-:W-:Y:S05]  /*e2e0*/  BSYNC B4 ;  /* 0x0000000000047941 */ /* 0x000fea0003800000 */
.L_x_10597:
[----:B------:R-:W-:Y:S02]  /*e2f0*/  IMAD.MOV.U32 R2, RZ, RZ, R38 ;  /* 0x000000ffff027224 */ /* 0x000fe400078e0026 */
[----:B------:R-:W-:Y:S01]  /*e300*/  IMAD.MOV.U32 R3, RZ, RZ, R39 ;  /* 0x000000ffff037224 */ /* 0x000fe200078e0027 */
[----:B------:R-:W-:Y:S05]  /*e310*/  BRA `(.L_x_10596) ;  /* 0x0000001000007947 */ /* 0x000fea0003800000 */
.L_x_10595:
[----:B------:R3:W4:-:S06]  /*e320*/  DADD R2, -R46, R52 ;  /* 0x000000002e027229 */ /* 0x00070c0000000134 */
.L_x_10596:
[----:B------:R-:W-:Y:S05]  /*e330*/  BSYNC B3 ;  /* 0x0000000000037941 */ /* 0x000fea0003800000 */
.L_x_10594:
        /* <DEDUP_REMOVED lines=19> */
[----:B-1----:R1:W4:Y:S01]  /*e470*/  DFMA R10, R14, R28, R16 ;  /* 0x0000001c0e0a722b */ /* 0x0023220000000010 */
[----:B------:R-:W-:Y:S05]  /*e480*/  @!P0 BRA `(.L_x_10600) ;  /* 0x0000006000008947 */ /* 0x000fea0003800000 */
[----:B-1----:R-:W-:Y:S01]  /*e490*/  IMAD.MOV.U32 R28, RZ, RZ, R2 ;  /* 0x000000ffff1c7224 */ /* 0x002fe200078e0002 */
[----:B------:R-:W-:Y:S01]  /*e4a0*/  MOV R0, 0xe4f0 ;  /* 0x0000e4f000007802 */ /* 0x000fe20000000f00 */
[----:B------:R-:W-:Y:S02]  /*e4b0*/  IMAD.MOV.U32 R13, RZ, RZ, R37 ;  /* 0x000000ffff0d7224 */ /* 0x000fe400078e0025 */
[----:B----4-:R-:W-:Y:S02]  /*e4c0*/  IMAD.MOV.U32 R10, RZ, RZ, R16 ;  /* 0x000000ffff0a7224 */ /* 0x010fe400078e0010 */
[----:B------:R-:W-:Y:S02]  /*e4d0*/  IMAD.MOV.U32 R11, RZ, RZ, R17 ;  /* 0x000000ffff0b7224 */ /* 0x000fe400078e0011 */
[----:B0-23--:R-:W-:Y:S05]  /*e4e0*/  CALL.REL.NOINC `($__internal_15_$__cuda_sm20_dsqrt_rn_f64_mediumpath_v1) ;  /* 0x00016d3000007944 */ /* 0x00dfea0003c00000 */
.L_x_10600:
[----:B------:R-:W-:Y:S05]  /*e4f0*/  BSYNC B3 ;  /* 0x0000000000037941 */ /* 0x000fea0003800000 */
.L_x_10599:
[----:B------:R-:W-:Y:S01]  /*e500*/  PLOP3.LUT P0, PT, PT, PT, PT, 0x80, 0x0 ;  /* 0x000000000000781c */ /* 0x000fe20003f0f070 */
[----:B-1--4-:R-:W-:Y:S02]  /*e510*/  IMAD.MOV.U32 R16, RZ, RZ, R10 ;  /* 0x000000ffff107224 */ /* 0x012fe400078e000a */
[----:B------:R-:W-:Y:S01]  /*e520*/  IMAD.MOV.U32 R17, RZ, RZ, R11 ;  /* 0x000000ffff117224 */ /* 0x000fe200078e000b */
[----:B------:R-:W-:Y:S05]  /*e530*/  BRA `(.L_x_10586) ;  /* 0x0000091000007947 */ /* 0x000fea0003800000 */
.L_x_10588:
        /* <DEDUP_REMOVED lines=26> */
[----:B--2---:R-:W-:Y:S05]  /*e6e0*/  CALL.REL.NOINC `($__internal_15_$__cuda_sm20_dsqrt_rn_f64_mediumpath_v1) ;  /* 0x00016b3000007944 */ /* 0x004fea0003c00000 */
.L_x_10603:
[----:B------:R-:W-:Y:S05]  /*e6f0*/  BSYNC B3 ;  /* 0x0000000000037941 */ /* 0x000fea0003800000 */
.L_x_10602:
[----:B------:R-:W-:Y:S01]  /*e700*/  PLOP3.LUT P0, PT, PT, PT, PT, 0x80, 0x0 ;  /* 0x000000000000781c */ /* 0x000fe20003f0f070 */
[----:B01----:R-:W-:Y:S02]  /*e710*/  IMAD.MOV.U32 R16, RZ, RZ, R10 ;  /* 0x000000ffff107224 */ /* 0x003fe400078e000a */
[----:B------:R-:W-:Y:S01]  /*e720*/  IMAD.MOV.U32 R17, RZ, RZ, R11 ;  /* 0x000000ffff117224 */ /* 0x000fe200078e000b */
[----:B------:R-:W-:Y:S05]  /*e730*/  BRA `(.L_x_10586) ;  /* 0x0000071000007947 */ /* 0x000fea0003800000 */
.L_x_10601:
        /* <DEDUP_REMOVED lines=27> */
[----:B--2---:R-:W-:Y:S05]  /*e8f0*/  CALL.REL.NOINC `($__internal_15_$__cuda_sm20_dsqrt_rn_f64_mediumpath_v1) ;  /* 0x0001692000007944 */ /* 0x004fea0003c00000 */
.L_x_10605:
[----:B------:R-:W-:Y:S05]  /*e900*/  BSYNC B3 ;  /* 0x0000000000037941 */ /* 0x000fea0003800000 */
.L_x_10604:
        /* <DEDUP_REMOVED lines=19> */
.L_x_10607:
[----:B------:R-:W-:Y:S05]  /*ea40*/  BSYNC B3 ;  /* 0x0000000000037941 */ /* 0x000fea0003800000 */
.L_x_10606:
[----:B------:R-:W0:Y:S01]  /*ea50*/  DMUL R8, R8, 8.11296384146066816958e+31 ;  /* 0x4690000008087828 */ /* 0x000e220000000000 */
[----:B------:R-:W-:Y:S01]  /*ea60*/  PLOP3.LUT P0, PT, PT, PT, PT, 0x80, 0x0 ;  /* 0x000000000000781c */ /* 0x000fe20003f0f070 */
[----:B------:R-:W-:Y:S02]  /*ea70*/  IMAD.MOV.U32 R16, RZ, RZ, R38 ;  /* 0x000000ffff107224 */ /* 0x000fe400078e0026 */
[----:B------:R-:W-:Y:S01]  /*ea80*/  IMAD.MOV.U32 R17, RZ, RZ, R39 ;  /* 0x000000ffff117224 */ /* 0x000fe200078e0027 */
[----:B------:R-:W-:Y:S05]  /*ea90*/  BRA `(.L_x_10586) ;  /* 0x000003b000007947 */ /* 0x000fea0003800000 */
.L_x_10587:
        /* <DEDUP_REMOVED lines=21> */
[----:B-12---:R-:W-:Y:S05]  /*ebf0*/  CALL.REL.NOINC `($__internal_15_$__cuda_sm20_dsqrt_rn_f64_mediumpath_v1) ;  /* 0x0001662000007944 */ /* 0x006fea0003c00000 */
[----:B-1----:R-:W-:Y:S02]  /*ec00*/  IMAD.MOV.U32 R16, RZ, RZ, R10 ;  /* 0x000000ffff107224 */ /* 0x002fe400078e000a */
[----:B------:R-:W-:Y:S02]  /*ec10*/  IMAD.MOV.U32 R17, RZ, RZ, R11 ;  /* 0x000000ffff117224 */ /* 0x000fe400078e000b */
.L_x_10609:
[----:B------:R-:W-:Y:S05]  /*ec20*/  BSYNC B3 ;  /* 0x0000000000037941 */ /* 0x000fea0003800000 */
.L_x_10608:
        /* <DEDUP_REMOVED lines=8> */
[----:B---3--:R-:W3:-:S06]  /*ecb0*/  DMUL R2, R12, R12 ;  /* 0x0000000c0c027228 */ /* 0x008ecc0000000000 */
[----:B---3--:R-:W3:-:S06]  /*ecc0*/  DFMA R2, R36, -R2, 1 ;  /* 0x3ff000002402742b */ /* 0x008ecc0000000802 */
[----:B---3--:R-:W-:-:S04]  /*ecd0*/  DFMA R8, R2, R8, 0.5 ;  /* 0x3fe000000208742b */ /* 0x008fc80000000008 */
[----:B------:R-:W3:-:S06]  /*ece0*/  DMUL R2, R12, R2 ;  /* 0x000000020c027228 */ /* 0x000ecc0000000000 */
[----:B---3--:R3:W4:Y:S02]  /*ecf0*/  DFMA R2, R8, R2, R12 ;  /* 0x000000020802722b */ /* 0x008724000000000c */
[----:B---3--:R-:W-:Y:S02]  /*ed00*/  IMAD.MOV.U32 R8, RZ, RZ, 0x0 ;  /* 0x00000000ff087424 */ /* 0x008fe400078e00ff */
[----:B------:R-:W-:Y:S02]  /*ed10*/  IMAD.MOV.U32 R9, RZ, RZ, 0x3ff00000 ;  /* 0x3ff00000ff097424 */ /* 0x000fe400078e00ff */
[----:B----4-:R-:W3:-:S04]  /*ed20*/  DMUL R30, R36, R2 ;  /* 0x00000002241e7228 */ /* 0x010ec80000000000 */
[----:B0-----:R-:W-:Y:S01]  /*ed30*/  IADD3 R29, R3, -0x100000, RZ ;  /* 0xfff00000031d7810 */ /* 0x001fe20007ffe0ff */
[----:B------:R-:W-:Y:S01]  /*ed40*/  IMAD.MOV.U32 R28, RZ, RZ, R2 ;  /* 0x000000ffff1c7224 */ /* 0x000fe200078e0002 */
[----:B---3--:R-:W0:-:S06]  /*ed50*/  DFMA R14, R30, -R30, R36 ;  /* 0x8000001e1e0e722b */ /* 0x008e0c0000000024 */
[----:B0-----:R0:W3:Y:S01]  /*ed60*/  DFMA R10, R14, R28, R30 ;  /* 0x0000001c0e0a722b */ /* 0x0010e2000000001e */
[----:B------:R-:W-:Y:S05]  /*ed70*/  @!P0 BRA `(.L_x_10611) ;  /* 0x0000006000008947 */ /* 0x000fea0003800000 */
[----:B0-----:R-:W-:Y:S01]  /*ed80*/  IMAD.MOV.U32 R28, RZ, RZ, R2 ;  /* 0x000000ffff1c7224 */ /* 0x001fe200078e0002 */
[----:B------:R-:W-:Y:S01]  /*ed90*/  MOV R0, 0xede0 ;  /* 0x0000ede000007802 */ /* 0x000fe20000000f00 */
[----:B------:R-:W-:Y:S02]  /*eda0*/  IMAD.MOV.U32 R13, RZ, RZ, R37 ;  /* 0x000000ffff0d7224 */ /* 0x000fe400078e0025 */
[----:B---3--:R-:W-:Y:S02]  /*edb0*/  IMAD.MOV.U32 R10, RZ, RZ, R30 ;  /* 0x000000ffff0a7224 */ /* 0x008fe400078e001e */
[----:B------:R-:W-:Y:S02]  /*edc0*/  IMAD.MOV.U32 R11, RZ, RZ, R31 ;  /* 0x000000ffff0b7224 */ /* 0x000fe400078e001f */
[----:B-12---:R-:W-:Y:S05]  /*edd0*/  CALL.REL.NOINC `($__internal_15_$__cuda_sm20_dsqrt_rn_f64_mediumpath_v1) ;  /* 0x0001644000007944 */ /* 0x006fea0003c00000 */
.L_x_10611:
[----:B------:R-:W-:Y:S05]  /*ede0*/  BSYNC B3 ;  /* 0x0000000000037941 */ /* 0x000fea0003800000 */
.L_x_10610:
[----:B-1-3--:R1:W3:Y:S01]  /*edf0*/  DMUL R16, R10, R16 ;  /* 0x000000100a107228 */ /* 0x00a2e20000000000 */
[----:B------:R-:W-:Y:S01]  /*ee00*/  PLOP3.LUT P0, PT, PT, PT, PT, 0x80, 0x0 ;  /* 0x000000000000781c */ /* 0x000fe20003f0f070 */
[----:B------:R-:W-:Y:S07]  /*ee10*/  BRA `(.L_x_10586) ;  /* 0x0000003000007947 */ /* 0x000fee0003800000 */
.L_x_10583:
[----:B01----:R0:W1:Y:S01]  /*ee20*/  DMUL R16, R30, 9.00719925474099200000e+15 ;  /* 0x434000001e107828 */ /* 0x0030620000000000 */
[----:B------:R-:W-:-:S03]  /*ee30*/  PLOP3.LUT P0, PT, PT, PT, PT, 0x80, 0x0 ;  /* 0x000000000000781c */ /* 0x000fc60003f0f070 */
[----:B------:R-:W3:-:S06]  /*ee40*/  DMUL R8, R8, 9.00719925474099200000e+15 ;  /* 0x4340000008087828 */ /* 0x000ecc0000000000 */
.L_x_10586:
[----:B01-3--:R-:W-:Y:S05]  /*ee50*/  BSYNC B2 ;  /* 0x0000000000027941 */ /* 0x00bfea0003800000 */
.L_x_10582:
[----:B------:R-:W-:Y:S01]  /*ee60*/  BSSY B2, `(.L_x_10612) ;  /* 0x0000132000027945 */ /* 0x000fe20003800000 */
[----:B------:R-:W-:Y:S05]  /*ee70*/  @P0 BRA `(.L_x_10613) ;  /* 0x000008f000000947 */ /* 0x000fea0003800000 */
[----:B------:R-:W-:-:S13]  /*ee80*/  ISETP.GT.AND P0, PT, R25, -0x1, PT ;  /* 0xffffffff1900780c */ /* 0x000fda0003f04270 */
[----:B------:R-:W-:Y:S05]  /*ee90*/  @P0 BRA `(.L_x_10614) ;  /* 0x0000047000000947 */ /* 0x000fea0003800000 */
[----:B------:R-:W0:-:S04]  /*eea0*/  DADD R8, -RZ, |R18| ;  /* 0x00000000ff087229 */ /* 0x000e080000000512 */
[----:B------:R1:W3:-:S06]  /*eeb0*/  DADD R2, -RZ, -R18 ;  /* 0x00000000ff027229 */ /* 0x0002cc0000000912 */
[----:B0-----:R-:W-:-:S13]  /*eec0*/  ISETP.GE.AND P0, PT, R9, 0x3fe26666, PT ;  /* 0x3fe266660900780c */ /* 0x001fda0003f06270 */
[----:B------:R-:W-:Y:S05]  /*eed0*/  @!P0 BRA `(.L_x_10615) ;  /* 0x000002c000008947 */ /* 0x000fea0003800000 */
[----:B-1-3--:R-:W0:Y:S01]  /*eee0*/  DADD R8, -|R18|, 1 ;  /* 0x3ff0000012087429 */ /* 0x00ae220000000300 */
        /* <DEDUP_REMOVED lines=34> */
.L_x_10617:
[----:B------:R0:W1:-:S06]  /*f110*/  DMUL R16, RZ, |R18| ;  /* 0x40000012ff107228 */ /* 0x00004c0000000000 */
.L_x_10618:
[----:B------:R-:W-:Y:S05]  /*f120*/  BSYNC B0 ;  /* 0x0000000000007941 */ /* 0x000fea0003800000 */
.L_x_10616:
[----:B------:R-:W-:Y:S02]  /*f130*/  ISETP.GT.AND P0, PT, R9, -0x1, PT ;  /* 0xffffffff0900780c */ /* 0x000fe40003f04270 */
[----:B------:R-:W-:-:S11]  /*f140*/  ISETP.GT.AND P1, PT, R3, -0x1, PT ;  /* 0xffffffff0300780c */ /* 0x000fd60003f24270 */
[----:B-1----:R-:W1:Y:S02]  /*f150*/  @!P0 DMUL R16, R16, +INF ;  /* 0x7ff0000010108828 */ /* 0x002e640000000000 */
[----:B------:R-:W-:Y:S05]  /*f160*/  @P1 BRA `(.L_x_10619) ;  /* 0x0000101000001947 */ /* 0x000fea0003800000 */
[----:B-1----:R-:W1:-:S06]  /*f170*/  DADD R16, R16, c[0x2][0x100] ;  /* 0x0080400010107629 */ /* 0x002e4c0000000000 */
[----:B-1----:R-:W1:Y:S01]  /*f180*/  DADD R16, -R16, c[0x2][0x108] ;  /* 0x0080420010107629 */ /* 0x002e620000000100 */
[----:B------:R-:W-:Y:S05]  /*f190*/  BRA `(.L_x_10619) ;  /* 0x00000fe000007947 */ /* 0x000fea0003800000 */
.L_x_10615:
[----:B-1-3--:R-:W0:Y:S01]  /*f1a0*/  DMUL R8, R18, R18 ;  /* 0x0000001212087228 */ /* 0x00ae220000000000 */
        /* <DEDUP_REMOVED lines=22> */
.L_x_10614:
[----:B------:R-:W0:-:S10]  /*f310*/  DADD R2, -RZ, |R18| ;  /* 0x00000000ff027229 */ /* 0x000e140000000512 */
        /* <DEDUP_REMOVED lines=37> */
.L_x_10622:
[----:B------:R0:W1:-:S06]  /*f570*/  DMUL R16, RZ, |R18| ;  /* 0x40000012ff107228 */ /* 0x00004c0000000000 */
.L_x_10623:
[----:B------:R-:W-:Y:S05]  /*f580*/  BSYNC B0 ;  /* 0x0000000000007941 */ /* 0x000fea0003800000 */
.L_x_10621:
[----:B------:R-:W-:Y:S02]  /*f590*/  ISETP.GT.AND P0, PT, R3, -0x1, PT ;  /* 0xffffffff0300780c */ /* 0x000fe40003f04270 */
[----:B------:R-:W-:-:S11]  /*f5a0*/  ISETP.GT.AND P1, PT, R19, -0x1, PT ;  /* 0xffffffff1300780c */ /* 0x000fd60003f24270 */
[----:B-1----:R-:W1:Y:S02]  /*f5b0*/  @!P0 DMUL R16, R16, +INF ;  /* 0x7ff0000010108828 */ /* 0x002e640000000000 */
[----:B------:R-:W-:Y:S05]  /*f5c0*/  @P1 BRA `(.L_x_10619) ;  /* 0x00000bb000001947 */ /* 0x000fea0003800000 */
[----:B-1----:R-:W1:-:S06]  /*f5d0*/  DADD R16, R16, c[0x2][0x100] ;  /* 0x0080400010107629 */ /* 0x002e4c0000000000 */
[----:B-1----:R-:W1:Y:S01]  /*f5e0*/  DADD R16, -R16, c[0x2][0x108] ;  /* 0x0080420010107629 */ /* 0x002e620000000100 */
[----:B------:R-:W-:Y:S05]  /*f5f0*/  BRA `(.L_x_10619) ;  /* 0x00000b8000007947 */ /* 0x000fea0003800000 */
.L_x_10620:
        /* <DEDUP_REMOVED lines=23> */
.L_x_10613:
[----:B------:R-:W-:-:S13]  /*f770*/  ISETP.GT.AND P0, PT, R25, -0x1, PT ;  /* 0xffffffff1900780c */ /* 0x000fda0003f04270 */
[----:B------:R-:W-:Y:S05]  /*f780*/  @P0 BRA `(.L_x_10624) ;  /* 0x0000051000000947 */ /* 0x000fea0003800000 */
[----:B------:R-:W-:Y:S01]  /*f790*/  DADD R14, -RZ, |R16| ;  /* 0x00000000ff0e7229 */ /* 0x000fe20000000510 */
[----:B------:R-:W-:Y:S01]  /*f7a0*/  IMAD.MOV.U32 R10, RZ, RZ, 0x1 ;  /* 0x00000001ff0a7424 */ /* 0x000fe200078e00ff */
[----:B------:R-:W-:Y:S02]  /*f7b0*/  BSSY B3, `(.L_x_10625) ;  /* 0x000001a000037945 */ /* 0x000fe40003800000 */
[----:B------:R-:W-:-:S04]  /*f7c0*/  DADD R18, -RZ, |R8| ;  /* 0x00000000ff127229 */ /* 0x000fc80000000508 */
[----:B------:R-:W0:-:S06]  /*f7d0*/  DSETP.GT.AND P4, PT, |R16|, |R8|, PT ;  /* 0x400000081000722a */ /* 0x000e0c0003f84200 */
[----:B0-----:R-:W-:Y:S02]  /*f7e0*/  FSEL R3, R15, R19, P4 ;  /* 0x000000130f037208 */ /* 0x001fe40002000000 */
[----:B------:R-:W-:Y:S02]  /*f7f0*/  FSEL R2, R14, R18, P4 ;  /* 0x000000120e027208 */ /* 0x000fe40002000000 */
[----:B------:R-:W0:Y:S01]  /*f800*/  MUFU.RCP64H R11, R3 ;  /* 0x00000003000b7308 */ /* 0x000e220000001800 */
[----:B------:R-:W-:Y:S02]  /*f810*/  FSEL R14, R18, R14, P4 ;  /* 0x0000000e120e7208 */ /* 0x000fe40002000000 */
[----:B------:R-:W-:Y:S01]  /*f820*/  FSEL R15, R19, R15, P4 ;  /* 0x0000000f130f7208 */ /* 0x000fe20002000000 */
[----:B------:R-:W1:-:S03]  /*f830*/  DADD R18, -RZ, -R8 ;  /* 0x00000000ff127229 */ /* 0x000e460000000908 */
[----:B------:R-:W-:-:S07]  /*f840*/  FSETP.GEU.AND P1, PT, |R15|, 6.5827683646048100446e-37, PT ;  /* 0x036000000f00780b */ /* 0x000fce0003f2e200 */
[----:B-1----:R-:W-:Y:S01]  /*f850*/  IMAD.MOV.U32 R18, RZ, RZ, R19 ;  /* 0x000000ffff127224 */ /* 0x002fe200078e0013 */
        /* <DEDUP_REMOVED lines=15> */
.L_x_10626:
[----:B------:R-:W-:Y:S05]  /*f950*/  BSYNC B3 ;  /* 0x0000000000037941 */ /* 0x000fea0003800000 */
.L_x_10625:
        /* <DEDUP_REMOVED lines=43> */
.L_x_10628:
[----:B------:R-:W-:Y:S02]  /*fc10*/  FSEL R2, RZ, 3.37028055040000000000e+12, P1 ;  /* 0x54442d18ff027808 */ /* 0x000fe40000800000 */
[----:B------:R-:W-:Y:S02]  /*fc20*/  FSEL R3, RZ, 2.1426990032196044922, P1 ;  /* 0x400921fbff037808 */ /* 0x000fe40000800000 */
.L_x_10629:
[----:B------:R-:W-:Y:S05]  /*fc30*/  BSYNC B0 ;  /* 0x0000000000007941 */ /* 0x000fea0003800000 */
.L_x_10627:
[----:B------:R0:W1:Y:S02]  /*fc40*/  DADD R8, |R16|, |R8| ;  /* 0x0000000010087229 */ /* 0x0000640000000608 */
[----:B0-----:R-:W-:-:S04]  /*fc50*/  LOP3.LUT R17, R3, 0x80000000, R17, 0xb8, !PT ;  /* 0x8000000003117812 */ /* 0x001fc800078eb811 */
[----:B-1----:R-:W0:-:S06]  /*fc60*/  DSETP.GTU.AND P0, PT, |R8|, +INF , PT ;  /* 0x7ff000000800742a */ /* 0x002e0c0003f0c200 */
[----:B0-----:R-:W-:Y:S02]  /*fc70*/  FSEL R16, R8, R2, P0 ;  /* 0x0000000208107208 */ /* 0x001fe40000000000 */
[----:B------:R-:W-:Y:S01]  /*fc80*/  FSEL R17, R9, R17, P0 ;  /* 0x0000001109117208 */ /* 0x000fe20000000000 */
[----:B------:R-:W-:Y:S05]  /*fc90*/  BRA `(.L_x_10619) ;  /* 0x000004e000007947 */ /* 0x000fea0003800000 */
.L_x_10624:
        /* <DEDUP_REMOVED lines=26> */
.L_x_10631:
[----:B------:R-:W-:Y:S05]  /*fe40*/  BSYNC B3 ;  /* 0x0000000000037941 */ /* 0x000fea0003800000 */
.L_x_10630:
        /* <DEDUP_REMOVED lines=43> */
.L_x_10633:
[----:B------:R-:W-:Y:S02]  /*10100*/  FSEL R2, RZ, 3.37028055040000000000e+12, P1 ;  /* 0x54442d18ff027808 */ /* 0x000fe40000800000 */
[----:B------:R-:W-:Y:S02]  /*10110*/  FSEL R3, RZ, 2.1426990032196044922, P1 ;  /* 0x400921fbff037808 */ /* 0x000fe40000800000 */
.L_x_10634:
[----:B------:R-:W-:Y:S05]  /*10120*/  BSYNC B0 ;  /* 0x0000000000007941 */ /* 0x000fea0003800000 */
.L_x_10632:
[----:B------:R0:W1:Y:S02]  /*10130*/  DADD R8, |R16|, |R8| ;  /* 0x0000000010087229 */ /* 0x0000640000000608 */
[----:B0-----:R-:W-:-:S04]  /*10140*/  LOP3.LUT R17, R3, 0x80000000, R17, 0xb8, !PT ;  /* 0x8000000003117812 */ /* 0x001fc800078eb811 */
[----:B-1----:R-:W0:-:S06]  /*10150*/  DSETP.GTU.AND P0, PT, |R8|, +INF , PT ;  /* 0x7ff000000800742a */ /* 0x002e0c0003f0c200 */
[----:B0-----:R-:W-:Y:S02]  /*10160*/  FSEL R16, R8, R2, P0 ;  /* 0x0000000208107208 */ /* 0x001fe40000000000 */
[----:B------:R-:W-:Y:S02]  /*10170*/  FSEL R17, R9, R17, P0 ;  /* 0x0000001109117208 */ /* 0x000fe40000000000 */
.L_x_10619:
[----:B01----:R-:W-:Y:S05]  /*10180*/  BSYNC B2 ;  /* 0x0000000000027941 */ /* 0x003fea0003800000 */
.L_x_10612:
[----:B--2---:R-:W0:Y:S01]  /*10190*/  DADD R2, -RZ, -R42 ;  /* 0x00000000ff027229 */ /* 0x004e22000000092a */
[----:B------:R-:W-:-:S04]  /*101a0*/  SHF.R.U32.HI R26, RZ, 0x1f, R27 ;  /* 0x0000001fff1a7819 */ /* 0x000fc8000001161b */
[----:B------:R-:W-:-:S05]  /*101b0*/  ISETP.NE.AND P0, PT, R26, RZ, PT ;  /* 0x000000ff1a00720c */ /* 0x000fca0003f05270 */
[----:B0-----:R-:W-:Y:S02]  /*101c0*/  FSEL R18, R2, R42, !P0 ;  /* 0x0000002a02127208 */ /* 0x001fe40004000000 */
[----:B------:R-:W-:Y:S01]  /*101d0*/  FSEL R19, R3, R43, !P0 ;  /* 0x0000002b03137208 */ /* 0x000fe20004000000 */
[----:B------:R-:W-:Y:S05]  /*101e0*/  BRA `(.L_x_10542) ;  /* 0x0000249000007947 */ /* 0x000fea0003800000 */
.L_x_10546:
[----:B------:R-:W2:Y:S01]  /*101f0*/  LDL.64 R16, [R1+0x8] ;  /* 0x0000080001107983 */ /* 0x000ea20000100a00 */
[----:B------:R-:W-:-:S04]  /*10200*/  DADD R18, -RZ, -R26 ;  /* 0x00000000ff127229 */ /* 0x000fc8000000091a */
[----:B--2---:R-:W0:-:S06]  /*10210*/  DADD R16, R16, -R24 ;  /* 0x0000000010107229 */ /* 0x004e0c0000000818 */
[----:B0-----:R-:W0:Y:S01]  /*10220*/  DADD R16, R16, c[0x2][0x178] ;  /* 0x00805e0010107629 */ /* 0x001e220000000000 */
[----:B------:R-:W-:Y:S05]  /*10230*/  BRA `(.L_x_10542) ;  /* 0x0000244000007947 */ /* 0x000fea0003800000 */
.L_x_10545:
[----:B------:R0:W1:Y:S01]  /*10240*/  DADD R18, -RZ, -R26 ;  /* 0x00000000ff127229 */ /* 0x000062000000091a */
[----:B------:R-:W-:Y:S01]  /*10250*/  CS2R R16, SRZ ;  /* 0x0000000000107805 */ /* 0x000fe2000001ff00 */
[----:B------:R-:W-:Y:S05]  /*10260*/  BRA `(.L_x_10542) ;  /* 0x0000241000007947 */ /* 0x000fea0003800000 */
.L_x_10544:
        /* <DEDUP_REMOVED lines=15> */
[----:B------:R-:W-:Y:S02]  /*10360*/  FSETP.GEU.AND P5, PT, |R19|, 6.5827683646048100446e-37, PT ;  /* 0x036000001300780b */ /* 0x000fe40003fae200 */
[----:B0-----:R-:W0:-:S10]  /*10370*/  DFMA R10, R16, R16, R10 ;  /* 0x00000010100a722b */ /* 0x001e14000000000a */
[----:B0-----:R-:W-:Y:S01]  /*10380*/  ISETP.GT.AND P0, PT, R11, 0xfffff, PT ;  /* 0x000fffff0b00780c */ /* 0x001fe20003f04270 */
[----:B-1----:R-:W0:Y:S01]  /*10390*/  DFMA R28, -R16, R14, 1 ;  /* 0x3ff00000101c742b */ /* 0x002e22000000010e */
        /* <DEDUP_REMOVED lines=67> */
.L_x_10639:
[----:B------:R-:W-:Y:S05]  /*107d0*/  BSYNC B0 ;  /* 0x0000000000007941 */ /* 0x000fea0003800000 */
.L_x_10638:
[----:B------:R-:W-:Y:S01]  /*107e0*/  BSSY B3, `(.L_x_10640) ;  /* 0x0000008000037945 */ /* 0x000fe20003800000 */
[----:B------:R-:W-:Y:S05]  /*107f0*/  @P3 BRA P5, `(.L_x_10641) ;  /* 0x0000006000003947 */ /* 0x000fea0002800000 */
[----:B------:R-:W-:Y:S01]  /*10800*/  IMAD.MOV.U32 R14, RZ, RZ, R18 ;  /* 0x000000ffff0e7224 */ /* 0x000fe200078e0012 */
[----:B------:R-:W-:Y:S01]  /*10810*/  MOV R0, 0x10860 ;  /* 0x0001086000007802 */ /* 0x000fe20000000f00 */
[----:B------:R-:W-:Y:S02]  /*10820*/  IMAD.MOV.U32 R15, RZ, RZ, R19 ;  /* 0x000000ffff0f7224 */ /* 0x000fe400078e0013 */
[----:B------:R-:W-:Y:S02]  /*10830*/  IMAD.MOV.U32 R10, RZ, RZ, R16 ;  /* 0x000000ffff0a7224 */ /* 0x000fe400078e0010 */
[----:B------:R-:W-:Y:S02]  /*10840*/  IMAD.MOV.U32 R11, RZ, RZ, R17 ;  /* 0x000000ffff0b7224 */ /* 0x000fe400078e0011 */
[----:B01----:R-:W-:Y:S05]  /*10850*/  CALL.REL.NOINC `($__internal_14_$__cuda_sm20_div_rn_f64_full) ;  /* 0x000143a000007944 */ /* 0x003fea0003c00000 */
.L_x_10641:
[----:B------:R-:W-:Y:S05]  /*10860*/  BSYNC B3 ;  /* 0x0000000000037941 */ /* 0x000fea0003800000 */
.L_x_10640:
        /* <DEDUP_REMOVED lines=43> */
.L_x_10643:
[----:B------:R-:W-:-:S04]  /*10b20*/  ISETP.GE.AND P0, PT, R25, RZ, PT ;  /* 0x000000ff1900720c */ /* 0x000fc80003f06270 */
[----:B------:R-:W-:Y:S02]  /*10b30*/  FSEL R10, RZ, 3.37028055040000000000e+12, P0 ;  /* 0x54442d18ff0a7808 */ /* 0x000fe40000000000 */
[----:B------:R-:W-:Y:S02]  /*10b40*/  FSEL R11, RZ, 2.1426990032196044922, P0 ;  /* 0x400921fbff0b7808 */ /* 0x000fe40000000000 */
.L_x_10644:
[----:B------:R-:W-:Y:S05]  /*10b50*/  BSYNC B0 ;  /* 0x0000000000007941 */ /* 0x000fea0003800000 */
.L_x_10642:
[----:B------:R-:W2:Y:S01]  /*10b60*/  DADD R2, R8, R2 ;  /* 0x0000000008027229 */ /* 0x000ea20000000002 */
[----:B------:R-:W-:-:S03]  /*10b70*/  LOP3.LUT R27, R11, 0x80000000, R27, 0xb8, !PT ;  /* 0x800000000b1b7812 */ /* 0x000fc600078eb81b */
[----:B-1----:R-:W-:-:S04]  /*10b80*/  DMUL R30, R30, 0.5 ;  /* 0x3fe000001e1e7828 */ /* 0x002fc80000000000 */
[----:B--2---:R-:W1:-:S06]  /*10b90*/  DSETP.GTU.AND P0, PT, |R2|, +INF , PT ;  /* 0x7ff000000200742a */ /* 0x004e4c0003f0c200 */
[----:B-1----:R-:W-:Y:S02]  /*10ba0*/  FSEL R10, R2, R10, P0 ;  /* 0x0000000a020a7208 */ /* 0x002fe40000000000 */
[----:B------:R-:W-:Y:S01]  /*10bb0*/  FSEL R11, R3, R27, P0 ;  /* 0x0000001b030b7208 */ /* 0x000fe20000000000 */
[----:B------:R-:W-:Y:S05]  /*10bc0*/  BRA `(.L_x_10645) ;  /* 0x0000190000007947 */ /* 0x000fea0003800000 */
.L_x_10637:
        /* <DEDUP_REMOVED lines=43> */
[----:B------:R-:W-:Y:S01]  /*10e80*/  ISETP.GT.AND P0, PT, R11, 0xfffff, PT ;  /* 0x000fffff0b00780c */ /* 0x000fe20003f04270 */
[----:B------:R-:W-:Y:S02]  /*10e90*/  IMAD.MOV.U32 R13, RZ, RZ, R11 ;  /* 0x000000ffff0d7224 */ /* 0x000fe400078e000b */
[----:B------:R-:W-:Y:S01]  /*10ea0*/  IMAD.MOV.U32 R12, RZ, RZ, R10 ;  /* 0x000000ffff0c7224 */ /* 0x000fe200078e000a */
[----:B0-----:R-:W0:-:S06]  /*10eb0*/  DFMA R28, R28, R28, R28 ;  /* 0x0000001c1c1c722b */ /* 0x001e0c000000001c */
[----:B0-----:R-:W0:-:S04]  /*10ec0*/  DFMA R28, R14, R28, R14 ;  /* 0x0000001c0e1c722b */ /* 0x001e08000000000e */
[----:B------:R-:W1:-:S04]  /*10ed0*/  @!P0 DMUL R12, R12, 1.80143985094819840000e+16 ;  /* 0x435000000c0c8828 */ /* 0x000e480000000000 */
[----:B0-----:R-:W0:-:S06]  /*10ee0*/  DFMA R14, -R16, R28, 1 ;  /* 0x3ff00000100e742b */ /* 0x001e0c000000011c */
[----:B-1----:R-:W-:Y:S01]  /*10ef0*/  @!P0 IMAD.MOV.U32 R11, RZ, RZ, R13 ;  /* 0x000000ffff0b8224 */ /* 0x002fe200078e000d */
[----:B0-----:R-:W0:Y:S01]  /*10f00*/  DFMA R14, R28, R14, R28 ;  /* 0x0000000e1c0e722b */ /* 0x001e22000000001c */
[----:B------:R-:W-:-:S03]  /*10f10*/  @!P0 IMAD.MOV.U32 R10, RZ, RZ, R12 ;  /* 0x000000ffff0a8224 */ /* 0x000fc600078e000c */
[----:B------:R-:W-:Y:S02]  /*10f20*/  IADD3 R0, R11, -0x1, RZ ;  /* 0xffffffff0b007810 */ /* 0x000fe40007ffe0ff */
[----:B0-----:R-:W0:Y:S02]  /*10f30*/  DMUL R38, R18, R14 ;  /* 0x0000000e12267228 */ /* 0x001e240000000000 */
[----:B------:R-:W-:-:S04]  /*10f40*/  ISETP.GE.U32.AND P1, PT, R0, 0x7fefffff, PT ;  /* 0x7fefffff0000780c */ /* 0x000fc80003f26070 */
[----:B0-----:R-:W0:-:S06]  /*10f50*/  DFMA R28, -R16, R38, R18 ;  /* 0x00000026101c722b */ /* 0x001e0c0000000112 */
[----:B0-----:R0:W1:-:S03]  /*10f60*/  DFMA R38, R14, R28, R38 ;  /* 0x0000001c0e26722b */ /* 0x0010460000000026 */
[----:B0-----:R-:W-:Y:S01]  /*10f70*/  @P1 IMAD.MOV.U32 R14, RZ, RZ, 0x0 ;  /* 0x00000000ff0e1424 */ /* 0x001fe200078e00ff */
[----:B------:R-:W-:Y:S01]  /*10f80*/  @P1 FSETP.NEU.FTZ.AND P2, PT, R13, RZ, PT ;  /* 0x000000ff0d00120b */ /* 0x000fe20003f5d000 */
[----:B------:R-:W-:-:S05]  /*10f90*/  @P1 IMAD.MOV.U32 R15, RZ, RZ, 0x7ff00000 ;  /* 0x7ff00000ff0f1424 */ /* 0x000fca00078e00ff */
[----:B-1----:R-:W-:Y:S01]  /*10fa0*/  FFMA R0, RZ, R17, R39 ;  /* 0x00000011ff007223 */ /* 0x002fe20000000027 */
        /* <DEDUP_REMOVED lines=49> */
.L_x_10647:
[----:B------:R-:W-:Y:S05]  /*112c0*/  BSYNC B0 ;  /* 0x0000000000007941 */ /* 0x000fea0003800000 */
.L_x_10646:
        /* <DEDUP_REMOVED lines=8> */
.L_x_10649:
[----:B------:R-:W-:Y:S05]  /*11350*/  BSYNC B3 ;  /* 0x0000000000037941 */ /* 0x000fea0003800000 */
.L_x_10648:
        /* <DEDUP_REMOVED lines=43> */
.L_x_10651:
[----:B------:R-:W-:-:S04]  /*11610*/  ISETP.GE.AND P0, PT, R25, RZ, PT ;  /* 0x000000ff1900720c */ /* 0x000fc80003f06270 */
[----:B------:R-:W-:Y:S02]  /*11620*/  FSEL R10, RZ, 3.37028055040000000000e+12, P0 ;  /* 0x54442d18ff0a7808 */ /* 0x000fe40000000000 */
[----:B------:R-:W-:Y:S02]  /*11630*/  FSEL R11, RZ, 2.1426990032196044922, P0 ;  /* 0x400921fbff0b7808 */ /* 0x000fe40000000000 */
.L_x_10652:
[----:B------:R-:W-:Y:S05]  /*11640*/  BSYNC B0 ;  /* 0x0000000000007941 */ /* 0x000fea0003800000 */
.L_x_10650:
[----:B------:R-:W2:Y:S01]  /*11650*/  DADD R2, R8, R2 ;  /* 0x0000000008027229 */ /* 0x000ea20000000002 */
[----:B------:R-:W-:-:S05]  /*11660*/  LOP3.LUT R27, R11, 0x80000000, R27, 0xb8, !PT ;  /* 0x800000000b1b7812 */ /* 0x000fca00078eb81b */
[----:B--2---:R-:W2:-:S06]  /*11670*/  DSETP.GTU.AND P0, PT, |R2|, +INF , PT ;  /* 0x7ff000000200742a */ /* 0x004e8c0003f0c200 */
[----:B--2---:R-:W-:Y:S02]  /*11680*/  FSEL R10, R2, R10, P0 ;  /* 0x0000000a020a7208 */ /* 0x004fe40000000000 */
[----:B------:R-:W-:Y:S01]  /*11690*/  FSEL R11, R3, R27, P0 ;  /* 0x0000001b030b7208 */ /* 0x000fe20000000000 */
[----:B------:R-:W-:Y:S05]  /*116a0*/  BRA `(.L_x_10645) ;  /* 0x00000e2000007947 */ /* 0x000fea0003800000 */
.L_x_10636:
        /* <DEDUP_REMOVED lines=22> */
[----:B------:R-:W-:Y:S05]  /*11810*/  CALL.REL.NOINC `($__internal_14_$__cuda_sm20_div_rn_f64_full) ;  /* 0x000133e000007944 */ /* 0x000fea0003c00000 */
.L_x_10654:
[----:B------:R-:W-:Y:S05]  /*11820*/  BSYNC B3 ;  /* 0x0000000000037941 */ /* 0x000fea0003800000 */
.L_x_10653:
        /* <DEDUP_REMOVED lines=24> */
[----:B------:R-:W-:Y:S02]  /*119b0*/  IMAD.MOV.U32 R10, RZ, RZ, R38 ;  /* 0x000000ffff0a7224 */ /* 0x000fe400078e0026 */
[----:B------:R-:W-:Y:S02]  /*119c0*/  IMAD.MOV.U32 R11, RZ, RZ, R39 ;  /* 0x000000ffff0b7224 */ /* 0x000fe400078e0027 */
.L_x_10656:
[----:B------:R-:W-:Y:S05]  /*119d0*/  BSYNC B3 ;  /* 0x0000000000037941 */ /* 0x000fea0003800000 */
.L_x_10655:
        /* <DEDUP_REMOVED lines=112> */
.L_x_10658:
[----:B------:R-:W-:Y:S05]  /*120e0*/  BSYNC B0 ;  /* 0x0000000000007941 */ /* 0x000fea0003800000 */
.L_x_10657:
        /* <DEDUP_REMOVED lines=8> */
.L_x_10660:
[----:B------:R-:W-:Y:S05]  /*12170*/  BSYNC B3 ;  /* 0x0000000000037941 */ /* 0x000fea0003800000 */
.L_x_10659:
        /* <DEDUP_REMOVED lines=43> */
.L_x_10662:
[----:B------:R-:W-:-:S04]  /*12430*/  ISETP.GE.AND P0, PT, R25, RZ, PT ;  /* 0x000000ff1900720c */ /* 0x000fc80003f06270 */
[----:B------:R-:W-:Y:S02]  /*12440*/  FSEL R10, RZ, 3.37028055040000000000e+12, P0 ;  /* 0x54442d18ff0a7808 */ /* 0x000fe40000000000 */
[----:B------:R-:W-:Y:S02]  /*12450*/  FSEL R11, RZ, 2.1426990032196044922, P0 ;  /* 0x400921fbff0b7808 */ /* 0x000fe40000000000 */
.L_x_10663:
[----:B------:R-:W-:Y:S05]  /*12460*/  BSYNC B0 ;  /* 0x0000000000007941 */ /* 0x000fea0003800000 */
.L_x_10661:
[----:B------:R-:W2:Y:S01]  /*12470*/  DADD R2, R8, R2 ;  /* 0x0000000008027229 */ /* 0x000ea20000000002 */
[----:B------:R-:W-:-:S03]  /*12480*/  LOP3.LUT R27, R11, 0x80000000, R27, 0xb8, !PT ;  /* 0x800000000b1b7812 */ /* 0x000fc600078eb81b */
[----:B-1----:R-:W-:-:S04]  /*12490*/  DADD R30, R30, 1 ;  /* 0x3ff000001e1e7429 */ /* 0x002fc80000000000 */
[----:B--2---:R-:W1:-:S06]  /*124a0*/  DSETP.GTU.AND P0, PT, |R2|, +INF , PT ;  /* 0x7ff000000200742a */ /* 0x004e4c0003f0c200 */
[----:B-1----:R-:W-:Y:S02]  /*124b0*/  FSEL R10, R2, R10, P0 ;  /* 0x0000000a020a7208 */ /* 0x002fe40000000000 */
[----:B------:R-:W-:Y:S02]  /*124c0*/  FSEL R11, R3, R27, P0 ;  /* 0x0000001b030b7208 */ /* 0x000fe40000000000 */
.L_x_10645:
[----:B------:R-:W-:Y:S05]  /*124d0*/  BSYNC B2 ;  /* 0x0000000000027941 */ /* 0x000fea0003800000 */
.L_x_10635:
[----:B-1----:R-:W1:Y:S01]  /*124e0*/  DADD R30, R30, c[0x2][0x50] ;  /* 0x008014001e1e7629 */ /* 0x002e620000000000 */
[----:B------:R-:W-:-:S03]  /*124f0*/  ISETP.NE.AND P0, PT, R42, RZ, PT ;  /* 0x000000ff2a00720c */ /* 0x000fc60003f05270 */
[----:B------:R-:W-:-:S04]  /*12500*/  DADD R16, -RZ, |R10| ;  /* 0x00000000ff107229 */ /* 0x000fc8000000050a */
[----:B-1----:R-:W1:-:S10]  /*12510*/  DADD R2, -RZ, -R30 ;  /* 0x00000000ff027229 */ /* 0x002e54000000091e */
[----:B-1----:R-:W-:Y:S02]  /*12520*/  FSEL R18, R2, R30, !P0 ;  /* 0x0000001e02127208 */ /* 0x002fe40004000000 */
[----:B------:R-:W-:Y:S01]  /*12530*/  FSEL R19, R3, R31, !P0 ;  /* 0x0000001f03137208 */ /* 0x000fe20004000000 */
[----:B------:R-:W-:Y:S05]  /*12540*/  BRA `(.L_x_10542) ;  /* 0x0000013000007947 */ /* 0x000fea0003800000 */
.L_x_10543:
        /* <DEDUP_REMOVED lines=19> */
.L_x_10542:
[----:B01-3--:R-:W-:Y:S05]  /*12680*/  BSYNC B1 ;  /* 0x0000000000017941 */ /* 0x00bfea0003800000 */
.L_x_10541:
[----:B------:R-:W-:Y:S01]  /*12690*/  IADD3 R0, R59, 0x100, RZ ;  /* 0x000001003b007810 */ /* 0x000fe20007ffe0ff */
[----:B------:R-:W-:Y:S01]  /*126a0*/  BSSY B1, `(.L_x_10664) ;  /* 0x0000701000017945 */ /* 0x000fe20003800000 */
[----:B------:R-:W-:Y:S01]  /*126b0*/  CS2R R30, SRZ ;  /* 0x00000000001e7805 */ /* 0x000fe2000001ff00 */
[----:B------:R-:W-:Y:S01]  /*126c0*/  CS2R R26, SRZ ;  /* 0x00000000001a7805 */ /* 0x000fe2000001ff00 */
[----:B------:R-:W-:Y:S01]  /*126d0*/  ISETP.GE.AND P0, PT, R0, R55, PT ;  /* 0x000000370000720c */ /* 0x000fe20003f06270 */
[----:B------:R-:W-:-:S12]  /*126e0*/  CS2R R24, SRZ ;  /* 0x0000000000187805 */ /* 0x000fd8000001ff00 */
[----:B------:R-:W-:Y:S05]  /*126f0*/  @P0 BRA `(.L_x_10665) ;  /* 0x00006fb000000947 */ /* 0x000fea0003800000 */
[----:B------:R-:W-:Y:S01]  /*12700*/  IMAD.MOV.U32 R10, RZ, RZ, 0x33145c07 ;  /* 0x33145c07ff0a7424 */ /* 0x000fe200078e00ff */
[----:B------:R-:W0:Y:S01]  /*12710*/  DSETP.GTU.AND P0, PT, |R34|, +INF , PT ;  /* 0x7ff000002200742a */ /* 0x000e220003f0c200 */
[----:B------:R-:W-:-:S03]  /*12720*/  IMAD.MOV.U32 R11, RZ, RZ, 0x3c91a626 ;  /* 0x3c91a626ff0b7424 */ /* 0x000fc600078e00ff */
[----:B------:R-:W-:Y:S02]  /*12730*/  DADD R8, -RZ, |R32| ;  /* 0x00000000ff087229 */ /* 0x000fe40000000520 */
[----:B------:R1:W-:Y:S02]  /*12740*/  STL.64 [R1+0x8], R10 ;  /* 0x0000080a01007387 */ /* 0x0003e40000100a00 */
[----:B0-----:R-:W0:-:S04]  /*12750*/  DSETP.GTU.OR P0, PT, |R32|, +INF , P0 ;  /* 0x7ff000002000742a */ /* 0x001e08000070c600 */
[----:B------:R1:W3:-:S10]  /*12760*/  DADD R2, -RZ, |R34| ;  /* 0x00000000ff027229 */ /* 0x0002d40000000522 */
[----:B0-----:R-:W-:Y:S05]  /*12770*/  @P0 BRA `(.L_x_10666) ;  /* 0x00006e0000000947 */ /* 0x001fea0003800000 */
[----:B-1-3--:R-:W0:Y:S01]  /*12780*/  DSETP.GT.AND P0, PT, R2, 4.50359962737049600000e+15, PT ;  /* 0x433000000200742a */ /* 0x00ae220003f04000 */
        /* <DEDUP_REMOVED lines=16> */
[----:B------:R-:W-:Y:S01]  /*12890*/  IMAD.MOV.U32 R56, RZ, RZ, 0x0 ;  /* 0x00000000ff387424 */ /* 0x000fe200078e00ff */
[----:B------:R-:W-:Y:S01]  /*128a0*/  DADD R14, -RZ, |R2| ;  /* 0x00000000ff0e7229 */ /* 0x000fe20000000502 */
[----:B------:R-:W-:-:S03]  /*128b0*/  IMAD.MOV.U32 R57, RZ, RZ, 0x3fd80000 ;  /* 0x3fd80000ff397424 */ /* 0x000fc600078e00ff */
        /* <DEDUP_REMOVED lines=11> */
[----:B-1----:R-:W-:Y:S02]  /*12970*/  LOP3.LUT R10, R25, 0xffc00000, RZ, 0xc0, !PT ;  /* 0xffc00000190a7812 */ /* 0x002fe400078ec0ff */
[CC--:B------:R-:W-:Y:S02]  /*12980*/  SEL R50, R26.reuse, R14.reuse, P0 ;  /* 0x0000000e1a327207 */ /* 0x0c0fe40000000000 */
[-C--:B------:R-:W-:Y:S02]  /*12990*/  SEL R51, R27, R15.reuse, P0 ;  /* 0x0000000f1b337207 */ /* 0x080fe40000000000 */
[CC--:B------:R-:W-:Y:S01]  /*129a0*/  SEL R13, R29.reuse, R15.reuse, P3 ;  /* 0x0000000f1d0d7207 */ /* 0x0c0fe20001800000 */
[----:B------:R-:W-:Y:S01]  /*129b0*/  IMAD.MOV.U32 R40, RZ, RZ, R50 ;  /* 0x000000ffff287224 */ /* 0x000fe200078e0032 */
[----:B------:R-:W-:Y:S01]  /*129c0*/  ISETP.LT.U32.AND.EX P0, PT, R29, R15, PT, P2 ;  /* 0x0000000f1d00720c */ /* 0x000fe20003f01120 */
[----:B------:R-:W-:Y:S01]  /*129d0*/  IMAD.MOV.U32 R41, RZ, RZ, R51 ;  /* 0x000000ffff297224 */ /* 0x000fe200078e0033 */
[----:B------:R-:W-:Y:S01]  /*129e0*/  SEL R24, R26, R14, P1 ;  /* 0x0000000e1a187207 */ /* 0x000fe20000800000 */
[----:B------:R-:W-:Y:S01]  /*129f0*/  IMAD.MOV.U32 R26, RZ, RZ, RZ ;  /* 0x000000ffff1a7224 */ /* 0x000fe200078e00ff */
[----:B------:R-:W-:-:S02]  /*12a00*/  IADD3 R37, -R10, 0x7fd00000, RZ ;  /* 0x7fd000000a257810 */ /* 0x000fc40007ffe1ff */
        /* <DEDUP_REMOVED lines=12> */
[----:B0-----:R0:W3:Y:S02]  /*12ad0*/  DFMA R34, R34, R34, R36 ;  /* 0x000000222222722b */ /* 0x0010e40000000024 */
[----:B0-----:R-:W-:Y:S02]  /*12ae0*/  IMAD.MOV.U32 R36, RZ, RZ, RZ ;  /* 0x000000ffff247224 */ /* 0x001fe400078e00ff */
[----:B-1----:R-:W0:-:S04]  /*12af0*/  DMUL R26, R26, R26 ;  /* 0x0000001a1a1a7228 */ /* 0x002e080000000000 */
[----:B---3--:R-:W1:Y:S02]  /*12b00*/  DSETP.MIN.AND P0, P1, R34, c[0x2][0x8], PT ;  /* 0x008002002200762a */ /* 0x008e640003900000 */
[----:B------:R-:W-:Y:S02]  /*12b10*/  IMAD.MOV.U32 R11, RZ, RZ, R35 ;  /* 0x000000ffff0b7224 */ /* 0x000fe400078e0023 */
[----:B0-----:R0:W3:Y:S02]  /*12b20*/  DFMA R28, R28, R28, R26 ;  /* 0x0000001c1c1c722b */ /* 0x0010e4000000001a */
[----:B0-----:R-:W-:Y:S01]  /*12b30*/  IMAD.MOV.U32 R26, RZ, RZ, c[0x2][0xc] ;  /* 0x00800300ff1a7624 */ /* 0x001fe200078e00ff */
[----:B-1----:R-:W-:Y:S01]  /*12b40*/  FSEL R49, R11, c[0x2][0xc], P0 ;  /* 0x008003000b317a08 */ /* 0x002fe20000000000 */
[----:B------:R-:W-:Y:S02]  /*12b50*/  IMAD.MOV.U32 R27, RZ, RZ, c[0x2][0xc] ;  /* 0x00800300ff1b7624 */ /* 0x000fe400078e00ff */
[----:B---3--:R-:W0:Y:S01]  /*12b60*/  DSETP.MIN.AND P2, P3, R28, c[0x2][0x8], PT ;  /* 0x008002001c00762a */ /* 0x008e220003b40000 */
[----:B------:R-:W-:-:S03]  /*12b70*/  IMAD.MOV.U32 R11, RZ, RZ, R34 ;  /* 0x000000ffff0b7224 */ /* 0x000fc600078e0022 */
[----:B------:R-:W-:Y:S01]  /*12b80*/  @P1 LOP3.LUT R49, R26, 0x80000, RZ, 0xfc, !PT ;  /* 0x000800001a311812 */ /* 0x000fe200078efcff */
[----:B------:R-:W-:Y:S01]  /*12b90*/  IMAD.MOV.U32 R26, RZ, RZ, R29 ;  /* 0x000000ffff1a7224 */ /* 0x000fe200078e001d */
[----:B------:R-:W-:Y:S01]  /*12ba0*/  SEL R48, R11, c[0x2][0x8], P0 ;  /* 0x008002000b307a07 */ /* 0x000fe20000000000 */
[----:B------:R-:W-:Y:S01]  /*12bb0*/  IMAD.MOV.U32 R11, RZ, RZ, R28 ;  /* 0x000000ffff0b7224 */ /* 0x000fe200078e001c */
[----:B------:R-:W1:Y:S01]  /*12bc0*/  MUFU.RSQ64H R37, R49 ;  /* 0x0000003100257308 */ /* 0x000e620000001c00 */
[----:B------:R-:W-:Y:S01]  /*12bd0*/  DSETP.NEU.AND P0, PT, R40, RZ, PT ;  /* 0x000000ff2800722a */ /* 0x000fe20003f0d000 */
[----:B0-----:R-:W-:Y:S01]  /*12be0*/  FSEL R39, R26, c[0x2][0xc], P2 ;  /* 0x008003001a277a08 */ /* 0x001fe20001000000 */
[----:B------:R-:W-:Y:S01]  /*12bf0*/  IMAD.MOV.U32 R26, RZ, RZ, RZ ;  /* 0x000000ffff1a7224 */ /* 0x000fe200078e00ff */
[----:B------:R-:W-:Y:S01]  /*12c00*/  SEL R38, R11, c[0x2][0x8], P2 ;  /* 0x008002000b267a07 */ /* 0x000fe20001000000 */
[----:B------:R-:W-:Y:S01]  /*12c10*/  DSETP.NEU.AND P2, PT, R14, RZ, PT ;  /* 0x000000ff0e00722a */ /* 0x000fe20003f4d000 */
[----:B------:R-:W-:-:S02]  /*12c20*/  @P3 LOP3.LUT R39, R27, 0x80000, RZ, 0xfc, !PT ;  /* 0x000800001b273812 */ /* 0x000fc400078efcff */
[----:B------:R-:W-:Y:S02]  /*12c30*/  ISETP.GE.U32.AND P3, PT, R52, 0x7ff00000, PT ;  /* 0x7ff000003400780c */ /* 0x000fe40003f66070 */
[----:B------:R-:W0:Y:S01]  /*12c40*/  MUFU.RSQ64H R27, R39 ;  /* 0x00000027001b7308 */ /* 0x000e220000001c00 */
[----:B------:R-:W-:Y:S01]  /*12c50*/  LOP3.LUT R11, R10, 0x100000, RZ, 0xfc, !PT ;  /* 0x001000000a0b7812 */ /* 0x000fe200078efcff */
[----:B------:R-:W-:Y:S01]  /*12c60*/  IMAD.MOV.U32 R10, RZ, RZ, RZ ;  /* 0x000000ffff0a7224 */ /* 0x000fe200078e00ff */
[----:B------:R-:W-:Y:S01]  /*12c70*/  ISETP.GE.U32.AND P1, PT, R51, 0x7ff00000, PT ;  /* 0x7ff000003300780c */ /* 0x000fe20003f26070 */
[----:B-1----:R-:W1:-:S06]  /*12c80*/  DMUL R42, R36, R36 ;  /* 0x00000024242a7228 */ /* 0x002e4c0000000000 */
[----:B-1----:R-:W-:-:S04]  /*12c90*/  DFMA R48, R48, -R42, 1 ;  /* 0x3ff000003030742b */ /* 0x002fc8000000082a */
[----:B0-----:R-:W0:-:S06]  /*12ca0*/  DMUL R40, R26, R26 ;  /* 0x0000001a1a287228 */ /* 0x001e0c0000000000 */
[----:B0-----:R-:W0:-:S04]  /*12cb0*/  DFMA R38, R38, -R40, 1 ;  /* 0x3ff000002626742b */ /* 0x001e080000000828 */
[----:B------:R-:W-:-:S04]  /*12cc0*/  DMUL R40, R36, R48 ;  /* 0x0000003024287228 */ /* 0x000fc80000000000 */
[----:B0-----:R-:W-:-:S04]  /*12cd0*/  DFMA R42, R38, R56, 0.5 ;  /* 0x3fe00000262a742b */ /* 0x001fc80000000038 */
[----:B------:R-:W0:-:S04]  /*12ce0*/  DMUL R38, R26, R38 ;  /* 0x000000261a267228 */ /* 0x000e080000000000 */
[----:B------:R-:W1:-:S04]  /*12cf0*/  DFMA R48, R48, R56, 0.5 ;  /* 0x3fe000003030742b */ /* 0x000e480000000038 */
[----:B0-----:R0:W3:Y:S02]  /*12d00*/  DFMA R38, R42, R38, R26 ;  /* 0x000000262a26722b */ /* 0x0010e4000000001a */
[----:B0-----:R-:W-:Y:S02]  /*12d10*/  LOP3.LUT R27, R0, 0x100000, RZ, 0xfc, !PT ;  /* 0x00100000001b7812 */ /* 0x001fe400078efcff */
[----:B-1----:R-:W0:-:S04]  /*12d20*/  DFMA R40, R48, R40, R36 ;  /* 0x000000283028722b */ /* 0x002e080000000024 */
[----:B---3--:R-:W1:-:S04]  /*12d30*/  DMUL R38, R28, R38 ;  /* 0x000000261c267228 */ /* 0x008e480000000000 */
[----:B0-----:R-:W0:-:S04]  /*12d40*/  DMUL R40, R34, R40 ;  /* 0x0000002822287228 */ /* 0x001e080000000000 */
[----:B-1----:R-:W1:-:S04]  /*12d50*/  DMUL R38, R38, R26 ;  /* 0x0000001a26267228 */ /* 0x002e480000000000 */
[----:B0-----:R-:W0:-:S06]  /*12d60*/  DMUL R40, R40, R10 ;  /* 0x0000000a28287228 */ /* 0x001e0c0000000000 */
[----:B-1----:R-:W-:Y:S02]  /*12d70*/  @!P3 FSEL R53, R12, R38, !P2 ;  /* 0x000000260c35b208 */ /* 0x002fe40005000000 */
[----:B------:R-:W-:Y:S02]  /*12d80*/  @!P3 FSEL R52, R13, R39, !P2 ;  /* 0x000000270d34b208 */ /* 0x000fe40005000000 */
[----:B0-----:R-:W-:Y:S02]  /*12d90*/  @!P1 FSEL R50, R24, R40, !P0 ;  /* 0x0000002818329208 */ /* 0x001fe40004000000 */
[-C--:B------:R-:W-:Y:S02]  /*12da0*/  LOP3.LUT R53, R53, R52.reuse, RZ, 0x3c, !PT ;  /* 0x0000003435357212 */ /* 0x080fe400078e3cff */
[----:B------:R-:W-:Y:S02]  /*12db0*/  @!P1 FSEL R51, R25, R41, !P0 ;  /* 0x0000002919339208 */ /* 0x000fe40004000000 */
        /* <DEDUP_REMOVED lines=31> */
[----:B-1----:R-:W-:Y:S02]  /*12fb0*/  IMAD.MOV.U32 R14, RZ, RZ, R10 ;  /* 0x000000ffff0e7224 */ /* 0x002fe400078e000a */
[----:B------:R-:W-:Y:S02]  /*12fc0*/  IMAD.MOV.U32 R15, RZ, RZ, R11 ;  /* 0x000000ffff0f7224 */ /* 0x000fe400078e000b */
.L_x_10673:
[----:B------:R-:W-:Y:S05]  /*12fd0*/  BSYNC B3 ;  /* 0x0000000000037941 */ /* 0x000fea0003800000 */
.L_x_10672:
        /* <DEDUP_REMOVED lines=61> */
.L_x_10671:
        /* <DEDUP_REMOVED lines=34> */
.L_x_10681:
[----:B------:R-:W-:Y:S05]  /*135d0*/  BSYNC B4 ;  /* 0x0000000000047941 */ /* 0x000fea0003800000 */
.L_x_10680:
[----:B------:R-:W-:Y:S02]  /*135e0*/  IMAD.MOV.U32 R24, RZ, RZ, R38 ;  /* 0x000000ffff187224 */ /* 0x000fe400078e0026 */
[----:B------:R-:W-:Y:S01]  /*135f0*/  IMAD.MOV.U32 R25, RZ, RZ, R39 ;  /* 0x000000ffff197224 */ /* 0x000fe200078e0027 */
[----:B------:R-:W-:Y:S05]  /*13600*/  BRA `(.L_x_10679) ;  /* 0x0000001000007947 */ /* 0x000fea0003800000 */
.L_x_10678:
[----:B------:R0:W1:-:S06]  /*13610*/  DADD R24, -R44, R50 ;  /* 0x000000002c187229 */ /* 0x00004c0000000132 */
.L_x_10679:
[----:B------:R-:W-:Y:S05]  /*13620*/  BSYNC B3 ;  /* 0x0000000000037941 */ /* 0x000fea0003800000 */
.L_x_10677:
[----:B------:R-:W3:Y:S01]  /*13630*/  DADD R12, -R8, 1 ;  /* 0x3ff00000080c7429 */ /* 0x000ee20000000100 */
[----:B------:R-:W-:Y:S05]  /*13640*/  BSSY B3, `(.L_x_10682) ;  /* 0x0000021000037945 */ /* 0x000fea0003800000 */
[----:B---3--:R-:W3:-:S14]  /*13650*/  DSETP.GEU.AND P0, PT, R12, RZ, PT ;  /* 0x000000ff0c00722a */ /* 0x008edc0003f0e000 */
[----:B---3--:R-:W-:Y:S05]  /*13660*/  @!P0 BRA `(.L_x_10683) ;  /* 0x000001d000008947 */ /* 0x008fea0003800000 */
[----:B------:R-:W3:Y:S01]  /*13670*/  DSETP.NEU.AND P0, PT, R12, RZ, PT ;  /* 0x000000ff0c00722a */ /* 0x000ee20003f0d000 */
[----:B------:R-:W-:Y:S02]  /*13680*/  IMAD.MOV.U32 R10, RZ, RZ, R2 ;  /* 0x000000ffff0a7224 */ /* 0x000fe400078e0002 */
[----:B------:R-:W-:-:S11]  /*13690*/  IMAD.MOV.U32 R11, RZ, RZ, R3 ;  /* 0x000000ffff0b7224 */ /* 0x000fd600078e0003 */
[----:B---3--:R-:W-:Y:S05]  /*136a0*/  @!P0 BRA `(.L_x_10684) ;  /* 0x000001a000008947 */ /* 0x008fea0003800000 */
[----:B------:R3:W4:Y:S01]  /*136b0*/  DADD R10, R52, R12 ;  /* 0x00000000340a7229 */ /* 0x000722000000000c */
[----:B------:R-:W-:Y:S01]  /*136c0*/  BSSY B4, `(.L_x_10685) ;  /* 0x0000014000047945 */ /* 0x000fe20003800000 */
[----:B---3--:R-:W-:Y:S02]  /*136d0*/  IMAD.MOV.U32 R12, RZ, RZ, 0x1 ;  /* 0x00000001ff0c7424 */ /* 0x008fe400078e00ff */
[----:B------:R-:W3:Y:S02]  /*136e0*/  DMUL R28, R2, R2 ;  /* 0x00000002021c7228 */ /* 0x000ee40000000000 */
[----:B----4-:R-:W4:Y:S08]  /*136f0*/  MUFU.RCP64H R13, R11 ;  /* 0x0000000b000d7308 */ /* 0x010f300000001800 */
[----:B---3--:R-:W-:Y:S01]  /*13700*/  FSETP.GEU.AND P1, PT, |R29|, 6.5827683646048100446e-37, PT ;  /* 0x036000001d00780b */ /* 0x008fe20003f2e200 */
[----:B----4-:R-:W3:-:S06]  /*13710*/  DFMA R14, -R10, R12, 1 ;  /* 0x3ff000000a0e742b */ /* 0x010ecc000000010c */
        /* <DEDUP_REMOVED lines=14> */
.L_x_10686:
[----:B------:R-:W-:Y:S05]  /*13800*/  BSYNC B4 ;  /* 0x0000000000047941 */ /* 0x000fea0003800000 */
.L_x_10685:
[----:B------:R-:W-:Y:S02]  /*13810*/  IMAD.MOV.U32 R10, RZ, RZ, R38 ;  /* 0x000000ffff0a7224 */ /* 0x000fe400078e0026 */
[----:B------:R-:W-:Y:S01]  /*13820*/  IMAD.MOV.U32 R11, RZ, RZ, R39 ;  /* 0x000000ffff0b7224 */ /* 0x000fe200078e0027 */
[----:B------:R-:W-:Y:S05]  /*13830*/  BRA `(.L_x_10684) ;  /* 0x0000001000007947 */ /* 0x000fea0003800000 */
.L_x_10683:
[----:B------:R3:W4:-:S06]  /*13840*/  DADD R10, R52, -R12 ;  /* 0x00000000340a7229 */ /* 0x00070c000000080c */
.L_x_10684:
[----:B------:R-:W-:Y:S05]  /*13850*/  BSYNC B3 ;  /* 0x0000000000037941 */ /* 0x000fea0003800000 */
.L_x_10682:
[----:B----4-:R-:W4:Y:S01]  /*13860*/  DMUL R10, R10, 0.5 ;  /* 0x3fe000000a0a7828 */ /* 0x010f220000000000 */
[----:B------:R-:W-:Y:S01]  /*13870*/  IMAD.MOV.U32 R14, RZ, RZ, 0x0 ;  /* 0x00000000ff0e7424 */ /* 0x000fe200078e00ff */
[----:B------:R-:W-:Y:S01]  /*13880*/  BSSY B3, `(.L_x_10687) ;  /* 0x0000019000037945 */ /* 0x000fe20003800000 */
[----:B------:R-:W-:Y:S01]  /*13890*/  IMAD.MOV.U32 R15, RZ, RZ, 0x3fd80000 ;  /* 0x3fd80000ff0f7424 */ /* 0x000fe200078e00ff */
[----:B------:R-:W-:-:S04]  /*138a0*/  DADD R36, R34, 1 ;  /* 0x3ff0000022247429 */ /* 0x000fc80000000000 */
[----:B-1--4-:R-:W1:-:S06]  /*138b0*/  DFMA R24, R24, 0.5, R10 ;  /* 0x3fe000001818782b */ /* 0x012e4c000000000a */
[----:B-1----:R-:W1:-:S06]  /*138c0*/  DMUL R36, R24, R36 ;  /* 0x0000002418247228 */ /* 0x002e4c0000000000 */
[----:B-1-3--:R-:W1:Y:S04]  /*138d0*/  MUFU.RSQ64H R13, R37 ;  /* 0x00000025000d7308 */ /* 0x00ae680000001c00 */
        /* <DEDUP_REMOVED lines=11> */
[----:B-1----:R1:W3:Y:S01]  /*13990*/  DFMA R26, R14, R28, R10 ;  /* 0x0000001c0e1a722b */ /* 0x0022e2000000000a */
[----:B------:R-:W-:Y:S05]  /*139a0*/  @!P0 BRA `(.L_x_10688) ;  /* 0x0000006000008947 */ /* 0x000fea0003800000 */
[----:B-1----:R-:W-:Y:S01]  /*139b0*/  IMAD.MOV.U32 R28, RZ, RZ, R38 ;  /* 0x000000ffff1c7224 */ /* 0x002fe200078e0026 */
[----:B------:R-:W-:Y:S01]  /*139c0*/  MOV R0, 0x139f0 ;  /* 0x000139f000007802 */ /* 0x000fe20000000f00 */
[----:B------:R-:W-:-:S03]  /*139d0*/  IMAD.MOV.U32 R13, RZ, RZ, R37 ;  /* 0x000000ffff0d7224 */ /* 0x000fc600078e0025 */
[----:B0-23--:R-:W-:Y:S05]  /*139e0*/  CALL.REL.NOINC `($__internal_15_$__cuda_sm20_dsqrt_rn_f64_mediumpath_v1) ;  /* 0x0001183000007944 */ /* 0x00dfea0003c00000 */
[----:B-1----:R-:W-:Y:S02]  /*139f0*/  IMAD.MOV.U32 R26, RZ, RZ, R10 ;  /* 0x000000ffff1a7224 */ /* 0x002fe400078e000a */
[----:B------:R-:W-:Y:S02]  /*13a00*/  IMAD.MOV.U32 R27, RZ, RZ, R11 ;  /* 0x000000ffff1b7224 */ /* 0x000fe400078e000b */
.L_x_10688:
[----:B------:R-:W-:Y:S05]  /*13a10*/  BSYNC B3 ;  /* 0x0000000000037941 */ /* 0x000fea0003800000 */
.L_x_10687:
[----:B---3--:R-:W3:-:S10]  /*13a20*/  DADD R24, R24, R26 ;  /* 0x0000000018187229 */ /* 0x008ed4000000001a */
[C---:B---3--:R-:W-:Y:S02]  /*13a30*/  FSETP.GEU.FTZ.AND P1, PT, R25.reuse, 1.7916666269302368164, PT ;  /* 0x3fe555551900780b */ /* 0x048fe40003f3e000 */
        /* <DEDUP_REMOVED lines=43> */
[----:B------:R-:W3:-:S04]  /*13cf0*/  DADD R28, R12, -R24 ;  /* 0x000000000c1c7229 */ /* 0x000ec80000000818 */
[----:B-1----:R-:W1:-:S04]  /*13d00*/  DFMA R36, R26, R36, c[0x2][0x10] ;  /* 0x008004001a24762b */ /* 0x002e480000000024 */
[----:B---3--:R-:W-:-:S04]  /*13d10*/  DADD R28, R28, R28 ;  /* 0x000000001c1c7229 */ /* 0x008fc8000000001c */
        /* <DEDUP_REMOVED lines=15> */
[----:B-1----:R1:W3:Y:S01]  /*13e10*/  DADD R42, R42, R12 ;  /* 0x000000002a2a7229 */ /* 0x0022e2000000000c */
[----:B------:R-:W-:Y:S05]  /*13e20*/  BRA `(.L_x_10674) ;  /* 0x00000ee000007947 */ /* 0x000fea0003800000 */
.L_x_10689:
        /* <DEDUP_REMOVED lines=19> */
[----:B0-2---:R-:W-:Y:S05]  /*13f60*/  CALL.REL.NOINC `($__internal_14_$__cuda_sm20_div_rn_f64_full) ;  /* 0x00010c9000007944 */ /* 0x005fea0003c00000 */
.L_x_10691:
[----:B------:R-:W-:Y:S05]  /*13f70*/  BSYNC B3 ;  /* 0x0000000000037941 */ /* 0x000fea0003800000 */
.L_x_10690:
        /* <DEDUP_REMOVED lines=14> */
[----:B-1----:R1:W3:Y:S01]  /*14060*/  DADD R42, R24, R26 ;  /* 0x00000000182a7229 */ /* 0x0022e2000000001a */
[----:B------:R-:W-:Y:S05]  /*14070*/  BRA `(.L_x_10674) ;  /* 0x00000c9000007947 */ /* 0x000fea0003800000 */
.L_x_10676:
        /* <DEDUP_REMOVED lines=20> */
[----:B------:R-:W-:-:S03]  /*141c0*/  IMAD.MOV.U32 R13, RZ, RZ, R37 ;  /* 0x000000ffff0d7224 */ /* 0x000fc600078e0025 */
[----:B-12---:R-:W-:Y:S05]  /*141d0*/  CALL.REL.NOINC `($__internal_15_$__cuda_sm20_dsqrt_rn_f64_mediumpath_v1) ;  /* 0x0001104000007944 */ /* 0x006fea0003c00000 */
[----:B-1----:R-:W-:Y:S02]  /*141e0*/  IMAD.MOV.U32 R24, RZ, RZ, R10 ;  /* 0x000000ffff187224 */ /* 0x002fe400078e000a */
[----:B------:R-:W-:Y:S02]  /*141f0*/  IMAD.MOV.U32 R25, RZ, RZ, R11 ;  /* 0x000000ffff197224 */ /* 0x000fe400078e000b */
.L_x_10694:
[----:B------:R-:W-:Y:S05]  /*14200*/  BSYNC B3 ;  /* 0x0000000000037941 */ /* 0x000fea0003800000 */
.L_x_10693:
        /* <DEDUP_REMOVED lines=25> */
.L_x_10697:
[----:B------:R-:W-:Y:S05]  /*143a0*/  BSYNC B3 ;  /* 0x0000000000037941 */ /* 0x000fea0003800000 */
.L_x_10696:
        /* <DEDUP_REMOVED lines=16> */
.L_x_10695:
        /* <DEDUP_REMOVED lines=55> */
.L_x_10698:
[----:B------:R-:W-:Y:S01]  /*14820*/  IMAD.MOV.U32 R12, RZ, RZ, 0x0 ;  /* 0x00000000ff0c7424 */ /* 0x000fe200078e00ff */
[----:B------:R-:W-:Y:S01]  /*14830*/  FSETP.NEU.FTZ.AND P0, PT, R11, RZ, PT ;  /* 0x000000ff0b00720b */ /* 0x000fe20003f1d000 */
[----:B------:R-:W-:-:S06]  /*14840*/  IMAD.MOV.U32 R13, RZ, RZ, 0x7ff00000 ;  /* 0x7ff00000ff0d7424 */ /* 0x000fcc00078e00ff */
[----:B------:R-:W0:-:S10]  /*14850*/  DFMA R12, R10, R12, +INF ;  /* 0x7ff000000a0c742b */ /* 0x000e14000000000c */
[----:B0-----:R-:W-:Y:S02]  /*14860*/  FSEL R42, R12, RZ, P0 ;  /* 0x000000ff0c2a7208 */ /* 0x001fe40000000000 */
[----:B------:R-:W-:Y:S01]  /*14870*/  FSEL R43, R13, -QNAN , P0 ;  /* 0xfff000000d2b7808 */ /* 0x000fe20000000000 */
[----:B------:R-:W-:Y:S05]  /*14880*/  BRA `(.L_x_10674) ;  /* 0x0000048000007947 */ /* 0x000fea0003800000 */
.L_x_10692:
        /* <DEDUP_REMOVED lines=23> */
.L_x_10700:
[----:B------:R-:W-:Y:S05]  /*14a00*/  BSYNC B3 ;  /* 0x0000000000037941 */ /* 0x000fea0003800000 */
.L_x_10699:
        /* <DEDUP_REMOVED lines=19> */
.L_x_10702:
[----:B------:R-:W-:Y:S05]  /*14b40*/  BSYNC B3 ;  /* 0x0000000000037941 */ /* 0x000fea0003800000 */
.L_x_10701:
[----:B------:R-:W-:Y:S02]  /*14b50*/  IMAD.MOV.U32 R42, RZ, RZ, R38 ;  /* 0x000000ffff2a7224 */ /* 0x000fe400078e0026 */
[----:B------:R-:W-:Y:S01]  /*14b60*/  IMAD.MOV.U32 R43, RZ, RZ, R39 ;  /* 0x000000ffff2b7224 */ /* 0x000fe200078e0027 */
[----:B------:R-:W-:Y:S05]  /*14b70*/  BRA `(.L_x_10674) ;  /* 0x0000019000007947 */ /* 0x000fea0003800000 */
.L_x_10675:
        /* <DEDUP_REMOVED lines=17> */
[----:B-1----:R-:W-:Y:S02]  /*14c90*/  IMAD.MOV.U32 R10, RZ, RZ, R24 ;  /* 0x000000ffff0a7224 */ /* 0x002fe400078e0018 */
[----:B------:R-:W-:Y:S02]  /*14ca0*/  IMAD.MOV.U32 R11, RZ, RZ, R25 ;  /* 0x000000ffff0b7224 */ /* 0x000fe400078e0019 */
[----:B------:R-:W-:Y:S02]  /*14cb0*/  IMAD.MOV.U32 R36, RZ, RZ, R2 ;  /* 0x000000ffff247224 */ /* 0x000fe400078e0002 */
[----:B------:R-:W-:Y:S02]  /*14cc0*/  IMAD.MOV.U32 R13, RZ, RZ, R3 ;  /* 0x000000ffff0d7224 */ /* 0x000fe400078e0003 */
[----:B--2---:R-:W-:Y:S05]  /*14cd0*/  CALL.REL.NOINC `($__internal_15_$__cuda_sm20_dsqrt_rn_f64_mediumpath_v1) ;  /* 0x0001054000007944 */ /* 0x004fea0003c00000 */
.L_x_10704:
[----:B------:R-:W-:Y:S05]  /*14ce0*/  BSYNC B3 ;  /* 0x0000000000037941 */ /* 0x000fea0003800000 */
.L_x_10703:
[----:B-1----:R-:W-:Y:S02]  /*14cf0*/  IMAD.MOV.U32 R42, RZ, RZ, R10 ;  /* 0x000000ffff2a7224 */ /* 0x002fe400078e000a */
[----:B------:R-:W-:-:S02]  /*14d00*/  IMAD.MOV.U32 R43, RZ, RZ, R11 ;  /* 0x000000ffff2b7224 */ /* 0x000fc400078e000b */
.L_x_10674:
[----:B------:R-:W-:Y:S05]  /*14d10*/  BSYNC B2 ;  /* 0x0000000000027941 */ /* 0x000fea0003800000 */
.L_x_10670:
[----:B------:R-:W4:Y:S01]  /*14d20*/  DSETP.GEU.AND P0, PT, R8, 5.9666725849601653946e-154, PT ;  /* 0x202000000800742a */ /* 0x000f220003f0e000 */
[----:B------:R-:W-:-:S13]  /*14d30*/  BSSY B2, `(.L_x_10705) ;  /* 0x0000116000027945 */ /* 0x000fda0003800000 */
[----:B----4-:R-:W-:Y:S05]  /*14d40*/  @!P0 BRA `(.L_x_10706) ;  /* 0x0000111000008947 */ /* 0x010fea0003800000 */
        /* <DEDUP_REMOVED lines=20> */
[----:B--23--:R-:W-:Y:S05]  /*14e90*/  CALL.REL.NOINC `($__internal_14_$__cuda_sm20_div_rn_f64_full) ;  /* 0x0000fd6000007944 */ /* 0x00cfea0003c00000 */
[----:B------:R-:W-:Y:S02]  /*14ea0*/  IMAD.MOV.U32 R26, RZ, RZ, R38 ;  /* 0x000000ffff1a7224 */ /* 0x000fe400078e0026 */
[----:B------:R-:W-:Y:S02]  /*14eb0*/  IMAD.MOV.U32 R27, RZ, RZ, R39 ;  /* 0x000000ffff1b7224 */ /* 0x000fe400078e0027 */
.L_x_10708:
[----:B------:R-:W-:Y:S05]  /*14ec0*/  BSYNC B3 ;  /* 0x0000000000037941 */ /* 0x000fea0003800000 */
.L_x_10707:
        /* <DEDUP_REMOVED lines=36> */
[----:B--23--:R-:W-:Y:S05]  /*15110*/  CALL.REL.NOINC `($__internal_14_$__cuda_sm20_div_rn_f64_full) ;  /* 0x0000fae000007944 */ /* 0x00cfea0003c00000 */
.L_x_10716:
[----:B------:R-:W-:Y:S05]  /*15120*/  BSYNC B4 ;  /* 0x0000000000047941 */ /* 0x000fea0003800000 */
.L_x_10715:
[----:B------:R-:W-:Y:S02]  /*15130*/  IMAD.MOV.U32 R24, RZ, RZ, R38 ;  /* 0x000000ffff187224 */ /* 0x000fe400078e0026 */
[----:B------:R-:W-:Y:S01]  /*15140*/  IMAD.MOV.U32 R25, RZ, RZ, R39 ;  /* 0x000000ffff197224 */ /* 0x000fe200078e0027 */
[----:B------:R-:W-:Y:S05]  /*15150*/  BRA `(.L_x_10714) ;  /* 0x0000001000007947 */ /* 0x000fea0003800000 */
.L_x_10713:
[----:B------:R0:W1:-:S06]  /*15160*/  DADD R24, -R44, R50 ;  /* 0x000000002c187229 */ /* 0x00004c0000000132 */
.L_x_10714:
[----:B------:R-:W-:Y:S05]  /*15170*/  BSYNC B3 ;  /* 0x0000000000037941 */ /* 0x000fea0003800000 */
.L_x_10712:
        /* <DEDUP_REMOVED lines=26> */
.L_x_10721:
[----:B------:R-:W-:Y:S05]  /*15320*/  BSYNC B4 ;  /* 0x0000000000047941 */ /* 0x000fea0003800000 */
.L_x_10720:
[----:B------:R-:W-:Y:S02]  /*15330*/  IMAD.MOV.U32 R2, RZ, RZ, R38 ;  /* 0x000000ffff027224 */ /* 0x000fe400078e0026 */
[----:B------:R-:W-:Y:S01]  /*15340*/  IMAD.MOV.U32 R3, RZ, RZ, R39 ;  /* 0x000000ffff037224 */ /* 0x000fe200078e0027 */
[----:B------:R-:W-:Y:S05]  /*15350*/  BRA `(.L_x_10719) ;  /* 0x0000001000007947 */ /* 0x000fea0003800000 */
.L_x_10718:
[----:B------:R4:W0:-:S06]  /*15360*/  DADD R2, -R46, R52 ;  /* 0x000000002e027229 */ /* 0x00080c0000000134 */
.L_x_10719:
[----:B------:R-:W-:Y:S05]  /*15370*/  BSYNC B3 ;  /* 0x0000000000037941 */ /* 0x000fea0003800000 */
.L_x_10717:
[----:B0-----:R-:W0:Y:S01]  /*15380*/  DMUL R2, R2, 0.5 ;  /* 0x3fe0000002027828 */ /* 0x001e220000000000 */
[----:B------:R-:W-:Y:S01]  /*15390*/  IMAD.MOV.U32 R10, RZ, RZ, 0x0 ;  /* 0x00000000ff0a7424 */ /* 0x000fe200078e00ff */
[----:B------:R-:W-:Y:S01]  /*153a0*/  BSSY B3, `(.L_x_10722) ;  /* 0x0000019000037945 */ /* 0x000fe20003800000 */
[----:B------:R-:W-:Y:S01]  /*153b0*/  IMAD.MOV.U32 R11, RZ, RZ, 0x3fd80000 ;  /* 0x3fd80000ff0b7424 */ /* 0x000fe200078e00ff */
[----:B------:R-:W-:-:S04]  /*153c0*/  DADD R34, R8, R34 ;  /* 0x0000000008227229 */ /* 0x000fc80000000022 */
[----:B01----:R-:W0:-:S06]  /*153d0*/  DFMA R2, R24, 0.5, R2 ;  /* 0x3fe000001802782b */ /* 0x003e0c0000000002 */
        /* <DEDUP_REMOVED lines=20> */
[----:B--234-:R-:W-:Y:S05]  /*15520*/  CALL.REL.NOINC `($__internal_15_$__cuda_sm20_dsqrt_rn_f64_mediumpath_v1) ;  /* 0x0000fcf000007944 */ /* 0x01cfea0003c00000 */
.L_x_10723:
[----:B------:R-:W-:Y:S05]  /*15530*/  BSYNC B3 ;  /* 0x0000000000037941 */ /* 0x000fea0003800000 */
.L_x_10722:
[----:B------:R-:W-:Y:S01]  /*15540*/  PLOP3.LUT P0, PT, PT, PT, PT, 0x80, 0x0 ;  /* 0x000000000000781c */ /* 0x000fe20003f0f070 */
[----:B01----:R-:W-:Y:S02]  /*15550*/  IMAD.MOV.U32 R24, RZ, RZ, R10 ;  /* 0x000000ffff187224 */ /* 0x003fe400078e000a */
[----:B------:R-:W-:Y:S01]  /*15560*/  IMAD.MOV.U32 R25, RZ, RZ, R11 ;  /* 0x000000ffff197224 */ /* 0x000fe200078e000b */
[----:B------:R-:W-:Y:S05]  /*15570*/  BRA `(.L_x_10709) ;  /* 0x0000091000007947 */ /* 0x000fea0003800000 */
.L_x_10711:
        /* <DEDUP_REMOVED lines=26> */
[----:B--23--:R-:W-:Y:S05]  /*15720*/  CALL.REL.NOINC `($__internal_15_$__cuda_sm20_dsqrt_rn_f64_mediumpath_v1) ;  /* 0x0000faf000007944 */ /* 0x00cfea0003c00000 */
.L_x_10726:
[----:B------:R-:W-:Y:S05]  /*15730*/  BSYNC B3 ;  /* 0x0000000000037941 */ /* 0x000fea0003800000 */
.L_x_10725:
[----:B------:R-:W-:Y:S01]  /*15740*/  PLOP3.LUT P0, PT, PT, PT, PT, 0x80, 0x0 ;  /* 0x000000000000781c */ /* 0x000fe20003f0f070 */
[----:B01----:R-:W-:Y:S02]  /*15750*/  IMAD.MOV.U32 R24, RZ, RZ, R10 ;  /* 0x000000ffff187224 */ /* 0x003fe400078e000a */
[----:B------:R-:W-:Y:S01]  /*15760*/  IMAD.MOV.U32 R25, RZ, RZ, R11 ;  /* 0x000000ffff197224 */ /* 0x000fe200078e000b */
[----:B------:R-:W-:Y:S05]  /*15770*/  BRA `(.L_x_10709) ;  /* 0x0000071000007947 */ /* 0x000fea0003800000 */
.L_x_10724:
        /* <DEDUP_REMOVED lines=27> */
[----:B--23--:R-:W-:Y:S05]  /*15930*/  CALL.REL.NOINC `($__internal_15_$__cuda_sm20_dsqrt_rn_f64_mediumpath_v1) ;  /* 0x0000f8e000007944 */ /* 0x00cfea0003c00000 */
.L_x_10728:
[----:B------:R-:W-:Y:S05]  /*15940*/  BSYNC B3 ;  /* 0x0000000000037941 */ /* 0x000fea0003800000 */
.L_x_10727:
        /* <DEDUP_REMOVED lines=19> */
.L_x_10730:
[----:B------:R-:W-:Y:S05]  /*15a80*/  BSYNC B3 ;  /* 0x0000000000037941 */ /* 0x000fea0003800000 */
.L_x_10729:
[----:B------:R-:W0:Y:S01]  /*15a90*/  DMUL R8, R8, 8.11296384146066816958e+31 ;  /* 0x4690000008087828 */ /* 0x000e220000000000 */
[----:B------:R-:W-:Y:S01]  /*15aa0*/  PLOP3.LUT P0, PT, PT, PT, PT, 0x80, 0x0 ;  /* 0x000000000000781c */ /* 0x000fe20003f0f070 */
[----:B------:R-:W-:Y:S02]  /*15ab0*/  IMAD.MOV.U32 R24, RZ, RZ, R38 ;  /* 0x000000ffff187224 */ /* 0x000fe400078e0026 */
[----:B------:R-:W-:Y:S01]  /*15ac0*/  IMAD.MOV.U32 R25, RZ, RZ, R39 ;  /* 0x000000ffff197224 */ /* 0x000fe200078e0027 */
[----:B------:R-:W-:Y:S05]  /*15ad0*/  BRA `(.L_x_10709) ;  /* 0x000003b000007947 */ /* 0x000fea0003800000 */
.L_x_10710:
        /* <DEDUP_REMOVED lines=24> */
.L_x_10732:
[----:B------:R-:W-:Y:S05]  /*15c60*/  BSYNC B3 ;  /* 0x0000000000037941 */ /* 0x000fea0003800000 */
.L_x_10731:
        /* <DEDUP_REMOVED lines=27> */
.L_x_10734:
[----:B------:R-:W-:Y:S05]  /*15e20*/  BSYNC B3 ;  /* 0x0000000000037941 */ /* 0x000fea0003800000 */
.L_x_10733:
[----:B-1--4-:R1:W4:Y:S01]  /*15e30*/  DMUL R24, R10, R24 ;  /* 0x000000180a187228 */ /* 0x0123220000000000 */
[----:B------:R-:W-:Y:S01]  /*15e40*/  PLOP3.LUT P0, PT, PT, PT, PT, 0x80, 0x0 ;  /* 0x000000000000781c */ /* 0x000fe20003f0f070 */
[----:B------:R-:W-:Y:S07]  /*15e50*/  BRA `(.L_x_10709) ;  /* 0x0000003000007947 */ /* 0x000fee0003800000 */
.L_x_10706:
[----:B01----:R0:W1:Y:S01]  /*15e60*/  DMUL R24, R34, 9.00719925474099200000e+15 ;  /* 0x4340000022187828 */ /* 0x0030620000000000 */
[----:B------:R-:W-:-:S03]  /*15e70*/  PLOP3.LUT P0, PT, PT, PT, PT, 0x80, 0x0 ;  /* 0x000000000000781c */ /* 0x000fc60003f0f070 */
[----:B------:R-:W4:-:S06]  /*15e80*/  DMUL R8, R8, 9.00719925474099200000e+15 ;  /* 0x4340000008087828 */ /* 0x000f0c0000000000 */
.L_x_10709:
[----:B01--4-:R-:W-:Y:S05]  /*15e90*/  BSYNC B2 ;  /* 0x0000000000027941 */ /* 0x013fea0003800000 */
.L_x_10705:
[----:B------:R-:W-:Y:S01]  /*15ea0*/  BSSY B2, `(.L_x_10735) ;  /* 0x0000132000027945 */ /* 0x000fe20003800000 */
[----:B------:R-:W-:Y:S05]  /*15eb0*/  @P0 BRA `(.L_x_10736) ;  /* 0x000008f000000947 */ /* 0x000fea0003800000 */
[----:B------:R-:W-:-:S13]  /*15ec0*/  ISETP.GT.AND P0, PT, R33, -0x1, PT ;  /* 0xffffffff2100780c */ /* 0x000fda0003f04270 */
[----:B------:R-:W-:Y:S05]  /*15ed0*/  @P0 BRA `(.L_x_10737) ;  /* 0x0000047000000947 */ /* 0x000fea0003800000 */
[----:B------:R-:W0:-:S04]  /*15ee0*/  DADD R8, -RZ, |R26| ;  /* 0x00000000ff087229 */ /* 0x000e08000000051a */
[----:B------:R1:W4:-:S06]  /*15ef0*/  DADD R2, -RZ, -R26 ;  /* 0x00000000ff027229 */ /* 0x00030c000000091a */
[----:B0-----:R-:W-:-:S13]  /*15f00*/  ISETP.GE.AND P0, PT, R9, 0x3fe26666, PT ;  /* 0x3fe266660900780c */ /* 0x001fda0003f06270 */
[----:B------:R-:W-:Y:S05]  /*15f10*/  @!P0 BRA `(.L_x_10738) ;  /* 0x000002c000008947 */ /* 0x000fea0003800000 */
[----:B-1--4-:R-:W0:Y:S01]  /*15f20*/  DADD R8, -|R26|, 1 ;  /* 0x3ff000001a087429 */ /* 0x012e220000000300 */
        /* <DEDUP_REMOVED lines=34> */
.L_x_10740:
[----:B------:R0:W1:-:S06]  /*16150*/  DMUL R24, RZ, |R26| ;  /* 0x4000001aff187228 */ /* 0x00004c0000000000 */
.L_x_10741:
[----:B------:R-:W-:Y:S05]  /*16160*/  BSYNC B0 ;  /* 0x0000000000007941 */ /* 0x000fea0003800000 */
.L_x_10739:
[----:B------:R-:W-:Y:S02]  /*16170*/  ISETP.GT.AND P0, PT, R9, -0x1, PT ;  /* 0xffffffff0900780c */ /* 0x000fe40003f04270 */
[----:B------:R-:W-:-:S11]  /*16180*/  ISETP.GT.AND P1, PT, R3, -0x1, PT ;  /* 0xffffffff0300780c */ /* 0x000fd60003f24270 */
[----:B-1----:R-:W1:Y:S02]  /*16190*/  @!P0 DMUL R24, R24, +INF ;  /* 0x7ff0000018188828 */ /* 0x002e640000000000 */
[----:B------:R-:W-:Y:S05]  /*161a0*/  @P1 BRA `(.L_x_10742) ;  /* 0x0000101000001947 */ /* 0x000fea0003800000 */
[----:B-1----:R-:W1:-:S06]  /*161b0*/  DADD R24, R24, c[0x2][0x100] ;  /* 0x0080400018187629 */ /* 0x002e4c0000000000 */
[----:B-1----:R-:W1:Y:S01]  /*161c0*/  DADD R24, -R24, c[0x2][0x108] ;  /* 0x0080420018187629 */ /* 0x002e620000000100 */
[----:B------:R-:W-:Y:S05]  /*161d0*/  BRA `(.L_x_10742) ;  /* 0x00000fe000007947 */ /* 0x000fea0003800000 */
.L_x_10738:
[----:B-1--4-:R-:W0:Y:S01]  /*161e0*/  DMUL R8, R26, R26 ;  /* 0x0000001a1a087228 */ /* 0x012e220000000000 */
        /* <DEDUP_REMOVED lines=20> */
[----:B-1----:R1:W4:Y:S01]  /*16330*/  @!P0 DADD R24, R2, c[0x2][0x178] ;  /* 0x00805e0002188629 */ /* 0x0023220000000000 */
[----:B------:R-:W-:Y:S05]  /*16340*/  BRA `(.L_x_10742) ;  /* 0x00000e7000007947 */ /* 0x000fea0003800000 */
.L_x_10737:
        /* <DEDUP_REMOVED lines=38> */
.L_x_10745:
[----:B------:R0:W1:-:S06]  /*165b0*/  DMUL R24, RZ, |R26| ;  /* 0x4000001aff187228 */ /* 0x00004c0000000000 */
.L_x_10746:
[----:B------:R-:W-:Y:S05]  /*165c0*/  BSYNC B0 ;  /* 0x0000000000007941 */ /* 0x000fea0003800000 */
.L_x_10744:
[----:B------:R-:W-:Y:S02]  /*165d0*/  ISETP.GT.AND P0, PT, R3, -0x1, PT ;  /* 0xffffffff0300780c */ /* 0x000fe40003f04270 */
[----:B------:R-:W-:-:S11]  /*165e0*/  ISETP.GT.AND P1, PT, R27, -0x1, PT ;  /* 0xffffffff1b00780c */ /* 0x000fd60003f24270 */
[----:B-1----:R-:W1:Y:S02]  /*165f0*/  @!P0 DMUL R24, R24, +INF ;  /* 0x7ff0000018188828 */ /* 0x002e640000000000 */
[----:B------:R-:W-:Y:S05]  /*16600*/  @P1 BRA `(.L_x_10742) ;  /* 0x00000bb000001947 */ /* 0x000fea0003800000 */
[----:B-1----:R-:W1:-:S06]  /*16610*/  DADD R24, R24, c[0x2][0x100] ;  /* 0x0080400018187629 */ /* 0x002e4c0000000000 */
[----:B-1----:R-:W1:Y:S01]  /*16620*/  DADD R24, -R24, c[0x2][0x108] ;  /* 0x0080420018187629 */ /* 0x002e620000000100 */
[----:B------:R-:W-:Y:S05]  /*16630*/  BRA `(.L_x_10742) ;  /* 0x00000b8000007947 */ /* 0x000fea0003800000 */
.L_x_10743:
        /* <DEDUP_REMOVED lines=23> */
.L_x_10736:
        /* <DEDUP_REMOVED lines=30> */
.L_x_10749:
[----:B------:R-:W-:Y:S05]  /*16990*/  BSYNC B3 ;  /* 0x0000000000037941 */ /* 0x000fea0003800000 */
.L_x_10748:
        /* <DEDUP_REMOVED lines=43> */
.L_x_10751:
[----:B------:R-:W-:Y:S02]  /*16c50*/  FSEL R2, RZ, 3.37028055040000000000e+12, P1 ;  /* 0x54442d18ff027808 */ /* 0x000fe40000800000 */
[----:B------:R-:W-:Y:S02]  /*16c60*/  FSEL R3, RZ, 2.1426990032196044922, P1 ;  /* 0x400921fbff037808 */ /* 0x000fe40000800000 */
.L_x_10752:
[----:B------:R-:W-:Y:S05]  /*16c70*/  BSYNC B0 ;  /* 0x0000000000007941 */ /* 0x000fea0003800000 */
.L_x_10750:
[----:B------:R0:W1:Y:S02]  /*16c80*/  DADD R8, |R24|, |R8| ;  /* 0x0000000018087229 */ /* 0x0000640000000608 */
[----:B0-----:R-:W-:-:S04]  /*16c90*/  LOP3.LUT R25, R3, 0x80000000, R25, 0xb8, !PT ;  /* 0x8000000003197812 */ /* 0x001fc800078eb819 */
[----:B-1----:R-:W0:-:S06]  /*16ca0*/  DSETP.GTU.AND P0, PT, |R8|, +INF , PT ;  /* 0x7ff000000800742a */ /* 0x002e0c0003f0c200 */
[----:B0-----:R-:W-:Y:S02]  /*16cb0*/  FSEL R24, R8, R2, P0 ;  /* 0x0000000208187208 */ /* 0x001fe40000000000 */
[----:B------:R-:W-:Y:S01]  /*16cc0*/  FSEL R25, R9, R25, P0 ;  /* 0x0000001909197208 */ /* 0x000fe20000000000 */
[----:B------:R-:W-:Y:S05]  /*16cd0*/  BRA `(.L_x_10742) ;  /* 0x000004e000007947 */ /* 0x000fea0003800000 */
.L_x_10747:
        /* <DEDUP_REMOVED lines=26> */
.L_x_10754:
[----:B------:R-:W-:Y:S05]  /*16e80*/  BSYNC B3 ;  /* 0x0000000000037941 */ /* 0x000fea0003800000 */
.L_x_10753:
        /* <DEDUP_REMOVED lines=43> */
.L_x_10756:
[----:B------:R-:W-:Y:S02]  /*17140*/  FSEL R2, RZ, 3.37028055040000000000e+12, P1 ;  /* 0x54442d18ff027808 */ /* 0x000fe40000800000 */
[----:B------:R-:W-:Y:S02]  /*17150*/  FSEL R3, RZ, 2.1426990032196044922, P1 ;  /* 0x400921fbff037808 */ /* 0x000fe40000800000 */
.L_x_10757:
[----:B------:R-:W-:Y:S05]  /*17160*/  BSYNC B0 ;  /* 0x0000000000007941 */ /* 0x000fea0003800000 */
.L_x_10755:
[----:B------:R0:W1:Y:S02]  /*17170*/  DADD R8, |R24|, |R8| ;  /* 0x0000000018087229 */ /* 0x0000640000000608 */
[----:B0-----:R-:W-:-:S04]  /*17180*/  LOP3.LUT R25, R3, 0x80000000, R25, 0xb8, !PT ;  /* 0x8000000003197812 */ /* 0x001fc800078eb819 */
[----:B-1----:R-:W0:-:S06]  /*17190*/  DSETP.GTU.AND P0, PT, |R8|, +INF , PT ;  /* 0x7ff000000800742a */ /* 0x002e0c0003f0c200 */
[----:B0-----:R-:W-:Y:S02]  /*171a0*/  FSEL R24, R8, R2, P0 ;  /* 0x0000000208187208 */ /* 0x001fe40000000000 */
[----:B------:R-:W-:Y:S02]  /*171b0*/  FSEL R25, R9, R25, P0 ;  /* 0x0000001909197208 */ /* 0x000fe40000000000 */
.L_x_10742:
[----:B01----:R-:W-:Y:S05]  /*171c0*/  BSYNC B2 ;  /* 0x0000000000027941 */ /* 0x003fea0003800000 */
.L_x_10735:
[----:B---3--:R-:W0:Y:S01]  /*171d0*/  DADD R2, -RZ, -R42 ;  /* 0x00000000ff027229 */ /* 0x008e22000000092a */
[----:B------:R-:W-:-:S09]  /*171e0*/  ISETP.NE.AND P0, PT, R54, RZ, PT ;  /* 0x000000ff3600720c */ /* 0x000fd20003f05270 */
[----:B0-----:R-:W-:Y:S02]  /*171f0*/  FSEL R26, R2, R42, !P0 ;  /* 0x0000002a021a7208 */ /* 0x001fe40004000000 */
[----:B------:R-:W-:Y:S01]  /*17200*/  FSEL R27, R3, R43, !P0 ;  /* 0x0000002b031b7208 */ /* 0x000fe20004000000 */
[----:B------:R-:W-:Y:S05]  /*17210*/  BRA `(.L_x_10665) ;  /* 0x0000249000007947 */ /* 0x000fea0003800000 */
.L_x_10669:
[----:B------:R-:W3:Y:S01]  /*17220*/  LDL.64 R24, [R1+0x8] ;  /* 0x0000080001187983 */ /* 0x000ee20000100a00 */
[----:B------:R-:W-:-:S04]  /*17230*/  DADD R26, -RZ, -R34 ;  /* 0x00000000ff1a7229 */ /* 0x000fc80000000922 */
[----:B---3--:R-:W0:-:S06]  /*17240*/  DADD R24, R24, -R32 ;  /* 0x0000000018187229 */ /* 0x008e0c0000000820 */
[----:B0-----:R-:W0:Y:S01]  /*17250*/  DADD R24, R24, c[0x2][0x178] ;  /* 0x00805e0018187629 */ /* 0x001e220000000000 */
[----:B------:R-:W-:Y:S05]  /*17260*/  BRA `(.L_x_10665) ;  /* 0x0000244000007947 */ /* 0x000fea0003800000 */
.L_x_10668:
[----:B------:R0:W1:Y:S01]  /*17270*/  DADD R26, -RZ, -R34 ;  /* 0x00000000ff1a7229 */ /* 0x0000620000000922 */
[----:B------:R-:W-:Y:S01]  /*17280*/  CS2R R24, SRZ ;  /* 0x0000000000187805 */ /* 0x000fe2000001ff00 */
[----:B------:R-:W-:Y:S05]  /*17290*/  BRA `(.L_x_10665) ;  /* 0x0000241000007947 */ /* 0x000fea0003800000 */
.L_x_10667:
        /* <DEDUP_REMOVED lines=69> */
[----:B-1----:R-:W1:-:S04]  /*176f0*/  DADD R44, R40, R40 ;  /* 0x00000000282c7229 */ /* 0x002e480000000028 */
[----:B0-----:R-:W0:-:S04]  /*17700*/  DFMA R42, R36, R42, c[0x2][0x18] ;  /* 0x00800600242a762b */ /* 0x001e08000000002a */
[----:B-1----:R-:W1:-:S04]  /*17710*/  DFMA R44, R12, -R28, R44 ;  /* 0x8000001c0c2c722b */ /* 0x002e48000000002c */
[----:B0-----:R-:W0:-:S04]  /*17720*/  DFMA R42, R36, R42, c[0x2][0x20] ;  /* 0x00800800242a762b */ /* 0x001e08000000002a */
[----:B-1----:R-:W-:-:S04]  /*17730*/  DMUL R44, R14, R44 ;  /* 0x0000002c0e2c7228 */ /* 0x002fc80000000000 */
[----:B0-----:R-:W0:-:S06]  /*17740*/  DFMA R42, R36, R42, c[0x2][0x28] ;  /* 0x00800a00242a762b */ /* 0x001e0c000000002a */
[----:B0-----:R-:W0:-:S06]  /*17750*/  DFMA R42, R36, R42, c[0x2][0x30] ;  /* 0x00800c00242a762b */ /* 0x001e0c000000002a */
[----:B0-----:R-:W0:-:S04]  /*17760*/  DFMA R40, R36, R42, c[0x2][0x38] ;  /* 0x00800e002428762b */ /* 0x001e08000000002a */
[----:B------:R-:W1:-:S04]  /*17770*/  DFMA R42, R10, c[0x2][0x50], R28 ;  /* 0x008014000a2a7a2b */ /* 0x000e48000000001c */
[----:B0-----:R-:W0:-:S04]  /*17780*/  DFMA R40, R36, R40, c[0x2][0x40] ;  /* 0x008010002428762b */ /* 0x001e080000000028 */
[----:B-1----:R-:W1:-:S04]  /*17790*/  DFMA R12, -R10, c[0x2][0x50], R42 ;  /* 0x008014000a0c7a2b */ /* 0x002e48000000012a */
[----:B0-----:R-:W0:-:S04]  /*177a0*/  DMUL R40, R36, R40 ;  /* 0x0000002824287228 */ /* 0x001e080000000000 */
[----:B-1----:R-:W-:-:S04]  /*177b0*/  DADD R12, -R28, R12 ;  /* 0x000000001c0c7229 */ /* 0x002fc8000000010c */
[----:B0-----:R-:W0:-:S06]  /*177c0*/  DFMA R40, R28, R40, R44 ;  /* 0x000000281c28722b */ /* 0x001e0c000000002c */
[----:B0-----:R-:W0:-:S06]  /*177d0*/  DADD R12, R40, -R12 ;  /* 0x00000000280c7229 */ /* 0x001e0c000000080c */
[----:B0-----:R-:W0:-:S06]  /*177e0*/  DFMA R12, R10, c[0x2][0x58], R12 ;  /* 0x008016000a0c7a2b */ /* 0x001e0c000000000c */
[----:B0-----:R0:W1:-:S06]  /*177f0*/  DADD R42, R42, R12 ;  /* 0x000000002a2a7229 */ /* 0x00104c000000000c */
.L_x_10762:
[----:B------:R-:W-:Y:S05]  /*17800*/  BSYNC B0 ;  /* 0x0000000000007941 */ /* 0x000fea0003800000 */
.L_x_10761:
[----:B------:R-:W-:Y:S01]  /*17810*/  BSSY B3, `(.L_x_10763) ;  /* 0x0000008000037945 */ /* 0x000fe20003800000 */
[----:B------:R-:W-:Y:S05]  /*17820*/  @P3 BRA P5, `(.L_x_10764) ;  /* 0x0000006000003947 */ /* 0x000fea0002800000 */
[----:B------:R-:W-:Y:S01]  /*17830*/  IMAD.MOV.U32 R14, RZ, RZ, R26 ;  /* 0x000000ffff0e7224 */ /* 0x000fe200078e001a */
[----:B------:R-:W-:Y:S01]  /*17840*/  MOV R0, 0x17890 ;  /* 0x0001789000007802 */ /* 0x000fe20000000f00 */
[----:B------:R-:W-:Y:S02]  /*17850*/  IMAD.MOV.U32 R15, RZ, RZ, R27 ;  /* 0x000000ffff0f7224 */ /* 0x000fe400078e001b */
[----:B------:R-:W-:Y:S02]  /*17860*/  IMAD.MOV.U32 R10, RZ, RZ, R24 ;  /* 0x000000ffff0a7224 */ /* 0x000fe400078e0018 */
[----:B------:R-:W-:Y:S02]  /*17870*/  IMAD.MOV.U32 R11, RZ, RZ, R25 ;  /* 0x000000ffff0b7224 */ /* 0x000fe400078e0019 */
[----:B012---:R-:W-:Y:S05]  /*17880*/  CALL.REL.NOINC `($__internal_14_$__cuda_sm20_div_rn_f64_full) ;  /* 0x0000d37000007944 */ /* 0x007fea0003c00000 */
.L_x_10764:
[----:B------:R-:W-:Y:S05]  /*17890*/  BSYNC B3 ;  /* 0x0000000000037941 */ /* 0x000fea0003800000 */
.L_x_10763:
[----:B------:R-:W3:Y:S01]  /*178a0*/  DSETP.NEU.AND P0, PT, R24, RZ, PT ;  /* 0x000000ff1800722a */ /* 0x000ee20003f0d000 */
[----:B------:R-:W-:-:S13]  /*178b0*/  BSSY B0, `(.L_x_10765) ;  /* 0x000002d000007945 */ /* 0x000fda0003800000 */
[----:B---3--:R-:W-:Y:S05]  /*178c0*/  @!P0 BRA `(.L_x_10766) ;  /* 0x0000028000008947 */ /* 0x008fea0003800000 */
[----:B------:R-:W3:Y:S01]  /*178d0*/  DMUL R10, R38, R38 ;  /* 0x00000026260a7228 */ /* 0x000ee20000000000 */
[----:B0-----:R-:W-:Y:S01]  /*178e0*/  IMAD.MOV.U32 R12, RZ, RZ, 0x2a25ff7e ;  /* 0x2a25ff7eff0c7424 */ /* 0x001fe200078e00ff */
[----:B------:R-:W-:Y:S01]  /*178f0*/  ISETP.GE.AND P1, PT, R33, RZ, PT ;  /* 0x000000ff2100720c */ /* 0x000fe20003f26270 */
[----:B------:R-:W-:Y:S01]  /*17900*/  IMAD.MOV.U32 R13, RZ, RZ, 0x3ef53e1d ;  /* 0x3ef53e1dff0d7424 */ /* 0x000fe200078e00ff */
[----:B------:R-:W-:-:S05]  /*17910*/  DSETP.NEU.AND P0, PT, R8, R2, PT ;  /* 0x000000020800722a */ /* 0x000fca0003f0d000 */
[----:B---3--:R-:W0:-:S06]  /*17920*/  DFMA R12, R10, -R12, c[0x2][0x188] ;  /* 0x008062000a0c762b */ /* 0x008e0c000000080c */
        /* <DEDUP_REMOVED lines=20> */
[----:B------:R-:W3:-:S06]  /*17a70*/  DADD R14, -R12, c[0x2][0x108] ;  /* 0x008042000c0e7629 */ /* 0x000ecc0000000100 */
[----:B0-----:R-:W-:Y:S02]  /*17a80*/  FSEL R10, R12, R10, !P1 ;  /* 0x0000000a0c0a7208 */ /* 0x001fe40004800000 */
[----:B------:R-:W-:Y:S02]  /*17a90*/  FSEL R11, R13, R11, !P1 ;  /* 0x0000000b0d0b7208 */ /* 0x000fe40004800000 */
[----:B---3--:R-:W-:Y:S02]  /*17aa0*/  FSEL R25, R14, R12, !P1 ;  /* 0x0000000c0e197208 */ /* 0x008fe40004800000 */
        /* <DEDUP_REMOVED lines=10> */
.L_x_10766:
[----:B------:R-:W-:-:S04]  /*17b50*/  ISETP.GE.AND P0, PT, R33, RZ, PT ;  /* 0x000000ff2100720c */ /* 0x000fc80003f06270 */
[----:B------:R-:W-:Y:S02]  /*17b60*/  FSEL R10, RZ, 3.37028055040000000000e+12, P0 ;  /* 0x54442d18ff0a7808 */ /* 0x000fe40000000000 */
[----:B------:R-:W-:Y:S02]  /*17b70*/  FSEL R11, RZ, 2.1426990032196044922, P0 ;  /* 0x400921fbff0b7808 */ /* 0x000fe40000000000 */
.L_x_10767:
[----:B------:R-:W-:Y:S05]  /*17b80*/  BSYNC B0 ;  /* 0x0000000000007941 */ /* 0x000fea0003800000 */
.L_x_10765:
[----:B------:R-:W3:Y:S01]  /*17b90*/  DADD R2, R8, R2 ;  /* 0x0000000008027229 */ /* 0x000ee20000000002 */
[----:B------:R-:W-:-:S03]  /*17ba0*/  LOP3.LUT R35, R11, 0x80000000, R35, 0xb8, !PT ;  /* 0x800000000b237812 */ /* 0x000fc600078eb823 */
[----:B-1----:R-:W-:-:S04]  /*17bb0*/  DMUL R42, R42, 0.5 ;  /* 0x3fe000002a2a7828 */ /* 0x002fc80000000000 */
[----:B---3--:R-:W1:-:S06]  /*17bc0*/  DSETP.GTU.AND P0, PT, |R2|, +INF , PT ;  /* 0x7ff000000200742a */ /* 0x008e4c0003f0c200 */
[----:B-1----:R-:W-:Y:S02]  /*17bd0*/  FSEL R10, R2, R10, P0 ;  /* 0x0000000a020a7208 */ /* 0x002fe40000000000 */
[----:B------:R-:W-:Y:S01]  /*17be0*/  FSEL R11, R3, R35, P0 ;  /* 0x00000023030b7208 */ /* 0x000fe20000000000 */
[----:B------:R-:W-:Y:S05]  /*17bf0*/  BRA `(.L_x_10768) ;  /* 0x0000190000007947 */ /* 0x000fea0003800000 */
.L_x_10760:
        /* <DEDUP_REMOVED lines=111> */
.L_x_10770:
[----:B------:R-:W-:Y:S05]  /*182f0*/  BSYNC B0 ;  /* 0x0000000000007941 */ /* 0x000fea0003800000 */
.L_x_10769:
        /* <DEDUP_REMOVED lines=8> */
.L_x_10772:
[----:B------:R-:W-:Y:S05]  /*18380*/  BSYNC B3 ;  /* 0x0000000000037941 */ /* 0x000fea0003800000 */
.L_x_10771:
        /* <DEDUP_REMOVED lines=43> */
.L_x_10774:
[----:B------:R-:W-:-:S04]  /*18640*/  ISETP.GE.AND P0, PT, R33, RZ, PT ;  /* 0x000000ff2100720c */ /* 0x000fc80003f06270 */
[----:B------:R-:W-:Y:S02]  /*18650*/  FSEL R10, RZ, 3.37028055040000000000e+12, P0 ;  /* 0x54442d18ff0a7808 */ /* 0x000fe40000000000 */
[----:B------:R-:W-:Y:S02]  /*18660*/  FSEL R11, RZ, 2.1426990032196044922, P0 ;  /* 0x400921fbff0b7808 */ /* 0x000fe40000000000 */
.L_x_10775:
[----:B------:R-:W-:Y:S05]  /*18670*/  BSYNC B0 ;  /* 0x0000000000007941 */ /* 0x000fea0003800000 */
.L_x_10773:
[----:B------:R-:W3:Y:S01]  /*18680*/  DADD R2, R8, R2 ;  /* 0x0000000008027229 */ /* 0x000ee20000000002 */
[----:B------:R-:W-:-:S05]  /*18690*/  LOP3.LUT R35, R11, 0x80000000, R35, 0xb8, !PT ;  /* 0x800000000b237812 */ /* 0x000fca00078eb823 */
[----:B---3--:R-:W3:-:S06]  /*186a0*/  DSETP.GTU.AND P0, PT, |R2|, +INF , PT ;  /* 0x7ff000000200742a */ /* 0x008ecc0003f0c200 */
[----:B---3--:R-:W-:Y:S02]  /*186b0*/  FSEL R10, R2, R10, P0 ;  /* 0x0000000a020a7208 */ /* 0x008fe40000000000 */
[----:B------:R-:W-:Y:S01]  /*186c0*/  FSEL R11, R3, R35, P0 ;  /* 0x00000023030b7208 */ /* 0x000fe20000000000 */
[----:B------:R-:W-:Y:S05]  /*186d0*/  BRA `(.L_x_10768) ;  /* 0x00000e2000007947 */ /* 0x000fea0003800000 */
.L_x_10759:
        /* <DEDUP_REMOVED lines=22> */
[----:B--2---:R-:W-:Y:S05]  /*18840*/  CALL.REL.NOINC `($__internal_14_$__cuda_sm20_div_rn_f64_full) ;  /* 0x0000c3b000007944 */ /* 0x004fea0003c00000 */
.L_x_10777:
[----:B------:R-:W-:Y:S05]  /*18850*/  BSYNC B3 ;  /* 0x0000000000037941 */ /* 0x000fea0003800000 */
.L_x_10776:
        /* <DEDUP_REMOVED lines=24> */
[----:B------:R-:W-:Y:S02]  /*189e0*/  IMAD.MOV.U32 R10, RZ, RZ, R38 ;  /* 0x000000ffff0a7224 */ /* 0x000fe400078e0026 */
[----:B------:R-:W-:Y:S02]  /*189f0*/  IMAD.MOV.U32 R11, RZ, RZ, R39 ;  /* 0x000000ffff0b7224 */ /* 0x000fe400078e0027 */
.L_x_10779:
[----:B------:R-:W-:Y:S05]  /*18a00*/  BSYNC B3 ;  /* 0x0000000000037941 */ /* 0x000fea0003800000 */
.L_x_10778:
[----:B------:R-:W0:Y:S01]  /*18a10*/  DADD R14, -RZ, |R10| ;  /* 0x00000000ff0e7229 */ /* 0x000e22000000050a */
[----:B------:R-:W-:Y:S01]  /*18a20*/  IMAD.MOV.U32 R36, RZ, RZ, c[0x2][0xc] ;  /* 0x00800300ff247624 */ /* 0x000fe200078e00ff */
[----:B------:R-:W-:Y:S01]  /*18a30*/  BSSY B0, `(.L_x_10780) ;  /* 0x000006e000007945 */ /* 0x000fe20003800000 */
[----:B------:R-:W-:Y:S01]  /*18a40*/  IMAD.MOV.U32 R40, RZ, RZ, 0x0 ;  /* 0x00000000ff287424 */ /* 0x000fe200078e00ff */
[----:B------:R-:W-:Y:S01]  /*18a50*/  FSETP.GEU.AND P5, PT, |R27|, 6.5827683646048100446e-37, PT ;  /* 0x036000001b00780b */ /* 0x000fe20003fae200 */
[----:B------:R-:W-:-:S05]  /*18a60*/  IMAD.MOV.U32 R41, RZ, RZ, 0x3fd80000 ;  /* 0x3fd80000ff297424 */ /* 0x000fca00078e00ff */
        /* <DEDUP_REMOVED lines=10> */
[----:B------:R-:W-:Y:S02]  /*18b10*/  IADD3 R15, -R0, 0x7fd00000, RZ ;  /* 0x7fd00000000f7810 */ /* 0x000fe40007ffe1ff */
        /* <DEDUP_REMOVED lines=95> */
.L_x_10781:
[----:B------:R-:W-:Y:S05]  /*19110*/  BSYNC B0 ;  /* 0x0000000000007941 */ /* 0x000fea0003800000 */
.L_x_10780:
        /* <DEDUP_REMOVED lines=8> */
.L_x_10783:
[----:B------:R-:W-:Y:S05]  /*191a0*/  BSYNC B3 ;  /* 0x0000000000037941 */ /* 0x000fea0003800000 */
.L_x_10782:
        /* <DEDUP_REMOVED lines=43> */
.L_x_10785:
[----:B------:R-:W-:-:S04]  /*19460*/  ISETP.GE.AND P0, PT, R33, RZ, PT ;  /* 0x000000ff2100720c */ /* 0x000fc80003f06270 */
[----:B------:R-:W-:Y:S02]  /*19470*/  FSEL R10, RZ, 3.37028055040000000000e+12, P0 ;  /* 0x54442d18ff0a7808 */ /* 0x000fe40000000000 */
[----:B------:R-:W-:Y:S02]  /*19480*/  FSEL R11, RZ, 2.1426990032196044922, P0 ;  /* 0x400921fbff0b7808 */ /* 0x000fe40000000000 */
.L_x_10786:
[----:B------:R-:W-:Y:S05]  /*19490*/  BSYNC B0 ;  /* 0x0000000000007941 */ /* 0x000fea0003800000 */
.L_x_10784:
[----:B------:R-:W3:Y:S01]  /*194a0*/  DADD R2, R8, R2 ;  /* 0x0000000008027229 */ /* 0x000ee20000000002 */
[----:B------:R-:W-:-:S03]  /*194b0*/  LOP3.LUT R35, R11, 0x80000000, R35, 0xb8, !PT ;  /* 0x800000000b237812 */ /* 0x000fc600078eb823 */
[----:B-1----:R-:W-:-:S04]  /*194c0*/  DADD R42, R42, 1 ;  /* 0x3ff000002a2a7429 */ /* 0x002fc80000000000 */
[----:B---3--:R-:W1:-:S06]  /*194d0*/  DSETP.GTU.AND P0, PT, |R2|, +INF , PT ;  /* 0x7ff000000200742a */ /* 0x008e4c0003f0c200 */
[----:B-1----:R-:W-:Y:S02]  /*194e0*/  FSEL R10, R2, R10, P0 ;  /* 0x0000000a020a7208 */ /* 0x002fe40000000000 */
[----:B------:R-:W-:Y:S02]  /*194f0*/  FSEL R11, R3, R35, P0 ;  /* 0x00000023030b7208 */ /* 0x000fe40000000000 */
.L_x_10768:
[----:B------:R-:W-:Y:S05]  /*19500*/  BSYNC B2 ;  /* 0x0000000000027941 */ /* 0x000fea0003800000 */
.L_x_10758:
[----:B-1----:R-:W1:Y:S01]  /*19510*/  DADD R42, R42, c[0x2][0x50] ;  /* 0x008014002a2a7629 */ /* 0x002e620000000000 */
[----:B------:R-:W-:-:S03]  /*19520*/  ISETP.NE.AND P0, PT, R54, RZ, PT ;  /* 0x000000ff3600720c */ /* 0x000fc60003f05270 */
[----:B------:R-:W-:-:S04]  /*19530*/  DADD R24, -RZ, |R10| ;  /* 0x00000000ff187229 */ /* 0x000fc8000000050a */
[----:B-1----:R-:W1:-:S10]  /*19540*/  DADD R2, -RZ, -R42 ;  /* 0x00000000ff027229 */ /* 0x002e54000000092a */
[----:B-1----:R-:W-:Y:S02]  /*19550*/  FSEL R26, R2, R42, !P0 ;  /* 0x0000002a021a7208 */ /* 0x002fe40004000000 */
[----:B------:R-:W-:Y:S01]  /*19560*/  FSEL R27, R3, R43, !P0 ;  /* 0x0000002b031b7208 */ /* 0x000fe20004000000 */
[----:B------:R-:W-:Y:S05]  /*19570*/  BRA `(.L_x_10665) ;  /* 0x0000013000007947 */ /* 0x000fea0003800000 */
.L_x_10666:
[----:B-1-3--:R-:W0:-:S14]  /*19580*/  DSETP.NEU.AND P0, PT, R8, +INF , PT ;  /* 0x7ff000000800742a */ /* 0x00ae1c0003f0d000 */
[----:B0-----:R0:W1:Y:S01]  /*19590*/  @!P0 DADD R24, R34, R34 ;  /* 0x0000000022188229 */ /* 0x0010620000000022 */
[----:B------:R-:W-:Y:S02]  /*195a0*/  @!P0 IMAD.MOV.U32 R26, RZ, RZ, 0x0 ;  /* 0x00000000ff1a8424 */ /* 0x000fe400078e00ff */
[----:B------:R-:W-:Y:S01]  /*195b0*/  @!P0 IMAD.MOV.U32 R27, RZ, RZ, -0x100000 ;  /* 0xfff00000ff1b8424 */ /* 0x000fe200078e00ff */
[----:B------:R-:W-:Y:S05]  /*195c0*/  @!P0 BRA `(.L_x_10665) ;  /* 0x000000e000008947 */ /* 0x000fea0003800000 */
[----:B01----:R-:W0:-:S14]  /*195d0*/  DSETP.NEU.AND P0, PT, R2, +INF , PT ;  /* 0x7ff000000200742a */ /* 0x003e1c0003f0d000 */
[----:B0-----:R0:W1:-:S04]  /*195e0*/  @!P0 DADD R24, R32, R32 ;  /* 0x0000000020188229 */ /* 0x0010480000000020 */
[----:B------:R0:W3:Y:S01]  /*195f0*/  @!P0 DADD R26, -RZ, -R34 ;  /* 0x00000000ff1a8229 */ /* 0x0000e20000000922 */
[----:B------:R-:W-:Y:S05]  /*19600*/  @!P0 BRA `(.L_x_10665) ;  /* 0x000000a000008947 */ /* 0x000fea0003800000 */
[----:B-1----:R-:W1:-:S14]  /*19610*/  DSETP.NEU.AND P0, PT, R32, RZ, PT ;  /* 0x000000ff2000722a */ /* 0x002e5c0003f0d000 */
[----:B-1----:R-:W-:-:S04]  /*19620*/  @P0 DADD R24, RZ, R32 ;  /* 0x00000000ff180229 */ /* 0x002fc80000000020 */
[----:B------:R-:W1:-:S06]  /*19630*/  @P0 DADD R2, RZ, R34 ;  /* 0x00000000ff020229 */ /* 0x000e4c0000000022 */
[----:B-1----:R-:W1:-:S10]  /*19640*/  @P0 DADD R24, R24, R2 ;  /* 0x0000000018180229 */ /* 0x002e540000000002 */
[----:B-1-3--:R-:W-:Y:S02]  /*19650*/  @P0 IMAD.MOV.U32 R26, RZ, RZ, R24 ;  /* 0x000000ffff1a0224 */ /* 0x00afe400078e0018 */
[----:B------:R-:W-:Y:S01]  /*19660*/  @P0 IMAD.MOV.U32 R27, RZ, RZ, R25 ;  /* 0x000000ffff1b0224 */ /* 0x000fe200078e0019 */
[----:B------:R-:W-:Y:S05]  /*19670*/  @P0 BRA `(.L_x_10665) ;  /* 0x0000003000000947 */ /* 0x000fea0003800000 */
[----:B------:R-:W3:Y:S01]  /*19680*/  LDL.64 R24, [R1+0x8] ;  /* 0x0000080001187983 */ /* 0x000ee20000100a00 */
[----:B------:R1:W4:-:S04]  /*19690*/  DADD R26, R34, R34 ;  /* 0x00000000221a7229 */ /* 0x0003080000000022 */
[----:B---3--:R-:W3:-:S06]  /*196a0*/  DADD R24, R24, c[0x2][0x178] ;  /* 0x00805e0018187629 */ /* 0x008ecc0000000000 */
.L_x_10665:
[----:B01--4-:R-:W-:Y:S05]  /*196b0*/  BSYNC B1 ;  /* 0x0000000000017941 */ /* 0x013fea0003800000 */
.L_x_10664:
[----:B------:R-:W-:Y:S01]  /*196c0*/  IADD3 R0, R59, 0x180, RZ ;  /* 0x000001803b007810 */ /* 0x000fe20007ffe0ff */
[----:B------:R-:W-:Y:S01]  /*196d0*/  BSSY B1, `(.L_x_10787) ;  /* 0x0000709000017945 */ /* 0x000fe20003800000 */
[----:B------:R-:W-:Y:S02]  /*196e0*/  CS2R R28, SRZ ;  /* 0x00000000001c7805 */ /* 0x000fe4000001ff00 */
[----:B------:R-:W-:-:S13]  /*196f0*/  ISETP.GE.AND P0, PT, R0, R55, PT ;  /* 0x000000370000720c */ /* 0x000fda0003f06270 */
[----:B------:R-:W-:Y:S05]  /*19700*/  @P0 BRA `(.L_x_10788) ;  /* 0x0000705000000947 */ /* 0x000fea0003800000 */
[----:B------:R-:W-:Y:S01]  /*19710*/  IMAD.MOV.U32 R10, RZ, RZ, 0x33145c07 ;  /* 0x33145c07ff0a7424 */ /* 0x000fe200078e00ff */
[----:B------:R-:W0:Y:S01]  /*19720*/  DSETP.GTU.AND P0, PT, |R22|, +INF , PT ;  /* 0x7ff000001600742a */ /* 0x000e220003f0c200 */
[----:B------:R-:W-:-:S03]  /*19730*/  IMAD.MOV.U32 R11, RZ, RZ, 0x3c91a626 ;  /* 0x3c91a626ff0b7424 */ /* 0x000fc600078e00ff */
[----:B------:R-:W-:Y:S02]  /*19740*/  DADD R8, -RZ, |R20| ;  /* 0x00000000ff087229 */ /* 0x000fe40000000514 */
[----:B------:R1:W-:Y:S02]  /*19750*/  STL.64 [R1+0x8], R10 ;  /* 0x0000080a01007387 */ /* 0x0003e40000100a00 */
[----:B0-----:R-:W0:-:S04]  /*19760*/  DSETP.GTU.OR P0, PT, |R20|, +INF , P0 ;  /* 0x7ff000001400742a */ /* 0x001e08000070c600 */
[----:B------:R1:W4:-:S10]  /*19770*/  DADD R2, -RZ, |R22| ;  /* 0x00000000ff027229 */ /* 0x0003140000000516 */
[----:B0-----:R-:W-:Y:S05]  /*19780*/  @P0 BRA `(.L_x_10789) ;  /* 0x00006ea000000947 */ /* 0x001fea0003800000 */
[----:B-1--4-:R-:W0:Y:S01]  /*19790*/  DSETP.GT.AND P0, PT, R2, 4.50359962737049600000e+15, PT ;  /* 0x433000000200742a */ /* 0x012e220003f04000 */
        /* <DEDUP_REMOVED lines=28> */
[CC--:B0-----:R-:W-:Y:S02]  /*19960*/  ISETP.GT.U32.AND P3, PT, R30.reuse, R28.reuse, PT ;  /* 0x0000001c1e00720c */ /* 0x0c1fe40003f64070 */
[----:B------:R-:W-:Y:S02]  /*19970*/  IADD3 R15, -R53, 0x7fd00000, RZ ;  /* 0x7fd00000350f7810 */ /* 0x000fe40007ffe1ff */
[-C--:B------:R-:W-:Y:S02]  /*19980*/  ISETP.LT.U32.AND P2, PT, R30, R28.reuse, PT ;  /* 0x0000001c1e00720c */ /* 0x080fe40003f41070 */
[-C--:B------:R-:W-:Y:S02]  /*19990*/  ISETP.GT.U32.AND.EX P3, PT, R31, R29.reuse, PT, P3 ;  /* 0x0000001d1f00720c */ /* 0x080fe40003f64130 */
[----:B------:R-:W-:Y:S01]  /*199a0*/  SEL R44, R10, R28, P0 ;  /* 0x0000001c0a2c7207 */ /* 0x000fe20000000000 */
[----:B------:R-:W-:Y:S01]  /*199b0*/  DMUL R32, R14, R22 ;  /* 0x000000160e207228 */ /* 0x000fe20000000000 */
[-C--:B------:R-:W-:Y:S01]  /*199c0*/  SEL R45, R11, R29.reuse, P0 ;  /* 0x0000001d0b2d7207 */ /* 0x080fe20000000000 */
[----:B------:R-:W-:Y:S01]  /*199d0*/  IMAD.MOV.U32 R10, RZ, RZ, RZ ;  /* 0x000000ffff0a7224 */ /* 0x000fe200078e00ff */
[----:B------:R-:W-:-:S02]  /*199e0*/  SEL R13, R31, R29, P3 ;  /* 0x0000001d1f0d7207 */ /* 0x000fc40001800000 */
[-C--:B------:R-:W-:Y:S02]  /*199f0*/  ISETP.LT.U32.AND.EX P0, PT, R31, R29.reuse, PT, P2 ;  /* 0x0000001d1f00720c */ /* 0x080fe40003f01120 */
[----:B------:R-:W0:Y:S01]  /*19a00*/  DMUL R14, R14, R44 ;  /* 0x0000002c0e0e7228 */ /* 0x000e220000000000 */
[----:B------:R-:W-:Y:S02]  /*19a10*/  LOP3.LUT R0, R13, 0xffc00000, RZ, 0xc0, !PT ;  /* 0xffc000000d007812 */ /* 0x000fe400078ec0ff */
[CC--:B------:R-:W-:Y:S02]  /*19a20*/  SEL R47, R30.reuse, R28.reuse, P0 ;  /* 0x0000001c1e2f7207 */ /* 0x0c0fe40000000000 */
[----:B------:R-:W-:Y:S02]  /*19a30*/  SEL R46, R31, R29, P0 ;  /* 0x0000001d1f2e7207 */ /* 0x000fe40000000000 */
[----:B------:R-:W-:Y:S01]  /*19a40*/  SEL R12, R30, R28, P3 ;  /* 0x0000001c1e0c7207 */ /* 0x000fe20001800000 */
[----:B0-----:R0:W1:Y:S01]  /*19a50*/  DMUL R28, R14, R14 ;  /* 0x0000000e0e1c7228 */ /* 0x0010620000000000 */
[----:B------:R-:W-:Y:S01]  /*19a60*/  IADD3 R11, -R0, 0x7fd00000, RZ ;  /* 0x7fd00000000b7810 */ /* 0x000fe20007ffe1ff */
[----:B0-----:R-:W-:-:S02]  /*19a70*/  IMAD.MOV.U32 R14, RZ, RZ, R47 ;  /* 0x000000ffff0e7224 */ /* 0x001fc400078e002f */
        /* <DEDUP_REMOVED lines=21> */
[----:B------:R-:W-:Y:S01]  /*19bd0*/  @P3 LOP3.LUT R51, R28, 0x80000, RZ, 0xfc, !PT ;  /* 0x000800001c333812 */ /* 0x000fe200078efcff */
[----:B------:R-:W-:Y:S01]  /*19be0*/  IMAD.MOV.U32 R28, RZ, RZ, RZ ;  /* 0x000000ffff1c7224 */ /* 0x000fe200078e00ff */
[----:B------:R-:W-:Y:S01]  /*19bf0*/  SEL R50, R10, c[0x2][0x8], P2 ;  /* 0x008002000a327a07 */ /* 0x000fe20001000000 */
[----:B------:R-:W-:Y:S01]  /*19c00*/  DSETP.NEU.AND P2, PT, R14, RZ, PT ;  /* 0x000000ff0e00722a */ /* 0x000fe20003f4d000 */
[----:B------:R-:W0:Y:S01]  /*19c10*/  MUFU.RSQ64H R29, R51 ;  /* 0x00000033001d7308 */ /* 0x000e220000001c00 */
[----:B------:R-:W-:Y:S02]  /*19c20*/  ISETP.GE.U32.AND P3, PT, R46, 0x7ff00000, PT ;  /* 0x7ff000002e00780c */ /* 0x000fe40003f66070 */
[----:B-1----:R-:W1:-:S06]  /*19c30*/  DMUL R10, R48, R48 ;  /* 0x00000030300a7228 */ /* 0x002e4c0000000000 */
[----:B-1----:R1:W4:Y:S02]  /*19c40*/  DFMA R38, R38, -R10, 1 ;  /* 0x3ff000002626742b */ /* 0x002324000000080a */
[----:B-1----:R-:W-:Y:S02]  /*19c50*/  IMAD.MOV.U32 R10, RZ, RZ, 0x0 ;  /* 0x00000000ff0a7424 */ /* 0x002fe400078e00ff */
[----:B------:R-:W-:Y:S01]  /*19c60*/  IMAD.MOV.U32 R11, RZ, RZ, 0x3fd80000 ;  /* 0x3fd80000ff0b7424 */ /* 0x000fe200078e00ff */
[----:B0-----:R-:W0:-:S04]  /*19c70*/  DMUL R36, R28, R28 ;  /* 0x0000001c1c247228 */ /* 0x001e080000000000 */
[----:B----4-:R-:W-:-:S04]  /*19c80*/  DMUL R40, R48, R38 ;  /* 0x0000002630287228 */ /* 0x010fc80000000000 */
[----:B0-----:R-:W0:-:S04]  /*19c90*/  DFMA R50, R50, -R36, 1 ;  /* 0x3ff000003232742b */ /* 0x001e080000000824 */
[----:B------:R-:W1:-:S04]  /*19ca0*/  DFMA R38, R38, R10, 0.5 ;  /* 0x3fe000002626742b */ /* 0x000e48000000000a */
[----:B0-----:R-:W-:-:S04]  /*19cb0*/  DFMA R36, R50, R10, 0.5 ;  /* 0x3fe000003224742b */ /* 0x001fc8000000000a */
[----:B------:R-:W0:-:S04]  /*19cc0*/  DMUL R50, R28, R50 ;  /* 0x000000321c327228 */ /* 0x000e080000000000 */
[----:B-1----:R-:W1:-:S04]  /*19cd0*/  DFMA R38, R38, R40, R48 ;  /* 0x000000282626722b */ /* 0x002e480000000030 */
[----:B0-----:R0:W4:Y:S02]  /*19ce0*/  DFMA R36, R36, R50, R28 ;  /* 0x000000322424722b */ /* 0x001124000000001c */
[----:B0-----:R-:W-:Y:S02]  /*19cf0*/  LOP3.LUT R29, R53, 0x100000, RZ, 0xfc, !PT ;  /* 0x00100000351d7812 */ /* 0x001fe400078efcff */
[----:B-1----:R-:W0:-:S04]  /*19d00*/  DMUL R38, R32, R38 ;  /* 0x0000002620267228 */ /* 0x002e080000000000 */
[----:B----4-:R1:W4:Y:S02]  /*19d10*/  DMUL R36, R30, R36 ;  /* 0x000000241e247228 */ /* 0x0103240000000000 */
[----:B-1----:R-:W-:Y:S01]  /*19d20*/  LOP3.LUT R31, R0, 0x100000, RZ, 0xfc, !PT ;  /* 0x00100000001f7812 */ /* 0x002fe200078efcff */
[----:B------:R-:W-:Y:S01]  /*19d30*/  IMAD.MOV.U32 R30, RZ, RZ, RZ ;  /* 0x000000ffff1e7224 */ /* 0x000fe200078e00ff */
[----:B0-----:R-:W0:-:S05]  /*19d40*/  DMUL R38, R38, R28 ;  /* 0x0000001c26267228 */ /* 0x001e0a0000000000 */
[----:B----4-:R-:W1:-:S05]  /*19d50*/  DMUL R36, R36, R30 ;  /* 0x0000001e24247228 */ /* 0x010e4a0000000000 */
        /* <DEDUP_REMOVED lines=38> */
.L_x_10796:
[----:B------:R-:W-:Y:S05]  /*19fc0*/  BSYNC B3 ;  /* 0x0000000000037941 */ /* 0x000fea0003800000 */
.L_x_10795:
[----:B-1----:R-:W1:-:S10]  /*19fd0*/  DADD R10, R30, R10 ;  /* 0x000000001e0a7229 */ /* 0x002e54000000000a */
        /* <DEDUP_REMOVED lines=60> */
.L_x_10794:
        /* <DEDUP_REMOVED lines=34> */
.L_x_10804:
[----:B------:R-:W-:Y:S05]  /*1a5c0*/  BSYNC B4 ;  /* 0x0000000000047941 */ /* 0x000fea0003800000 */
.L_x_10803:
[----:B------:R-:W-:Y:S02]  /*1a5d0*/  IMAD.MOV.U32 R22, RZ, RZ, R38 ;  /* 0x000000ffff167224 */ /* 0x000fe400078e0026 */
[----:B------:R-:W-:Y:S01]  /*1a5e0*/  IMAD.MOV.U32 R23, RZ, RZ, R39 ;  /* 0x000000ffff177224 */ /* 0x000fe200078e0027 */
[----:B------:R-:W-:Y:S05]  /*1a5f0*/  BRA `(.L_x_10802) ;  /* 0x0000001000007947 */ /* 0x000fea0003800000 */
.L_x_10801:
[----:B------:R0:W1:-:S06]  /*1a600*/  DADD R22, -R34, R44 ;  /* 0x0000000022167229 */ /* 0x00004c000000012c */
.L_x_10802:
[----:B------:R-:W-:Y:S05]  /*1a610*/  BSYNC B3 ;  /* 0x0000000000037941 */ /* 0x000fea0003800000 */
.L_x_10800:
        /* <DEDUP_REMOVED lines=29> */
.L_x_10809:
[----:B------:R-:W-:Y:S05]  /*1a7f0*/  BSYNC B4 ;  /* 0x0000000000047941 */ /* 0x000fea0003800000 */
.L_x_10808:
[----:B------:R-:W-:Y:S02]  /*1a800*/  IMAD.MOV.U32 R10, RZ, RZ, R38 ;  /* 0x000000ffff0a7224 */ /* 0x000fe400078e0026 */
[----:B------:R-:W-:Y:S01]  /*1a810*/  IMAD.MOV.U32 R11, RZ, RZ, R39 ;  /* 0x000000ffff0b7224 */ /* 0x000fe200078e0027 */
[----:B------:R-:W-:Y:S05]  /*1a820*/  BRA `(.L_x_10807) ;  /* 0x0000001000007947 */ /* 0x000fea0003800000 */
.L_x_10806:
[----:B------:R4:W0:-:S06]  /*1a830*/  DADD R10, R46, -R12 ;  /* 0x000000002e0a7229 */ /* 0x00080c000000080c */
.L_x_10807:
[----:B------:R-:W-:Y:S05]  /*1a840*/  BSYNC B3 ;  /* 0x0000000000037941 */ /* 0x000fea0003800000 */
.L_x_10805:
[----:B0-----:R-:W0:Y:S01]  /*1a850*/  DMUL R10, R10, 0.5 ;  /* 0x3fe000000a0a7828 */ /* 0x001e220000000000 */
[----:B------:R-:W-:Y:S01]  /*1a860*/  IMAD.MOV.U32 R14, RZ, RZ, 0x0 ;  /* 0x00000000ff0e7424 */ /* 0x000fe200078e00ff */
[----:B------:R-:W-:Y:S01]  /*1a870*/  BSSY B3, `(.L_x_10810) ;  /* 0x000001b000037945 */ /* 0x000fe20003800000 */
[----:B------:R-:W-:Y:S01]  /*1a880*/  IMAD.MOV.U32 R15, RZ, RZ, 0x3fd80000 ;  /* 0x3fd80000ff0f7424 */ /* 0x000fe200078e00ff */
[----:B------:R-:W-:-:S04]  /*1a890*/  DADD R36, R30, 1 ;  /* 0x3ff000001e247429 */ /* 0x000fc80000000000 */
[----:B01----:R-:W0:-:S06]  /*1a8a0*/  DFMA R22, R22, 0.5, R10 ;  /* 0x3fe000001616782b */ /* 0x003e0c000000000a */
        /* <DEDUP_REMOVED lines=21> */
[----:B-1----:R-:W-:Y:S02]  /*1aa00*/  IMAD.MOV.U32 R14, RZ, RZ, R10 ;  /* 0x000000ffff0e7224 */ /* 0x002fe400078e000a */
[----:B------:R-:W-:Y:S02]  /*1aa10*/  IMAD.MOV.U32 R15, RZ, RZ, R11 ;  /* 0x000000ffff0f7224 */ /* 0x000fe400078e000b */
.L_x_10811:
[----:B------:R-:W-:Y:S05]  /*1aa20*/  BSYNC B3 ;  /* 0x0000000000037941 */ /* 0x000fea0003800000 */
.L_x_10810:
[----:B-1----:R-:W1:-:S10]  /*1aa30*/  DADD R22, R22, R14 ;  /* 0x0000000016167229 */ /* 0x002e54000000000e */
[C---:B-1----:R-:W-:Y:S02]  /*1aa40*/  FSETP.GEU.FTZ.AND P1, PT, R23.reuse, 1.7916666269302368164, PT ;  /* 0x3fe555551700780b */ /* 0x042fe40003f3e000 */
[----:B------:R-:W-:-:S13]  /*1aa50*/  FSETP.GT.FTZ.AND P0, PT, R23, -1.6999999284744262695, PT ;  /* 0xbfd999991700780b */ /* 0x000fda0003f14000 */
[----:B------:R-:W-:Y:S05]  /*1aa60*/  @P0 BRA !P1, `(.L_x_10812) ;  /* 0x000003d000000947 */ /* 0x000fea0004800000 */
[----:B0-----:R-:W0:-:S10]  /*1aa70*/  DADD R10, R22, 1 ;  /* 0x3ff00000160a7429 */ /* 0x001e140000000000 */
        /* <DEDUP_REMOVED lines=60> */
.L_x_10812:
        /* <DEDUP_REMOVED lines=22> */
.L_x_10814:
[----:B------:R-:W-:Y:S05]  /*1afa0*/  BSYNC B3 ;  /* 0x0000000000037941 */ /* 0x000fea0003800000 */
.L_x_10813:
        /* <DEDUP_REMOVED lines=16> */
.L_x_10799:
        /* <DEDUP_REMOVED lines=26> */
.L_x_10817:
[----:B------:R-:W-:Y:S05]  /*1b250*/  BSYNC B3 ;  /* 0x0000000000037941 */ /* 0x000fea0003800000 */
.L_x_10816:
        /* <DEDUP_REMOVED lines=27> */
.L_x_10820:
[----:B------:R-:W-:Y:S05]  /*1b410*/  BSYNC B3 ;  /* 0x0000000000037941 */ /* 0x000fea0003800000 */
.L_x_10819:
        /* <DEDUP_REMOVED lines=16> */
.L_x_10818:
        /* <DEDUP_REMOVED lines=55> */
.L_x_10821:
[----:B------:R-:W-:Y:S01]  /*1b890*/  IMAD.MOV.U32 R12, RZ, RZ, 0x0 ;  /* 0x00000000ff0c7424 */ /* 0x000fe200078e00ff */
[----:B------:R-:W-:Y:S01]  /*1b8a0*/  FSETP.NEU.FTZ.AND P0, PT, R11, RZ, PT ;  /* 0x000000ff0b00720b */ /* 0x000fe20003f1d000 */
[----:B------:R-:W-:-:S06]  /*1b8b0*/  IMAD.MOV.U32 R13, RZ, RZ, 0x7ff00000 ;  /* 0x7ff00000ff0d7424 */ /* 0x000fcc00078e00ff */
[----:B------:R-:W0:-:S10]  /*1b8c0*/  DFMA R12, R10, R12, +INF ;  /* 0x7ff000000a0c742b */ /* 0x000e14000000000c */
[----:B0-----:R-:W-:Y:S02]  /*1b8d0*/  FSEL R32, R12, RZ, P0 ;  /* 0x000000ff0c207208 */ /* 0x001fe40000000000 */
[----:B------:R-:W-:Y:S01]  /*1b8e0*/  FSEL R33, R13, -QNAN , P0 ;  /* 0xfff000000d217808 */ /* 0x000fe20000000000 */
[----:B------:R-:W-:Y:S05]  /*1b8f0*/  BRA `(.L_x_10797) ;  /* 0x000004c000007947 */ /* 0x000fea0003800000 */
.L_x_10815:
        /* <DEDUP_REMOVED lines=25> */
.L_x_10823:
[----:B------:R-:W-:Y:S05]  /*1ba90*/  BSYNC B3 ;  /* 0x0000000000037941 */ /* 0x000fea0003800000 */
.L_x_10822:
        /* <DEDUP_REMOVED lines=19> */
.L_x_10825:
[----:B------:R-:W-:Y:S05]  /*1bbd0*/  BSYNC B3 ;  /* 0x0000000000037941 */ /* 0x000fea0003800000 */
.L_x_10824:
[----:B------:R-:W-:Y:S02]  /*1bbe0*/  IMAD.MOV.U32 R32, RZ, RZ, R38 ;  /* 0x000000ffff207224 */ /* 0x000fe400078e0026 */
[----:B------:R-:W-:Y:S01]  /*1bbf0*/  IMAD.MOV.U32 R33, RZ, RZ, R39 ;  /* 0x000000ffff217224 */ /* 0x000fe200078e0027 */
[----:B------:R-:W-:Y:S05]  /*1bc00*/  BRA `(.L_x_10797) ;  /* 0x000001b000007947 */ /* 0x000fea0003800000 */
.L_x_10798:
        /* <DEDUP_REMOVED lines=23> */
[----:B--23--:R-:W-:Y:S05]  /*1bd80*/  CALL.REL.NOINC `($__internal_15_$__cuda_sm20_dsqrt_rn_f64_mediumpath_v1) ;  /* 0x0000949000007944 */ /* 0x00cfea0003c00000 */
.L_x_10827:
[----:B------:R-:W-:Y:S05]  /*1bd90*/  BSYNC B3 ;  /* 0x0000000000037941 */ /* 0x000fea0003800000 */
.L_x_10826:
[----:B01----:R-:W-:Y:S02]  /*1bda0*/  IMAD.MOV.U32 R32, RZ, RZ, R10 ;  /* 0x000000ffff207224 */ /* 0x003fe400078e000a */
[----:B------:R-:W-:Y:S02]  /*1bdb0*/  IMAD.MOV.U32 R33, RZ, RZ, R11 ;  /* 0x000000ffff217224 */ /* 0x000fe400078e000b */
.L_x_10797:
[----:B------:R-:W-:Y:S05]  /*1bdc0*/  BSYNC B2 ;  /* 0x0000000000027941 */ /* 0x000fea0003800000 */
.L_x_10793:
[----:B------:R-:W4:Y:S01]  /*1bdd0*/  DSETP.GEU.AND P0, PT, R8, 5.9666725849601653946e-154, PT ;  /* 0x202000000800742a */ /* 0x000f220003f0e000 */
[----:B------:R-:W-:-:S13]  /*1bde0*/  BSSY B2, `(.L_x_10828) ;  /* 0x0000116000027945 */ /* 0x000fda0003800000 */
[----:B----4-:R-:W-:Y:S05]  /*1bdf0*/  @!P0 BRA `(.L_x_10829) ;  /* 0x0000111000008947 */ /* 0x010fea0003800000 */
        /* <DEDUP_REMOVED lines=20> */
[----:B-123--:R-:W-:Y:S05]  /*1bf40*/  CALL.REL.NOINC `($__internal_14_$__cuda_sm20_div_rn_f64_full) ;  /* 0x00008cb000007944 */ /* 0x00efea0003c00000 */
[----:B------:R-:W-:Y:S02]  /*1bf50*/  IMAD.MOV.U32 R22, RZ, RZ, R38 ;  /* 0x000000ffff167224 */ /* 0x000fe400078e0026 */
[----:B------:R-:W-:Y:S02]  /*1bf60*/  IMAD.MOV.U32 R23, RZ, RZ, R39 ;  /* 0x000000ffff177224 */ /* 0x000fe400078e0027 */
.L_x_10831:
[----:B------:R-:W-:Y:S05]  /*1bf70*/  BSYNC B3 ;  /* 0x0000000000037941 */ /* 0x000fea0003800000 */
.L_x_10830:
        /* <DEDUP_REMOVED lines=19> */
[----:B------:R-:W4:Y:S02]  /*1c0b0*/  DMUL R34, R2, R2 ;  /* 0x0000000202227228 */ /* 0x000f240000000000 */
[----:B0-----:R-:W0:Y:S08]  /*1c0c0*/  MUFU.RCP64H R13, R11 ;  /* 0x0000000b000d7308 */ /* 0x001e300000001800 */
[----:B----4-:R-:W-:Y:S01]  /*1c0d0*/  FSETP.GEU.AND P1, PT, |R35|, 6.5827683646048100446e-37, PT ;  /* 0x036000002300780b */ /* 0x010fe20003f2e200 */
        /* <DEDUP_REMOVED lines=14> */
[----:B-123--:R-:W-:Y:S05]  /*1c1c0*/  CALL.REL.NOINC `($__internal_14_$__cuda_sm20_div_rn_f64_full) ;  /* 0x00008a3000007944 */ /* 0x00efea0003c00000 */
.L_x_10839:
[----:B------:R-:W-:Y:S05]  /*1c1d0*/  BSYNC B4 ;  /* 0x0000000000047941 */ /* 0x000fea0003800000 */
.L_x_10838:
[----:B------:R-:W-:Y:S02]  /*1c1e0*/  IMAD.MOV.U32 R50, RZ, RZ, R38 ;  /* 0x000000ffff327224 */ /* 0x000fe400078e0026 */
[----:B------:R-:W-:Y:S01]  /*1c1f0*/  IMAD.MOV.U32 R51, RZ, RZ, R39 ;  /* 0x000000ffff337224 */ /* 0x000fe200078e0027 */
[----:B------:R-:W-:Y:S05]  /*1c200*/  BRA `(.L_x_10837) ;  /* 0x0000001000007947 */ /* 0x000fea0003800000 */
.L_x_10836:
[----:B------:R0:W4:-:S06]  /*1c210*/  DADD R50, -R34, R44 ;  /* 0x0000000022327229 */ /* 0x00010c000000012c */
.L_x_10837:
[----:B------:R-:W-:Y:S05]  /*1c220*/  BSYNC B3 ;  /* 0x0000000000037941 */ /* 0x000fea0003800000 */
.L_x_10835:
[----:B------:R-:W5:Y:S01]  /*1c230*/  DSETP.GEU.AND P0, PT, R42, RZ, PT ;  /* 0x000000ff2a00722a */ /* 0x000f620003f0e000 */
[----:B------:R-:W-:-:S13]  /*1c240*/  BSSY B3, `(.L_x_10840) ;  /* 0x000001e000037945 */ /* 0x000fda0003800000 */
[----:B-----5:R-:W-:Y:S05]  /*1c250*/  @!P0 BRA `(.L_x_10841) ;  /* 0x000001b000008947 */ /* 0x020fea0003800000 */
[----:B------:R-:W5:-:S14]  /*1c260*/  DSETP.NEU.AND P0, PT, R42, RZ, PT ;  /* 0x000000ff2a00722a */ /* 0x000f5c0003f0d000 */
[----:B-----5:R-:W-:Y:S05]  /*1c270*/  @!P0 BRA `(.L_x_10842) ;  /* 0x000001a000008947 */ /* 0x020fea0003800000 */
[----:B------:R-:W5:Y:S01]  /*1c280*/  DADD R10, R42, R46 ;  /* 0x000000002a0a7229 */ /* 0x000f62000000002e */
[----:B------:R-:W-:Y:S01]  /*1c290*/  IMAD.MOV.U32 R12, RZ, RZ, 0x1 ;  /* 0x00000001ff0c7424 */ /* 0x000fe200078e00ff */
[----:B------:R-:W-:Y:S02]  /*1c2a0*/  BSSY B4, `(.L_x_10843) ;  /* 0x0000013000047945 */ /* 0x000fe40003800000 */
[----:B------:R-:W0:Y:S02]  /*1c2b0*/  DMUL R28, R2, R2 ;  /* 0x00000002021c7228 */ /* 0x000e240000000000 */
[----:B-----5:R-:W5:Y:S08]  /*1c2c0*/  MUFU.RCP64H R13, R11 ;  /* 0x0000000b000d7308 */ /* 0x020f700000001800 */
[----:B0-----:R-:W-:Y:S01]  /*1c2d0*/  FSETP.GEU.AND P1, PT, |R29|, 6.5827683646048100446e-37, PT ;  /* 0x036000001d00780b */ /* 0x001fe20003f2e200 */
[----:B-----5:R-:W0:-:S06]  /*1c2e0*/  DFMA R14, -R10, R12, 1 ;  /* 0x3ff000000a0e742b */ /* 0x020e0c000000010c */
        /* <DEDUP_REMOVED lines=13> */
[----:B-1234-:R-:W-:Y:S05]  /*1c3c0*/  CALL.REL.NOINC `($__internal_14_$__cuda_sm20_div_rn_f64_full) ;  /* 0x0000883000007944 */ /* 0x01efea0003c00000 */
.L_x_10844:
[----:B------:R-:W-:Y:S05]  /*1c3d0*/  BSYNC B4 ;  /* 0x0000000000047941 */ /* 0x000fea0003800000 */
.L_x_10843:
[----:B------:R-:W-:Y:S02]  /*1c3e0*/  IMAD.MOV.U32 R2, RZ, RZ, R38 ;  /* 0x000000ffff027224 */ /* 0x000fe400078e0026 */
[----:B------:R-:W-:Y:S01]  /*1c3f0*/  IMAD.MOV.U32 R3, RZ, RZ, R39 ;  /* 0x000000ffff037224 */ /* 0x000fe200078e0027 */
[----:B------:R-:W-:Y:S05]  /*1c400*/  BRA `(.L_x_10842) ;  /* 0x0000001000007947 */ /* 0x000fea0003800000 */
.L_x_10841:
[----:B------:R0:W4:-:S06]  /*1c410*/  DADD R2, -R42, R46 ;  /* 0x000000002a027229 */ /* 0x00010c000000012e */
.L_x_10842:
[----:B------:R-:W-:Y:S05]  /*1c420*/  BSYNC B3 ;  /* 0x0000000000037941 */ /* 0x000fea0003800000 */
.L_x_10840:
[----:B----4-:R-:W4:Y:S01]  /*1c430*/  DMUL R2, R2, 0.5 ;  /* 0x3fe0000002027828 */ /* 0x010f220000000000 */
[----:B------:R-:W-:Y:S01]  /*1c440*/  IMAD.MOV.U32 R10, RZ, RZ, 0x0 ;  /* 0x00000000ff0a7424 */ /* 0x000fe200078e00ff */
[----:B------:R-:W-:Y:S01]  /*1c450*/  BSSY B3, `(.L_x_10845) ;  /* 0x0000019000037945 */ /* 0x000fe20003800000 */
[----:B------:R-:W-:Y:S01]  /*1c460*/  IMAD.MOV.U32 R11, RZ, RZ, 0x3fd80000 ;  /* 0x3fd80000ff0b7424 */ /* 0x000fe200078e00ff */
[----:B------:R-:W-:-:S04]  /*1c470*/  DADD R30, R8, R30 ;  /* 0x00000000081e7229 */ /* 0x000fc8000000001e */
[----:B----4-:R-:W4:-:S06]  /*1c480*/  DFMA R2, R50, 0.5, R2 ;  /* 0x3fe000003202782b */ /* 0x010f0c0000000002 */
[----:B----4-:R-:W4:-:S06]  /*1c490*/  DMUL R36, R2, R30 ;  /* 0x0000001e02247228 */ /* 0x010f0c0000000000 */
[----:B----4-:R-:W4:Y:S04]  /*1c4a0*/  MUFU.RSQ64H R13, R37 ;  /* 0x00000025000d7308 */ /* 0x010f280000001c00 */
[----:B------:R-:W-:-:S04]  /*1c4b0*/  IADD3 R12, R37, -0x3500000, RZ ;  /* 0xfcb00000250c7810 */ /* 0x000fc80007ffe0ff */
[----:B------:R-:W-:Y:S02]  /*1c4c0*/  ISETP.GE.U32.AND P0, PT, R12, 0x7ca00000, PT ;  /* 0x7ca000000c00780c */ /* 0x000fe40003f06070 */
[----:B----4-:R-:W4:-:S06]  /*1c4d0*/  DMUL R2, R12, R12 ;  /* 0x0000000c0c027228 */ /* 0x010f0c0000000000 */
[----:B----4-:R-:W4:-:S06]  /*1c4e0*/  DFMA R2, R36, -R2, 1 ;  /* 0x3ff000002402742b */ /* 0x010f0c0000000802 */
[----:B----4-:R-:W-:-:S04]  /*1c4f0*/  DFMA R10, R2, R10, 0.5 ;  /* 0x3fe00000020a742b */ /* 0x010fc8000000000a */
[----:B------:R-:W4:-:S06]  /*1c500*/  DMUL R2, R12, R2 ;  /* 0x000000020c027228 */ /* 0x000f0c0000000000 */
[----:B----4-:R-:W4:-:S06]  /*1c510*/  DFMA R2, R10, R2, R12 ;  /* 0x000000020a02722b */ /* 0x010f0c000000000c */
[----:B----4-:R-:W4:-:S04]  /*1c520*/  DMUL R30, R36, R2 ;  /* 0x00000002241e7228 */ /* 0x010f080000000000 */
[----:B------:R-:W-:Y:S01]  /*1c530*/  IADD3 R29, R3, -0x100000, RZ ;  /* 0xfff00000031d7810 */ /* 0x000fe20007ffe0ff */
[----:B------:R-:W-:Y:S01]  /*1c540*/  IMAD.MOV.U32 R28, RZ, RZ, R2 ;  /* 0x000000ffff1c7224 */ /* 0x000fe200078e0002 */
[----:B----4-:R-:W4:-:S06]  /*1c550*/  DFMA R14, R30, -R30, R36 ;  /* 0x8000001e1e0e722b */ /* 0x010f0c0000000024 */
[----:B----4-:R4:W0:Y:S01]  /*1c560*/  DFMA R10, R14, R28, R30 ;  /* 0x0000001c0e0a722b */ /* 0x010822000000001e */
[----:B------:R-:W-:Y:S05]  /*1c570*/  @!P0 BRA `(.L_x_10846) ;  /* 0x0000006000008947 */ /* 0x000fea0003800000 */
[----:B----4-:R-:W-:Y:S01]  /*1c580*/  IMAD.MOV.U32 R28, RZ, RZ, R2 ;  /* 0x000000ffff1c7224 */ /* 0x010fe200078e0002 */
[----:B------:R-:W-:Y:S01]  /*1c590*/  MOV R0, 0x1c5e0 ;  /* 0x0001c5e000007802 */ /* 0x000fe20000000f00 */
[----:B------:R-:W-:Y:S02]  /*1c5a0*/  IMAD.MOV.U32 R13, RZ, RZ, R37 ;  /* 0x000000ffff0d7224 */ /* 0x000fe400078e0025 */
[----:B0-----:R-:W-:Y:S02]  /*1c5b0*/  IMAD.MOV.U32 R10, RZ, RZ, R30 ;  /* 0x000000ffff0a7224 */ /* 0x001fe400078e001e */
[----:B------:R-:W-:Y:S02]  /*1c5c0*/  IMAD.MOV.U32 R11, RZ, RZ, R31 ;  /* 0x000000ffff0b7224 */ /* 0x000fe400078e001f */
[----:B-123--:R-:W-:Y:S05]  /*1c5d0*/  CALL.REL.NOINC `($__internal_15_$__cuda_sm20_dsqrt_rn_f64_mediumpath_v1) ;  /* 0x00008c4000007944 */ /* 0x00efea0003c00000 */
.L_x_10846:
[----:B------:R-:W-:Y:S05]  /*1c5e0*/  BSYNC B3 ;  /* 0x0000000000037941 */ /* 0x000fea0003800000 */
.L_x_10845:
[----:B------:R-:W-:Y:S01]  /*1c5f0*/  PLOP3.LUT P0, PT, PT, PT, PT, 0x80, 0x0 ;  /* 0x000000000000781c */ /* 0x000fe20003f0f070 */
[----:B01----:R-:W-:Y:S02]  /*1c600*/  IMAD.MOV.U32 R2, RZ, RZ, R10 ;  /* 0x000000ffff027224 */ /* 0x003fe400078e000a */
[----:B------:R-:W-:Y:S01]  /*1c610*/  IMAD.MOV.U32 R3, RZ, RZ, R11 ;  /* 0x000000ffff037224 */ /* 0x000fe200078e000b */
[----:B------:R-:W-:Y:S05]  /*1c620*/  BRA `(.L_x_10832) ;  /* 0x0000091000007947 */ /* 0x000fea0003800000 */
.L_x_10834:
        /* <DEDUP_REMOVED lines=27> */
.L_x_10849:
[----:B------:R-:W-:Y:S05]  /*1c7e0*/  BSYNC B3 ;  /* 0x0000000000037941 */ /* 0x000fea0003800000 */
.L_x_10848:
[----:B------:R-:W-:Y:S01]  /*1c7f0*/  PLOP3.LUT P0, PT, PT, PT, PT, 0x80, 0x0 ;  /* 0x000000000000781c */ /* 0x000fe20003f0f070 */
[----:B-1--4-:R-:W-:Y:S02]  /*1c800*/  IMAD.MOV.U32 R2, RZ, RZ, R10 ;  /* 0x000000ffff027224 */ /* 0x012fe400078e000a */
[----:B------:R-:W-:Y:S01]  /*1c810*/  IMAD.MOV.U32 R3, RZ, RZ, R11 ;  /* 0x000000ffff037224 */ /* 0x000fe200078e000b */
[----:B------:R-:W-:Y:S05]  /*1c820*/  BRA `(.L_x_10832) ;  /* 0x0000071000007947 */ /* 0x000fea0003800000 */
.L_x_10847:
[----:B------:R-:W0:Y:S01]  /*1c830*/  DMUL R36, R34, R42 ;  /* 0x0000002a22247228 */ /* 0x000e220000000000 */
[----:B------:R-:W-:Y:S01]  /*1c840*/  IMAD.MOV.U32 R14, RZ, RZ, 0x0 ;  /* 0x00000000ff0e7424 */ /* 0x000fe200078e00ff */
[----:B------:R-:W-:Y:S01]  /*1c850*/  BSSY B3, `(.L_x_10850) ;  /* 0x000001a000037945 */ /* 0x000fe20003800000 */
[----:B------:R-:W-:Y:S01]  /*1c860*/  IMAD.MOV.U32 R15, RZ, RZ, 0x3fd80000 ;  /* 0x3fd80000ff0f7424 */ /* 0x000fe200078e00ff */
[----:B------:R-:W4:-:S02]  /*1c870*/  DMUL R2, R2, 8.11296384146066816958e+31 ;  /* 0x4690000002027828 */ /* 0x000f040000000000 */
[----:B0-----:R-:W0:Y:S04]  /*1c880*/  MUFU.RSQ64H R13, R37 ;  /* 0x00000025000d7308 */ /* 0x001e280000001c00 */
[----:B------:R-:W-:Y:S01]  /*1c890*/  IADD3 R12, R37, -0x3500000, RZ ;  /* 0xfcb00000250c7810 */ /* 0x000fe20007ffe0ff */
[----:B----4-:R-:W-:-:S03]  /*1c8a0*/  DMUL R2, R8, R2 ;  /* 0x0000000208027228 */ /* 0x010fc60000000000 */
        /* <DEDUP_REMOVED lines=15> */
[----:B------:R-:W-:Y:S02]  /*1c9a0*/  IMAD.MOV.U32 R14, RZ, RZ, R34 ;  /* 0x000000ffff0e7224 */ /* 0x000fe400078e0022 */
[----:B------:R-:W-:Y:S02]  /*1c9b0*/  IMAD.MOV.U32 R15, RZ, RZ, R35 ;  /* 0x000000ffff0f7224 */ /* 0x000fe400078e0023 */
[----:B----4-:R-:W-:Y:S02]  /*1c9c0*/  IMAD.MOV.U32 R10, RZ, RZ, R30 ;  /* 0x000000ffff0a7224 */ /* 0x010fe400078e001e */
[----:B------:R-:W-:-:S02]  /*1c9d0*/  IMAD.MOV.U32 R11, RZ, RZ, R31 ;  /* 0x000000ffff0b7224 */ /* 0x000fc400078e001f */
[----:B-123--:R-:W-:Y:S05]  /*1c9e0*/  CALL.REL.NOINC `($__internal_15_$__cuda_sm20_dsqrt_rn_f64_mediumpath_v1) ;  /* 0x0000883000007944 */ /* 0x00efea0003c00000 */
.L_x_10851:
[----:B------:R-:W-:Y:S05]  /*1c9f0*/  BSYNC B3 ;  /* 0x0000000000037941 */ /* 0x000fea0003800000 */
.L_x_10850:
[----:B-1--4-:R-:W1:Y:S01]  /*1ca00*/  MUFU.RCP64H R13, R11 ;  /* 0x0000000b000d7308 */ /* 0x012e620000001800 */
        /* <DEDUP_REMOVED lines=18> */
.L_x_10853:
[----:B------:R-:W-:Y:S05]  /*1cb30*/  BSYNC B3 ;  /* 0x0000000000037941 */ /* 0x000fea0003800000 */
.L_x_10852:
[----:B------:R-:W0:Y:S01]  /*1cb40*/  DMUL R8, R8, 8.11296384146066816958e+31 ;  /* 0x4690000008087828 */ /* 0x000e220000000000 */
[----:B------:R-:W-:Y:S01]  /*1cb50*/  PLOP3.LUT P0, PT, PT, PT, PT, 0x80, 0x0 ;  /* 0x000000000000781c */ /* 0x000fe20003f0f070 */
[----:B------:R-:W-:Y:S02]  /*1cb60*/  IMAD.MOV.U32 R2, RZ, RZ, R38 ;  /* 0x000000ffff027224 */ /* 0x000fe400078e0026 */
[----:B------:R-:W-:Y:S01]  /*1cb70*/  IMAD.MOV.U32 R3, RZ, RZ, R39 ;  /* 0x000000ffff037224 */ /* 0x000fe200078e0027 */
[----:B------:R-:W-:Y:S05]  /*1cb80*/  BRA `(.L_x_10832) ;  /* 0x000003b000007947 */ /* 0x000fea0003800000 */
.L_x_10833:
        /* <DEDUP_REMOVED lines=21> */
[----:B-1234-:R-:W-:Y:S05]  /*1cce0*/  CALL.REL.NOINC `($__internal_15_$__cuda_sm20_dsqrt_rn_f64_mediumpath_v1) ;  /* 0x0000853000007944 */ /* 0x01efea0003c00000 */
[----:B-1----:R-:W-:Y:S02]  /*1ccf0*/  IMAD.MOV.U32 R34, RZ, RZ, R10 ;  /* 0x000000ffff227224 */ /* 0x002fe400078e000a */
[----:B------:R-:W-:Y:S02]  /*1cd00*/  IMAD.MOV.U32 R35, RZ, RZ, R11 ;  /* 0x000000ffff237224 */ /* 0x000fe400078e000b */
.L_x_10855:
[----:B------:R-:W-:Y:S05]  /*1cd10*/  BSYNC B3 ;  /* 0x0000000000037941 */ /* 0x000fea0003800000 */
.L_x_10854:
[----:B------:R-:W5:Y:S01]  /*1cd20*/  DADD R36, R30, 1 ;  /* 0x3ff000001e247429 */ /* 0x000f620000000000 */
[----:B------:R-:W-:Y:S01]  /*1cd30*/  IMAD.MOV.U32 R8, RZ, RZ, 0x0 ;  /* 0x00000000ff087424 */ /* 0x000fe200078e00ff */
[----:B------:R-:W-:Y:S01]  /*1cd40*/  BSSY B3, `(.L_x_10856) ;  /* 0x0000019000037945 */ /* 0x000fe20003800000 */
[----:B------:R-:W-:-:S03]  /*1cd50*/  IMAD.MOV.U32 R9, RZ, RZ, 0x3fd80000 ;  /* 0x3fd80000ff097424 */ /* 0x000fc600078e00ff */
[----:B-----5:R-:W5:-:S06]  /*1cd60*/  DMUL R36, R36, 0.5 ;  /* 0x3fe0000024247828 */ /* 0x020f4c0000000000 */
[----:B-----5:R-:W5:Y:S04]  /*1cd70*/  MUFU.RSQ64H R13, R37 ;  /* 0x00000025000d7308 */ /* 0x020f680000001c00 */
[----:B------:R-:W-:-:S04]  /*1cd80*/  IADD3 R12, R37, -0x3500000, RZ ;  /* 0xfcb00000250c7810 */ /* 0x000fc80007ffe0ff */
[----:B------:R-:W-:Y:S02]  /*1cd90*/  ISETP.GE.U32.AND P0, PT, R12, 0x7ca00000, PT ;  /* 0x7ca000000c00780c */ /* 0x000fe40003f06070 */
[----:B-----5:R-:W5:-:S06]  /*1cda0*/  DMUL R2, R12, R12 ;  /* 0x0000000c0c027228 */ /* 0x020f4c0000000000 */
[----:B-----5:R-:W5:-:S06]  /*1cdb0*/  DFMA R2, R36, -R2, 1 ;  /* 0x3ff000002402742b */ /* 0x020f4c0000000802 */
[----:B-----5:R-:W-:-:S04]  /*1cdc0*/  DFMA R8, R2, R8, 0.5 ;  /* 0x3fe000000208742b */ /* 0x020fc80000000008 */
[----:B------:R-:W5:-:S06]  /*1cdd0*/  DMUL R2, R12, R2 ;  /* 0x000000020c027228 */ /* 0x000f4c0000000000 */
[----:B-----5:R5:W0:Y:S02]  /*1cde0*/  DFMA R2, R8, R2, R12 ;  /* 0x000000020802722b */ /* 0x020a24000000000c */
[----:B-----5:R-:W-:Y:S02]  /*1cdf0*/  IMAD.MOV.U32 R8, RZ, RZ, 0x0 ;  /* 0x00000000ff087424 */ /* 0x020fe400078e00ff */
[----:B------:R-:W-:Y:S02]  /*1ce00*/  IMAD.MOV.U32 R9, RZ, RZ, 0x3ff00000 ;  /* 0x3ff00000ff097424 */ /* 0x000fe400078e00ff */
        /* <DEDUP_REMOVED lines=12> */
.L_x_10857:
[----:B------:R-:W-:Y:S05]  /*1ced0*/  BSYNC B3 ;  /* 0x0000000000037941 */ /* 0x000fea0003800000 */
.L_x_10856:
[----:B-1--4-:R1:W4:Y:S01]  /*1cee0*/  DMUL R2, R10, R34 ;  /* 0x000000220a027228 */ /* 0x0123220000000000 */
[----:B------:R-:W-:Y:S01]  /*1cef0*/  PLOP3.LUT P0, PT, PT, PT, PT, 0x80, 0x0 ;  /* 0x000000000000781c */ /* 0x000fe20003f0f070 */
[----:B------:R-:W-:Y:S07]  /*1cf00*/  BRA `(.L_x_10832) ;  /* 0x0000003000007947 */ /* 0x000fee0003800000 */
.L_x_10829:
[----:B------:R4:W0:Y:S01]  /*1cf10*/  DMUL R2, R30, 9.00719925474099200000e+15 ;  /* 0x434000001e027828 */ /* 0x0008220000000000 */
[----:B------:R-:W-:-:S03]  /*1cf20*/  PLOP3.LUT P0, PT, PT, PT, PT, 0x80, 0x0 ;  /* 0x000000000000781c */ /* 0x000fc60003f0f070 */
[----:B------:R-:W3:-:S06]  /*1cf30*/  DMUL R8, R8, 9.00719925474099200000e+15 ;  /* 0x4340000008087828 */ /* 0x000ecc0000000000 */
.L_x_10832:
[----:B01--4-:R-:W-:Y:S05]  /*1cf40*/  BSYNC B2 ;  /* 0x0000000000027941 */ /* 0x013fea0003800000 */
.L_x_10828:
[----:B------:R-:W-:Y:S01]  /*1cf50*/  BSSY B2, `(.L_x_10858) ;  /* 0x0000132000027945 */ /* 0x000fe20003800000 */
[----:B------:R-:W-:Y:S05]  /*1cf60*/  @P0 BRA `(.L_x_10859) ;  /* 0x000008f000000947 */ /* 0x000fea0003800000 */
[----:B------:R-:W-:-:S13]  /*1cf70*/  ISETP.GT.AND P0, PT, R21, -0x1, PT ;  /* 0xffffffff1500780c */ /* 0x000fda0003f04270 */
[----:B------:R-:W-:Y:S05]  /*1cf80*/  @P0 BRA `(.L_x_10860) ;  /* 0x0000047000000947 */ /* 0x000fea0003800000 */
[----:B---3--:R-:W0:-:S04]  /*1cf90*/  DADD R8, -RZ, |R22| ;  /* 0x00000000ff087229 */ /* 0x008e080000000516 */
        /* <DEDUP_REMOVED lines=38> */
.L_x_10863:
[----:B------:R0:W1:-:S06]  /*1d200*/  DMUL R28, RZ, |R22| ;  /* 0x40000016ff1c7228 */ /* 0x00004c0000000000 */
.L_x_10864:
[----:B------:R-:W-:Y:S05]  /*1d210*/  BSYNC B0 ;  /* 0x0000000000007941 */ /* 0x000fea0003800000 */
.L_x_10862:
[----:B------:R-:W-:Y:S02]  /*1d220*/  ISETP.GT.AND P0, PT, R9, -0x1, PT ;  /* 0xffffffff0900780c */ /* 0x000fe40003f04270 */
[----:B------:R-:W-:-:S11]  /*1d230*/  ISETP.GT.AND P1, PT, R3, -0x1, PT ;  /* 0xffffffff0300780c */ /* 0x000fd60003f24270 */
[----:B-1----:R-:W1:Y:S02]  /*1d240*/  @!P0 DMUL R28, R28, +INF ;  /* 0x7ff000001c1c8828 */ /* 0x002e640000000000 */
[----:B------:R-:W-:Y:S05]  /*1d250*/  @P1 BRA `(.L_x_10865) ;  /* 0x0000101000001947 */ /* 0x000fea0003800000 */
[----:B-1----:R-:W1:-:S06]  /*1d260*/  DADD R28, R28, c[0x2][0x100] ;  /* 0x008040001c1c7629 */ /* 0x002e4c0000000000 */
[----:B-1----:R-:W1:Y:S01]  /*1d270*/  DADD R28, -R28, c[0x2][0x108] ;  /* 0x008042001c1c7629 */ /* 0x002e620000000100 */
[----:B------:R-:W-:Y:S05]  /*1d280*/  BRA `(.L_x_10865) ;  /* 0x00000fe000007947 */ /* 0x000fea0003800000 */
.L_x_10861:
        /* <DEDUP_REMOVED lines=23> */
.L_x_10860:
[----:B------:R-:W0:-:S10]  /*1d400*/  DADD R2, -RZ, |R22| ;  /* 0x00000000ff027229 */ /* 0x000e140000000516 */
[----:B0-----:R-:W-:-:S13]  /*1d410*/  ISETP.GE.AND P0, PT, R3, 0x3fe26666, PT ;  /* 0x3fe266660300780c */ /* 0x001fda0003f06270 */
[----:B------:R-:W-:Y:S05]  /*1d420*/  @!P0 BRA `(.L_x_10866) ;  /* 0x000002c000008947 */ /* 0x000fea0003800000 */
[----:B------:R-:W0:Y:S01]  /*1d430*/  DADD R2, -|R22|, 1 ;  /* 0x3ff0000016027429 */ /* 0x000e220000000300 */
[----:B------:R-:W-:Y:S09]  /*1d440*/  BSSY B0, `(.L_x_10867) ;  /* 0x0000023000007945 */ /* 0x000ff20003800000 */
[----:B0-----:R-:W-:-:S13]  /*1d450*/  ISETP.GE.AND P0, PT, R3, 0x1, PT ;  /* 0x000000010300780c */ /* 0x001fda0003f06270 */
[----:B------:R-:W-:Y:S05]  /*1d460*/  @!P0 BRA `(.L_x_10868) ;  /* 0x000001f000008947 */ /* 0x000fea0003800000 */
[----:B---3--:R-:W-:Y:S02]  /*1d470*/  IMAD.MOV.U32 R8, RZ, RZ, 0x71155f70 ;  /* 0x71155f70ff087424 */ /* 0x008fe400078e00ff */
        /* <DEDUP_REMOVED lines=30> */
.L_x_10868:
[----:B------:R0:W1:-:S06]  /*1d660*/  DMUL R28, RZ, |R22| ;  /* 0x40000016ff1c7228 */ /* 0x00004c0000000000 */
.L_x_10869:
[----:B------:R-:W-:Y:S05]  /*1d670*/  BSYNC B0 ;  /* 0x0000000000007941 */ /* 0x000fea0003800000 */
.L_x_10867:
[----:B------:R-:W-:Y:S02]  /*1d680*/  ISETP.GT.AND P0, PT, R3, -0x1, PT ;  /* 0xffffffff0300780c */ /* 0x000fe40003f04270 */
[----:B------:R-:W-:-:S11]  /*1d690*/  ISETP.GT.AND P1, PT, R23, -0x1, PT ;  /* 0xffffffff1700780c */ /* 0x000fd60003f24270 */
[----:B-1----:R-:W1:Y:S02]  /*1d6a0*/  @!P0 DMUL R28, R28, +INF ;  /* 0x7ff000001c1c8828 */ /* 0x002e640000000000 */
[----:B------:R-:W-:Y:S05]  /*1d6b0*/  @P1 BRA `(.L_x_10865) ;  /* 0x00000bb000001947 */ /* 0x000fea0003800000 */
[----:B-1----:R-:W1:-:S06]  /*1d6c0*/  DADD R28, R28, c[0x2][0x100] ;  /* 0x008040001c1c7629 */ /* 0x002e4c0000000000 */
[----:B-1----:R-:W1:Y:S01]  /*1d6d0*/  DADD R28, -R28, c[0x2][0x108] ;  /* 0x008042001c1c7629 */ /* 0x002e620000000100 */
[----:B------:R-:W-:Y:S05]  /*1d6e0*/  BRA `(.L_x_10865) ;  /* 0x00000b8000007947 */ /* 0x000fea0003800000 */
.L_x_10866:
[----:B------:R-:W0:Y:S01]  /*1d6f0*/  DMUL R2, R22, R22 ;  /* 0x0000001616027228 */ /* 0x000e220000000000 */
[----:B---3--:R-:W-:Y:S01]  /*1d700*/  IMAD.MOV.U32 R8, RZ, RZ, -0x23e76a17 ;  /* 0xdc1895e9ff087424 */ /* 0x008fe200078e00ff */
        /* <DEDUP_REMOVED lines=21> */
.L_x_10859:
[----:B------:R-:W-:-:S13]  /*1d860*/  ISETP.GT.AND P0, PT, R21, -0x1, PT ;  /* 0xffffffff1500780c */ /* 0x000fda0003f04270 */
[----:B------:R-:W-:Y:S05]  /*1d870*/  @P0 BRA `(.L_x_10870) ;  /* 0x0000051000000947 */ /* 0x000fea0003800000 */
[----:B------:R-:W-:Y:S01]  /*1d880*/  DADD R14, -RZ, |R2| ;  /* 0x00000000ff0e7229 */ /* 0x000fe20000000502 */
[----:B------:R-:W-:Y:S01]  /*1d890*/  IMAD.MOV.U32 R10, RZ, RZ, 0x1 ;  /* 0x00000001ff0a7424 */ /* 0x000fe200078e00ff */
[----:B------:R-:W-:Y:S02]  /*1d8a0*/  BSSY B3, `(.L_x_10871) ;  /* 0x000001a000037945 */ /* 0x000fe40003800000 */
[----:B---3--:R-:W-:-:S04]  /*1d8b0*/  DADD R22, -RZ, |R8| ;  /* 0x00000000ff167229 */ /* 0x008fc80000000508 */
        /* <DEDUP_REMOVED lines=24> */
.L_x_10872:
[----:B------:R-:W-:Y:S05]  /*1da40*/  BSYNC B3 ;  /* 0x0000000000037941 */ /* 0x000fea0003800000 */
.L_x_10871:
        /* <DEDUP_REMOVED lines=43> */
.L_x_10874:
[----:B------:R-:W-:Y:S02]  /*1dd00*/  FSEL R10, RZ, 3.37028055040000000000e+12, P1 ;  /* 0x54442d18ff0a7808 */ /* 0x000fe40000800000 */
[----:B------:R-:W-:Y:S02]  /*1dd10*/  FSEL R11, RZ, 2.1426990032196044922, P1 ;  /* 0x400921fbff0b7808 */ /* 0x000fe40000800000 */
.L_x_10875:
[----:B------:R-:W-:Y:S05]  /*1dd20*/  BSYNC B0 ;  /* 0x0000000000007941 */ /* 0x000fea0003800000 */
.L_x_10873:
[----:B------:R0:W1:Y:S02]  /*1dd30*/  DADD R8, |R2|, |R8| ;  /* 0x0000000002087229 */ /* 0x0000640000000608 */
[----:B0-----:R-:W-:-:S04]  /*1dd40*/  LOP3.LUT R3, R11, 0x80000000, R3, 0xb8, !PT ;  /* 0x800000000b037812 */ /* 0x001fc800078eb803 */
[----:B-1----:R-:W0:-:S06]  /*1dd50*/  DSETP.GTU.AND P0, PT, |R8|, +INF , PT ;  /* 0x7ff000000800742a */ /* 0x002e0c0003f0c200 */
[----:B0-----:R-:W-:Y:S02]  /*1dd60*/  FSEL R28, R8, R10, P0 ;  /* 0x0000000a081c7208 */ /* 0x001fe40000000000 */
[----:B------:R-:W-:Y:S01]  /*1dd70*/  FSEL R29, R9, R3, P0 ;  /* 0x00000003091d7208 */ /* 0x000fe20000000000 */
[----:B------:R-:W-:Y:S05]  /*1dd80*/  BRA `(.L_x_10865) ;  /* 0x000004e000007947 */ /* 0x000fea0003800000 */
.L_x_10870:
        /* <DEDUP_REMOVED lines=26> */
.L_x_10877:
[----:B------:R-:W-:Y:S05]  /*1df30*/  BSYNC B3 ;  /* 0x0000000000037941 */ /* 0x000fea0003800000 */
.L_x_10876:
        /* <DEDUP_REMOVED lines=43> */
.L_x_10879:
[----:B------:R-:W-:Y:S02]  /*1e1f0*/  FSEL R10, RZ, 3.37028055040000000000e+12, P1 ;  /* 0x54442d18ff0a7808 */ /* 0x000fe40000800000 */
[----:B------:R-:W-:Y:S02]  /*1e200*/  FSEL R11, RZ, 2.1426990032196044922, P1 ;  /* 0x400921fbff0b7808 */ /* 0x000fe40000800000 */
.L_x_10880:
[----:B------:R-:W-:Y:S05]  /*1e210*/  BSYNC B0 ;  /* 0x0000000000007941 */ /* 0x000fea0003800000 */
.L_x_10878:
[----:B------:R0:W1:Y:S02]  /*1e220*/  DADD R8, |R2|, |R8| ;  /* 0x0000000002087229 */ /* 0x0000640000000608 */
[----:B0-----:R-:W-:-:S04]  /*1e230*/  LOP3.LUT R3, R11, 0x80000000, R3, 0xb8, !PT ;  /* 0x800000000b037812 */ /* 0x001fc800078eb803 */
[----:B-1----:R-:W0:-:S06]  /*1e240*/  DSETP.GTU.AND P0, PT, |R8|, +INF , PT ;  /* 0x7ff000000800742a */ /* 0x002e0c0003f0c200 */
[----:B0-----:R-:W-:Y:S02]  /*1e250*/  FSEL R28, R8, R10, P0 ;  /* 0x0000000a081c7208 */ /* 0x001fe40000000000 */
[----:B------:R-:W-:Y:S02]  /*1e260*/  FSEL R29, R9, R3, P0 ;  /* 0x00000003091d7208 */ /* 0x000fe40000000000 */
.L_x_10865:
[----:B01----:R-:W-:Y:S05]  /*1e270*/  BSYNC B2 ;  /* 0x0000000000027941 */ /* 0x003fea0003800000 */
.L_x_10858:
[----:B------:R-:W0:Y:S01]  /*1e280*/  DADD R2, -RZ, -R32 ;  /* 0x00000000ff027229 */ /* 0x000e220000000920 */
[----:B------:R-:W-:-:S09]  /*1e290*/  ISETP.NE.AND P0, PT, R52, RZ, PT ;  /* 0x000000ff3400720c */ /* 0x000fd20003f05270 */
[----:B0-----:R-:W-:Y:S02]  /*1e2a0*/  FSEL R30, R2, R32, !P0 ;  /* 0x00000020021e7208 */ /* 0x001fe40004000000 */
[----:B------:R-:W-:Y:S01]  /*1e2b0*/  FSEL R31, R3, R33, !P0 ;  /* 0x00000021031f7208 */ /* 0x000fe20004000000 */
[----:B------:R-:W-:Y:S05]  /*1e2c0*/  BRA `(.L_x_10788) ;  /* 0x0000249000007947 */ /* 0x000fea0003800000 */
.L_x_10792:
[----:B------:R-:W4:Y:S01]  /*1e2d0*/  LDL.64 R2, [R1+0x8] ;  /* 0x0000080001027983 */ /* 0x000f220000100a00 */
[----:B------:R-:W-:-:S04]  /*1e2e0*/  DADD R30, -RZ, -R22 ;  /* 0x00000000ff1e7229 */ /* 0x000fc80000000916 */
[----:B----4-:R-:W0:-:S06]  /*1e2f0*/  DADD R20, R2, -R20 ;  /* 0x0000000002147229 */ /* 0x010e0c0000000814 */
[----:B0-----:R0:W4:Y:S01]  /*1e300*/  DADD R28, R20, c[0x2][0x178] ;  /* 0x00805e00141c7629 */ /* 0x0011220000000000 */
[----:B------:R-:W-:Y:S05]  /*1e310*/  BRA `(.L_x_10788) ;  /* 0x0000244000007947 */ /* 0x000fea0003800000 */
.L_x_10791:
[----:B------:R0:W1:Y:S01]  /*1e320*/  DADD R30, -RZ, -R22 ;  /* 0x00000000ff1e7229 */ /* 0x0000620000000916 */
[----:B------:R-:W-:Y:S01]  /*1e330*/  CS2R R28, SRZ ;  /* 0x00000000001c7805 */ /* 0x000fe2000001ff00 */
[----:B------:R-:W-:Y:S05]  /*1e340*/  BRA `(.L_x_10788) ;  /* 0x0000241000007947 */ /* 0x000fea0003800000 */
.L_x_10790:
        /* <DEDUP_REMOVED lines=86> */
.L_x_10885:
[----:B------:R-:W-:Y:S05]  /*1e8b0*/  BSYNC B0 ;  /* 0x0000000000007941 */ /* 0x000fea0003800000 */
.L_x_10884:
        /* <DEDUP_REMOVED lines=8> */
.L_x_10887:
[----:B------:R-:W-:Y:S05]  /*1e940*/  BSYNC B3 ;  /* 0x0000000000037941 */ /* 0x000fea0003800000 */
.L_x_10886:
[----:B------:R-:W4:Y:S01]  /*1e950*/  DSETP.NEU.AND P0, PT, R30, RZ, PT ;  /* 0x000000ff1e00722a */ /* 0x000f220003f0d000 */
[----:B------:R-:W-:-:S13]  /*1e960*/  BSSY B0, `(.L_x_10888) ;  /* 0x000002d000007945 */ /* 0x000fda0003800000 */
[----:B----4-:R-:W-:Y:S05]  /*1e970*/  @!P0 BRA `(.L_x_10889) ;  /* 0x0000028000008947 */ /* 0x010fea0003800000 */
[----:B------:R-:W4:Y:S01]  /*1e980*/  DMUL R10, R38, R38 ;  /* 0x00000026260a7228 */ /* 0x000f220000000000 */
[----:B0-----:R-:W-:Y:S01]  /*1e990*/  IMAD.MOV.U32 R12, RZ, RZ, 0x2a25ff7e ;  /* 0x2a25ff7eff0c7424 */ /* 0x001fe200078e00ff */
[----:B------:R-:W-:Y:S01]  /*1e9a0*/  ISETP.GE.AND P1, PT, R21, RZ, PT ;  /* 0x000000ff1500720c */ /* 0x000fe20003f26270 */
[----:B------:R-:W-:Y:S01]  /*1e9b0*/  IMAD.MOV.U32 R13, RZ, RZ, 0x3ef53e1d ;  /* 0x3ef53e1dff0d7424 */ /* 0x000fe200078e00ff */
[----:B------:R-:W-:-:S05]  /*1e9c0*/  DSETP.NEU.AND P0, PT, R8, R2, PT ;  /* 0x000000020800722a */ /* 0x000fca0003f0d000 */
[----:B----4-:R-:W0:-:S06]  /*1e9d0*/  DFMA R12, R10, -R12, c[0x2][0x188] ;  /* 0x008062000a0c762b */ /* 0x010e0c000000080c */
        /* <DEDUP_REMOVED lines=20> */
[----:B------:R-:W4:-:S06]  /*1eb20*/  DADD R14, -R12, c[0x2][0x108] ;  /* 0x008042000c0e7629 */ /* 0x000f0c0000000100 */
[----:B0-----:R-:W-:Y:S02]  /*1eb30*/  FSEL R10, R12, R10, !P1 ;  /* 0x0000000a0c0a7208 */ /* 0x001fe40004800000 */
[----:B------:R-:W-:Y:S02]  /*1eb40*/  FSEL R11, R13, R11, !P1 ;  /* 0x0000000b0d0b7208 */ /* 0x000fe40004800000 */
[----:B----4-:R-:W-:Y:S02]  /*1eb50*/  FSEL R21, R14, R12, !P1 ;  /* 0x0000000c0e157208 */ /* 0x010fe40004800000 */
        /* <DEDUP_REMOVED lines=10> */
.L_x_10889:
[----:B------:R-:W-:-:S04]  /*1ec00*/  ISETP.GE.AND P0, PT, R21, RZ, PT ;  /* 0x000000ff1500720c */ /* 0x000fc80003f06270 */
[----:B------:R-:W-:Y:S02]  /*1ec10*/  FSEL R10, RZ, 3.37028055040000000000e+12, P0 ;  /* 0x54442d18ff0a7808 */ /* 0x000fe40000000000 */
[----:B------:R-:W-:Y:S02]  /*1ec20*/  FSEL R11, RZ, 2.1426990032196044922, P0 ;  /* 0x400921fbff0b7808 */ /* 0x000fe40000000000 */
.L_x_10890:
[----:B------:R-:W-:Y:S05]  /*1ec30*/  BSYNC B0 ;  /* 0x0000000000007941 */ /* 0x000fea0003800000 */
.L_x_10888:
[----:B------:R-:W4:Y:S01]  /*1ec40*/  DADD R2, R8, R2 ;  /* 0x0000000008027229 */ /* 0x000f220000000002 */
[----:B------:R-:W-:-:S03]  /*1ec50*/  LOP3.LUT R23, R11, 0x80000000, R23, 0xb8, !PT ;  /* 0x800000000b177812 */ /* 0x000fc600078eb817 */
[----:B-1----:R-:W-:-:S04]  /*1ec60*/  DMUL R34, R34, 0.5 ;  /* 0x3fe0000022227828 */ /* 0x002fc80000000000 */
[----:B----4-:R-:W1:-:S06]  /*1ec70*/  DSETP.GTU.AND P0, PT, |R2|, +INF , PT ;  /* 0x7ff000000200742a */ /* 0x010e4c0003f0c200 */
[----:B-1----:R-:W-:Y:S02]  /*1ec80*/  FSEL R10, R2, R10, P0 ;  /* 0x0000000a020a7208 */ /* 0x002fe40000000000 */
[----:B------:R-:W-:Y:S01]  /*1ec90*/  FSEL R11, R3, R23, P0 ;  /* 0x00000017030b7208 */ /* 0x000fe20000000000 */
[----:B------:R-:W-:Y:S05]  /*1eca0*/  BRA `(.L_x_10891) ;  /* 0x0000190000007947 */ /* 0x000fea0003800000 */
.L_x_10883:
        /* <DEDUP_REMOVED lines=111> */
.L_x_10893:
[----:B------:R-:W-:Y:S05]  /*1f3a0*/  BSYNC B0 ;  /* 0x0000000000007941 */ /* 0x000fea0003800000 */
.L_x_10892:
        /* <DEDUP_REMOVED lines=8> */
.L_x_10895:
[----:B------:R-:W-:Y:S05]  /*1f430*/  BSYNC B3 ;  /* 0x0000000000037941 */ /* 0x000fea0003800000 */
.L_x_10894:
        /* <DEDUP_REMOVED lines=43> */
.L_x_10897:
[----:B------:R-:W-:-:S04]  /*1f6f0*/  ISETP.GE.AND P0, PT, R21, RZ, PT ;  /* 0x000000ff1500720c */ /* 0x000fc80003f06270 */
[----:B------:R-:W-:Y:S02]  /*1f700*/  FSEL R10, RZ, 3.37028055040000000000e+12, P0 ;  /* 0x54442d18ff0a7808 */ /* 0x000fe40000000000 */
[----:B------:R-:W-:Y:S02]  /*1f710*/  FSEL R11, RZ, 2.1426990032196044922, P0 ;  /* 0x400921fbff0b7808 */ /* 0x000fe40000000000 */
.L_x_10898:
[----:B------:R-:W-:Y:S05]  /*1f720*/  BSYNC B0 ;  /* 0x0000000000007941 */ /* 0x000fea0003800000 */
.L_x_10896:
[----:B------:R-:W4:Y:S01]  /*1f730*/  DADD R2, R8, R2 ;  /* 0x0000000008027229 */ /* 0x000f220000000002 */
[----:B------:R-:W-:-:S05]  /*1f740*/  LOP3.LUT R23, R11, 0x80000000, R23, 0xb8, !PT ;  /* 0x800000000b177812 */ /* 0x000fca00078eb817 */
[----:B----4-:R-:W4:-:S06]  /*1f750*/  DSETP.GTU.AND P0, PT, |R2|, +INF , PT ;  /* 0x7ff000000200742a */ /* 0x010f0c0003f0c200 */
[----:B----4-:R-:W-:Y:S02]  /*1f760*/  FSEL R10, R2, R10, P0 ;  /* 0x0000000a020a7208 */ /* 0x010fe40000000000 */
[----:B------:R-:W-:Y:S01]  /*1f770*/  FSEL R11, R3, R23, P0 ;  /* 0x00000017030b7208 */ /* 0x000fe20000000000 */
[----:B------:R-:W-:Y:S05]  /*1f780*/  BRA `(.L_x_10891) ;  /* 0x00000e2000007947 */ /* 0x000fea0003800000 */
.L_x_10882:
        /* <DEDUP_REMOVED lines=22> */
[----:B--23--:R-:W-:Y:S05]  /*1f8f0*/  CALL.REL.NOINC `($__internal_14_$__cuda_sm20_div_rn_f64_full) ;  /* 0x0000530000007944 */ /* 0x00cfea0003c00000 */
.L_x_10900:
[----:B------:R-:W-:Y:S05]  /*1f900*/  BSYNC B3 ;  /* 0x0000000000037941 */ /* 0x000fea0003800000 */
.L_x_10899:
        /* <DEDUP_REMOVED lines=24> */
[----:B------:R-:W-:Y:S02]  /*1fa90*/  IMAD.MOV.U32 R10, RZ, RZ, R38 ;  /* 0x000000ffff0a7224 */ /* 0x000fe400078e0026 */
[----:B------:R-:W-:Y:S02]  /*1faa0*/  IMAD.MOV.U32 R11, RZ, RZ, R39 ;  /* 0x000000ffff0b7224 */ /* 0x000fe400078e0027 */
.L_x_10902:
[----:B------:R-:W-:Y:S05]  /*1fab0*/  BSYNC B3 ;  /* 0x0000000000037941 */ /* 0x000fea0003800000 */
.L_x_10901:
        /* <DEDUP_REMOVED lines=112> */
.L_x_10904:
[----:B------:R-:W-:Y:S05]  /*201c0*/  BSYNC B0 ;  /* 0x0000000000007941 */ /* 0x000fea0003800000 */
.L_x_10903:
        /* <DEDUP_REMOVED lines=8> */
.L_x_10906:
[----:B------:R-:W-:Y:S05]  /*20250*/  BSYNC B3 ;  /* 0x0000000000037941 */ /* 0x000fea0003800000 */
.L_x_10905:
        /* <DEDUP_REMOVED lines=43> */
.L_x_10908:
[----:B------:R-:W-:-:S04]  /*20510*/  ISETP.GE.AND P0, PT, R21, RZ, PT ;  /* 0x000000ff1500720c */ /* 0x000fc80003f06270 */
[----:B------:R-:W-:Y:S02]  /*20520*/  FSEL R10, RZ, 3.37028055040000000000e+12, P0 ;  /* 0x54442d18ff0a7808 */ /* 0x000fe40000000000 */
[----:B------:R-:W-:Y:S02]  /*20530*/  FSEL R11, RZ, 2.1426990032196044922, P0 ;  /* 0x400921fbff0b7808 */ /* 0x000fe40000000000 */
.L_x_10909:
[----:B------:R-:W-:Y:S05]  /*20540*/  BSYNC B0 ;  /* 0x0000000000007941 */ /* 0x000fea0003800000 */
.L_x_10907:
[----:B------:R-:W4:Y:S01]  /*20550*/  DADD R2, R8, R2 ;  /* 0x0000000008027229 */ /* 0x000f220000000002 */
[----:B------:R-:W-:-:S03]  /*20560*/  LOP3.LUT R23, R11, 0x80000000, R23, 0xb8, !PT ;  /* 0x800000000b177812 */ /* 0x000fc600078eb817 */
[----:B-1----:R-:W-:-:S04]  /*20570*/  DADD R34, R34, 1 ;  /* 0x3ff0000022227429 */ /* 0x002fc80000000000 */
[----:B----4-:R-:W1:-:S06]  /*20580*/  DSETP.GTU.AND P0, PT, |R2|, +INF , PT ;  /* 0x7ff000000200742a */ /* 0x010e4c0003f0c200 */
[----:B-1----:R-:W-:Y:S02]  /*20590*/  FSEL R10, R2, R10, P0 ;  /* 0x0000000a020a7208 */ /* 0x002fe40000000000 */
[----:B------:R-:W-:Y:S02]  /*205a0*/  FSEL R11, R3, R23, P0 ;  /* 0x00000017030b7208 */ /* 0x000fe40000000000 */
.L_x_10891:
[----:B------:R-:W-:Y:S05]  /*205b0*/  BSYNC B2 ;  /* 0x0000000000027941 */ /* 0x000fea0003800000 */
.L_x_10881:
[----:B-1----:R-:W1:Y:S01]  /*205c0*/  DADD R34, R34, c[0x2][0x50] ;  /* 0x0080140022227629 */ /* 0x002e620000000000 */
[----:B------:R-:W-:-:S03]  /*205d0*/  ISETP.NE.AND P0, PT, R52, RZ, PT ;  /* 0x000000ff3400720c */ /* 0x000fc60003f05270 */
[----:B------:R-:W-:-:S04]  /*205e0*/  DADD R28, -RZ, |R10| ;  /* 0x00000000ff1c7229 */ /* 0x000fc8000000050a */
[----:B-1----:R-:W1:-:S10]  /*205f0*/  DADD R2, -RZ, -R34 ;  /* 0x00000000ff027229 */ /* 0x002e540000000922 */
[----:B-1----:R-:W-:Y:S02]  /*20600*/  FSEL R30, R2, R34, !P0 ;  /* 0x00000022021e7208 */ /* 0x002fe40004000000 */
[----:B------:R-:W-:Y:S01]  /*20610*/  FSEL R31, R3, R35, !P0 ;  /* 0x00000023031f7208 */ /* 0x000fe20004000000 */
[----:B------:R-:W-:Y:S05]  /*20620*/  BRA `(.L_x_10788) ;  /* 0x0000013000007947 */ /* 0x000fea0003800000 */
.L_x_10789:
[----:B-1--4-:R-:W0:-:S14]  /*20630*/  DSETP.NEU.AND P0, PT, R8, +INF , PT ;  /* 0x7ff000000800742a */ /* 0x012e1c0003f0d000 */
[----:B0-----:R0:W1:Y:S01]  /*20640*/  @!P0 DADD R28, R22, R22 ;  /* 0x00000000161c8229 */ /* 0x0010620000000016 */
[----:B------:R-:W-:Y:S02]  /*20650*/  @!P0 IMAD.MOV.U32 R30, RZ, RZ, 0x0 ;  /* 0x00000000ff1e8424 */ /* 0x000fe400078e00ff */
[----:B------:R-:W-:Y:S01]  /*20660*/  @!P0 IMAD.MOV.U32 R31, RZ, RZ, -0x100000 ;  /* 0xfff00000ff1f8424 */ /* 0x000fe200078e00ff */
[----:B------:R-:W-:Y:S05]  /*20670*/  @!P0 BRA `(.L_x_10788) ;  /* 0x000000e000008947 */ /* 0x000fea0003800000 */
[----:B01----:R-:W0:-:S14]  /*20680*/  DSETP.NEU.AND P0, PT, R2, +INF , PT ;  /* 0x7ff000000200742a */ /* 0x003e1c0003f0d000 */
[----:B0-----:R0:W1:-:S04]  /*20690*/  @!P0 DADD R28, R20, R20 ;  /* 0x00000000141c8229 */ /* 0x0010480000000014 */
[----:B------:R0:W4:Y:S01]  /*206a0*/  @!P0 DADD R30, -RZ, -R22 ;  /* 0x00000000ff1e8229 */ /* 0x0001220000000916 */
[----:B------:R-:W-:Y:S05]  /*206b0*/  @!P0 BRA `(.L_x_10788) ;  /* 0x000000a000008947 */ /* 0x000fea0003800000 */
[----:B-1----:R-:W1:-:S14]  /*206c0*/  DSETP.NEU.AND P0, PT, R20, RZ, PT ;  /* 0x000000ff1400722a */ /* 0x002e5c0003f0d000 */
[----:B01----:R-:W-:-:S04]  /*206d0*/  @P0 DADD R20, RZ, R20 ;  /* 0x00000000ff140229 */ /* 0x003fc80000000014 */
[----:B------:R-:W0:-:S06]  /*206e0*/  @P0 DADD R28, RZ, R22 ;  /* 0x00000000ff1c0229 */ /* 0x000e0c0000000016 */
[----:B0-----:R-:W0:-:S10]  /*206f0*/  @P0 DADD R28, R20, R28 ;  /* 0x00000000141c0229 */ /* 0x001e14000000001c */
[----:B0---4-:R-:W-:Y:S02]  /*20700*/  @P0 IMAD.MOV.U32 R30, RZ, RZ, R28 ;  /* 0x000000ffff1e0224 */ /* 0x011fe400078e001c */
[----:B------:R-:W-:Y:S01]  /*20710*/  @P0 IMAD.MOV.U32 R31, RZ, RZ, R29 ;  /* 0x000000ffff1f0224 */ /* 0x000fe200078e001d */
[----:B------:R-:W-:Y:S05]  /*20720*/  @P0 BRA `(.L_x_10788) ;  /* 0x0000003000000947 */ /* 0x000fea0003800000 */
[----:B------:R-:W4:Y:S01]  /*20730*/  LDL.64 R28, [R1+0x8] ;  /* 0x00000800011c7983 */ /* 0x000f220000100a00 */
[----:B------:R0:W1:-:S04]  /*20740*/  DADD R30, R22, R22 ;  /* 0x00000000161e7229 */ /* 0x0000480000000016 */
[----:B----4-:R-:W4:-:S06]  /*20750*/  DADD R28, R28, c[0x2][0x178] ;  /* 0x00805e001c1c7629 */ /* 0x010f0c0000000000 */
.L_x_10788:
[----:B01----:R-:W-:Y:S05]  /*20760*/  BSYNC B1 ;  /* 0x0000000000017941 */ /* 0x003fea0003800000 */
.L_x_10787:
[----:B------:R-:W0:Y:S01]  /*20770*/  S2R R32, SR_TID.X ;  /* 0x0000000000207919 */ /* 0x000e220000002100 */
[----:B------:R-:W1:Y:S01]  /*20780*/  LDC.U8 R22, c[0x0][0x184] ;  /* 0x00006100ff167b82 */ /* 0x000e620000000000 */
[----:B------:R-:W-:Y:S01]  /*20790*/  BSSY B6, `(.L_x_10910) ;  /* 0x0000122000067945 */ /* 0x000fe20003800000 */
[----:B0-----:R-:W-:-:S13]  /*207a0*/  ISETP.GE.AND P0, PT, R32, R55, PT ;  /* 0x000000372000720c */ /* 0x001fda0003f06270 */
[----:B------:R-:W-:Y:S05]  /*207b0*/  @P0 BRA `(.L_x_10911) ;  /* 0x000011f000000947 */ /* 0x000fea0003800000 */
[----:B-1----:R-:W0:Y:S02]  /*207c0*/  S2R R3, SR_CTAID.X ;  /* 0x0000000000037919 */ /* 0x002e240000002500 */
        /* <DEDUP_REMOVED lines=20> */
.L_x_10915:
[----:B------:R-:W0:Y:S01]  /*20910*/  F2I.S64.F64.TRUNC R4, R4 ;  /* 0x0000000400047311 */ /* 0x000e22000030d900 */
[----:B------:R-:W-:Y:S02]  /*20920*/  IMAD.MOV.U32 R32, RZ, RZ, R58 ;  /* 0x000000ffff207224 */ /* 0x000fe400078e003a */
[----:B0-----:R-:W-:-:S05]  /*20930*/  IMAD.MOV.U32 R7, RZ, RZ, R4 ;  /* 0x000000ffff077224 */ /* 0x001fca00078e0004 */
[----:B------:R0:W-:Y:S01]  /*20940*/  STG.E.U8 [R2.64], R7 ;  /* 0x0000000702007986 */ /* 0x0001e2000c101124 */
[----:B------:R-:W-:Y:S05]  /*20950*/  BRA `(.L_x_10911) ;  /* 0x0000105000007947 */ /* 0x000fea0003800000 */
.L_x_10914:
        /* <DEDUP_REMOVED lines=10> */
.L_x_10918:
[----:B------:R-:W0:Y:S01]  /*20a00*/  F2I.F64.TRUNC R5, R4 ;  /* 0x0000000400057311 */ /* 0x000e22000030d100 */
[----:B------:R-:W-:Y:S01]  /*20a10*/  IMAD.MOV.U32 R32, RZ, RZ, R58 ;  /* 0x000000ffff207224 */ /* 0x000fe200078e003a */
[----:B0-----:R0:W-:Y:S01]  /*20a20*/  STG.E [R2.64], R5 ;  /* 0x0000000502007986 */ /* 0x0011e2000c101924 */
[----:B------:R-:W-:Y:S05]  /*20a30*/  BRA `(.L_x_10911) ;  /* 0x00000f7000007947 */ /* 0x000fea0003800000 */
.L_x_10917:
[----:B------:R-:W0:Y:S01]  /*20a40*/  F2I.F64.TRUNC R5, R4 ;  /* 0x0000000400057311 */ /* 0x000e22000030d100 */
[----:B------:R-:W-:Y:S01]  /*20a50*/  IMAD.MOV.U32 R32, RZ, RZ, R58 ;  /* 0x000000ffff207224 */ /* 0x000fe200078e003a */
[----:B0-----:R0:W-:Y:S01]  /*20a60*/  STG.E.U16 [R2.64], R5 ;  /* 0x0000000502007986 */ /* 0x0011e2000c101524 */
[----:B------:R-:W-:Y:S05]  /*20a70*/  BRA `(.L_x_10911) ;  /* 0x00000f3000007947 */ /* 0x000fea0003800000 */
.L_x_10913:
        /* <DEDUP_REMOVED lines=12> */
.L_x_10920:
[----:B------:R-:W0:Y:S01]  /*20b40*/  F2F.F32.F64 R0, R4 ;  /* 0x0000000400007310 */ /* 0x000e220000301000 */
[----:B------:R-:W0:Y:S01]  /*20b50*/  DSETP.GEU.AND P0, PT, |R4|, c[0x2][0x228], PT ;  /* 0x00808a000400762a */ /* 0x000e220003f0e200 */
[----:B------:R-:W-:-:S13]  /*20b60*/  IMAD.MOV.U32 R32, RZ, RZ, R58 ;  /* 0x000000ffff207224 */ /* 0x000fda00078e003a */
[----:B0-----:R-:W-:-:S05]  /*20b70*/  @!P0 FMUL R0, R0, 1.175494350822287508e-38 ;  /* 0x0080000000008820 */ /* 0x001fca0000400000 */
[----:B------:R-:W-:-:S05]  /*20b80*/  F2FP.PACK_AB R0, RZ, R0 ;  /* 0x00000000ff00723e */ /* 0x000fca00000000ff */
[----:B------:R0:W-:Y:S01]  /*20b90*/  STG.E.U16 [R2.64], R0 ;  /* 0x0000000002007986 */ /* 0x0001e2000c101524 */
[----:B------:R-:W-:Y:S05]  /*20ba0*/  BRA `(.L_x_10911) ;  /* 0x00000e0000007947 */ /* 0x000fea0003800000 */
.L_x_10919:
[----:B------:R-:W-:-:S13]  /*20bb0*/  ISETP.NE.AND P0, PT, R0, 0x7, PT ;  /* 0x000000070000780c */ /* 0x000fda0003f05270 */
[----:B------:R-:W-:Y:S05]  /*20bc0*/  @!P0 BRA `(.L_x_10921) ;  /* 0x0000017000008947 */ /* 0x000fea0003800000 */
[----:B------:R-:W-:-:S13]  /*20bd0*/  ISETP.NE.AND P0, PT, R0, 0x8, PT ;  /* 0x000000080000780c */ /* 0x000fda0003f05270 */
[----:B------:R-:W-:Y:S05]  /*20be0*/  @!P0 BRA `(.L_x_10922) ;  /* 0x000000b000008947 */ /* 0x000fea0003800000 */
[----:B------:R-:W-:-:S13]  /*20bf0*/  ISETP.NE.AND P0, PT, R0, 0x9, PT ;  /* 0x000000090000780c */ /* 0x000fda0003f05270 */
[----:B------:R-:W-:Y:S05]  /*20c00*/  @P0 BRA `(.L_x_10916) ;  /* 0x00000be000000947 */ /* 0x000fea0003800000 */
[----:B---3--:R-:W0:Y:S01]  /*20c10*/  F2F.F32.F64 R9, R6 ;  /* 0x0000000600097310 */ /* 0x008e220000301000 */
[----:B------:R-:W0:Y:S01]  /*20c20*/  DSETP.GEU.AND P0, PT, |R6|, c[0x2][0x228], PT ;  /* 0x00808a000600762a */ /* 0x000e220003f0e200 */
[----:B------:R-:W-:-:S03]  /*20c30*/  IMAD.MOV.U32 R32, RZ, RZ, R58 ;  /* 0x000000ffff207224 */ /* 0x000fc600078e003a */
[----:B------:R-:W1:-:S03]  /*20c40*/  DSETP.GEU.AND P1, PT, |R4|, c[0x2][0x228], PT ;  /* 0x00808a000400762a */ /* 0x000e460003f2e200 */
[----:B------:R-:W1:Y:S07]  /*20c50*/  F2F.F32.F64 R8, R4 ;  /* 0x0000000400087310 */ /* 0x000e6e0000301000 */
[----:B0-----:R-:W-:-:S04]  /*20c60*/  @!P0 FMUL R9, R9, 1.175494350822287508e-38 ;  /* 0x0080000009098820 */ /* 0x001fc80000400000 */
[----:B-1----:R-:W-:-:S05]  /*20c70*/  @!P1 FMUL R8, R8, 1.175494350822287508e-38 ;  /* 0x0080000008089820 */ /* 0x002fca0000400000 */
[----:B------:R0:W-:Y:S01]  /*20c80*/  STG.E.64 [R2.64], R8 ;  /* 0x0000000802007986 */ /* 0x0001e2000c101b24 */
[----:B------:R-:W-:Y:S05]  /*20c90*/  BRA `(.L_x_10911) ;  /* 0x00000d1000007947 */ /* 0x000fea0003800000 */
.L_x_10922:
[----:B---3--:R-:W0:Y:S01]  /*20ca0*/  F2F.F32.F64 R9, R4 ;  /* 0x0000000400097310 */ /* 0x008e220000301000 */
[----:B------:R-:W0:Y:S01]  /*20cb0*/  DSETP.GEU.AND P0, PT, |R4|, c[0x2][0x228], PT ;  /* 0x00808a000400762a */ /* 0x000e220003f0e200 */
[----:B------:R-:W-:-:S03]  /*20cc0*/  IMAD.MOV.U32 R32, RZ, RZ, R58 ;  /* 0x000000ffff207224 */ /* 0x000fc600078e003a */
[----:B------:R-:W1:-:S03]  /*20cd0*/  DSETP.GEU.AND P1, PT, |R6|, c[0x2][0x228], PT ;  /* 0x00808a000600762a */ /* 0x000e460003f2e200 */
[----:B------:R-:W1:Y:S07]  /*20ce0*/  F2F.F32.F64 R0, R6 ;  /* 0x0000000600007310 */ /* 0x000e6e0000301000 */
[----:B0-----:R-:W-:-:S04]  /*20cf0*/  @!P0 FMUL R9, R9, 1.175494350822287508e-38 ;  /* 0x0080000009098820 */ /* 0x001fc80000400000 */
[----:B-1----:R-:W-:-:S05]  /*20d00*/  @!P1 FMUL R0, R0, 1.175494350822287508e-38 ;  /* 0x0080000000009820 */ /* 0x002fca0000400000 */
[----:B------:R-:W-:-:S05]  /*20d10*/  F2FP.PACK_AB R9, R0, R9 ;  /* 0x000000090009723e */ /* 0x000fca00000000ff */
[----:B------:R0:W-:Y:S01]  /*20d20*/  STG.E [R2.64], R9 ;  /* 0x0000000902007986 */ /* 0x0001e2000c101924 */
[----:B------:R-:W-:Y:S05]  /*20d30*/  BRA `(.L_x_10911) ;  /* 0x00000c7000007947 */ /* 0x000fea0003800000 */
.L_x_10921:
[----:B------:R0:W-:Y:S01]  /*20d40*/  STG.E.64 [R2.64], R4 ;  /* 0x0000000402007986 */ /* 0x0001e2000c101b24 */
[----:B------:R-:W-:Y:S01]  /*20d50*/  IMAD.MOV.U32 R32, RZ, RZ, R58 ;  /* 0x000000ffff207224 */ /* 0x000fe200078e003a */
[----:B------:R-:W-:Y:S05]  /*20d60*/  BRA `(.L_x_10911) ;  /* 0x00000c4000007947 */ /* 0x000fea0003800000 */
.L_x_10912:
        /* <DEDUP_REMOVED lines=10> */
[----:B0-----:R-:W0:-:S06]  /*20e10*/  DSETP.NEU.OR P0, PT, R4, RZ, P0 ;  /* 0x000000ff0400722a */ /* 0x001e0c000070d400 */
[----:B0-----:R-:W-:-:S05]  /*20e20*/  SEL R5, RZ, 0x1, !P0 ;  /* 0x00000001ff057807 */ /* 0x001fca0004000000 */
[----:B------:R0:W-:Y:S01]  /*20e30*/  STG.E.U8 [R2.64], R5 ;  /* 0x0000000502007986 */ /* 0x0001e2000c101124 */
[----:B------:R-:W-:Y:S05]  /*20e40*/  BRA `(.L_x_10911) ;  /* 0x00000b6000007947 */ /* 0x000fea0003800000 */
.L_x_10925:
[----:B------:R0:W-:Y:S01]  /*20e50*/  STG.E.128 [R2.64], R4 ;  /* 0x0000000402007986 */ /* 0x0001e2000c101d24 */
[----:B------:R-:W-:Y:S01]  /*20e60*/  IMAD.MOV.U32 R32, RZ, RZ, R58 ;  /* 0x000000ffff207224 */ /* 0x000fe200078e003a */
[----:B------:R-:W-:Y:S05]  /*20e70*/  BRA `(.L_x_10911) ;  /* 0x00000b3000007947 */ /* 0x000fea0003800000 */
.L_x_10924:
        /* <DEDUP_REMOVED lines=23> */
.L_x_10929:
[----:B------:R-:W-:Y:S05]  /*20ff0*/  BSYNC B0 ;  /* 0x0000000000007941 */ /* 0x000fea0003800000 */
.L_x_10928:
[----:B------:R-:W-:Y:S01]  /*21000*/  LOP3.LUT R7, R0, R7, RZ, 0xfc, !PT ;  /* 0x0000000700077212 */ /* 0x000fe200078efcff */
[----:B------:R-:W-:-:S04]  /*21010*/  IMAD.MOV.U32 R32, RZ, RZ, R58 ;  /* 0x000000ffff207224 */ /* 0x000fc800078e003a */
[----:B------:R0:W-:Y:S01]  /*21020*/  STG.E.U8 [R2.64], R7 ;  /* 0x0000000702007986 */ /* 0x0001e2000c101124 */
[----:B------:R-:W-:Y:S05]  /*21030*/  BRA `(.L_x_10911) ;  /* 0x0000097000007947 */ /* 0x000fea0003800000 */
.L_x_10927:
        /* <DEDUP_REMOVED lines=15> */
.L_x_10931:
[----:B------:R-:W-:Y:S01]  /*21130*/  IMAD.MOV.U32 R0, RZ, RZ, 0x7f ;  /* 0x0000007fff007424 */ /* 0x000fe200078e00ff */
[----:B------:R-:W-:-:S04]  /*21140*/  ISETP.GT.U32.AND P0, PT, R6, 0x7f800000, PT ;  /* 0x7f8000000600780c */ /* 0x000fc80003f04070 */
[----:B------:R-:W-:-:S04]  /*21150*/  SEL R0, R0, 0x7c, P0 ;  /* 0x0000007c00007807 */ /* 0x000fc80000000000 */
.L_x_10932:
[----:B------:R-:W-:Y:S05]  /*21160*/  BSYNC B0 ;  /* 0x0000000000007941 */ /* 0x000fea0003800000 */
.L_x_10930:
[----:B------:R-:W-:Y:S01]  /*21170*/  LOP3.LUT R4, R7, 0x80000000, RZ, 0xc0, !PT ;  /* 0x8000000007047812 */ /* 0x000fe200078ec0ff */
[----:B------:R-:W-:-:S03]  /*21180*/  IMAD.MOV.U32 R32, RZ, RZ, R58 ;  /* 0x000000ffff207224 */ /* 0x000fc600078e003a */
[----:B------:R-:W-:-:S04]  /*21190*/  SHF.R.U32.HI R5, RZ, 0x18, R4 ;  /* 0x00000018ff057819 */ /* 0x000fc80000011604 */
[----:B------:R-:W-:-:S05]  /*211a0*/  LOP3.LUT R5, R0, R5, RZ, 0xfc, !PT ;  /* 0x0000000500057212 */ /* 0x000fca00078efcff */
[----:B------:R0:W-:Y:S01]  /*211b0*/  STG.E.U8 [R2.64], R5 ;  /* 0x0000000502007986 */ /* 0x0001e2000c101124 */
[----:B------:R-:W-:Y:S05]  /*211c0*/  BRA `(.L_x_10911) ;  /* 0x000007e000007947 */ /* 0x000fea0003800000 */
.L_x_10926:
[----:B------:R-:W0:Y:S01]  /*211d0*/  F2F.F32.F64 R0, R4 ;  /* 0x0000000400007310 */ /* 0x000e220000301000 */
[----:B------:R-:W0:Y:S01]  /*211e0*/  DSETP.GEU.AND P0, PT, |R4|, c[0x2][0x228], PT ;  /* 0x00808a000400762a */ /* 0x000e220003f0e200 */
[----:B------:R-:W-:-:S13]  /*211f0*/  IMAD.MOV.U32 R32, RZ, RZ, R58 ;  /* 0x000000ffff207224 */ /* 0x000fda00078e003a */
[----:B0-----:R-:W-:-:S05]  /*21200*/  @!P0 FMUL R0, R0, 1.175494350822287508e-38 ;  /* 0x0080000000008820 */ /* 0x001fca0000400000 */
[----:B------:R-:W-:-:S05]  /*21210*/  F2FP.BF16.PACK_AB R0, RZ, R0 ;  /* 0x00000000ff00723e */ /* 0x000fca00000010ff */
[----:B------:R0:W-:Y:S01]  /*21220*/  STG.E.U16 [R2.64], R0 ;  /* 0x0000000002007986 */ /* 0x0001e2000c101524 */
[----:B------:R-:W-:Y:S05]  /*21230*/  BRA `(.L_x_10911) ;  /* 0x0000077000007947 */ /* 0x000fea0003800000 */
.L_x_10923:
        /* <DEDUP_REMOVED lines=12> */
.L_x_10935:
        /* <DEDUP_REMOVED lines=19> */
.L_x_10938:
[----:B------:R-:W-:-:S04]  /*21430*/  LOP3.LUT R0, R7, 0x80000000, RZ, 0xc0, !PT ;  /* 0x8000000007007812 */ /* 0x000fc800078ec0ff */
[----:B------:R-:W-:-:S04]  /*21440*/  SHF.R.U32.HI R5, RZ, 0x18, R0 ;  /* 0x00000018ff057819 */ /* 0x000fc80000011600 */
[----:B------:R-:W-:-:S04]  /*21450*/  LOP3.LUT R4, R4, R5, RZ, 0xfc, !PT ;  /* 0x0000000504047212 */ /* 0x000fc800078efcff */
[----:B------:R-:W-:Y:S02]  /*21460*/  PRMT R0, R4, 0x7610, R0 ;  /* 0x0000761004007816 */ /* 0x000fe40000000000 */
.L_x_10937:
[----:B------:R-:W-:Y:S05]  /*21470*/  BSYNC B0 ;  /* 0x0000000000007941 */ /* 0x000fea0003800000 */
.L_x_10936:
[----:B------:R0:W-:Y:S01]  /*21480*/  STG.E.U8 [R2.64], R0 ;  /* 0x0000000002007986 */ /* 0x0001e2000c101124 */
[----:B------:R-:W-:Y:S01]  /*21490*/  IMAD.MOV.U32 R32, RZ, RZ, R58 ;  /* 0x000000ffff207224 */ /* 0x000fe200078e003a */
[----:B------:R-:W-:Y:S05]  /*214a0*/  BRA `(.L_x_10911) ;  /* 0x0000050000007947 */ /* 0x000fea0003800000 */
.L_x_10934:
        /* <DEDUP_REMOVED lines=19> */
.L_x_10941:
[----:B------:R-:W-:-:S04]  /*215e0*/  LOP3.LUT R0, R7, 0x80000000, RZ, 0xc0, !PT ;  /* 0x8000000007007812 */ /* 0x000fc800078ec0ff */
[----:B------:R-:W-:-:S04]  /*215f0*/  SHF.R.U32.HI R5, RZ, 0x18, R0 ;  /* 0x00000018ff057819 */ /* 0x000fc80000011600 */
[----:B------:R-:W-:-:S04]  /*21600*/  LOP3.LUT R4, R4, R5, RZ, 0xfc, !PT ;  /* 0x0000000504047212 */ /* 0x000fc800078efcff */
[----:B------:R-:W-:Y:S02]  /*21610*/  PRMT R0, R4, 0x7610, R0 ;  /* 0x0000761004007816 */ /* 0x000fe40000000000 */
.L_x_10940:
[----:B------:R-:W-:Y:S05]  /*21620*/  BSYNC B0 ;  /* 0x0000000000007941 */ /* 0x000fea0003800000 */
.L_x_10939:
[----:B------:R0:W-:Y:S01]  /*21630*/  STG.E.U8 [R2.64], R0 ;  /* 0x0000000002007986 */ /* 0x0001e2000c101124 */
[----:B------:R-:W-:Y:S01]  /*21640*/  IMAD.MOV.U32 R32, RZ, RZ, R58 ;  /* 0x000000ffff207224 */ /* 0x000fe200078e003a */
[----:B------:R-:W-:Y:S05]  /*21650*/  BRA `(.L_x_10911) ;  /* 0x0000035000007947 */ /* 0x000fea0003800000 */
.L_x_10933:
[----:B------:R-:W-:-:S13]  /*21660*/  ISETP.NE.AND P0, PT, R0, 0x1c, PT ;  /* 0x0000001c0000780c */ /* 0x000fda0003f05270 */
[----:B------:R-:W-:Y:S05]  /*21670*/  @!P0 BRA `(.L_x_10942) ;  /* 0x0000030000008947 */ /* 0x000fea0003800000 */
[----:B------:R-:W-:-:S13]  /*21680*/  ISETP.NE.AND P0, PT, R0, 0x1d, PT ;  /* 0x0000001d0000780c */ /* 0x000fda0003f05270 */
[----:B------:R-:W-:Y:S05]  /*21690*/  @!P0 BRA `(.L_x_10943) ;  /* 0x000002a000008947 */ /* 0x000fea0003800000 */
[----:B------:R-:W-:-:S13]  /*216a0*/  ISETP.NE.AND P0, PT, R0, 0x2c, PT ;  /* 0x0000002c0000780c */ /* 0x000fda0003f05270 */
[----:B------:R-:W-:Y:S05]  /*216b0*/  @P0 BRA `(.L_x_10916) ;  /* 0x0000013000000947 */ /* 0x000fea0003800000 */
[----:B---3--:R0:W1:Y:S01]  /*216c0*/  F2F.F32.F64 R8, R4 ;  /* 0x0000000400087310 */ /* 0x0080620000301000 */
[----:B------:R0:W1:Y:S01]  /*216d0*/  DSETP.GEU.AND P0, PT, |R4|, c[0x2][0x228], PT ;  /* 0x00808a000400762a */ /* 0x0000620003f0e200 */
[----:B------:R-:W-:Y:S02]  /*216e0*/  IMAD.MOV.U32 R32, RZ, RZ, R58 ;  /* 0x000000ffff207224 */ /* 0x000fe400078e003a */
[----:B0-----:R-:W-:-:S11]  /*216f0*/  IMAD.MOV.U32 R5, RZ, RZ, 0xff ;  /* 0x000000ffff057424 */ /* 0x001fd600078e00ff */
[----:B-1----:R-:W-:Y:S01]  /*21700*/  @!P0 FMUL R8, R8, 1.175494350822287508e-38 ;  /* 0x0080000008088820 */ /* 0x002fe20000400000 */
[----:B------:R-:W-:-:S04]  /*21710*/  PLOP3.LUT P0, PT, PT, PT, PT, 0x80, 0x0 ;  /* 0x000000000000781c */ /* 0x000fc80003f0f070 */
        /* <DEDUP_REMOVED lines=13> */
.L_x_10916:
[----:B------:R-:W-:Y:S01]  /*217f0*/  MOV R0, 0x0 ;  /* 0x0000000000007802 */ /* 0x000fe20000000f00 */
[----:B------:R-:W-:Y:S02]  /*21800*/  IMAD.MOV.U32 R4, RZ, RZ, c[0x4][0x158] ;  /* 0x01005600ff047624 */ /* 0x000fe400078e00ff */
[----:B------:R-:W-:Y:S01]  /*21810*/  IMAD.MOV.U32 R5, RZ, RZ, c[0x4][0x15c] ;  /* 0x01005700ff057624 */ /* 0x000fe200078e00ff */
[----:B------:R0:W1:Y:S01]  /*21820*/  LDC.64 R2, c[0x4][R0] ;  /* 0x0100000000027b82 */ /* 0x0000620000000a00 */
[----:B------:R-:W-:Y:S02]  /*21830*/  IMAD.MOV.U32 R6, RZ, RZ, c[0x4][0x160] ;  /* 0x01005800ff067624 */ /* 0x000fe400078e00ff */
[----:B------:R-:W-:Y:S02]  /*21840*/  IMAD.MOV.U32 R7, RZ, RZ, c[0x4][0x164] ;  /* 0x01005900ff077624 */ /* 0x000fe400078e00ff */
[----:B---3--:R-:W-:-:S02]  /*21850*/  IMAD.MOV.U32 R8, RZ, RZ, 0x65 ;  /* 0x00000065ff087424 */ /* 0x008fc400078e00ff */
        /* <DEDUP_REMOVED lines=11> */
[----:B-12-4-:R-:W-:Y:S05]  /*21910*/  CALL.ABS.NOINC R2 ;  /* 0x0000000002007343 */ /* 0x016fea0003c00000 */
[----:B------:R-:W-:Y:S01]  /*21920*/  IMAD.MOV.U32 R32, RZ, RZ, R58 ;  /* 0x000000ffff207224 */ /* 0x000fe200078e003a */
[----:B------:R-:W-:Y:S05]  /*21930*/  BRA `(.L_x_10911) ;  /* 0x0000007000007947 */ /* 0x000fea0003800000 */
.L_x_10943:
[----:B------:R-:W0:Y:S01]  /*21940*/  F2I.U64.F64.TRUNC R4, R4 ;  /* 0x0000000400047311 */ /* 0x000e22000030d800 */
[----:B------:R-:W-:Y:S01]  /*21950*/  IMAD.MOV.U32 R32, RZ, RZ, R58 ;  /* 0x000000ffff207224 */ /* 0x000fe200078e003a */
[----:B0-----:R0:W-:Y:S01]  /*21960*/  STG.E.64 [R2.64], R4 ;  /* 0x0000000402007986 */ /* 0x0011e2000c101b24 */
[----:B------:R-:W-:Y:S05]  /*21970*/  BRA `(.L_x_10911) ;  /* 0x0000003000007947 */ /* 0x000fea0003800000 */
.L_x_10942:
[----:B------:R-:W0:Y:S01]  /*21980*/  F2I.U32.F64.TRUNC R5, R4 ;  /* 0x0000000400057311 */ /* 0x000e22000030d000 */
[----:B------:R-:W-:Y:S01]  /*21990*/  IMAD.MOV.U32 R32, RZ, RZ, R58 ;  /* 0x000000ffff207224 */ /* 0x000fe200078e003a */
[----:B0-----:R0:W-:Y:S06]  /*219a0*/  STG.E [R2.64], R5 ;  /* 0x0000000502007986 */ /* 0x0011ec000c101924 */
.L_x_10911:
[----:B-1----:R-:W-:Y:S05]  /*219b0*/  BSYNC B6 ;  /* 0x0000000000067941 */ /* 0x002fea0003800000 */
.L_x_10910:
[----:B------:R-:W-:Y:S01]  /*219c0*/  ISETP.GE.AND P0, PT, R32, R55, PT ;  /* 0x000000372000720c */ /* 0x000fe20003f06270 */
[----:B------:R-:W-:-:S12]  /*219d0*/  BSSY B6, `(.L_x_10944) ;  /* 0x0000217000067945 */ /* 0x000fd80003800000 */
[----:B------:R-:W-:Y:S05]  /*219e0*/  @P0 BRA `(.L_x_10945) ;  /* 0x0000215000000947 */ /* 0x000fea0003800000 */
[----:B0-----:R-:W0:Y:S02]  /*219f0*/  S2R R3, SR_CTAID.X ;  /* 0x0000000000037919 */ /* 0x001e240000002500 */
        /* <DEDUP_REMOVED lines=19> */
.L_x_10949:
[----:B--2---:R-:W0:Y:S02]  /*21b30*/  F2I.S64.F64.TRUNC R16, R16 ;  /* 0x0000001000107311 */ /* 0x004e24000030d900 */
[----:B0-----:R-:W-:-:S05]  /*21b40*/  IMAD.MOV.U32 R5, RZ, RZ, R16 ;  /* 0x000000ffff057224 */ /* 0x001fca00078e0010 */
[----:B------:R0:W-:Y:S01]  /*21b50*/  STG.E.U8 [R2.64], R5 ;  /* 0x0000000502007986 */ /* 0x0001e2000c101124 */
[----:B------:R-:W-:Y:S05]  /*21b60*/  BRA `(.L_x_10951) ;  /* 0x00000f1000007947 */ /* 0x000fea0003800000 */
.L_x_10948:
        /* <DEDUP_REMOVED lines=9> */
.L_x_10953:
[----:B--2---:R-:W0:Y:S02]  /*21c00*/  F2I.F64.TRUNC R17, R16 ;  /* 0x0000001000117311 */ /* 0x004e24000030d100 */
[----:B0-----:R0:W-:Y:S01]  /*21c10*/  STG.E [R2.64], R17 ;  /* 0x0000001102007986 */ /* 0x0011e2000c101924 */
[----:B------:R-:W-:Y:S05]  /*21c20*/  BRA `(.L_x_10951) ;  /* 0x00000e5000007947 */ /* 0x000fea0003800000 */
.L_x_10952:
[----:B--2---:R-:W0:Y:S02]  /*21c30*/  F2I.F64.TRUNC R17, R16 ;  /* 0x0000001000117311 */ /* 0x004e24000030d100 */
[----:B0-----:R0:W-:Y:S01]  /*21c40*/  STG.E.U16 [R2.64], R17 ;  /* 0x0000001102007986 */ /* 0x0011e2000c101524 */
[----:B------:R-:W-:Y:S05]  /*21c50*/  BRA `(.L_x_10951) ;  /* 0x00000e2000007947 */ /* 0x000fea0003800000 */
.L_x_10947:
        /* <DEDUP_REMOVED lines=11> */
.L_x_10955:
[----:B--2---:R-:W0:Y:S01]  /*21d10*/  F2F.F32.F64 R0, R16 ;  /* 0x0000001000007310 */ /* 0x004e220000301000 */
[----:B------:R-:W0:-:S14]  /*21d20*/  DSETP.GEU.AND P0, PT, |R16|, c[0x2][0x228], PT ;  /* 0x00808a001000762a */ /* 0x000e1c0003f0e200 */
[----:B0-----:R-:W-:-:S05]  /*21d30*/  @!P0 FMUL R0, R0, 1.175494350822287508e-38 ;  /* 0x0080000000008820 */ /* 0x001fca0000400000 */
[----:B------:R-:W-:-:S05]  /*21d40*/  F2FP.PACK_AB R0, RZ, R0 ;  /* 0x00000000ff00723e */ /* 0x000fca00000000ff */
[----:B------:R0:W-:Y:S01]  /*21d50*/  STG.E.U16 [R2.64], R0 ;  /* 0x0000000002007986 */ /* 0x0001e2000c101524 */
[----:B------:R-:W-:Y:S05]  /*21d60*/  BRA `(.L_x_10951) ;  /* 0x00000d1000007947 */ /* 0x000fea0003800000 */
.L_x_10954:
        /* <DEDUP_REMOVED lines=14> */
.L_x_10957:
        /* <DEDUP_REMOVED lines=9> */
.L_x_10956:
[----:B--2---:R0:W-:Y:S01]  /*21ee0*/  STG.E.64 [R2.64], R16 ;  /* 0x0000001002007986 */ /* 0x0041e2000c101b24 */
[----:B------:R-:W-:Y:S05]  /*21ef0*/  BRA `(.L_x_10951) ;  /* 0x00000b8000007947 */ /* 0x000fea0003800000 */
.L_x_10946:
        /* <DEDUP_REMOVED lines=13> */
.L_x_10960:
[----:B--2---:R0:W-:Y:S01]  /*21fd0*/  STG.E.128 [R2.64], R16 ;  /* 0x0000001002007986 */ /* 0x0041e2000c101d24 */
[----:B------:R-:W-:Y:S05]  /*21fe0*/  BRA `(.L_x_10951) ;  /* 0x00000a9000007947 */ /* 0x000fea0003800000 */
.L_x_10959:
        /* <DEDUP_REMOVED lines=23> */
.L_x_10964:
[----:B------:R-:W-:Y:S05]  /*22160*/  BSYNC B0 ;  /* 0x0000000000007941 */ /* 0x000fea0003800000 */
.L_x_10963:
[----:B------:R-:W-:-:S05]  /*22170*/  LOP3.LUT R5, R0, R5, RZ, 0xfc, !PT ;  /* 0x0000000500057212 */ /* 0x000fca00078efcff */
[----:B------:R0:W-:Y:S01]  /*22180*/  STG.E.U8 [R2.64], R5 ;  /* 0x0000000502007986 */ /* 0x0001e2000c101124 */
[----:B------:R-:W-:Y:S05]  /*22190*/  BRA `(.L_x_10951) ;  /* 0x000008e000007947 */ /* 0x000fea0003800000 */
.L_x_10962:
        /* <DEDUP_REMOVED lines=15> */
.L_x_10966:
[----:B------:R-:W-:Y:S01]  /*22290*/  IMAD.MOV.U32 R0, RZ, RZ, 0x7f ;  /* 0x0000007fff007424 */ /* 0x000fe200078e00ff */
[----:B------:R-:W-:-:S04]  /*222a0*/  ISETP.GT.U32.AND P0, PT, R4, 0x7f800000, PT ;  /* 0x7f8000000400780c */ /* 0x000fc80003f04070 */
[----:B------:R-:W-:-:S04]  /*222b0*/  SEL R0, R0, 0x7c, P0 ;  /* 0x0000007c00007807 */ /* 0x000fc80000000000 */
.L_x_10967:
[----:B------:R-:W-:Y:S05]  /*222c0*/  BSYNC B0 ;  /* 0x0000000000007941 */ /* 0x000fea0003800000 */
.L_x_10965:
[----:B------:R-:W-:-:S04]  /*222d0*/  LOP3.LUT R4, R5, 0x80000000, RZ, 0xc0, !PT ;  /* 0x8000000005047812 */ /* 0x000fc800078ec0ff */
[----:B------:R-:W-:-:S04]  /*222e0*/  SHF.R.U32.HI R5, RZ, 0x18, R4 ;  /* 0x00000018ff057819 */ /* 0x000fc80000011604 */
[----:B------:R-:W-:-:S05]  /*222f0*/  LOP3.LUT R5, R0, R5, RZ, 0xfc, !PT ;  /* 0x0000000500057212 */ /* 0x000fca00078efcff */
[----:B------:R0:W-:Y:S01]  /*22300*/  STG.E.U8 [R2.64], R5 ;  /* 0x0000000502007986 */ /* 0x0001e2000c101124 */
[----:B------:R-:W-:Y:S05]  /*22310*/  BRA `(.L_x_10951) ;  /* 0x0000076000007947 */ /* 0x000fea0003800000 */
.L_x_10961:
[----:B--2---:R-:W0:Y:S01]  /*22320*/  F2F.F32.F64 R0, R16 ;  /* 0x0000001000007310 */ /* 0x004e220000301000 */
[----:B------:R-:W0:-:S14]  /*22330*/  DSETP.GEU.AND P0, PT, |R16|, c[0x2][0x228], PT ;  /* 0x00808a001000762a */ /* 0x000e1c0003f0e200 */
[----:B0-----:R-:W-:-:S05]  /*22340*/  @!P0 FMUL R0, R0, 1.175494350822287508e-38 ;  /* 0x0080000000008820 */ /* 0x001fca0000400000 */
[----:B------:R-:W-:-:S05]  /*22350*/  F2FP.BF16.PACK_AB R0, RZ, R0 ;  /* 0x00000000ff00723e */ /* 0x000fca00000010ff */
[----:B------:R0:W-:Y:S01]  /*22360*/  STG.E.U16 [R2.64], R0 ;  /* 0x0000000002007986 */ /* 0x0001e2000c101524 */
[----:B------:R-:W-:Y:S05]  /*22370*/  BRA `(.L_x_10951) ;  /* 0x0000070000007947 */ /* 0x000fea0003800000 */
.L_x_10958:
        /* <DEDUP_REMOVED lines=11> */
.L_x_10970:
        /* <DEDUP_REMOVED lines=19> */
.L_x_10973:
[----:B------:R-:W-:-:S04]  /*22560*/  LOP3.LUT R0, R7, 0x80000000, RZ, 0xc0, !PT ;  /* 0x8000000007007812 */ /* 0x000fc800078ec0ff */
[----:B------:R-:W-:-:S04]  /*22570*/  SHF.R.U32.HI R5, RZ, 0x18, R0 ;  /* 0x00000018ff057819 */ /* 0x000fc80000011600 */
[----:B------:R-:W-:-:S04]  /*22580*/  LOP3.LUT R4, R4, R5, RZ, 0xfc, !PT ;  /* 0x0000000504047212 */ /* 0x000fc800078efcff */
[----:B------:R-:W-:Y:S02]  /*22590*/  PRMT R0, R4, 0x7610, R0 ;  /* 0x0000761004007816 */ /* 0x000fe40000000000 */
.L_x_10972:
[----:B------:R-:W-:Y:S05]  /*225a0*/  BSYNC B0 ;  /* 0x0000000000007941 */ /* 0x000fea0003800000 */
.L_x_10971:
[----:B------:R0:W-:Y:S01]  /*225b0*/  STG.E.U8 [R2.64], R0 ;  /* 0x0000000002007986 */ /* 0x0001e2000c101124 */
[----:B------:R-:W-:Y:S05]  /*225c0*/  BRA `(.L_x_10951) ;  /* 0x000004b000007947 */ /* 0x000fea0003800000 */
.L_x_10969:
        /* <DEDUP_REMOVED lines=19> */
.L_x_10976:
[----:B------:R-:W-:-:S04]  /*22700*/  LOP3.LUT R0, R7, 0x80000000, RZ, 0xc0, !PT ;  /* 0x8000000007007812 */ /* 0x000fc800078ec0ff */
[----:B------:R-:W-:-:S04]  /*22710*/  SHF.R.U32.HI R5, RZ, 0x18, R0 ;  /* 0x00000018ff057819 */ /* 0x000fc80000011600 */
[----:B------:R-:W-:-:S04]  /*22720*/  LOP3.LUT R4, R4, R5, RZ, 0xfc, !PT ;  /* 0x0000000504047212 */ /* 0x000fc800078efcff */
[----:B------:R-:W-:Y:S02]  /*22730*/  PRMT R0, R4, 0x7610, R0 ;  /* 0x0000761004007816 */ /* 0x000fe40000000000 */
.L_x_10975:
[----:B------:R-:W-:Y:S05]  /*22740*/  BSYNC B0 ;  /* 0x0000000000007941 */ /* 0x000fea0003800000 */
.L_x_10974:
[----:B------:R0:W-:Y:S01]  /*22750*/  STG.E.U8 [R2.64], R0 ;  /* 0x0000000002007986 */ /* 0x0001e2000c101124 */
[----:B------:R-:W-:Y:S05]  /*22760*/  BRA `(.L_x_10951) ;  /* 0x0000031000007947 */ /* 0x000fea0003800000 */
.L_x_10968:
        /* <DEDUP_REMOVED lines=24> */
.L_x_10950:
        /* <DEDUP_REMOVED lines=19> */
[----:B------:R-:W-:Y:S05]  /*22a20*/  BRA `(.L_x_10951) ;  /* 0x0000005000007947 */ /* 0x000fea0003800000 */
.L_x_10978:
[----:B--2---:R-:W0:Y:S02]  /*22a30*/  F2I.U64.F64.TRUNC R16, R16 ;  /* 0x0000001000107311 */ /* 0x004e24000030d800 */
[----:B0-----:R0:W-:Y:S01]  /*22a40*/  STG.E.64 [R2.64], R16 ;  /* 0x0000001002007986 */ /* 0x0011e2000c101b24 */
[----:B------:R-:W-:Y:S05]  /*22a50*/  BRA `(.L_x_10951) ;  /* 0x0000002000007947 */ /* 0x000fea0003800000 */
.L_x_10977:
[----:B--2---:R-:W0:Y:S02]  /*22a60*/  F2I.U32.F64.TRUNC R17, R16 ;  /* 0x0000001000117311 */ /* 0x004e24000030d000 */
[----:B0-----:R0:W-:Y:S02]  /*22a70*/  STG.E [R2.64], R17 ;  /* 0x0000001102007986 */ /* 0x0011e4000c101924 */
.L_x_10951:
[----:B------:R-:W-:-:S04]  /*22a80*/  IADD3 R32, R32, 0x80, RZ ;  /* 0x0000008020207810 */ /* 0x000fc80007ffe0ff */
[----:B------:R-:W-:-:S13]  /*22a90*/  ISETP.GE.AND P0, PT, R32, R55, PT ;  /* 0x000000372000720c */ /* 0x000fda0003f06270 */
[----:B------:R-:W-:Y:S05]  /*22aa0*/  @P0 BRA `(.L_x_10945) ;  /* 0x0000109000000947 */ /* 0x000fea0003800000 */
[----:B0-----:R-:W0:Y:S01]  /*22ab0*/  S2R R3, SR_CTAID.X ;  /* 0x0000000000037919 */ /* 0x001e220000002500 */
[----:B------:R-:W-:-:S04]  /*22ac0*/  PRMT R0, R22, 0x9910, RZ ;  /* 0x0000991016007816 */ /* 0x000fc800000000ff */
[----:B------:R-:W-:Y:S01]  /*22ad0*/  ISETP.GT.AND P1, PT, R0, 0x9, PT ;  /* 0x000000090000780c */ /* 0x000fe20003f24270 */
[----:B0-----:R-:W-:-:S04]  /*22ae0*/  IMAD R3, R3, 0x200, R32 ;  /* 0x0000020003037824 */ /* 0x001fc800078e0220 */
[----:B------:R-:W-:-:S05]  /*22af0*/  IMAD R3, R3, c[0x0][0x188], RZ ;  /* 0x0000620003037a24 */ /* 0x000fca00078e02ff */
[----:B------:R-:W-:-:S05]  /*22b00*/  IADD3 R2, P0, R3, c[0x0][0x168], RZ ;  /* 0x00005a0003027a10 */ /* 0x000fca0007f1e0ff */
[----:B------:R-:W-:Y:S01]  /*22b10*/  IMAD.X R3, RZ, RZ, c[0x0][0x16c], P0 ;  /* 0x00005b00ff037624 */ /* 0x000fe200000e06ff */
        /* <DEDUP_REMOVED lines=9> */
[----:B---3--:R-:W0:Y:S02]  /*22bb0*/  F2I.F64.TRUNC R25, R24 ;  /* 0x0000001800197311 */ /* 0x008e24000030d100 */
[----:B0-----:R0:W-:Y:S01]  /*22bc0*/  STG.E.U8 [R2.64], R25 ;  /* 0x0000001902007986 */ /* 0x0011e2000c101124 */
[----:B------:R-:W-:Y:S05]  /*22bd0*/  BRA `(.L_x_10984) ;  /* 0x00000f5000007947 */ /* 0x000fea0003800000 */
.L_x_10982:
[----:B---3--:R-:W0:Y:S02]  /*22be0*/  F2I.S64.F64.TRUNC R24, R24 ;  /* 0x0000001800187311 */ /* 0x008e24000030d900 */
[----:B0-----:R-:W-:-:S05]  /*22bf0*/  IMAD.MOV.U32 R5, RZ, RZ, R24 ;  /* 0x000000ffff057224 */ /* 0x001fca00078e0018 */
[----:B------:R0:W-:Y:S01]  /*22c00*/  STG.E.U8 [R2.64], R5 ;  /* 0x0000000502007986 */ /* 0x0001e2000c101124 */
[----:B------:R-:W-:Y:S05]  /*22c10*/  BRA `(.L_x_10984) ;  /* 0x00000f1000007947 */ /* 0x000fea0003800000 */
.L_x_10981:
[----:B------:R-:W-:-:S13]  /*22c20*/  ISETP.NE.AND P0, PT, R0, 0x2, PT ;  /* 0x000000020000780c */ /* 0x000fda0003f05270 */
[----:B------:R-:W-:Y:S05]  /*22c30*/  @!P0 BRA `(.L_x_10985) ;  /* 0x000000a000008947 */ /* 0x000fea0003800000 */
[----:B------:R-:W-:-:S13]  /*22c40*/  ISETP.NE.AND P0, PT, R0, 0x3, PT ;  /* 0x000000030000780c */ /* 0x000fda0003f05270 */
[----:B------:R-:W-:Y:S05]  /*22c50*/  @!P0 BRA `(.L_x_10986) ;  /* 0x0000005000008947 */ /* 0x000fea0003800000 */
[----:B------:R-:W-:-:S13]  /*22c60*/  ISETP.NE.AND P0, PT, R0, 0x4, PT ;  /* 0x000000040000780c */ /* 0x000fda0003f05270 */
[----:B------:R-:W-:Y:S05]  /*22c70*/  @P0 BRA `(.L_x_10983) ;  /* 0x00000d2000000947 */ /* 0x000fea0003800000 */
[----:B---3--:R-:W0:Y:S02]  /*22c80*/  F2I.S64.F64.TRUNC R24, R24 ;  /* 0x0000001800187311 */ /* 0x008e24000030d900 */
[----:B0-----:R0:W-:Y:S01]  /*22c90*/  STG.E.64 [R2.64], R24 ;  /* 0x0000001802007986 */ /* 0x0011e2000c101b24 */
[----:B------:R-:W-:Y:S05]  /*22ca0*/  BRA `(.L_x_10984) ;  /* 0x00000e8000007947 */ /* 0x000fea0003800000 */
.L_x_10986:
[----:B---3--:R-:W0:Y:S02]  /*22cb0*/  F2I.F64.TRUNC R25, R24 ;  /* 0x0000001800197311 */ /* 0x008e24000030d100 */
[----:B0-----:R0:W-:Y:S01]  /*22cc0*/  STG.E [R2.64], R25 ;  /* 0x0000001902007986 */ /* 0x0011e2000c101924 */
[----:B------:R-:W-:Y:S05]  /*22cd0*/  BRA `(.L_x_10984) ;  /* 0x00000e5000007947 */ /* 0x000fea0003800000 */
.L_x_10985:
[----:B---3--:R-:W0:Y:S02]  /*22ce0*/  F2I.F64.TRUNC R25, R24 ;  /* 0x0000001800197311 */ /* 0x008e24000030d100 */
[----:B0-----:R0:W-:Y:S01]  /*22cf0*/  STG.E.U16 [R2.64], R25 ;  /* 0x0000001902007986 */ /* 0x0011e2000c101524 */
[----:B------:R-:W-:Y:S05]  /*22d00*/  BRA `(.L_x_10984) ;  /* 0x00000e2000007947 */ /* 0x000fea0003800000 */
.L_x_10980:
[----:B------:R-:W-:-:S13]  /*22d10*/  ISETP.GT.AND P0, PT, R0, 0x6, PT ;  /* 0x000000060000780c */ /* 0x000fda0003f04270 */
[----:B------:R-:W-:Y:S05]  /*22d20*/  @P0 BRA `(.L_x_10987) ;  /* 0x000000f000000947 */ /* 0x000fea0003800000 */
[----:B------:R-:W-:-:S13]  /*22d30*/  ISETP.NE.AND P0, PT, R0, 0x5, PT ;  /* 0x000000050000780c */ /* 0x000fda0003f05270 */
[----:B------:R-:W-:Y:S05]  /*22d40*/  @!P0 BRA `(.L_x_10988) ;  /* 0x0000007000008947 */ /* 0x000fea0003800000 */
[----:B------:R-:W-:-:S13]  /*22d50*/  ISETP.NE.AND P0, PT, R0, 0x6, PT ;  /* 0x000000060000780c */ /* 0x000fda0003f05270 */
[----:B------:R-:W-:Y:S05]  /*22d60*/  @P0 BRA `(.L_x_10983) ;  /* 0x00000c3000000947 */ /* 0x000fea0003800000 */
[----:B---3--:R-:W0:Y:S01]  /*22d70*/  F2F.F32.F64 R5, R24 ;  /* 0x0000001800057310 */ /* 0x008e220000301000 */
[----:B------:R-:W0:-:S14]  /*22d80*/  DSETP.GEU.AND P0, PT, |R24|, c[0x2][0x228], PT ;  /* 0x00808a001800762a */ /* 0x000e1c0003f0e200 */
[----:B0-----:R-:W-:-:S05]  /*22d90*/  @!P0 FMUL R5, R5, 1.175494350822287508e-38 ;  /* 0x0080000005058820 */ /* 0x001fca0000400000 */
[----:B------:R0:W-:Y:S01]  /*22da0*/  STG.E [R2.64], R5 ;  /* 0x0000000502007986 */ /* 0x0001e2000c101924 */
[----:B------:R-:W-:Y:S05]  /*22db0*/  BRA `(.L_x_10984) ;  /* 0x00000d7000007947 */ /* 0x000fea0003800000 */
.L_x_10988:
[----:B---3--:R-:W0:Y:S01]  /*22dc0*/  F2F.F32.F64 R0, R24 ;  /* 0x0000001800007310 */ /* 0x008e220000301000 */
[----:B------:R-:W0:-:S14]  /*22dd0*/  DSETP.GEU.AND P0, PT, |R24|, c[0x2][0x228], PT ;  /* 0x00808a001800762a */ /* 0x000e1c0003f0e200 */
[----:B0-----:R-:W-:-:S05]  /*22de0*/  @!P0 FMUL R0, R0, 1.175494350822287508e-38 ;  /* 0x0080000000008820 */ /* 0x001fca0000400000 */
[----:B------:R-:W-:-:S05]  /*22df0*/  F2FP.PACK_AB R0, RZ, R0 ;  /* 0x00000000ff00723e */ /* 0x000fca00000000ff */
[----:B------:R0:W-:Y:S01]  /*22e00*/  STG.E.U16 [R2.64], R0 ;  /* 0x0000000002007986 */ /* 0x0001e2000c101524 */
[----:B------:R-:W-:Y:S05]  /*22e10*/  BRA `(.L_x_10984) ;  /* 0x00000d1000007947 */ /* 0x000fea0003800000 */
.L_x_10987:
[----:B------:R-:W-:-:S13]  /*22e20*/  ISETP.NE.AND P0, PT, R0, 0x7, PT ;  /* 0x000000070000780c */ /* 0x000fda0003f05270 */
[----:B------:R-:W-:Y:S05]  /*22e30*/  @!P0 BRA `(.L_x_10989) ;  /* 0x0000015000008947 */ /* 0x000fea0003800000 */
[----:B------:R-:W-:-:S13]  /*22e40*/  ISETP.NE.AND P0, PT, R0, 0x8, PT ;  /* 0x000000080000780c */ /* 0x000fda0003f05270 */
[----:B------:R-:W-:Y:S05]  /*22e50*/  @!P0 BRA `(.L_x_10990) ;  /* 0x000000a000008947 */ /* 0x000fea0003800000 */
[----:B------:R-:W-:-:S13]  /*22e60*/  ISETP.NE.AND P0, PT, R0, 0x9, PT ;  /* 0x000000090000780c */ /* 0x000fda0003f05270 */
[----:B------:R-:W-:Y:S05]  /*22e70*/  @P0 BRA `(.L_x_10983) ;  /* 0x00000b2000000947 */ /* 0x000fea0003800000 */
[----:B---3--:R-:W0:Y:S01]  /*22e80*/  F2F.F32.F64 R5, R26 ;  /* 0x0000001a00057310 */ /* 0x008e220000301000 */
[----:B------:R-:W0:-:S04]  /*22e90*/  DSETP.GEU.AND P0, PT, |R26|, c[0x2][0x228], PT ;  /* 0x00808a001a00762a */ /* 0x000e080003f0e200 */
[----:B------:R-:W1:-:S03]  /*22ea0*/  DSETP.GEU.AND P1, PT, |R24|, c[0x2][0x228], PT ;  /* 0x00808a001800762a */ /* 0x000e460003f2e200 */
[----:B------:R-:W1:Y:S07]  /*22eb0*/  F2F.F32.F64 R4, R24 ;  /* 0x0000001800047310 */ /* 0x000e6e0000301000 */
[----:B0-----:R-:W-:-:S04]  /*22ec0*/  @!P0 FMUL R5, R5, 1.175494350822287508e-38 ;  /* 0x0080000005058820 */ /* 0x001fc80000400000 */
[----:B-1----:R-:W-:-:S05]  /*22ed0*/  @!P1 FMUL R4, R4, 1.175494350822287508e-38 ;  /* 0x0080000004049820 */ /* 0x002fca0000400000 */
[----:B------:R0:W-:Y:S01]  /*22ee0*/  STG.E.64 [R2.64], R4 ;  /* 0x0000000402007986 */ /* 0x0001e2000c101b24 */
[----:B------:R-:W-:Y:S05]  /*22ef0*/  BRA `(.L_x_10984) ;  /* 0x00000c3000007947 */ /* 0x000fea0003800000 */
.L_x_10990:
[----:B---3--:R-:W0:Y:S01]  /*22f00*/  F2F.F32.F64 R5, R24 ;  /* 0x0000001800057310 */ /* 0x008e220000301000 */
        /* <DEDUP_REMOVED lines=8> */
.L_x_10989:
[----:B---3--:R0:W-:Y:S01]  /*22f90*/  STG.E.64 [R2.64], R24 ;  /* 0x0000001802007986 */ /* 0x0081e2000c101b24 */
[----:B------:R-:W-:Y:S05]  /*22fa0*/  BRA `(.L_x_10984) ;  /* 0x00000b8000007947 */ /* 0x000fea0003800000 */
.L_x_10979:
        /* <DEDUP_REMOVED lines=8> */
[----:B---3--:R-:W0:-:S06]  /*23030*/  DSETP.NEU.AND P0, PT, R26, RZ, PT ;  /* 0x000000ff1a00722a */ /* 0x008e0c0003f0d000 */
[----:B0-----:R-:W0:-:S06]  /*23040*/  DSETP.NEU.OR P0, PT, R24, RZ, P0 ;  /* 0x000000ff1800722a */ /* 0x001e0c000070d400 */
[----:B0-----:R-:W-:-:S05]  /*23050*/  SEL R5, RZ, 0x1, !P0 ;  /* 0x00000001ff057807 */ /* 0x001fca0004000000 */
[----:B------:R0:W-:Y:S01]  /*23060*/  STG.E.U8 [R2.64], R5 ;  /* 0x0000000502007986 */ /* 0x0001e2000c101124 */
[----:B------:R-:W-:Y:S05]  /*23070*/  BRA `(.L_x_10984) ;  /* 0x00000ab000007947 */ /* 0x000fea0003800000 */
.L_x_10993:
[----:B---3--:R0:W-:Y:S01]  /*23080*/  STG.E.128 [R2.64], R24 ;  /* 0x0000001802007986 */ /* 0x0081e2000c101d24 */
[----:B------:R-:W-:Y:S05]  /*23090*/  BRA `(.L_x_10984) ;  /* 0x00000a9000007947 */ /* 0x000fea0003800000 */
.L_x_10992:
        /* <DEDUP_REMOVED lines=23> */
.L_x_10997:
[----:B------:R-:W-:Y:S05]  /*23210*/  BSYNC B0 ;  /* 0x0000000000007941 */ /* 0x000fea0003800000 */
.L_x_10996:
[----:B------:R-:W-:-:S05]  /*23220*/  LOP3.LUT R5, R0, R5, RZ, 0xfc, !PT ;  /* 0x0000000500057212 */ /* 0x000fca00078efcff */
[----:B------:R0:W-:Y:S01]  /*23230*/  STG.E.U8 [R2.64], R5 ;  /* 0x0000000502007986 */ /* 0x0001e2000c101124 */
[----:B------:R-:W-:Y:S05]  /*23240*/  BRA `(.L_x_10984) ;  /* 0x000008e000007947 */ /* 0x000fea0003800000 */
.L_x_10995:
[----:B---3--:R-:W0:Y:S01]  /*23250*/  F2F.F32.F64 R5, R24 ;  /* 0x0000001800057310 */ /* 0x008e220000301000 */
        /* <DEDUP_REMOVED lines=14> */
.L_x_10999:
[----:B------:R-:W-:Y:S01]  /*23340*/  IMAD.MOV.U32 R0, RZ, RZ, 0x7f ;  /* 0x0000007fff007424 */ /* 0x000fe200078e00ff */
[----:B------:R-:W-:-:S04]  /*23350*/  ISETP.GT.U32.AND P0, PT, R4, 0x7f800000, PT ;  /* 0x7f8000000400780c */ /* 0x000fc80003f04070 */
[----:B------:R-:W-:-:S04]  /*23360*/  SEL R0, R0, 0x7c, P0 ;  /* 0x0000007c00007807 */ /* 0x000fc80000000000 */
.L_x_11000:
[----:B------:R-:W-:Y:S05]  /*23370*/  BSYNC B0 ;  /* 0x0000000000007941 */ /* 0x000fea0003800000 */
.L_x_10998:
[----:B------:R-:W-:-:S04]  /*23380*/  LOP3.LUT R4, R5, 0x80000000, RZ, 0xc0, !PT ;  /* 0x8000000005047812 */ /* 0x000fc800078ec0ff */
[----:B------:R-:W-:-:S04]  /*23390*/  SHF.R.U32.HI R5, RZ, 0x18, R4 ;  /* 0x00000018ff057819 */ /* 0x000fc80000011604 */
[----:B------:R-:W-:-:S05]  /*233a0*/  LOP3.LUT R5, R0, R5, RZ, 0xfc, !PT ;  /* 0x0000000500057212 */ /* 0x000fca00078efcff */
[----:B------:R0:W-:Y:S01]  /*233b0*/  STG.E.U8 [R2.64], R5 ;  /* 0x0000000502007986 */ /* 0x0001e2000c101124 */
[----:B------:R-:W-:Y:S05]  /*233c0*/  BRA `(.L_x_10984) ;  /* 0x0000076000007947 */ /* 0x000fea0003800000 */
.L_x_10994:
[----:B---3--:R-:W0:Y:S01]  /*233d0*/  F2F.F32.F64 R0, R24 ;  /* 0x0000001800007310 */ /* 0x008e220000301000 */
[----:B------:R-:W0:-:S14]  /*233e0*/  DSETP.GEU.AND P0, PT, |R24|, c[0x2][0x228], PT ;  /* 0x00808a001800762a */ /* 0x000e1c0003f0e200 */
[----:B0-----:R-:W-:-:S05]  /*233f0*/  @!P0 FMUL R0, R0, 1.175494350822287508e-38 ;  /* 0x0080000000008820 */ /* 0x001fca0000400000 */
[----:B------:R-:W-:-:S05]  /*23400*/  F2FP.BF16.PACK_AB R0, RZ, R0 ;  /* 0x00000000ff00723e */ /* 0x000fca00000010ff */
[----:B------:R0:W-:Y:S01]  /*23410*/  STG.E.U16 [R2.64], R0 ;  /* 0x0000000002007986 */ /* 0x0001e2000c101524 */
[----:B------:R-:W-:Y:S05]  /*23420*/  BRA `(.L_x_10984) ;  /* 0x0000070000007947 */ /* 0x000fea0003800000 */
.L_x_10991:
        /* <DEDUP_REMOVED lines=8> */
[----:B---3--:R-:W0:Y:S02]  /*234b0*/  F2I.U32.F64.TRUNC R25, R24 ;  /* 0x0000001800197311 */ /* 0x008e24000030d000 */
[----:B0-----:R0:W-:Y:S01]  /*234c0*/  STG.E.U16 [R2.64], R25 ;  /* 0x0000001902007986 */ /* 0x0011e2000c101524 */
[----:B------:R-:W-:Y:S05]  /*234d0*/  BRA `(.L_x_10984) ;  /* 0x0000065000007947 */ /* 0x000fea0003800000 */
.L_x_11003:
[----:B---3--:R-:W0:Y:S01]  /*234e0*/  F2F.F32.F64 R7, R24 ;  /* 0x0000001800077310 */ /* 0x008e220000301000 */
        /* <DEDUP_REMOVED lines=18> */
.L_x_11006:
[----:B------:R-:W-:-:S04]  /*23610*/  LOP3.LUT R0, R7, 0x80000000, RZ, 0xc0, !PT ;  /* 0x8000000007007812 */ /* 0x000fc800078ec0ff */
[----:B------:R-:W-:-:S04]  /*23620*/  SHF.R.U32.HI R5, RZ, 0x18, R0 ;  /* 0x00000018ff057819 */ /* 0x000fc80000011600 */
[----:B------:R-:W-:-:S04]  /*23630*/  LOP3.LUT R4, R4, R5, RZ, 0xfc, !PT ;  /* 0x0000000504047212 */ /* 0x000fc800078efcff */
[----:B------:R-:W-:Y:S02]  /*23640*/  PRMT R0, R4, 0x7610, R0 ;  /* 0x0000761004007816 */ /* 0x000fe40000000000 */
.L_x_11005:
[----:B------:R-:W-:Y:S05]  /*23650*/  BSYNC B0 ;  /* 0x0000000000007941 */ /* 0x000fea0003800000 */
.L_x_11004:
[----:B------:R0:W-:Y:S01]  /*23660*/  STG.E.U8 [R2.64], R0 ;  /* 0x0000000002007986 */ /* 0x0001e2000c101124 */
[----:B------:R-:W-:Y:S05]  /*23670*/  BRA `(.L_x_10984) ;  /* 0x000004b000007947 */ /* 0x000fea0003800000 */
.L_x_11002:
        /* <DEDUP_REMOVED lines=19> */
.L_x_11009:
[----:B------:R-:W-:-:S04]  /*237b0*/  LOP3.LUT R0, R7, 0x80000000, RZ, 0xc0, !PT ;  /* 0x8000000007007812 */ /* 0x000fc800078ec0ff */
[----:B------:R-:W-:-:S04]  /*237c0*/  SHF.R.U32.HI R5, RZ, 0x18, R0 ;  /* 0x00000018ff057819 */ /* 0x000fc80000011600 */
[----:B------:R-:W-:-:S04]  /*237d0*/  LOP3.LUT R4, R4, R5, RZ, 0xfc, !PT ;  /* 0x0000000504047212 */ /* 0x000fc800078efcff */
[----:B------:R-:W-:Y:S02]  /*237e0*/  PRMT R0, R4, 0x7610, R0 ;  /* 0x0000761004007816 */ /* 0x000fe40000000000 */
.L_x_11008:
[----:B------:R-:W-:Y:S05]  /*237f0*/  BSYNC B0 ;  /* 0x0000000000007941 */ /* 0x000fea0003800000 */
.L_x_11007:
[----:B------:R0:W-:Y:S01]  /*23800*/  STG.E.U8 [R2.64], R0 ;  /* 0x0000000002007986 */ /* 0x0001e2000c101124 */
[----:B------:R-:W-:Y:S05]  /*23810*/  BRA `(.L_x_10984) ;  /* 0x0000031000007947 */ /* 0x000fea0003800000 */
.L_x_11001:
[----:B------:R-:W-:-:S13]  /*23820*/  ISETP.NE.AND P0, PT, R0, 0x1c, PT ;  /* 0x0000001c0000780c */ /* 0x000fda0003f05270 */
[----:B------:R-:W-:Y:S05]  /*23830*/  @!P0 BRA `(.L_x_11010) ;  /* 0x000002d000008947 */ /* 0x000fea0003800000 */
[----:B------:R-:W-:-:S13]  /*23840*/  ISETP.NE.AND P0, PT, R0, 0x1d, PT ;  /* 0x0000001d0000780c */ /* 0x000fda0003f05270 */
[----:B------:R-:W-:Y:S05]  /*23850*/  @!P0 BRA `(.L_x_11011) ;  /* 0x0000028000008947 */ /* 0x000fea0003800000 */
[----:B------:R-:W-:-:S13]  /*23860*/  ISETP.NE.AND P0, PT, R0, 0x2c, PT ;  /* 0x0000002c0000780c */ /* 0x000fda0003f05270 */
[----:B------:R-:W-:Y:S05]  /*23870*/  @P0 BRA `(.L_x_10983) ;  /* 0x0000012000000947 */ /* 0x000fea0003800000 */
[----:B---3--:R-:W0:Y:S01]  /*23880*/  F2F.F32.F64 R6, R24 ;  /* 0x0000001800067310 */ /* 0x008e220000301000 */
        /* <DEDUP_REMOVED lines=17> */
.L_x_10983:
        /* <DEDUP_REMOVED lines=18> */
[----:B-1--4-:R-:W-:Y:S05]  /*23ac0*/  CALL.ABS.NOINC R2 ;  /* 0x0000000002007343 */ /* 0x012fea0003c00000 */
[----:B------:R-:W-:Y:S05]  /*23ad0*/  BRA `(.L_x_10984) ;  /* 0x0000005000007947 */ /* 0x000fea0003800000 */
.L_x_11011:
[----:B---3--:R-:W0:Y:S02]  /*23ae0*/  F2I.U64.F64.TRUNC R24, R24 ;  /* 0x0000001800187311 */ /* 0x008e24000030d800 */
[----:B0-----:R0:W-:Y:S01]  /*23af0*/  STG.E.64 [R2.64], R24 ;  /* 0x0000001802007986 */ /* 0x0011e2000c101b24 */
[----:B------:R-:W-:Y:S05]  /*23b00*/  BRA `(.L_x_10984) ;  /* 0x0000002000007947 */ /* 0x000fea0003800000 */
.L_x_11010:
[----:B---3--:R-:W0:Y:S02]  /*23b10*/  F2I.U32.F64.TRUNC R25, R24 ;  /* 0x0000001800197311 */ /* 0x008e24000030d000 */
[----:B0-----:R0:W-:Y:S02]  /*23b20*/  STG.E [R2.64], R25 ;  /* 0x0000001902007986 */ /* 0x0011e4000c101924 */
.L_x_10984:
[----:B------:R-:W-:Y:S02]  /*23b30*/  IADD3 R32, R32, 0x80, RZ ;  /* 0x0000008020207810 */ /* 0x000fe40007ffe0ff */
.L_x_10945:
[----:B------:R-:W-:Y:S05]  /*23b40*/  BSYNC B6 ;  /* 0x0000000000067941 */ /* 0x000fea0003800000 */
.L_x_10944:
[----:B------:R-:W-:-:S13]  /*23b50*/  ISETP.GE.AND P0, PT, R32, R55, PT ;  /* 0x000000372000720c */ /* 0x000fda0003f06270 */
[----:B------:R-:W-:Y:S05]  /*23b60*/  @P0 EXIT ;  /* 0x000000000000094d */ /* 0x000fea0003800000 */
        /* <DEDUP_REMOVED lines=16> */
[----:B---34-:R-:W0:Y:S02]  /*23c70*/  F2I.F64.TRUNC R29, R28 ;  /* 0x0000001c001d7311 */ /* 0x018e24000030d100 */
[----:B0-----:R-:W-:Y:S01]  /*23c80*/  STG.E.U8 [R2.64], R29 ;  /* 0x0000001d02007986 */ /* 0x001fe2000c101124 */
[----:B------:R-:W-:Y:S05]  /*23c90*/  EXIT ;  /* 0x000000000000794d */ /* 0x000fea0003800000 */
.L_x_11015:
[----:B---34-:R-:W0:Y:S02]  /*23ca0*/  F2I.S64.F64.TRUNC R28, R28 ;  /* 0x0000001c001c7311 */ /* 0x018e24000030d900 */
[----:B0-----:R-:W-:-:S05]  /*23cb0*/  IMAD.MOV.U32 R5, RZ, RZ, R28 ;  /* 0x000000ffff057224 */ /* 0x001fca00078e001c */
[----:B------:R-:W-:Y:S01]  /*23cc0*/  STG.E.U8 [R2.64], R5 ;  /* 0x0000000502007986 */ /* 0x000fe2000c101124 */
[----:B------:R-:W-:Y:S05]  /*23cd0*/  EXIT ;  /* 0x000000000000794d */ /* 0x000fea0003800000 */
.L_x_11014:
[----:B------:R-:W-:-:S13]  /*23ce0*/  ISETP.NE.AND P0, PT, R0, 0x2, PT ;  /* 0x000000020000780c */ /* 0x000fda0003f05270 */
[----:B------:R-:W-:Y:S05]  /*23cf0*/  @!P0 BRA `(.L_x_11017) ;  /* 0x000000a000008947 */ /* 0x000fea0003800000 */
[----:B------:R-:W-:-:S13]  /*23d00*/  ISETP.NE.AND P0, PT, R0, 0x3, PT ;  /* 0x000000030000780c */ /* 0x000fda0003f05270 */
[----:B------:R-:W-:Y:S05]  /*23d10*/  @!P0 BRA `(.L_x_11018) ;  /* 0x0000005000008947 */ /* 0x000fea0003800000 */
[----:B------:R-:W-:-:S13]  /*23d20*/  ISETP.NE.AND P0, PT, R0, 0x4, PT ;  /* 0x000000040000780c */ /* 0x000fda0003f05270 */
[----:B------:R-:W-:Y:S05]  /*23d30*/  @P0 BRA `(.L_x_11016) ;  /* 0x00000d2000000947 */ /* 0x000fea0003800000 */
[----:B---34-:R-:W0:Y:S02]  /*23d40*/  F2I.S64.F64.TRUNC R28, R28 ;  /* 0x0000001c001c7311 */ /* 0x018e24000030d900 */
[----:B0-----:R-:W-:Y:S01]  /*23d50*/  STG.E.64 [R2.64], R28 ;  /* 0x0000001c02007986 */ /* 0x001fe2000c101b24 */
[----:B------:R-:W-:Y:S05]  /*23d60*/  EXIT ;  /* 0x000000000000794d */ /* 0x000fea0003800000 */
.L_x_11018:
[----:B---34-:R-:W0:Y:S02]  /*23d70*/  F2I.F64.TRUNC R29, R28 ;  /* 0x0000001c001d7311 */ /* 0x018e24000030d100 */
[----:B0-----:R-:W-:Y:S01]  /*23d80*/  STG.E [R2.64], R29 ;  /* 0x0000001d02007986 */ /* 0x001fe2000c101924 */
[----:B------:R-:W-:Y:S05]  /*23d90*/  EXIT ;  /* 0x000000000000794d */ /* 0x000fea0003800000 */
.L_x_11017:
[----:B---34-:R-:W0:Y:S02]  /*23da0*/  F2I.F64.TRUNC R29, R28 ;  /* 0x0000001c001d7311 */ /* 0x018e24000030d100 */
[----:B0-----:R-:W-:Y:S01]  /*23db0*/  STG.E.U16 [R2.64], R29 ;  /* 0x0000001d02007986 */ /* 0x001fe2000c101524 */
[----:B------:R-:W-:Y:S05]  /*23dc0*/  EXIT ;  /* 0x000000000000794d */ /* 0x000fea0003800000 */
.L_x_11013:
[----:B------:R-:W-:-:S13]  /*23dd0*/  ISETP.GT.AND P0, PT, R0, 0x6, PT ;  /* 0x000000060000780c */ /* 0x000fda0003f04270 */
[----:B------:R-:W-:Y:S05]  /*23de0*/  @P0 BRA `(.L_x_11019) ;  /* 0x000000f000000947 */ /* 0x000fea0003800000 */
[----:B------:R-:W-:-:S13]  /*23df0*/  ISETP.NE.AND P0, PT, R0, 0x5, PT ;  /* 0x000000050000780c */ /* 0x000fda0003f05270 */
[----:B------:R-:W-:Y:S05]  /*23e00*/  @!P0 BRA `(.L_x_11020) ;  /* 0x0000007000008947 */ /* 0x000fea0003800000 */
[----:B------:R-:W-:-:S13]  /*23e10*/  ISETP.NE.AND P0, PT, R0, 0x6, PT ;  /* 0x000000060000780c */ /* 0x000fda0003f05270 */
[----:B------:R-:W-:Y:S05]  /*23e20*/  @P0 BRA `(.L_x_11016) ;  /* 0x00000c3000000947 */ /* 0x000fea0003800000 */
[----:B---34-:R-:W0:Y:S01]  /*23e30*/  F2F.F32.F64 R5, R28 ;  /* 0x0000001c00057310 */ /* 0x018e220000301000 */
[----:B------:R-:W0:-:S14]  /*23e40*/  DSETP.GEU.AND P0, PT, |R28|, c[0x2][0x228], PT ;  /* 0x00808a001c00762a */ /* 0x000e1c0003f0e200 */
[----:B0-----:R-:W-:-:S05]  /*23e50*/  @!P0 FMUL R5, R5, 1.175494350822287508e-38 ;  /* 0x0080000005058820 */ /* 0x001fca0000400000 */
[----:B------:R-:W-:Y:S01]  /*23e60*/  STG.E [R2.64], R5 ;  /* 0x0000000502007986 */ /* 0x000fe2000c101924 */
[----:B------:R-:W-:Y:S05]  /*23e70*/  EXIT ;  /* 0x000000000000794d */ /* 0x000fea0003800000 */
.L_x_11020:
[----:B---34-:R-:W0:Y:S01]  /*23e80*/  F2F.F32.F64 R0, R28 ;  /* 0x0000001c00007310 */ /* 0x018e220000301000 */
[----:B------:R-:W0:-:S14]  /*23e90*/  DSETP.GEU.AND P0, PT, |R28|, c[0x2][0x228], PT ;  /* 0x00808a001c00762a */ /* 0x000e1c0003f0e200 */
[----:B0-----:R-:W-:-:S05]  /*23ea0*/  @!P0 FMUL R0, R0, 1.175494350822287508e-38 ;  /* 0x0080000000008820 */ /* 0x001fca0000400000 */
[----:B------:R-:W-:-:S05]  /*23eb0*/  F2FP.PACK_AB R0, RZ, R0 ;  /* 0x00000000ff00723e */ /* 0x000fca00000000ff */
[----:B------:R-:W-:Y:S01]  /*23ec0*/  STG.E.U16 [R2.64], R0 ;  /* 0x0000000002007986 */ /* 0x000fe2000c101524 */
[----:B------:R-:W-:Y:S05]  /*23ed0*/  EXIT ;  /* 0x000000000000794d */ /* 0x000fea0003800000 */
.L_x_11019:
[----:B------:R-:W-:-:S13]  /*23ee0*/  ISETP.NE.AND P0, PT, R0, 0x7, PT ;  /* 0x000000070000780c */ /* 0x000fda0003f05270 */
[----:B------:R-:W-:Y:S05]  /*23ef0*/  @!P0 BRA `(.L_x_11021) ;  /* 0x0000015000008947 */ /* 0x000fea0003800000 */
[----:B------:R-:W-:-:S13]  /*23f00*/  ISETP.NE.AND P0, PT, R0, 0x8, PT ;  /* 0x000000080000780c */ /* 0x000fda0003f05270 */
[----:B------:R-:W-:Y:S05]  /*23f10*/  @!P0 BRA `(.L_x_11022) ;  /* 0x000000a000008947 */ /* 0x000fea0003800000 */
[----:B------:R-:W-:-:S13]  /*23f20*/  ISETP.NE.AND P0, PT, R0, 0x9, PT ;  /* 0x000000090000780c */ /* 0x000fda0003f05270 */
[----:B------:R-:W-:Y:S05]  /*23f30*/  @P0 BRA `(.L_x_11016) ;  /* 0x00000b2000000947 */ /* 0x000fea0003800000 */
[----:B----4-:R-:W0:Y:S01]  /*23f40*/  F2F.F32.F64 R5, R30 ;  /* 0x0000001e00057310 */ /* 0x010e220000301000 */
[----:B------:R-:W0:-:S04]  /*23f50*/  DSETP.GEU.AND P0, PT, |R30|, c[0x2][0x228], PT ;  /* 0x00808a001e00762a */ /* 0x000e080003f0e200 */
[----:B---3--:R-:W1:-:S03]  /*23f60*/  DSETP.GEU.AND P1, PT, |R28|, c[0x2][0x228], PT ;  /* 0x00808a001c00762a */ /* 0x008e460003f2e200 */
[----:B------:R-:W1:Y:S07]  /*23f70*/  F2F.F32.F64 R4, R28 ;  /* 0x0000001c00047310 */ /* 0x000e6e0000301000 */
[----:B0-----:R-:W-:-:S04]  /*23f80*/  @!P0 FMUL R5, R5, 1.175494350822287508e-38 ;  /* 0x0080000005058820 */ /* 0x001fc80000400000 */
[----:B-1----:R-:W-:-:S05]  /*23f90*/  @!P1 FMUL R4, R4, 1.175494350822287508e-38 ;  /* 0x0080000004049820 */ /* 0x002fca0000400000 */
[----:B------:R-:W-:Y:S01]  /*23fa0*/  STG.E.64 [R2.64], R4 ;  /* 0x0000000402007986 */ /* 0x000fe2000c101b24 */
[----:B------:R-:W-:Y:S05]  /*23fb0*/  EXIT ;  /* 0x000000000000794d */ /* 0x000fea0003800000 */
.L_x_11022:
[----:B---34-:R-:W0:Y:S01]  /*23fc0*/  F2F.F32.F64 R5, R28 ;  /* 0x0000001c00057310 */ /* 0x018e220000301000 */
        /* <DEDUP_REMOVED lines=8> */
.L_x_11021:
[----:B---34-:R-:W-:Y:S01]  /*24050*/  STG.E.64 [R2.64], R28 ;  /* 0x0000001c02007986 */ /* 0x018fe2000c101b24 */
[----:B------:R-:W-:Y:S05]  /*24060*/  EXIT ;  /* 0x000000000000794d */ /* 0x000fea0003800000 */
.L_x_11012:
        /* <DEDUP_REMOVED lines=9> */
[----:B0--3--:R-:W0:-:S06]  /*24100*/  DSETP.NEU.OR P0, PT, R28, RZ, P0 ;  /* 0x000000ff1c00722a */ /* 0x009e0c000070d400 */
[----:B0-----:R-:W-:-:S05]  /*24110*/  SEL R5, RZ, 0x1, !P0 ;  /* 0x00000001ff057807 */ /* 0x001fca0004000000 */
[----:B------:R-:W-:Y:S01]  /*24120*/  STG.E.U8 [R2.64], R5 ;  /* 0x0000000502007986 */ /* 0x000fe2000c101124 */
[----:B------:R-:W-:Y:S05]  /*24130*/  EXIT ;  /* 0x000000000000794d */ /* 0x000fea0003800000 */
.L_x_11025:
[----:B---34-:R-:W-:Y:S01]  /*24140*/  STG.E.128 [R2.64], R28 ;  /* 0x0000001c02007986 */ /* 0x018fe2000c101d24 */
[----:B------:R-:W-:Y:S05]  /*24150*/  EXIT ;  /* 0x000000000000794d */ /* 0x000fea0003800000 */
.L_x_11024:
[----:B------:R-:W-:-:S13]  /*24160*/  ISETP.NE.AND P0, PT, R0, 0xf, PT ;  /* 0x0000000f0000780c */ /* 0x000fda0003f05270 */
[----:B------:R-:W-:Y:S05]  /*24170*/  @!P0 BRA `(.L_x_11026) ;  /* 0x0000031000008947 */ /* 0x000fea0003800000 */
[----:B------:R-:W-:-:S13]  /*24180*/  ISETP.NE.AND P0, PT, R0, 0x17, PT ;  /* 0x000000170000780c */ /* 0x000fda0003f05270 */
[----:B------:R-:W-:Y:S05]  /*24190*/  @!P0 BRA `(.L_x_11027) ;  /* 0x0000017000008947 */ /* 0x000fea0003800000 */
[----:B------:R-:W-:-:S13]  /*241a0*/  ISETP.NE.AND P0, PT, R0, 0x18, PT ;  /* 0x000000180000780c */ /* 0x000fda0003f05270 */
[----:B------:R-:W-:Y:S05]  /*241b0*/  @P0 BRA `(.L_x_11016) ;  /* 0x000008a000000947 */ /* 0x000fea0003800000 */
[----:B---34-:R-:W0:Y:S01]  /*241c0*/  F2F.F32.F64 R7, R28 ;  /* 0x0000001c00077310 */ /* 0x018e220000301000 */
        /* <DEDUP_REMOVED lines=16> */
.L_x_11029:
[----:B------:R-:W-:Y:S05]  /*242d0*/  BSYNC B0 ;  /* 0x0000000000007941 */ /* 0x000fea0003800000 */
.L_x_11028:
[----:B------:R-:W-:-:S05]  /*242e0*/  LOP3.LUT R5, R0, R5, RZ, 0xfc, !PT ;  /* 0x0000000500057212 */ /* 0x000fca00078efcff */
[----:B------:R-:W-:Y:S01]  /*242f0*/  STG.E.U8 [R2.64], R5 ;  /* 0x0000000502007986 */ /* 0x000fe2000c101124 */
[----:B------:R-:W-:Y:S05]  /*24300*/  EXIT ;  /* 0x000000000000794d */ /* 0x000fea0003800000 */
.L_x_11027:
[----:B---34-:R-:W0:Y:S01]  /*24310*/  F2F.F32.F64 R5, R28 ;  /* 0x0000001c00057310 */ /* 0x018e220000301000 */
        /* <DEDUP_REMOVED lines=14> */
.L_x_11031:
[----:B------:R-:W-:Y:S01]  /*24400*/  IMAD.MOV.U32 R0, RZ, RZ, 0x7f ;  /* 0x0000007fff007424 */ /* 0x000fe200078e00ff */
[----:B------:R-:W-:-:S04]  /*24410*/  ISETP.GT.U32.AND P0, PT, R4, 0x7f800000, PT ;  /* 0x7f8000000400780c */ /* 0x000fc80003f04070 */
[----:B------:R-:W-:-:S04]  /*24420*/  SEL R0, R0, 0x7c, P0 ;  /* 0x0000007c00007807 */ /* 0x000fc80000000000 */
.L_x_11032:
[----:B------:R-:W-:Y:S05]  /*24430*/  BSYNC B0 ;  /* 0x0000000000007941 */ /* 0x000fea0003800000 */
.L_x_11030:
[----:B------:R-:W-:-:S04]  /*24440*/  LOP3.LUT R4, R5, 0x80000000, RZ, 0xc0, !PT ;  /* 0x8000000005047812 */ /* 0x000fc800078ec0ff */
[----:B------:R-:W-:-:S04]  /*24450*/  SHF.R.U32.HI R5, RZ, 0x18, R4 ;  /* 0x00000018ff057819 */ /* 0x000fc80000011604 */
[----:B------:R-:W-:-:S05]  /*24460*/  LOP3.LUT R5, R0, R5, RZ, 0xfc, !PT ;  /* 0x0000000500057212 */ /* 0x000fca00078efcff */
[----:B------:R-:W-:Y:S01]  /*24470*/  STG.E.U8 [R2.64], R5 ;  /* 0x0000000502007986 */ /* 0x000fe2000c101124 */
[----:B------:R-:W-:Y:S05]  /*24480*/  EXIT ;  /* 0x000000000000794d */ /* 0x000fea0003800000 */
.L_x_11026:
[----:B---34-:R-:W0:Y:S01]  /*24490*/  F2F.F32.F64 R0, R28 ;  /* 0x0000001c00007310 */ /* 0x018e220000301000 */
[----:B------:R-:W0:-:S14]  /*244a0*/  DSETP.GEU.AND P0, PT, |R28|, c[0x2][0x228], PT ;  /* 0x00808a001c00762a */ /* 0x000e1c0003f0e200 */
[----:B0-----:R-:W-:-:S05]  /*244b0*/  @!P0 FMUL R0, R0, 1.175494350822287508e-38 ;  /* 0x0080000000008820 */ /* 0x001fca0000400000 */
[----:B------:R-:W-:-:S05]  /*244c0*/  F2FP.BF16.PACK_AB R0, RZ, R0 ;  /* 0x00000000ff00723e */ /* 0x000fca00000010ff */
[----:B------:R-:W-:Y:S01]  /*244d0*/  STG.E.U16 [R2.64], R0 ;  /* 0x0000000002007986 */ /* 0x000fe2000c101524 */
[----:B------:R-:W-:Y:S05]  /*244e0*/  EXIT ;  /* 0x000000000000794d */ /* 0x000fea0003800000 */
.L_x_11023:
        /* <DEDUP_REMOVED lines=8> */
[----:B---34-:R-:W0:Y:S02]  /*24570*/  F2I.U32.F64.TRUNC R29, R28 ;  /* 0x0000001c001d7311 */ /* 0x018e24000030d000 */
[----:B0-----:R-:W-:Y:S01]  /*24580*/  STG.E.U16 [R2.64], R29 ;  /* 0x0000001d02007986 */ /* 0x001fe2000c101524 */
[----:B------:R-:W-:Y:S05]  /*24590*/  EXIT ;  /* 0x000000000000794d */ /* 0x000fea0003800000 */
.L_x_11035:
[----:B---34-:R-:W0:Y:S01]  /*245a0*/  F2F.F32.F64 R7, R28 ;  /* 0x0000001c00077310 */ /* 0x018e220000301000 */
        /* <DEDUP_REMOVED lines=18> */
.L_x_11038:
[----:B------:R-:W-:-:S04]  /*246d0*/  LOP3.LUT R0, R7, 0x80000000, RZ, 0xc0, !PT ;  /* 0x8000000007007812 */ /* 0x000fc800078ec0ff */
[----:B------:R-:W-:-:S04]  /*246e0*/  SHF.R.U32.HI R5, RZ, 0x18, R0 ;  /* 0x00000018ff057819 */ /* 0x000fc80000011600 */
[----:B------:R-:W-:-:S04]  /*246f0*/  LOP3.LUT R4, R4, R5, RZ, 0xfc, !PT ;  /* 0x0000000504047212 */ /* 0x000fc800078efcff */
[----:B------:R-:W-:Y:S02]  /*24700*/  PRMT R0, R4, 0x7610, R0 ;  /* 0x0000761004007816 */ /* 0x000fe40000000000 */
.L_x_11037:
[----:B------:R-:W-:Y:S05]  /*24710*/  BSYNC B0 ;  /* 0x0000000000007941 */ /* 0x000fea0003800000 */
.L_x_11036:
[----:B------:R-:W-:Y:S01]  /*24720*/  STG.E.U8 [R2.64], R0 ;  /* 0x0000000002007986 */ /* 0x000fe2000c101124 */
[----:B------:R-:W-:Y:S05]  /*24730*/  EXIT ;  /* 0x000000000000794d */ /* 0x000fea0003800000 */
.L_x_11034:
        /* <DEDUP_REMOVED lines=19> */
.L_x_11041:
[----:B------:R-:W-:-:S04]  /*24870*/  LOP3.LUT R0, R7, 0x80000000, RZ, 0xc0, !PT ;  /* 0x8000000007007812 */ /* 0x000fc800078ec0ff */
[----:B------:R-:W-:-:S04]  /*24880*/  SHF.R.U32.HI R5, RZ, 0x18, R0 ;  /* 0x00000018ff057819 */ /* 0x000fc80000011600 */
[----:B------:R-:W-:-:S04]  /*24890*/  LOP3.LUT R4, R4, R5, RZ, 0xfc, !PT ;  /* 0x0000000504047212 */ /* 0x000fc800078efcff */
[----:B------:R-:W-:Y:S02]  /*248a0*/  PRMT R0, R4, 0x7610, R0 ;  /* 0x0000761004007816 */ /* 0x000fe40000000000 */
.L_x_11040:
[----:B------:R-:W-:Y:S05]  /*248b0*/  BSYNC B0 ;  /* 0x0000000000007941 */ /* 0x000fea0003800000 */
.L_x_11039:
[----:B------:R-:W-:Y:S01]  /*248c0*/  STG.E.U8 [R2.64], R0 ;  /* 0x0000000002007986 */ /* 0x000fe2000c101124 */
[----:B------:R-:W-:Y:S05]  /*248d0*/  EXIT ;  /* 0x000000000000794d */ /* 0x000fea0003800000 */
.L_x_11033:
[----:B------:R-:W-:-:S13]  /*248e0*/  ISETP.NE.AND P0, PT, R0, 0x1c, PT ;  /* 0x0000001c0000780c */ /* 0x000fda0003f05270 */
[----:B------:R-:W-:Y:S05]  /*248f0*/  @!P0 BRA `(.L_x_11042) ;  /* 0x000002d000008947 */ /* 0x000fea0003800000 */
[----:B------:R-:W-:-:S13]  /*24900*/  ISETP.NE.AND P0, PT, R0, 0x1d, PT ;  /* 0x0000001d0000780c */ /* 0x000fda0003f05270 */
[----:B------:R-:W-:Y:S05]  /*24910*/  @!P0 BRA `(.L_x_11043) ;  /* 0x0000028000008947 */ /* 0x000fea0003800000 */
[----:B------:R-:W-:-:S13]  /*24920*/  ISETP.NE.AND P0, PT, R0, 0x2c, PT ;  /* 0x0000002c0000780c */ /* 0x000fda0003f05270 */
[----:B------:R-:W-:Y:S05]  /*24930*/  @P0 BRA `(.L_x_11016) ;  /* 0x0000012000000947 */ /* 0x000fea0003800000 */
[----:B---34-:R-:W0:Y:S01]  /*24940*/  F2F.F32.F64 R6, R28 ;  /* 0x0000001c00067310 */ /* 0x018e220000301000 */
        /* <DEDUP_REMOVED lines=17> */
.L_x_11016:
        /* <DEDUP_REMOVED lines=19> */
[----:B------:R-:W-:Y:S05]  /*24b90*/  EXIT ;  /* 0x000000000000794d */ /* 0x000fea0003800000 */
.L_x_11043:
[----:B---34-:R-:W0:Y:S02]  /*24ba0*/  F2I.U64.F64.TRUNC R28, R28 ;  /* 0x0000001c001c7311 */ /* 0x018e24000030d800 */
[----:B0-----:R-:W-:Y:S01]  /*24bb0*/  STG.E.64 [R2.64], R28 ;  /* 0x0000001c02007986 */ /* 0x001fe2000c101b24 */
[----:B------:R-:W-:Y:S05]  /*24bc0*/  EXIT ;  /* 0x000000000000794d */ /* 0x000fea0003800000 */
.L_x_11042:
[----:B---34-:R-:W0:Y:S02]  /*24bd0*/  F2I.U32.F64.TRUNC R29, R28 ;  /* 0x0000001c001d7311 */ /* 0x018e24000030d000 */
[----:B0-----:R-:W-:Y:S01]  /*24be0*/  STG.E [R2.64], R29 ;  /* 0x0000001d02007986 */ /* 0x001fe2000c101924 */
[----:B------:R-:W-:Y:S05]  /*24bf0*/  EXIT ;  /* 0x000000000000794d */ /* 0x000fea0003800000 */
        .weak           $__internal_14_$__cuda_sm20_div_rn_f64_full
        .type           $__internal_14_$__cuda_sm20_div_rn_f64_full,@function
        .size           $__internal_14_$__cuda_sm20_div_rn_f64_full,($__internal_15_$__cuda_sm20_dsqrt_rn_f64_mediumpath_v1 - $__internal_14_$__cuda_sm20_div_rn_f64_full)
$__internal_14_$__cuda_sm20_div_rn_f64_full:
[----:B------:R-:W-:Y:S01]  /*24c00*/  FSETP.GEU.AND P0, PT, |R15|, 1.469367938527859385e-39, PT ;  /* 0x001000000f00780b */ /* 0x000fe20003f0e200 */
[----:B------:R-:W-:Y:S01]  /*24c10*/  IMAD.MOV.U32 R56, RZ, RZ, 0x1ca00000 ;  /* 0x1ca00000ff387424 */ /* 0x000fe200078e00ff */
[C---:B------:R-:W-:Y:S01]  /*24c20*/  FSETP.GEU.AND P1, PT, |R11|.reuse, 1.469367938527859385e-39, PT ;  /* 0x001000000b00780b */ /* 0x040fe20003f2e200 */
[----:B------:R-:W-:Y:S01]  /*24c30*/  BSSY B0, `(.L_x_11044) ;  /* 0x000005b000007945 */ /* 0x000fe20003800000 */
[----:B------:R-:W-:-:S02]  /*24c40*/  LOP3.LUT R12, R11, 0x800fffff, RZ, 0xc0, !PT ;  /* 0x800fffff0b0c7812 */ /* 0x000fc400078ec0ff */
[----:B------:R-:W-:Y:S02]  /*24c50*/  LOP3.LUT R49, R15, 0x7ff00000, RZ, 0xc0, !PT ;  /* 0x7ff000000f317812 */ /* 0x000fe400078ec0ff */
[----:B------:R-:W-:Y:S01]  /*24c60*/  LOP3.LUT R13, R12, 0x3ff00000, RZ, 0xfc, !PT ;  /* 0x3ff000000c0d7812 */ /* 0x000fe200078efcff */
[----:B------:R-:W-:Y:S01]  /*24c70*/  IMAD.MOV.U32 R12, RZ, RZ, R10 ;  /* 0x000000ffff0c7224 */ /* 0x000fe200078e000a */
[----:B------:R-:W-:-:S03]  /*24c80*/  LOP3.LUT R48, R11, 0x7ff00000, RZ, 0xc0, !PT ;  /* 0x7ff000000b307812 */ /* 0x000fc600078ec0ff */
[----:B------:R-:W-:Y:S01]  /*24c90*/  @!P0 LOP3.LUT R28, R11, 0x7ff00000, RZ, 0xc0, !PT ;  /* 0x7ff000000b1c8812 */ /* 0x000fe200078ec0ff */
[----:B------:R-:W-:Y:S01]  /*24ca0*/  @!P0 IMAD.MOV.U32 R38, RZ, RZ, RZ ;  /* 0x000000ffff268224 */ /* 0x000fe200078e00ff */
[----:B------:R-:W0:Y:S01]  /*24cb0*/  @!P1 DMUL R12, R10, 8.98846567431157953865e+307 ;  /* 0x7fe000000a0c9828 */ /* 0x000e220000000000 */
[C---:B------:R-:W-:Y:S02]  /*24cc0*/  ISETP.GE.U32.AND P3, PT, R49.reuse, R48, PT ;  /* 0x000000303100720c */ /* 0x040fe40003f66070 */
[----:B------:R-:W-:Y:S02]  /*24cd0*/  @!P0 ISETP.GE.U32.AND P2, PT, R49, R28, PT ;  /* 0x0000001c3100820c */ /* 0x000fe40003f46070 */
[C---:B------:R-:W-:Y:S01]  /*24ce0*/  SEL R36, R56.reuse, 0x63400000, !P3 ;  /* 0x6340000038247807 */ /* 0x040fe20005800000 */
[----:B0-----:R-:W0:Y:S01]  /*24cf0*/  MUFU.RCP64H R29, R13 ;  /* 0x0000000d001d7308 */ /* 0x001e220000001800 */
[----:B------:R-:W-:Y:S02]  /*24d00*/  @!P0 SEL R28, R56, 0x63400000, !P2 ;  /* 0x63400000381c8807 */ /* 0x000fe40005000000 */
[--C-:B------:R-:W-:Y:S01]  /*24d10*/  LOP3.LUT R37, R36, 0x800fffff, R15.reuse, 0xf8, !PT ;  /* 0x800fffff24257812 */ /* 0x100fe200078ef80f */
[----:B------:R-:W-:Y:S01]  /*24d20*/  IMAD.MOV.U32 R36, RZ, RZ, R14 ;  /* 0x000000ffff247224 */ /* 0x000fe200078e000e */
[----:B------:R-:W-:-:S04]  /*24d30*/  @!P0 LOP3.LUT R28, R28, 0x80000000, R15, 0xf8, !PT ;  /* 0x800000001c1c8812 */ /* 0x000fc800078ef80f */
[----:B------:R-:W-:Y:S01]  /*24d40*/  @!P0 LOP3.LUT R39, R28, 0x100000, RZ, 0xfc, !PT ;  /* 0x001000001c278812 */ /* 0x000fe200078efcff */
[----:B------:R-:W-:-:S05]  /*24d50*/  IMAD.MOV.U32 R28, RZ, RZ, 0x1 ;  /* 0x00000001ff1c7424 */ /* 0x000fca00078e00ff */
[----:B------:R-:W-:-:S04]  /*24d60*/  @!P0 DFMA R36, R36, 2, -R38 ;  /* 0x400000002424882b */ /* 0x000fc80000000826 */
[----:B0-----:R-:W0:-:S06]  /*24d70*/  DFMA R38, R28, -R12, 1 ;  /* 0x3ff000001c26742b */ /* 0x001e0c000000080c */
[----:B0-----:R-:W0:-:S06]  /*24d80*/  DFMA R38, R38, R38, R38 ;  /* 0x000000262626722b */ /* 0x001e0c0000000026 */
[----:B0-----:R-:W0:-:S06]  /*24d90*/  DFMA R28, R28, R38, R28 ;  /* 0x000000261c1c722b */ /* 0x001e0c000000001c */
[----:B0-----:R-:W0:-:S06]  /*24da0*/  DFMA R38, R28, -R12, 1 ;  /* 0x3ff000001c26742b */ /* 0x001e0c000000080c */
[----:B0-----:R-:W0:-:S06]  /*24db0*/  DFMA R28, R28, R38, R28 ;  /* 0x000000261c1c722b */ /* 0x001e0c000000001c */
[----:B0-----:R-:W0:-:S06]  /*24dc0*/  DMUL R38, R28, R36 ;  /* 0x000000241c267228 */ /* 0x001e0c0000000000 */
[----:B0-----:R-:W0:-:S06]  /*24dd0*/  DFMA R40, R38, -R12, R36 ;  /* 0x8000000c2628722b */ /* 0x001e0c0000000024 */
[----:B0-----:R0:W1:Y:S02]  /*24de0*/  DFMA R28, R28, R40, R38 ;  /* 0x000000281c1c722b */ /* 0x0010640000000026 */
[----:B0-----:R-:W-:Y:S01]  /*24df0*/  IMAD.MOV.U32 R40, RZ, RZ, R49 ;  /* 0x000000ffff287224 */ /* 0x001fe200078e0031 */
[----:B------:R-:W-:Y:S01]  /*24e00*/  @!P0 LOP3.LUT R40, R37, 0x7ff00000, RZ, 0xc0, !PT ;  /* 0x7ff0000025288812 */ /* 0x000fe200078ec0ff */
[----:B------:R-:W-:Y:S01]  /*24e10*/  IMAD.MOV.U32 R41, RZ, RZ, R48 ;  /* 0x000000ffff297224 */ /* 0x000fe200078e0030 */
[----:B------:R-:W-:Y:S02]  /*24e20*/  @!P1 LOP3.LUT R41, R13, 0x7ff00000, RZ, 0xc0, !PT ;  /* 0x7ff000000d299812 */ /* 0x000fe400078ec0ff */
[----:B------:R-:W-:-:S04]  /*24e30*/  IADD3 R38, R40, -0x1, RZ ;  /* 0xffffffff28267810 */ /* 0x000fc80007ffe0ff */
[----:B------:R-:W-:Y:S02]  /*24e40*/  ISETP.GT.U32.AND P0, PT, R38, 0x7feffffe, PT ;  /* 0x7feffffe2600780c */ /* 0x000fe40003f04070 */
[----:B------:R-:W-:-:S04]  /*24e50*/  IADD3 R38, R41, -0x1, RZ ;  /* 0xffffffff29267810 */ /* 0x000fc80007ffe0ff */
[----:B------:R-:W-:-:S13]  /*24e60*/  ISETP.GT.U32.OR P0, PT, R38, 0x7feffffe, P0 ;  /* 0x7feffffe2600780c */ /* 0x000fda0000704470 */
[----:B------:R-:W-:Y:S05]  /*24e70*/  @P0 BRA `(.L_x_11045) ;  /* 0x000001e000000947 */ /* 0x000fea0003800000 */
[----:B-1----:R-:W-:-:S04]  /*24e80*/  LOP3.LUT R14, R11, 0x7ff00000, RZ, 0xc0, !PT ;  /* 0x7ff000000b0e7812 */ /* 0x002fc800078ec0ff */
        /* <DEDUP_REMOVED lines=11> */
[----:B------:R-:W0:Y:S01]  /*24f40*/  DFMA R12, R28, -R12, R36 ;  /* 0x8000000c1c0c722b */ /* 0x000e220000000024 */
[----:B------:R-:W-:-:S09]  /*24f50*/  IMAD.MOV.U32 R14, RZ, RZ, RZ ;  /* 0x000000ffff0e7224 */ /* 0x000fd200078e00ff */
[C---:B0-----:R-:W-:Y:S02]  /*24f60*/  FSETP.NEU.AND P0, PT, R13.reuse, RZ, PT ;  /* 0x000000ff0d00720b */ /* 0x041fe40003f0d000 */
[----:B------:R-:W-:-:S04]  /*24f70*/  LOP3.LUT R12, R13, 0x80000000, R11, 0x48, !PT ;  /* 0x800000000d0c7812 */ /* 0x000fc800078e480b */
[----:B------:R-:W-:-:S07]  /*24f80*/  LOP3.LUT R15, R12, R15, RZ, 0xfc, !PT ;  /* 0x0000000f0c0f7212 */ /* 0x000fce00078efcff */
[----:B------:R-:W-:Y:S05]  /*24f90*/  @!P0 BRA `(.L_x_11046) ;  /* 0x0000024000008947 */ /* 0x000fea0003800000 */
[----:B------:R-:W-:Y:S01]  /*24fa0*/  IMAD.MOV R11, RZ, RZ, -R40 ;  /* 0x000000ffff0b7224 */ /* 0x000fe200078e0a28 */
[----:B------:R-:W0:Y:S01]  /*24fb0*/  DMUL.RP R14, R28, R14 ;  /* 0x0000000e1c0e7228 */ /* 0x000e220000008000 */
[----:B------:R-:W-:Y:S01]  /*24fc0*/  IMAD.MOV.U32 R10, RZ, RZ, RZ ;  /* 0x000000ffff0a7224 */ /* 0x000fe200078e00ff */
[----:B------:R-:W-:-:S05]  /*24fd0*/  IADD3 R40, -R40, -0x43300000, RZ ;  /* 0xbcd0000028287810 */ /* 0x000fca0007ffe1ff */
[----:B------:R-:W1:-:S03]  /*24fe0*/  DFMA R10, R38, -R10, R28 ;  /* 0x8000000a260a722b */ /* 0x000e46000000001c */
[----:B0-----:R-:W-:-:S07]  /*24ff0*/  LOP3.LUT R12, R15, R12, RZ, 0x3c, !PT ;  /* 0x0000000c0f0c7212 */ /* 0x001fce00078e3cff */
[----:B-1----:R-:W-:-:S04]  /*25000*/  FSETP.NEU.AND P0, PT, |R11|, R40, PT ;  /* 0x000000280b00720b */ /* 0x002fc80003f0d200 */
[----:B------:R-:W-:Y:S02]  /*25010*/  FSEL R14, R14, R38, !P0 ;  /* 0x000000260e0e7208 */ /* 0x000fe40004000000 */
[----:B------:R-:W-:-:S05]  /*25020*/  FSEL R38, R12, R39, !P0 ;  /* 0x000000270c267208 */ /* 0x000fca0004000000 */
[----:B------:R-:W-:Y:S02]  /*25030*/  IMAD.MOV.U32 R39, RZ, RZ, R38 ;  /* 0x000000ffff277224 */ /* 0x000fe400078e0026 */
[----:B------:R-:W-:Y:S01]  /*25040*/  IMAD.MOV.U32 R38, RZ, RZ, R14 ;  /* 0x000000ffff267224 */ /* 0x000fe200078e000e */
[----:B------:R-:W-:Y:S05]  /*25050*/  BRA `(.L_x_11046) ;  /* 0x0000018000007947 */ /* 0x000fea0003800000 */
.L_x_11045:
[----:B-1----:R-:W0:-:S14]  /*25060*/  DSETP.NAN.AND P0, PT, R14, R14, PT ;  /* 0x0000000e0e00722a */ /* 0x002e1c0003f08000 */
        /* <DEDUP_REMOVED lines=16> */
.L_x_11048:
[----:B------:R-:W-:-:S05]  /*25170*/  LOP3.LUT R38, R11, 0x80000, RZ, 0xfc, !PT ;  /* 0x000800000b267812 */ /* 0x000fca00078efcff */
[----:B------:R-:W-:Y:S02]  /*25180*/  IMAD.MOV.U32 R39, RZ, RZ, R38 ;  /* 0x000000ffff277224 */ /* 0x000fe400078e0026 */
[----:B------:R-:W-:Y:S01]  /*25190*/  IMAD.MOV.U32 R38, RZ, RZ, R10 ;  /* 0x000000ffff267224 */ /* 0x000fe200078e000a */
[----:B------:R-:W-:Y:S05]  /*251a0*/  BRA `(.L_x_11046) ;  /* 0x0000003000007947 */ /* 0x000fea0003800000 */
.L_x_11047:
[----:B------:R-:W-:-:S05]  /*251b0*/  LOP3.LUT R38, R15, 0x80000, RZ, 0xfc, !PT ;  /* 0x000800000f267812 */ /* 0x000fca00078efcff */
[----:B------:R-:W-:Y:S02]  /*251c0*/  IMAD.MOV.U32 R39, RZ, RZ, R38 ;  /* 0x000000ffff277224 */ /* 0x000fe400078e0026 */
[----:B------:R-:W-:Y:S02]  /*251d0*/  IMAD.MOV.U32 R38, RZ, RZ, R14 ;  /* 0x000000ffff267224 */ /* 0x000fe400078e000e */
.L_x_11046:
[----:B------:R-:W-:Y:S05]  /*251e0*/  BSYNC B0 ;  /* 0x0000000000007941 */ /* 0x000fea0003800000 */
.L_x_11044:
[----:B------:R-:W-:Y:S02]  /*251f0*/  IMAD.MOV.U32 R10, RZ, RZ, R0 ;  /* 0x000000ffff0a7224 */ /* 0x000fe400078e0000 */
[----:B------:R-:W-:-:S04]  /*25200*/  IMAD.MOV.U32 R11, RZ, RZ, 0x0 ;  /* 0x00000000ff0b7424 */ /* 0x000fc800078e00ff */
[----:B------:R-:W-:Y:S05]  /*25210*/  RET.REL.NODEC R10 `(_ZN2at6native27unrolled_elementwise_kernelIZZZNS0_16acos_kernel_cudaERNS_18TensorIteratorBaseEENKUlvE_clEvENKUlvE_clEvEUlN3c107complexIdEEE_St5arrayIPcLm2EELi4E23TrivialOffsetCalculatorILi1EjESE_NS0_6memory12LoadWithCastILi1EEENSF_13StoreWithCastILi1EEEEEviT_T0_T2_T3_T4_T5_) ;  /* 0xfffdade00a007950 */ /* 0x000fea0003c3ffff */
        .weak           $__internal_15_$__cuda_sm20_dsqrt_rn_f64_mediumpath_v1
        .type           $__internal_15_$__cuda_sm20_dsqrt_rn_f64_mediumpath_v1,@function
        .size           $__internal_15_$__cuda_sm20_dsqrt_rn_f64_mediumpath_v1,(.L_x_15804 - $__internal_15_$__cuda_sm20_dsqrt_rn_f64_mediumpath_v1)
$__internal_15_$__cuda_sm20_dsqrt_rn_f64_mediumpath_v1:
[----:B------:R-:W-:Y:S01]  /*25220*/  ISETP.GE.U32.AND P0, PT, R12, -0x3400000, PT ;  /* 0xfcc000000c00780c */ /* 0x000fe20003f06070 */
[----:B------:R-:W-:Y:S01]  /*25230*/  BSSY B0, `(.L_x_11049) ;  /* 0x0000024000007945 */ /* 0x000fe20003800000 */
[----:B------:R-:W-:-:S11]  /*25240*/  IMAD.MOV.U32 R12, RZ, RZ, R36 ;  /* 0x000000ffff0c7224 */ /* 0x000fd600078e0024 */
        /* <DEDUP_REMOVED lines=9> */
.L_x_11050:
        /* <DEDUP_REMOVED lines=24> */
.L_x_11052:
[----:B------:R0:W1:-:S06]  /*25460*/  DADD R10, R12, R12 ;  /* 0x000000000c0a7229 */ /* 0x00004c000000000c */
.L_x_11051:
[----:B------:R-:W-:Y:S05]  /*25470*/  BSYNC B0 ;  /* 0x0000000000007941 */ /* 0x000fea0003800000 */
.L_x_11049:
[----:B0-----:R-:W-:Y:S02]  /*25480*/  IMAD.MOV.U32 R12, RZ, RZ, R0 ;  /* 0x000000ffff0c7224 */ /* 0x001fe400078e0000 */
[----:B------:R-:W-:-:S04]  /*25490*/  IMAD.MOV.U32 R13, RZ, RZ, 0x0 ;  /* 0x00000000ff0d7424 */ /* 0x000fc800078e00ff */
[----:B------:R-:W-:Y:S05]  /*254a0*/  RET.REL.NODEC R12 `(_ZN2at6native27unrolled_elementwise_kernelIZZZNS0_16acos_kernel_cudaERNS_18TensorIteratorBaseEENKUlvE_clEvENKUlvE_clEvEUlN3c107complexIdEEE_St5arrayIPcLm2EELi4E23TrivialOffsetCalculatorILi1EjESE_NS0_6memory12LoadWithCastILi1EEENSF_13StoreWithCastILi1EEEEEviT_T0_T2_T3_T4_T5_) ;  /* 0xfffdab500c007950 */ /* 0x000fea0003c3ffff */
.L_x_11053:
        /* <DEDUP_REMOVED lines=13> */
.L_x_15804:


//--------------------- .text._ZN2at6native18elementwise_kernelILi128ELi2EZNS0_22gpu_kernel_impl_nocastIZZZNS0_16acos_kernel_cudaERNS_18TensorIteratorBaseEENKUlvE_clEvENKUlvE_clEvEUlN3c107complexIdEEE_EEvS4_RKT_EUliE_EEviT1_ --------------------------
	.section	.text._ZN2at6native18elementwise_kernelILi128ELi2EZNS0_22gpu_kernel_impl_nocastIZZZNS0_16acos_kernel_cudaERNS_18TensorIteratorBaseEENKUlvE_clEvENKUlvE_clEvEUlN3c107complexIdEEE_EEvS4_RKT_EUliE_EEviT1_,"ax",@progbits
	.sectioninfo	@"SHI_REGISTERS=50"
	.align	128
        .global         _ZN2at6native18elementwise_kernelILi128ELi2EZNS0_22gpu_kernel_impl_nocastIZZZNS0_16acos_kernel_cudaERNS_18TensorIteratorBaseEENKUlvE_clEvENKUlvE_clEvEUlN3c107complexIdEEE_EEvS4_RKT_EUliE_EEviT1_
        .type           _ZN2at6native18elementwise_kernelILi128ELi2EZNS0_22gpu_kernel_impl_nocastIZZZNS0_16acos_kernel_cudaERNS_18TensorIteratorBaseEENKUlvE_clEvENKUlvE_clEvEUlN3c107complexIdEEE_EEvS4_RKT_EUliE_EEviT1_,@function
        .size           _ZN2at6native18elementwise_kernelILi128ELi2EZNS0_22gpu_kernel_impl_nocastIZZZNS0_16acos_kernel_cudaERNS_18TensorIteratorBaseEENKUlvE_clEvENKUlvE_clEvEUlN3c107complexIdEEE_EEvS4_RKT_EUliE_EEviT1_,(.L_x_15806 - _ZN2at6native18elementwise_kernelILi128ELi2EZNS0_22gpu_kernel_impl_nocastIZZZNS0_16acos_kernel_cudaERNS_18TensorIteratorBaseEENKUlvE_clEvENKUlvE_clEvEUlN3c107complexIdEEE_EEvS4_RKT_EUliE_EEviT1_)
        .other          _ZN2at6native18elementwise_kernelILi128ELi2EZNS0_22gpu_kernel_impl_nocastIZZZNS0_16acos_kernel_cudaERNS_18TensorIteratorBaseEENKUlvE_clEvENKUlvE_clEvEUlN3c107complexIdEEE_EEvS4_RKT_EUliE_EEviT1_,@"STO_CUDA_ENTRY STV_DEFAULT"
_ZN2at6native18elementwise_kernelILi128ELi2EZNS0_22gpu_kernel_impl_nocastIZZZNS0_16acos_kernel_cudaERNS_18TensorIteratorBaseEENKUlvE_clEvENKUlvE_clEvEUlN3c107complexIdEEE_EEvS4_RKT_EUliE_EEviT1_:
.text._ZN2at6native18elementwise_kernelILi128ELi2EZNS0_22gpu_kernel_impl_nocastIZZZNS0_16acos_kernel_cudaERNS_18TensorIteratorBaseEENKUlvE_clEvENKUlvE_clEvEUlN3c107complexIdEEE_EEvS4_RKT_EUliE_EEviT1_:
        /* <DEDUP_REMOVED lines=237> */
.L_x_11056:
[----:B------:R-:W-:-:S04]  /*0ed0*/  IADD3 R4, P0, R0, c[0x0][0x368], RZ ;  /* 0x0000da0000047a10 */ /* 0x000fc80007f1e0ff */
[----:B------:R-:W-:-:S06]  /*0ee0*/  IADD3.X R5, RZ, c[0x0][0x36c], RZ, P0, !PT ;  /* 0x0000db00ff057a10 */ /* 0x000fcc00007fe4ff */
[----:B------:R-:W2:Y:S01]  /*0ef0*/  LDG.E.128 R4, [R4.64] ;  /* 0x0000000404047981 */ /* 0x000ea2000c1e1d00 */
[----:B------:R-:W-:Y:S01]  /*0f00*/  IMAD.MOV.U32 R2, RZ, RZ, 0x33145c07 ;  /* 0x33145c07ff027424 */ /* 0x000fe200078e00ff */
[----:B------:R-:W-:Y:S01]  /*0f10*/  BSSY B1, `(.L_x_11057) ;  /* 0x0000711000017945 */ /* 0x000fe20003800000 */
[----:B------:R-:W-:-:S05]  /*0f20*/  IMAD.MOV.U32 R3, RZ, RZ, 0x3c91a626 ;  /* 0x3c91a626ff037424 */ /* 0x000fca00078e00ff */
[----:B------:R0:W-:Y:S01]  /*0f30*/  STL.64 [R1+0x8], R2 ;  /* 0x0000080201007387 */ /* 0x0001e20000100a00 */
[----:B--2---:R-:W1:-:S04]  /*0f40*/  DSETP.GTU.AND P0, PT, |R6|, +INF , PT ;  /* 0x7ff000000600742a */ /* 0x004e480003f0c200 */
[----:B------:R-:W-:-:S04]  /*0f50*/  DADD R36, -RZ, |R4| ;  /* 0x00000000ff247229 */ /* 0x000fc80000000504 */
[----:B-1----:R-:W1:-:S04]  /*0f60*/  DSETP.GTU.OR P0, PT, |R4|, +INF , P0 ;  /* 0x7ff000000400742a */ /* 0x002e48000070c600 */
[----:B------:R0:W2:-:S10]  /*0f70*/  DADD R32, -RZ, |R6| ;  /* 0x00000000ff207229 */ /* 0x0000940000000506 */
[----:B-1----:R-:W-:Y:S05]  /*0f80*/  @P0 BRA `(.L_x_11058) ;  /* 0x00006f6000000947 */ /* 0x002fea0003800000 */
[----:B0-2---:R-:W0:-:S06]  /*0f90*/  DSETP.GT.AND P0, PT, R32, 4.50359962737049600000e+15, PT ;  /* 0x433000002000742a */ /* 0x005e0c0003f04000 */
        /* <DEDUP_REMOVED lines=15> */
[----:B------:R-:W-:Y:S01]  /*1090*/  IMAD.MOV.U32 R25, RZ, RZ, c[0x2][0xc] ;  /* 0x00800300ff197624 */ /* 0x000fe200078e00ff */
[----:B------:R-:W-:Y:S01]  /*10a0*/  DADD R18, -RZ, |R32| ;  /* 0x00000000ff127229 */ /* 0x000fe20000000520 */
[----:B------:R-:W-:Y:S03]  /*10b0*/  BSSY B3, `(.L_x_11062) ;  /* 0x000024d000037945 */ /* 0x000fe60003800000 */
[----:B0-----:R-:W0:-:S04]  /*10c0*/  DADD R8, -RZ, |R2| ;  /* 0x00000000ff087229 */ /* 0x001e080000000502 */
        /* <DEDUP_REMOVED lines=19> */
[----:B------:R-:W-:Y:S02]  /*1200*/  SEL R11, R23, R19, P3 ;  /* 0x00000013170b7207 */ /* 0x000fe40001800000 */
[CC--:B------:R-:W-:Y:S01]  /*1210*/  SEL R10, R22.reuse, R18.reuse, P3 ;  /* 0x00000012160a7207 */ /* 0x0c0fe20001800000 */
        /* <DEDUP_REMOVED lines=11> */
[----:B------:R-:W0:Y:S02]  /*12d0*/  DMUL R26, R26, R14 ;  /* 0x0000000e1a1a7228 */ /* 0x000e240000000000 */
[----:B-1----:R-:W-:Y:S02]  /*12e0*/  IMAD.MOV.U32 R18, RZ, RZ, R29 ;  /* 0x000000ffff127224 */ /* 0x002fe400078e001d */
[----:B------:R-:W1:-:S04]  /*12f0*/  DSETP.MIN.AND P0, P1, R28, c[0x2][0x8], PT ;  /* 0x008002001c00762a */ /* 0x000e480003900000 */
[----:B0-----:R-:W0:Y:S02]  /*1300*/  DMUL R26, R26, R26 ;  /* 0x0000001a1a1a7228 */ /* 0x001e240000000000 */
[----:B-1----:R-:W-:Y:S01]  /*1310*/  FSEL R41, R18, c[0x2][0xc], P0 ;  /* 0x0080030012297a08 */ /* 0x002fe20000000000 */
[----:B------:R-:W-:-:S03]  /*1320*/  IMAD.MOV.U32 R18, RZ, RZ, R28 ;  /* 0x000000ffff127224 */ /* 0x000fc600078e001c */
[----:B0-----:R0:W1:Y:S02]  /*1330*/  DFMA R26, R30, R30, R26 ;  /* 0x0000001e1e1a722b */ /* 0x001064000000001a */
[----:B------:R-:W-:Y:S01]  /*1340*/  SEL R40, R18, c[0x2][0x8], P0 ;  /* 0x0080020012287a07 */ /* 0x000fe20000000000 */
[----:B0-----:R-:W-:Y:S01]  /*1350*/  IMAD.MOV.U32 R30, RZ, RZ, RZ ;  /* 0x000000ffff1e7224 */ /* 0x001fe200078e00ff */
[----:B------:R-:W-:Y:S01]  /*1360*/  @P1 LOP3.LUT R41, R19, 0x80000, RZ, 0xfc, !PT ;  /* 0x0008000013291812 */ /* 0x000fe200078efcff */
[----:B------:R-:W-:Y:S01]  /*1370*/  DSETP.NEU.AND P0, PT, R8, RZ, PT ;  /* 0x000000ff0800722a */ /* 0x000fe20003f0d000 */
[----:B------:R-:W-:Y:S02]  /*1380*/  ISETP.GE.U32.AND P1, PT, R21, 0x7ff00000, PT ;  /* 0x7ff000001500780c */ /* 0x000fe40003f26070 */
[----:B------:R-:W0:Y:S01]  /*1390*/  MUFU.RSQ64H R31, R41 ;  /* 0x00000029001f7308 */ /* 0x000e220000001c00 */
[----:B-1----:R-:W1:Y:S01]  /*13a0*/  DSETP.MIN.AND P2, P3, R26, c[0x2][0x8], PT ;  /* 0x008002001a00762a */ /* 0x002e620003b40000 */
[----:B------:R-:W-:Y:S01]  /*13b0*/  MOV R19, R27 ;  /* 0x0000001b00137202 */ /* 0x000fe20000000f00 */
[----:B------:R-:W-:-:S04]  /*13c0*/  IMAD.MOV.U32 R18, RZ, RZ, R26 ;  /* 0x000000ffff127224 */ /* 0x000fc800078e001a */
[----:B-1----:R-:W-:Y:S02]  /*13d0*/  FSEL R39, R19, c[0x2][0xc], P2 ;  /* 0x0080030013277a08 */ /* 0x002fe40001000000 */
[----:B------:R-:W-:Y:S01]  /*13e0*/  SEL R38, R18, c[0x2][0x8], P2 ;  /* 0x0080020012267a07 */ /* 0x000fe20001000000 */
[----:B------:R-:W-:Y:S01]  /*13f0*/  IMAD.MOV.U32 R18, RZ, RZ, RZ ;  /* 0x000000ffff127224 */ /* 0x000fe200078e00ff */
[----:B------:R-:W-:-:S04]  /*1400*/  DSETP.NEU.AND P2, PT, R14, RZ, PT ;  /* 0x000000ff0e00722a */ /* 0x000fc80003f4d000 */
[----:B------:R-:W-:Y:S01]  /*1410*/  @P3 LOP3.LUT R39, R25, 0x80000, RZ, 0xfc, !PT ;  /* 0x0008000019273812 */ /* 0x000fe200078efcff */
[----:B0-----:R-:W0:Y:S01]  /*1420*/  DMUL R8, R30, R30 ;  /* 0x0000001e1e087228 */ /* 0x001e220000000000 */
[----:B------:R-:W-:Y:S01]  /*1430*/  LOP3.LUT R25, R24, 0x100000, RZ, 0xfc, !PT ;  /* 0x0010000018197812 */ /* 0x000fe200078efcff */
[----:B------:R-:W-:Y:S01]  /*1440*/  IMAD.MOV.U32 R24, RZ, RZ, RZ ;  /* 0x000000ffff187224 */ /* 0x000fe200078e00ff */
[----:B------:R-:W1:Y:S01]  /*1450*/  MUFU.RSQ64H R19, R39 ;  /* 0x0000002700137308 */ /* 0x000e620000001c00 */
[----:B------:R-:W-:Y:S02]  /*1460*/  ISETP.GE.U32.AND P3, PT, R23, 0x7ff00000, PT ;  /* 0x7ff000001700780c */ /* 0x000fe40003f66070 */
[----:B0-----:R0:W2:Y:S02]  /*1470*/  DFMA R42, R40, -R8, 1 ;  /* 0x3ff00000282a742b */ /* 0x0010a40000000808 */
[----:B0-----:R-:W-:Y:S02]  /*1480*/  IMAD.MOV.U32 R8, RZ, RZ, 0x0 ;  /* 0x00000000ff087424 */ /* 0x001fe400078e00ff */
[----:B------:R-:W-:-:S02]  /*1490*/  IMAD.MOV.U32 R9, RZ, RZ, 0x3fd80000 ;  /* 0x3fd80000ff097424 */ /* 0x000fc400078e00ff */
[----:B--2---:R-:W-:-:S04]  /*14a0*/  DMUL R40, R30, R42 ;  /* 0x0000002a1e287228 */ /* 0x004fc80000000000 */
[----:B------:R-:W0:-:S04]  /*14b0*/  DFMA R42, R42, R8, 0.5 ;  /* 0x3fe000002a2a742b */ /* 0x000e080000000008 */
[----:B-1----:R-:W1:-:S04]  /*14c0*/  DMUL R44, R18, R18 ;  /* 0x00000012122c7228 */ /* 0x002e480000000000 */
[----:B0-----:R-:W0:-:S04]  /*14d0*/  DFMA R40, R42, R40, R30 ;  /* 0x000000282a28722b */ /* 0x001e08000000001e */
[----:B-1----:R-:W1:-:S04]  /*14e0*/  DFMA R44, R38, -R44, 1 ;  /* 0x3ff00000262c742b */ /* 0x002e48000000082c */
[----:B0-----:R-:W0:-:S04]  /*14f0*/  DMUL R40, R28, R40 ;  /* 0x000000281c287228 */ /* 0x001e080000000000 */
[----:B-1----:R-:W-:-:S04]  /*1500*/  DFMA R38, R44, R8, 0.5 ;  /* 0x3fe000002c26742b */ /* 0x002fc80000000008 */
[----:B------:R-:W1:-:S04]  /*1510*/  DMUL R44, R18, R44 ;  /* 0x0000002c122c7228 */ /* 0x000e480000000000 */
[----:B0-----:R-:W-:-:S04]  /*1520*/  DMUL R40, R40, R24 ;  /* 0x0000001828287228 */ /* 0x001fc80000000000 */
[----:B-1----:R0:W1:Y:S02]  /*1530*/  DFMA R38, R38, R44, R18 ;  /* 0x0000002c2626722b */ /* 0x0020640000000012 */
[----:B0-----:R-:W-:-:S04]  /*1540*/  LOP3.LUT R19, R20, 0x100000, RZ, 0xfc, !PT ;  /* 0x0010000014137812 */ /* 0x001fc800078efcff */
[----:B-1----:R-:W0:Y:S01]  /*1550*/  DMUL R38, R26, R38 ;  /* 0x000000261a267228 */ /* 0x002e220000000000 */
[----:B------:R-:W-:Y:S02]  /*1560*/  @!P1 FSEL R0, R12, R40, !P0 ;  /* 0x000000280c009208 */ /* 0x000fe40004000000 */
[----:B------:R-:W-:-:S03]  /*1570*/  @!P1 FSEL R21, R13, R41, !P0 ;  /* 0x000000290d159208 */ /* 0x000fc60004000000 */
[----:B0-----:R0:W1:Y:S02]  /*1580*/  DMUL R38, R38, R18 ;  /* 0x0000001226267228 */ /* 0x0010640000000000 */
[----:B0-----:R-:W-:Y:S02]  /*1590*/  IMAD.MOV.U32 R18, RZ, RZ, R0 ;  /* 0x000000ffff127224 */ /* 0x001fe400078e0000 */
[----:B------:R-:W-:-:S06]  /*15a0*/  IMAD.MOV.U32 R19, RZ, RZ, R21 ;  /* 0x000000ffff137224 */ /* 0x000fcc00078e0015 */
[----:B-1----:R-:W-:Y:S02]  /*15b0*/  @!P3 FSEL R22, R10, R38, !P2 ;  /* 0x000000260a16b208 */ /* 0x002fe40005000000 */
        /* <DEDUP_REMOVED lines=19> */
[----:B------:R-:W-:Y:S02]  /*16f0*/  IADD3 R13, R11, -0x100000, RZ ;  /* 0xfff000000b0d7810 */ /* 0x000fe40007ffe0ff */
[----:B0-----:R-:W0:Y:S01]  /*1700*/  DFMA R28, R26, -R26, R20 ;  /* 0x8000001a1a1c722b */ /* 0x001e220000000014 */
[----:B------:R-:W-:-:S06]  /*1710*/  MOV R12, R10 ;  /* 0x0000000a000c7202 */ /* 0x000fcc0000000f00 */
[----:B0-----:R0:W1:Y:S01]  /*1720*/  DFMA R8, R28, R12, R26 ;  /* 0x0000000c1c08722b */ /* 0x001062000000001a */
[----:B------:R-:W-:Y:S05]  /*1730*/  @!P0 BRA `(.L_x_11065) ;  /* 0x0000009000008947 */ /* 0x000fea0003800000 */
[----:B------:R-:W-:Y:S01]  /*1740*/  IMAD.MOV.U32 R0, RZ, RZ, R10 ;  /* 0x000000ffff007224 */ /* 0x000fe200078e000a */
[----:B-1----:R-:W-:Y:S01]  /*1750*/  MOV R8, 0x17c0 ;  /* 0x000017c000087802 */ /* 0x002fe20000000f00 */
[----:B------:R-:W-:Y:S02]  /*1760*/  IMAD.MOV.U32 R15, RZ, RZ, R21 ;  /* 0x000000ffff0f7224 */ /* 0x000fe400078e0015 */
[----:B0-----:R-:W-:Y:S02]  /*1770*/  IMAD.MOV.U32 R12, RZ, RZ, R28 ;  /* 0x000000ffff0c7224 */ /* 0x001fe400078e001c */
[----:B------:R-:W-:Y:S02]  /*1780*/  IMAD.MOV.U32 R9, RZ, RZ, R29 ;  /* 0x000000ffff097224 */ /* 0x000fe400078e001d */
[----:B------:R-:W-:Y:S02]  /*1790*/  IMAD.MOV.U32 R10, RZ, RZ, R26 ;  /* 0x000000ffff0a7224 */ /* 0x000fe400078e001a */
[----:B------:R-:W-:-:S02]  /*17a0*/  IMAD.MOV.U32 R11, RZ, RZ, R27 ;  /* 0x000000ffff0b7224 */ /* 0x000fc400078e001b */
[----:B------:R-:W-:Y:S05]  /*17b0*/  CALL.REL.NOINC `($__internal_17_$__cuda_sm20_dsqrt_rn_f64_mediumpath_v1) ;  /* 0x0000eee000007944 */ /* 0x000fea0003c00000 */
[----:B------:R-:W-:Y:S02]  /*17c0*/  IMAD.MOV.U32 R8, RZ, RZ, R0 ;  /* 0x000000ffff087224 */ /* 0x000fe400078e0000 */
.L_x_11065:
[----:B------:R-:W-:Y:S05]  /*17d0*/  BSYNC B4 ;  /* 0x0000000000047941 */ /* 0x000fea0003800000 */
.L_x_11064:
[----:B-1----:R-:W1:-:S10]  /*17e0*/  DADD R20, R24, R8 ;  /* 0x0000000018147229 */ /* 0x002e540000000008 */
[----:B-1----:R-:W-:Y:S01]  /*17f0*/  ISETP.GT.AND P0, PT, R21, 0xfffff, PT ;  /* 0x000fffff1500780c */ /* 0x002fe20003f04270 */
[----:B------:R-:W-:Y:S01]  /*1800*/  IMAD.MOV.U32 R9, RZ, RZ, R21 ;  /* 0x000000ffff097224 */ /* 0x000fe200078e0015 */
[----:B------:R-:W-:-:S11]  /*1810*/  MOV R8, R20 ;  /* 0x0000001400087202 */ /* 0x000fd60000000f00 */
        /* <DEDUP_REMOVED lines=17> */
[----:B0-----:R-:W-:Y:S01]  /*1930*/  IMAD.MOV.U32 R28, RZ, RZ, 0x3ae80f1e ;  /* 0x3ae80f1eff1c7424 */ /* 0x001fe200078e00ff */
[----:B------:R-:W-:Y:S01]  /*1940*/  LOP3.LUT R9, R8, 0x3ff00000, RZ, 0xfc, !PT ;  /* 0x3ff0000008097812 */ /* 0x000fe200078efcff */
[----:B------:R-:W-:Y:S01]  /*1950*/  IMAD.MOV.U32 R29, RZ, RZ, 0x3eb1380b ;  /* 0x3eb1380bff1d7424 */ /* 0x000fe200078e00ff */
[----:B------:R-:W-:Y:S02]  /*1960*/  MOV R8, R20 ;  /* 0x0000001400087202 */ /* 0x000fe40000000f00 */
        /* <DEDUP_REMOVED lines=36> */
.L_x_11063:
        /* <DEDUP_REMOVED lines=14> */
[----:B------:R-:W-:Y:S01]  /*1c90*/  MOV R8, 0x1 ;  /* 0x0000000100087802 */ /* 0x000fe20000000f00 */
        /* <DEDUP_REMOVED lines=18> */
[----:B------:R-:W-:Y:S05]  /*1dc0*/  CALL.REL.NOINC `($__internal_16_$__cuda_sm20_div_rn_f64_full) ;  /* 0x0000e28000007944 */ /* 0x000fea0003c00000 */
.L_x_11073:
[----:B------:R-:W-:Y:S05]  /*1dd0*/  BSYNC B5 ;  /* 0x0000000000057941 */ /* 0x000fea0003800000 */
.L_x_11072:
[----:B------:R-:W-:Y:S02]  /*1de0*/  IMAD.MOV.U32 R26, RZ, RZ, R8 ;  /* 0x000000ffff1a7224 */ /* 0x000fe400078e0008 */
[----:B------:R-:W-:Y:S01]  /*1df0*/  IMAD.MOV.U32 R27, RZ, RZ, R9 ;  /* 0x000000ffff1b7224 */ /* 0x000fe200078e0009 */
[----:B------:R-:W-:Y:S05]  /*1e00*/  BRA `(.L_x_11071) ;  /* 0x0000001000007947 */ /* 0x000fea0003800000 */
.L_x_11070:
[----:B------:R0:W1:-:S06]  /*1e10*/  DADD R26, -R2, R18 ;  /* 0x00000000021a7229 */ /* 0x00004c0000000112 */
.L_x_11071:
[----:B------:R-:W-:Y:S05]  /*1e20*/  BSYNC B4 ;  /* 0x0000000000047941 */ /* 0x000fea0003800000 */
.L_x_11069:
        /* <DEDUP_REMOVED lines=25> */
[----:B------:R-:W-:Y:S01]  /*1fc0*/  MOV R8, R14 ;  /* 0x0000000e00087202 */ /* 0x000fe20000000f00 */
[----:B------:R-:W-:Y:S01]  /*1fd0*/  IMAD.MOV.U32 R9, RZ, RZ, R15 ;  /* 0x000000ffff097224 */ /* 0x000fe200078e000f */
[----:B------:R-:W-:Y:S02]  /*1fe0*/  MOV R0, 0x2000 ;  /* 0x0000200000007802 */ /* 0x000fe40000000f00 */
[----:B01----:R-:W-:Y:S05]  /*1ff0*/  CALL.REL.NOINC `($__internal_16_$__cuda_sm20_div_rn_f64_full) ;  /* 0x0000e05000007944 */ /* 0x003fea0003c00000 */
.L_x_11078:
[----:B------:R-:W-:Y:S05]  /*2000*/  BSYNC B5 ;  /* 0x0000000000057941 */ /* 0x000fea0003800000 */
.L_x_11077:
[----:B------:R-:W-:Y:S05]  /*2010*/  BRA `(.L_x_11076) ;  /* 0x0000001000007947 */ /* 0x000fea0003800000 */
.L_x_11075:
[----:B------:R2:W3:-:S06]  /*2020*/  DADD R8, R22, -R10 ;  /* 0x0000000016087229 */ /* 0x0004cc000000080a */
.L_x_11076:
[----:B------:R-:W-:Y:S05]  /*2030*/  BSYNC B4 ;  /* 0x0000000000047941 */ /* 0x000fea0003800000 */
.L_x_11074:
[----:B---3--:R-:W3:Y:S01]  /*2040*/  DMUL R30, R8, 0.5 ;  /* 0x3fe00000081e7828 */ /* 0x008ee20000000000 */
[----:B--2---:R-:W-:Y:S01]  /*2050*/  IMAD.MOV.U32 R10, RZ, RZ, 0x0 ;  /* 0x00000000ff0a7424 */ /* 0x004fe200078e00ff */
[----:B------:R-:W-:Y:S01]  /*2060*/  BSSY B4, `(.L_x_11079) ;  /* 0x000001c000047945 */ /* 0x000fe20003800000 */
[----:B------:R-:W-:Y:S01]  /*2070*/  IMAD.MOV.U32 R11, RZ, RZ, 0x3fd80000 ;  /* 0x3fd80000ff0b7424 */ /* 0x000fe200078e00ff */
[----:B------:R-:W-:-:S04]  /*2080*/  DADD R8, R24, 1 ;  /* 0x3ff0000018087429 */ /* 0x000fc80000000000 */
[----:B-1-3--:R-:W1:-:S06]  /*2090*/  DFMA R30, R26, 0.5, R30 ;  /* 0x3fe000001a1e782b */ /* 0x00ae4c000000001e */
        /* <DEDUP_REMOVED lines=16> */
[----:B--2---:R-:W-:Y:S01]  /*21a0*/  MOV R9, R29 ;  /* 0x0000001d00097202 */ /* 0x004fe20000000f00 */
[----:B------:R-:W-:Y:S01]  /*21b0*/  IMAD.MOV.U32 R15, RZ, RZ, R21 ;  /* 0x000000ffff0f7224 */ /* 0x000fe200078e0015 */
[----:B------:R-:W-:Y:S01]  /*21c0*/  MOV R8, 0x2210 ;  /* 0x0000221000087802 */ /* 0x000fe20000000f00 */
[----:B-1----:R-:W-:Y:S02]  /*21d0*/  IMAD.MOV.U32 R12, RZ, RZ, R28 ;  /* 0x000000ffff0c7224 */ /* 0x002fe400078e001c */
[----:B------:R-:W-:Y:S02]  /*21e0*/  IMAD.MOV.U32 R10, RZ, RZ, R26 ;  /* 0x000000ffff0a7224 */ /* 0x000fe400078e001a */
[----:B------:R-:W-:Y:S02]  /*21f0*/  IMAD.MOV.U32 R11, RZ, RZ, R27 ;  /* 0x000000ffff0b7224 */ /* 0x000fe400078e001b */
[----:B0-----:R-:W-:Y:S05]  /*2200*/  CALL.REL.NOINC `($__internal_17_$__cuda_sm20_dsqrt_rn_f64_mediumpath_v1) ;  /* 0x0000e49000007944 */ /* 0x001fea0003c00000 */
[----:B------:R-:W-:Y:S02]  /*2210*/  IMAD.MOV.U32 R8, RZ, RZ, R0 ;  /* 0x000000ffff087224 */ /* 0x000fe400078e0000 */
.L_x_11080:
[----:B------:R-:W-:Y:S05]  /*2220*/  BSYNC B4 ;  /* 0x0000000000047941 */ /* 0x000fea0003800000 */
.L_x_11079:
[----:B--2---:R-:W2:-:S10]  /*2230*/  DADD R30, R30, R8 ;  /* 0x000000001e1e7229 */ /* 0x004e940000000008 */
[C---:B--2---:R-:W-:Y:S02]  /*2240*/  FSETP.GEU.FTZ.AND P1, PT, R31.reuse, 1.7916666269302368164, PT ;  /* 0x3fe555551f00780b */ /* 0x044fe40003f3e000 */
[----:B------:R-:W-:-:S13]  /*2250*/  FSETP.GT.FTZ.AND P0, PT, R31, -1.6999999284744262695, PT ;  /* 0xbfd999991f00780b */ /* 0x000fda0003f14000 */
[----:B------:R-:W-:Y:S05]  /*2260*/  @P0 BRA !P1, `(.L_x_11081) ;  /* 0x000003d000000947 */ /* 0x000fea0004800000 */
[----:B------:R-:W2:-:S10]  /*2270*/  DADD R20, R30, 1 ;  /* 0x3ff000001e147429 */ /* 0x000e940000000000 */
[----:B--2---:R-:W-:Y:S01]  /*2280*/  ISETP.GT.AND P0, PT, R21, 0xfffff, PT ;  /* 0x000fffff1500780c */ /* 0x004fe20003f04270 */
[----:B------:R-:W-:Y:S02]  /*2290*/  IMAD.MOV.U32 R8, RZ, RZ, R20 ;  /* 0x000000ffff087224 */ /* 0x000fe400078e0014 */
[----:B------:R-:W-:-:S10]  /*22a0*/  IMAD.MOV.U32 R9, RZ, RZ, R21 ;  /* 0x000000ffff097224 */ /* 0x000fd400078e0015 */
[----:B------:R-:W2:-:S10]  /*22b0*/  @!P0 DMUL R8, R8, 1.80143985094819840000e+16 ;  /* 0x4350000008088828 */ /* 0x000e940000000000 */
[----:B--2---:R-:W-:Y:S02]  /*22c0*/  @!P0 IMAD.MOV.U32 R21, RZ, RZ, R9 ;  /* 0x000000ffff158224 */ /* 0x004fe400078e0009 */
[----:B------:R-:W-:-:S03]  /*22d0*/  @!P0 IMAD.MOV.U32 R20, RZ, RZ, R8 ;  /* 0x000000ffff148224 */ /* 0x000fc600078e0008 */
[----:B------:R-:W-:-:S04]  /*22e0*/  IADD3 R0, R21, -0x1, RZ ;  /* 0xffffffff15007810 */ /* 0x000fc80007ffe0ff */
[----:B------:R-:W-:Y:S01]  /*22f0*/  ISETP.GE.U32.AND P1, PT, R0, 0x7fefffff, PT ;  /* 0x7fefffff0000780c */ /* 0x000fe20003f26070 */
[----:B------:R-:W-:Y:S02]  /*2300*/  IMAD.MOV.U32 R0, RZ, RZ, -0x3ff ;  /* 0xfffffc01ff007424 */ /* 0x000fe400078e00ff */
[----:B------:R-:W-:-:S10]  /*2310*/  @!P0 IMAD.MOV.U32 R0, RZ, RZ, -0x435 ;  /* 0xfffffbcbff008424 */ /* 0x000fd400078e00ff */
[----:B------:R-:W-:Y:S01]  /*2320*/  @P1 IMAD.MOV.U32 R10, RZ, RZ, 0x0 ;  /* 0x00000000ff0a1424 */ /* 0x000fe200078e00ff */
[----:B------:R-:W-:Y:S02]  /*2330*/  @P1 MOV R11, 0x7ff00000 ;  /* 0x7ff00000000b1802 */ /* 0x000fe40000000f00 */
[----:B------:R-:W-:-:S04]  /*2340*/  @P1 FSETP.NEU.FTZ.AND P2, PT, R9, RZ, PT ;  /* 0x000000ff0900120b */ /* 0x000fc80003f5d000 */
[----:B------:R-:W2:-:S10]  /*2350*/  @P1 DFMA R10, R8, R10, +INF ;  /* 0x7ff00000080a142b */ /* 0x000e94000000000a */
[----:B--2---:R-:W-:Y:S02]  /*2360*/  @P1 FSEL R30, R10, RZ, P2 ;  /* 0x000000ff0a1e1208 */ /* 0x004fe40001000000 */
[----:B------:R-:W-:Y:S01]  /*2370*/  @P1 FSEL R31, R11, -QNAN , P2 ;  /* 0xfff000000b1f1808 */ /* 0x000fe20001000000 */
[----:B------:R-:W-:Y:S05]  /*2380*/  @P1 BRA `(.L_x_11066) ;  /* 0x000011f000001947 */ /* 0x000fea0003800000 */
[C---:B------:R-:W-:Y:S01]  /*2390*/  LOP3.LUT R8, R21.reuse, 0x800fffff, RZ, 0xc0, !PT ;  /* 0x800fffff15087812 */ /* 0x040fe200078ec0ff */
[----:B------:R-:W-:Y:S01]  /*23a0*/  IMAD.MOV.U32 R10, RZ, RZ, RZ ;  /* 0x000000ffff0a7224 */ /* 0x000fe200078e00ff */
[----:B-1----:R-:W-:Y:S01]  /*23b0*/  MOV R29, 0x3eb1380b ;  /* 0x3eb1380b001d7802 */ /* 0x002fe20000000f00 */
[----:B------:R-:W-:Y:S01]  /*23c0*/  IMAD.MOV.U32 R28, RZ, RZ, 0x3ae80f1e ;  /* 0x3ae80f1eff1c7424 */ /* 0x000fe200078e00ff */
[----:B------:R-:W-:Y:S01]  /*23d0*/  LOP3.LUT R9, R8, 0x3ff00000, RZ, 0xfc, !PT ;  /* 0x3ff0000008097812 */ /* 0x000fe200078efcff */
[----:B------:R-:W-:Y:S01]  /*23e0*/  IMAD.MOV.U32 R8, RZ, RZ, R20 ;  /* 0x000000ffff087224 */ /* 0x000fe200078e0014 */
[----:B------:R-:W-:Y:S02]  /*23f0*/  LEA.HI R21, R21, R0, RZ, 0xc ;  /* 0x0000000015157211 */ /* 0x000fe400078f60ff */
        /* <DEDUP_REMOVED lines=15> */
[----:B01----:R-:W0:-:S04]  /*24f0*/  DMUL R14, R12, R12 ;  /* 0x0000000c0c0e7228 */ /* 0x003e080000000000 */
        /* <DEDUP_REMOVED lines=20> */
.L_x_11081:
[----:B------:R-:W2:Y:S01]  /*2640*/  DADD R20, R30, 2 ;  /* 0x400000001e147429 */ /* 0x000ea20000000000 */
[----:B------:R-:W-:Y:S01]  /*2650*/  IMAD.MOV.U32 R8, RZ, RZ, 0x1 ;  /* 0x00000001ff087424 */ /* 0x000fe200078e00ff */
[----:B------:R-:W-:Y:S01]  /*2660*/  FSETP.GEU.AND P1, PT, |R31|, 6.5827683646048100446e-37, PT ;  /* 0x036000001f00780b */ /* 0x000fe20003f2e200 */
[----:B------:R-:W-:Y:S03]  /*2670*/  BSSY B4, `(.L_x_11082) ;  /* 0x0000011000047945 */ /* 0x000fe60003800000 */
[----:B--2---:R-:W2:Y:S02]  /*2680*/  MUFU.RCP64H R9, R21 ;  /* 0x0000001500097308 */ /* 0x004ea40000001800 */
[----:B--2---:R-:W2:-:S06]  /*2690*/  DFMA R10, -R20, R8, 1 ;  /* 0x3ff00000140a742b */ /* 0x004e8c0000000108 */
[----:B--2---:R-:W2:-:S06]  /*26a0*/  DFMA R10, R10, R10, R10 ;  /* 0x0000000a0a0a722b */ /* 0x004e8c000000000a */
[----:B--2---:R-:W2:-:S06]  /*26b0*/  DFMA R10, R8, R10, R8 ;  /* 0x0000000a080a722b */ /* 0x004e8c0000000008 */
[----:B--2---:R-:W2:-:S06]  /*26c0*/  DFMA R8, -R20, R10, 1 ;  /* 0x3ff000001408742b */ /* 0x004e8c000000010a */
[----:B--2---:R-:W2:-:S06]  /*26d0*/  DFMA R8, R10, R8, R10 ;  /* 0x000000080a08722b */ /* 0x004e8c000000000a */
[----:B--2---:R-:W2:-:S06]  /*26e0*/  DMUL R10, R30, R8 ;  /* 0x000000081e0a7228 */ /* 0x004e8c0000000000 */
[----:B-12---:R-:W1:-:S06]  /*26f0*/  DFMA R12, -R20, R10, R30 ;  /* 0x0000000a140c722b */ /* 0x006e4c000000011e */
[----:B-1----:R-:W1:-:S10]  /*2700*/  DFMA R8, R8, R12, R10 ;  /* 0x0000000c0808722b */ /* 0x002e54000000000a */
[----:B-1----:R-:W-:-:S05]  /*2710*/  FFMA R0, RZ, R21, R9 ;  /* 0x00000015ff007223 */ /* 0x002fca0000000009 */
[----:B------:R-:W-:-:S13]  /*2720*/  FSETP.GT.AND P0, PT, |R0|, 1.469367938527859385e-39, PT ;  /* 0x001000000000780b */ /* 0x000fda0003f04200 */
[----:B------:R-:W-:Y:S05]  /*2730*/  @P0 BRA P1, `(.L_x_11083) ;  /* 0x0000004000000947 */ /* 0x000fea0000800000 */
[----:B------:R-:W-:Y:S01]  /*2740*/  IMAD.MOV.U32 R8, RZ, RZ, R30 ;  /* 0x000000ffff087224 */ /* 0x000fe200078e001e */
[----:B------:R-:W-:Y:S01]  /*2750*/  MOV R0, 0x2780 ;  /* 0x0000278000007802 */ /* 0x000fe20000000f00 */
[----:B------:R-:W-:Y:S02]  /*2760*/  IMAD.MOV.U32 R9, RZ, RZ, R31 ;  /* 0x000000ffff097224 */ /* 0x000fe400078e001f */
[----:B0-----:R-:W-:Y:S05]  /*2770*/  CALL.REL.NOINC `($__internal_16_$__cuda_sm20_div_rn_f64_full) ;  /* 0x0000d8d000007944 */ /* 0x001fea0003c00000 */
.L_x_11083:
[----:B------:R-:W-:Y:S05]  /*2780*/  BSYNC B4 ;  /* 0x0000000000047941 */ /* 0x000fea0003800000 */
.L_x_11082:
[----:B------:R-:W1:Y:S01]  /*2790*/  DMUL R8, R30, R8 ;  /* 0x000000081e087228 */ /* 0x000e620000000000 */
[----:B0-----:R-:W-:Y:S02]  /*27a0*/  IMAD.MOV.U32 R14, RZ, RZ, 0x2fbe14b5 ;  /* 0x2fbe14b5ff0e7424 */ /* 0x001fe400078e00ff */
[----:B------:R-:W-:-:S03]  /*27b0*/  IMAD.MOV.U32 R15, RZ, RZ, 0x3eb372fb ;  /* 0x3eb372fbff0f7424 */ /* 0x000fc600078e00ff */
[----:B-1----:R-:W0:-:S06]  /*27c0*/  DADD R10, R30, -R8 ;  /* 0x000000001e0a7229 */ /* 0x002e0c0000000808 */
        /* <DEDUP_REMOVED lines=12> */
.L_x_11068:
        /* <DEDUP_REMOVED lines=18> */
[----:B------:R-:W-:Y:S01]  /*29b0*/  MOV R0, R10 ;  /* 0x0000000a00007202 */ /* 0x000fe20000000f00 */
[----:B------:R-:W-:Y:S01]  /*29c0*/  IMAD.MOV.U32 R15, RZ, RZ, R21 ;  /* 0x000000ffff0f7224 */ /* 0x000fe200078e0015 */
[----:B-1----:R-:W-:Y:S01]  /*29d0*/  MOV R8, 0x2a30 ;  /* 0x00002a3000087802 */ /* 0x002fe20000000f00 */
[----:B0-----:R-:W-:Y:S02]  /*29e0*/  IMAD.MOV.U32 R12, RZ, RZ, R28 ;  /* 0x000000ffff0c7224 */ /* 0x001fe400078e001c */
[----:B------:R-:W-:Y:S02]  /*29f0*/  IMAD.MOV.U32 R9, RZ, RZ, R29 ;  /* 0x000000ffff097224 */ /* 0x000fe400078e001d */
[----:B------:R-:W-:Y:S02]  /*2a00*/  IMAD.MOV.U32 R10, RZ, RZ, R26 ;  /* 0x000000ffff0a7224 */ /* 0x000fe400078e001a */
[----:B------:R-:W-:-:S02]  /*2a10*/  IMAD.MOV.U32 R11, RZ, RZ, R27 ;  /* 0x000000ffff0b7224 */ /* 0x000fc400078e001b */
[----:B------:R-:W-:Y:S05]  /*2a20*/  CALL.REL.NOINC `($__internal_17_$__cuda_sm20_dsqrt_rn_f64_mediumpath_v1) ;  /* 0x0000dc7000007944 */ /* 0x000fea0003c00000 */
[----:B------:R-:W-:Y:S02]  /*2a30*/  IMAD.MOV.U32 R8, RZ, RZ, R0 ;  /* 0x000000ffff087224 */ /* 0x000fe400078e0000 */
.L_x_11086:
[----:B------:R-:W-:Y:S05]  /*2a40*/  BSYNC B4 ;  /* 0x0000000000047941 */ /* 0x000fea0003800000 */
.L_x_11085:
[----:B-1----:R-:W1:-:S10]  /*2a50*/  DADD R30, R16, R8 ;  /* 0x00000000101e7229 */ /* 0x002e540000000008 */
[C---:B-1----:R-:W-:Y:S02]  /*2a60*/  FSETP.GEU.FTZ.AND P1, PT, R31.reuse, 1.7916666269302368164, PT ;  /* 0x3fe555551f00780b */ /* 0x042fe40003f3e000 */
[----:B------:R-:W-:-:S04]  /*2a70*/  FSETP.GT.FTZ.AND P0, PT, R31, -1.6999999284744262695, PT ;  /* 0xbfd999991f00780b */ /* 0x000fc80003f14000 */
[----:B------:R-:W-:-:S13]  /*2a80*/  PLOP3.LUT P0, PT, P1, P0, PT, 0x8, 0x0 ;  /* 0x000000000000781c */ /* 0x000fda0000f00170 */
[----:B------:R-:W-:Y:S05]  /*2a90*/  @!P0 BRA `(.L_x_11087) ;  /* 0x0000025000008947 */ /* 0x000fea0003800000 */
        /* <DEDUP_REMOVED lines=11> */
[----:B01----:R-:W0:-:S06]  /*2b50*/  DFMA R12, -R20, R10, R30 ;  /* 0x0000000a140c722b */ /* 0x003e0c000000011e */
[----:B0-----:R-:W0:-:S10]  /*2b60*/  DFMA R8, R8, R12, R10 ;  /* 0x0000000c0808722b */ /* 0x001e14000000000a */
[----:B0-----:R-:W-:-:S05]  /*2b70*/  FFMA R0, RZ, R21, R9 ;  /* 0x00000015ff007223 */ /* 0x001fca0000000009 */
[----:B------:R-:W-:-:S13]  /*2b80*/  FSETP.GT.AND P0, PT, |R0|, 1.469367938527859385e-39, PT ;  /* 0x001000000000780b */ /* 0x000fda0003f04200 */
[----:B------:R-:W-:Y:S05]  /*2b90*/  @P0 BRA P1, `(.L_x_11089) ;  /* 0x0000004000000947 */ /* 0x000fea0000800000 */
[----:B------:R-:W-:Y:S01]  /*2ba0*/  MOV R8, R30 ;  /* 0x0000001e00087202 */ /* 0x000fe20000000f00 */
[----:B------:R-:W-:Y:S01]  /*2bb0*/  IMAD.MOV.U32 R9, RZ, RZ, R31 ;  /* 0x000000ffff097224 */ /* 0x000fe200078e001f */
[----:B------:R-:W-:Y:S02]  /*2bc0*/  MOV R0, 0x2be0 ;  /* 0x00002be000007802 */ /* 0x000fe40000000f00 */
[----:B------:R-:W-:Y:S05]  /*2bd0*/  CALL.REL.NOINC `($__internal_16_$__cuda_sm20_div_rn_f64_full) ;  /* 0x0000d47000007944 */ /* 0x000fea0003c00000 */
.L_x_11089:
[----:B------:R-:W-:Y:S05]  /*2be0*/  BSYNC B4 ;  /* 0x0000000000047941 */ /* 0x000fea0003800000 */
.L_x_11088:
        /* <DEDUP_REMOVED lines=16> */
.L_x_11087:
        /* <DEDUP_REMOVED lines=9> */
[----:B------:R-:W-:Y:S01]  /*2d80*/  IMAD.MOV.U32 R0, RZ, RZ, -0x3ff ;  /* 0xfffffc01ff007424 */ /* 0x000fe200078e00ff */
[----:B------:R-:W-:-:S11]  /*2d90*/  @!P0 MOV R0, 0xfffffbcb ;  /* 0xfffffbcb00008802 */ /* 0x000fd60000000f00 */
[----:B------:R-:W-:Y:S05]  /*2da0*/  @P1 BRA `(.L_x_11090) ;  /* 0x000002b000001947 */ /* 0x000fea0003800000 */
[C---:B------:R-:W-:Y:S01]  /*2db0*/  LOP3.LUT R8, R21.reuse, 0x800fffff, RZ, 0xc0, !PT ;  /* 0x800fffff15087812 */ /* 0x040fe200078ec0ff */
[----:B------:R-:W-:Y:S01]  /*2dc0*/  IMAD.MOV.U32 R10, RZ, RZ, RZ ;  /* 0x000000ffff0a7224 */ /* 0x000fe200078e00ff */
[----:B------:R-:W-:Y:S01]  /*2dd0*/  LEA.HI R21, R21, R0, RZ, 0xc ;  /* 0x0000000015157211 */ /* 0x000fe200078f60ff */
[----:B0-----:R-:W-:Y:S01]  /*2de0*/  IMAD.MOV.U32 R28, RZ, RZ, 0x3ae80f1e ;  /* 0x3ae80f1eff1c7424 */ /* 0x001fe200078e00ff */
        /* <DEDUP_REMOVED lines=39> */
.L_x_11090:
[----:B------:R-:W-:Y:S01]  /*3060*/  MOV R10, 0x0 ;  /* 0x00000000000a7802 */ /* 0x000fe20000000f00 */
[----:B------:R-:W-:Y:S01]  /*3070*/  IMAD.MOV.U32 R11, RZ, RZ, 0x7ff00000 ;  /* 0x7ff00000ff0b7424 */ /* 0x000fe200078e00ff */
[----:B------:R-:W-:-:S05]  /*3080*/  FSETP.NEU.FTZ.AND P0, PT, R9, RZ, PT ;  /* 0x000000ff0900720b */ /* 0x000fca0003f1d000 */
[----:B------:R-:W1:-:S10]  /*3090*/  DFMA R10, R8, R10, +INF ;  /* 0x7ff00000080a742b */ /* 0x000e54000000000a */
[----:B-1----:R-:W-:Y:S02]  /*30a0*/  FSEL R30, R10, RZ, P0 ;  /* 0x000000ff0a1e7208 */ /* 0x002fe40000000000 */
[----:B------:R-:W-:Y:S01]  /*30b0*/  FSEL R31, R11, -QNAN , P0 ;  /* 0xfff000000b1f7808 */ /* 0x000fe20000000000 */
[----:B------:R-:W-:Y:S05]  /*30c0*/  BRA `(.L_x_11066) ;  /* 0x000004b000007947 */ /* 0x000fea0003800000 */
.L_x_11084:
        /* <DEDUP_REMOVED lines=21> */
[----:B0-----:R-:W-:Y:S02]  /*3220*/  IMAD.MOV.U32 R12, RZ, RZ, R28 ;  /* 0x000000ffff0c7224 */ /* 0x001fe400078e001c */
[----:B------:R-:W-:Y:S02]  /*3230*/  IMAD.MOV.U32 R9, RZ, RZ, R29 ;  /* 0x000000ffff097224 */ /* 0x000fe400078e001d */
[----:B------:R-:W-:Y:S05]  /*3240*/  CALL.REL.NOINC `($__internal_17_$__cuda_sm20_dsqrt_rn_f64_mediumpath_v1) ;  /* 0x0000d45000007944 */ /* 0x000fea0003c00000 */
[----:B------:R-:W-:Y:S01]  /*3250*/  MOV R20, R0 ;  /* 0x0000000000147202 */ /* 0x000fe20000000f00 */
[----:B------:R-:W-:-:S02]  /*3260*/  IMAD.MOV.U32 R21, RZ, RZ, R9 ;  /* 0x000000ffff157224 */ /* 0x000fc400078e0009 */
.L_x_11092:
[----:B------:R-:W-:Y:S05]  /*3270*/  BSYNC B4 ;  /* 0x0000000000047941 */ /* 0x000fea0003800000 */
.L_x_11091:
        /* <DEDUP_REMOVED lines=19> */
.L_x_11094:
[----:B------:R-:W-:Y:S05]  /*33b0*/  BSYNC B4 ;  /* 0x0000000000047941 */ /* 0x000fea0003800000 */
.L_x_11093:
[----:B------:R-:W-:Y:S02]  /*33c0*/  IMAD.MOV.U32 R30, RZ, RZ, R8 ;  /* 0x000000ffff1e7224 */ /* 0x000fe400078e0008 */
[----:B------:R-:W-:Y:S01]  /*33d0*/  IMAD.MOV.U32 R31, RZ, RZ, R9 ;  /* 0x000000ffff1f7224 */ /* 0x000fe200078e0009 */
[----:B------:R-:W-:Y:S05]  /*33e0*/  BRA `(.L_x_11066) ;  /* 0x0000019000007947 */ /* 0x000fea0003800000 */
.L_x_11067:
        /* <DEDUP_REMOVED lines=16> */
[----:B0-----:R-:W-:Y:S01]  /*34f0*/  IMAD.MOV.U32 R12, RZ, RZ, R20 ;  /* 0x000000ffff0c7224 */ /* 0x001fe200078e0014 */
[----:B------:R-:W-:Y:S01]  /*3500*/  MOV R8, 0x3550 ;  /* 0x0000355000087802 */ /* 0x000fe20000000f00 */
[----:B------:R-:W-:Y:S02]  /*3510*/  IMAD.MOV.U32 R9, RZ, RZ, R21 ;  /* 0x000000ffff097224 */ /* 0x000fe400078e0015 */
[----:B------:R-:W-:Y:S02]  /*3520*/  IMAD.MOV.U32 R20, RZ, RZ, R32 ;  /* 0x000000ffff147224 */ /* 0x000fe400078e0020 */
[----:B------:R-:W-:Y:S02]  /*3530*/  IMAD.MOV.U32 R15, RZ, RZ, R33 ;  /* 0x000000ffff0f7224 */ /* 0x000fe400078e0021 */
[----:B-1----:R-:W-:Y:S05]  /*3540*/  CALL.REL.NOINC `($__internal_17_$__cuda_sm20_dsqrt_rn_f64_mediumpath_v1) ;  /* 0x0000d15000007944 */ /* 0x002fea0003c00000 */
[----:B------:R-:W-:Y:S02]  /*3550*/  IMAD.MOV.U32 R30, RZ, RZ, R0 ;  /* 0x000000ffff1e7224 */ /* 0x000fe400078e0000 */
[----:B------:R-:W-:-:S02]  /*3560*/  IMAD.MOV.U32 R31, RZ, RZ, R9 ;  /* 0x000000ffff1f7224 */ /* 0x000fc400078e0009 */
.L_x_11095:
[----:B------:R-:W-:Y:S05]  /*3570*/  BSYNC B4 ;  /* 0x0000000000047941 */ /* 0x000fea0003800000 */
.L_x_11066:
[----:B------:R-:W-:Y:S05]  /*3580*/  BSYNC B3 ;  /* 0x0000000000037941 */ /* 0x000fea0003800000 */
.L_x_11062:
        /* <DEDUP_REMOVED lines=12> */
[----:B01----:R-:W0:-:S06]  /*3650*/  DMUL R26, R36, R8 ;  /* 0x00000008241a7228 */ /* 0x003e0c0000000000 */
[----:B0-----:R-:W0:-:S06]  /*3660*/  DFMA R10, -R24, R26, R36 ;  /* 0x0000001a180a722b */ /* 0x001e0c0000000124 */
[----:B0-----:R-:W0:-:S10]  /*3670*/  DFMA R26, R8, R10, R26 ;  /* 0x0000000a081a722b */ /* 0x001e14000000001a */
[----:B0-----:R-:W-:-:S05]  /*3680*/  FFMA R0, RZ, R25, R27 ;  /* 0x00000019ff007223 */ /* 0x001fca000000001b */
[----:B------:R-:W-:-:S13]  /*3690*/  FSETP.GT.AND P0, PT, |R0|, 1.469367938527859385e-39, PT ;  /* 0x001000000000780b */ /* 0x000fda0003f04200 */
[----:B------:R-:W-:Y:S05]  /*36a0*/  @P0 BRA P1, `(.L_x_11099) ;  /* 0x0000008000000947 */ /* 0x000fea0000800000 */
[----:B------:R-:W-:Y:S01]  /*36b0*/  MOV R20, R24 ;  /* 0x0000001800147202 */ /* 0x000fe20000000f00 */
[----:B------:R-:W-:Y:S01]  /*36c0*/  IMAD.MOV.U32 R21, RZ, RZ, R25 ;  /* 0x000000ffff157224 */ /* 0x000fe200078e0019 */
[----:B------:R-:W-:Y:S01]  /*36d0*/  MOV R0, 0x3710 ;  /* 0x0000371000007802 */ /* 0x000fe20000000f00 */
[----:B------:R-:W-:Y:S02]  /*36e0*/  IMAD.MOV.U32 R8, RZ, RZ, R36 ;  /* 0x000000ffff087224 */ /* 0x000fe400078e0024 */
[----:B------:R-:W-:Y:S02]  /*36f0*/  IMAD.MOV.U32 R9, RZ, RZ, R37 ;  /* 0x000000ffff097224 */ /* 0x000fe400078e0025 */
[----:B------:R-:W-:Y:S05]  /*3700*/  CALL.REL.NOINC `($__internal_16_$__cuda_sm20_div_rn_f64_full) ;  /* 0x0000c94000007944 */ /* 0x000fea0003c00000 */
[----:B------:R-:W-:Y:S02]  /*3710*/  IMAD.MOV.U32 R26, RZ, RZ, R8 ;  /* 0x000000ffff1a7224 */ /* 0x000fe400078e0008 */
[----:B------:R-:W-:Y:S02]  /*3720*/  IMAD.MOV.U32 R27, RZ, RZ, R9 ;  /* 0x000000ffff1b7224 */ /* 0x000fe400078e0009 */
.L_x_11099:
[----:B------:R-:W-:Y:S05]  /*3730*/  BSYNC B4 ;  /* 0x0000000000047941 */ /* 0x000fea0003800000 */
.L_x_11098:
        /* <DEDUP_REMOVED lines=19> */
[----:B0-----:R-:W-:Y:S02]  /*3870*/  MOV R2, 0x1 ;  /* 0x0000000100027802 */ /* 0x001fe40000000f00 */
        /* <DEDUP_REMOVED lines=18> */
.L_x_11107:
[----:B------:R-:W-:Y:S05]  /*39a0*/  BSYNC B5 ;  /* 0x0000000000057941 */ /* 0x000fea0003800000 */
.L_x_11106:
[----:B------:R-:W-:Y:S02]  /*39b0*/  IMAD.MOV.U32 R28, RZ, RZ, R8 ;  /* 0x000000ffff1c7224 */ /* 0x000fe400078e0008 */
[----:B------:R-:W-:Y:S01]  /*39c0*/  IMAD.MOV.U32 R29, RZ, RZ, R9 ;  /* 0x000000ffff1d7224 */ /* 0x000fe200078e0009 */
[----:B------:R-:W-:Y:S05]  /*39d0*/  BRA `(.L_x_11105) ;  /* 0x0000001000007947 */ /* 0x000fea0003800000 */
.L_x_11104:
[----:B------:R0:W1:-:S06]  /*39e0*/  DADD R28, -R2, R18 ;  /* 0x00000000021c7229 */ /* 0x00004c0000000112 */
.L_x_11105:
[----:B------:R-:W-:Y:S05]  /*39f0*/  BSYNC B4 ;  /* 0x0000000000047941 */ /* 0x000fea0003800000 */
.L_x_11103:
[----:B------:R-:W2:Y:S01]  /*3a00*/  DSETP.GEU.AND P0, PT, R16, RZ, PT ;  /* 0x000000ff1000722a */ /* 0x000ea20003f0e000 */
[----:B------:R-:W-:-:S13]  /*3a10*/  BSSY B4, `(.L_x_11108) ;  /* 0x000001e000047945 */ /* 0x000fda0003800000 */
[----:B--2---:R-:W-:Y:S05]  /*3a20*/  @!P0 BRA `(.L_x_11109) ;  /* 0x000001b000008947 */ /* 0x004fea0003800000 */
[----:B------:R-:W2:-:S14]  /*3a30*/  DSETP.NEU.AND P0, PT, R16, RZ, PT ;  /* 0x000000ff1000722a */ /* 0x000e9c0003f0d000 */
[----:B--2---:R-:W-:Y:S05]  /*3a40*/  @!P0 BRA `(.L_x_11110) ;  /* 0x000001a000008947 */ /* 0x004fea0003800000 */
[----:B------:R-:W2:Y:S01]  /*3a50*/  DADD R20, R16, R22 ;  /* 0x0000000010147229 */ /* 0x000ea20000000016 */
[----:B0-----:R-:W-:Y:S01]  /*3a60*/  IMAD.MOV.U32 R2, RZ, RZ, 0x1 ;  /* 0x00000001ff027424 */ /* 0x001fe200078e00ff */
[----:B------:R-:W-:Y:S02]  /*3a70*/  BSSY B5, `(.L_x_11111) ;  /* 0x0000013000057945 */ /* 0x000fe40003800000 */
[----:B------:R-:W0:Y:S02]  /*3a80*/  DMUL R12, R32, R32 ;  /* 0x00000020200c7228 */ /* 0x000e240000000000 */
[----:B--2---:R-:W2:Y:S08]  /*3a90*/  MUFU.RCP64H R3, R21 ;  /* 0x0000001500037308 */ /* 0x004eb00000001800 */
[----:B0-----:R-:W-:Y:S01]  /*3aa0*/  FSETP.GEU.AND P1, PT, |R13|, 6.5827683646048100446e-37, PT ;  /* 0x036000000d00780b */ /* 0x001fe20003f2e200 */
[----:B--2---:R-:W0:-:S06]  /*3ab0*/  DFMA R8, -R20, R2, 1 ;  /* 0x3ff000001408742b */ /* 0x004e0c0000000102 */
        /* <DEDUP_REMOVED lines=13> */
[----:B-1----:R-:W-:Y:S05]  /*3b90*/  CALL.REL.NOINC `($__internal_16_$__cuda_sm20_div_rn_f64_full) ;  /* 0x0000c4b000007944 */ /* 0x002fea0003c00000 */
.L_x_11112:
[----:B------:R-:W-:Y:S05]  /*3ba0*/  BSYNC B5 ;  /* 0x0000000000057941 */ /* 0x000fea0003800000 */
.L_x_11111:
[----:B------:R-:W-:Y:S01]  /*3bb0*/  MOV R32, R8 ;  /* 0x0000000800207202 */ /* 0x000fe20000000f00 */
[----:B------:R-:W-:Y:S01]  /*3bc0*/  IMAD.MOV.U32 R33, RZ, RZ, R9 ;  /* 0x000000ffff217224 */ /* 0x000fe200078e0009 */
[----:B------:R-:W-:Y:S05]  /*3bd0*/  BRA `(.L_x_11110) ;  /* 0x0000001000007947 */ /* 0x000fea0003800000 */
.L_x_11109:
[----:B------:R2:W3:-:S06]  /*3be0*/  DADD R32, -R16, R22 ;  /* 0x0000000010207229 */ /* 0x0004cc0000000116 */
.L_x_11110:
[----:B------:R-:W-:Y:S05]  /*3bf0*/  BSYNC B4 ;  /* 0x0000000000047941 */ /* 0x000fea0003800000 */
.L_x_11108:
[----:B0--3--:R-:W0:Y:S01]  /*3c00*/  DMUL R2, R32, 0.5 ;  /* 0x3fe0000020027828 */ /* 0x009e220000000000 */
        /* <DEDUP_REMOVED lines=24> */
[----:B-12---:R-:W-:Y:S05]  /*3d90*/  CALL.REL.NOINC `($__internal_17_$__cuda_sm20_dsqrt_rn_f64_mediumpath_v1) ;  /* 0x0000c90000007944 */ /* 0x006fea0003c00000 */
[----:B------:R-:W-:Y:S01]  /*3da0*/  MOV R24, R0 ;  /* 0x0000000000187202 */ /* 0x000fe20000000f00 */
[----:B------:R-:W-:Y:S02]  /*3db0*/  IMAD.MOV.U32 R25, RZ, RZ, R9 ;  /* 0x000000ffff197224 */ /* 0x000fe400078e0009 */
.L_x_11114:
[----:B------:R-:W-:Y:S05]  /*3dc0*/  BSYNC B4 ;  /* 0x0000000000047941 */ /* 0x000fea0003800000 */
.L_x_11113:
[----:B------:R-:W-:Y:S01]  /*3dd0*/  PLOP3.LUT P0, PT, PT, PT, PT, 0x80, 0x0 ;  /* 0x000000000000781c */ /* 0x000fe20003f0f070 */
[----:B------:R-:W-:Y:S07]  /*3de0*/  BRA `(.L_x_11100) ;  /* 0x0000096000007947 */ /* 0x000fee0003800000 */
.L_x_11102:
        /* <DEDUP_REMOVED lines=25> */
[----:B-1----:R-:W-:Y:S05]  /*3f80*/  CALL.REL.NOINC `($__internal_17_$__cuda_sm20_dsqrt_rn_f64_mediumpath_v1) ;  /* 0x0000c71000007944 */ /* 0x002fea0003c00000 */
[----:B------:R-:W-:Y:S01]  /*3f90*/  MOV R24, R0 ;  /* 0x0000000000187202 */ /* 0x000fe20000000f00 */
[----:B------:R-:W-:Y:S02]  /*3fa0*/  IMAD.MOV.U32 R25, RZ, RZ, R9 ;  /* 0x000000ffff197224 */ /* 0x000fe400078e0009 */
.L_x_11117:
[----:B------:R-:W-:Y:S05]  /*3fb0*/  BSYNC B4 ;  /* 0x0000000000047941 */ /* 0x000fea0003800000 */
.L_x_11116:
[----:B------:R-:W-:Y:S01]  /*3fc0*/  PLOP3.LUT P0, PT, PT, PT, PT, 0x80, 0x0 ;  /* 0x000000000000781c */ /* 0x000fe20003f0f070 */
[----:B------:R-:W-:Y:S07]  /*3fd0*/  BRA `(.L_x_11100) ;  /* 0x0000077000007947 */ /* 0x000fee0003800000 */
.L_x_11115:
[----:B------:R-:W0:Y:S01]  /*3fe0*/  DMUL R18, R2, R16 ;  /* 0x0000001002127228 */ /* 0x000e220000000000 */
[----:B------:R-:W-:Y:S01]  /*3ff0*/  IMAD.MOV.U32 R8, RZ, RZ, 0x0 ;  /* 0x00000000ff087424 */ /* 0x000fe200078e00ff */
[----:B------:R-:W-:Y:S01]  /*4000*/  BSSY B4, `(.L_x_11118) ;  /* 0x000001b000047945 */ /* 0x000fe20003800000 */
[----:B------:R-:W-:-:S03]  /*4010*/  IMAD.MOV.U32 R9, RZ, RZ, 0x3fd80000 ;  /* 0x3fd80000ff097424 */ /* 0x000fc600078e00ff */
[----:B0-----:R-:W0:Y:S04]  /*4020*/  MUFU.RSQ64H R15, R19 ;  /* 0x00000013000f7308 */ /* 0x001e280000001c00 */
[----:B------:R-:W-:-:S04]  /*4030*/  IADD3 R14, R19, -0x3500000, RZ ;  /* 0xfcb00000130e7810 */ /* 0x000fc80007ffe0ff */
[----:B------:R-:W-:Y:S02]  /*4040*/  ISETP.GE.U32.AND P0, PT, R14, 0x7ca00000, PT ;  /* 0x7ca000000e00780c */ /* 0x000fe40003f06070 */
[----:B0-----:R-:W0:-:S06]  /*4050*/  DMUL R2, R14, R14 ;  /* 0x0000000e0e027228 */ /* 0x001e0c0000000000 */
[----:B0-----:R-:W0:-:S06]  /*4060*/  DFMA R2, R18, -R2, 1 ;  /* 0x3ff000001202742b */ /* 0x001e0c0000000802 */
[----:B0-----:R-:W-:-:S04]  /*4070*/  DFMA R8, R2, R8, 0.5 ;  /* 0x3fe000000208742b */ /* 0x001fc80000000008 */
[----:B------:R-:W0:-:S06]  /*4080*/  DMUL R2, R14, R2 ;  /* 0x000000020e027228 */ /* 0x000e0c0000000000 */
[----:B0-----:R-:W0:-:S04]  /*4090*/  DFMA R8, R8, R2, R14 ;  /* 0x000000020808722b */ /* 0x001e08000000000e */
[----:B------:R-:W1:-:S04]  /*40a0*/  DMUL R2, R32, 8.11296384146066816958e+31 ;  /* 0x4690000020027828 */ /* 0x000e480000000000 */
[----:B0-----:R-:W0:Y:S02]  /*40b0*/  DMUL R10, R18, R8 ;  /* 0x00000008120a7228 */ /* 0x001e240000000000 */
[----:B------:R-:W-:Y:S01]  /*40c0*/  IADD3 R13, R9, -0x100000, RZ ;  /* 0xfff00000090d7810 */ /* 0x000fe20007ffe0ff */
[----:B------:R-:W-:Y:S01]  /*40d0*/  IMAD.MOV.U32 R12, RZ, RZ, R8 ;  /* 0x000000ffff0c7224 */ /* 0x000fe200078e0008 */
[----:B-1----:R-:W-:-:S04]  /*40e0*/  DMUL R2, R36, R2 ;  /* 0x0000000224027228 */ /* 0x002fc80000000000 */
[----:B0-----:R-:W0:-:S06]  /*40f0*/  DFMA R16, R10, -R10, R18 ;  /* 0x8000000a0a10722b */ /* 0x001e0c0000000012 */
[----:B0-----:R0:W1:Y:S01]  /*4100*/  DFMA R20, R16, R12, R10 ;  /* 0x0000000c1014722b */ /* 0x001062000000000a */
[----:B------:R-:W-:Y:S05]  /*4110*/  @!P0 BRA `(.L_x_11119) ;  /* 0x0000009000008947 */ /* 0x000fea0003800000 */
[----:B------:R-:W-:Y:S01]  /*4120*/  IMAD.MOV.U32 R0, RZ, RZ, R8 ;  /* 0x000000ffff007224 */ /* 0x000fe200078e0008 */
[----:B0-----:R-:W-:Y:S01]  /*4130*/  MOV R12, R16 ;  /* 0x00000010000c7202 */ /* 0x001fe20000000f00 */
[----:B-1----:R-:W-:Y:S01]  /*4140*/  IMAD.MOV.U32 R20, RZ, RZ, R18 ;  /* 0x000000ffff147224 */ /* 0x002fe200078e0012 */
[----:B------:R-:W-:Y:S01]  /*4150*/  MOV R8, 0x4190 ;  /* 0x0000419000087802 */ /* 0x000fe20000000f00 */
[----:B------:R-:W-:Y:S02]  /*4160*/  IMAD.MOV.U32 R15, RZ, RZ, R19 ;  /* 0x000000ffff0f7224 */ /* 0x000fe400078e0013 */
[----:B------:R-:W-:Y:S02]  /*4170*/  IMAD.MOV.U32 R9, RZ, RZ, R17 ;  /* 0x000000ffff097224 */ /* 0x000fe400078e0011 */
[----:B------:R-:W-:Y:S05]  /*4180*/  CALL.REL.NOINC `($__internal_17_$__cuda_sm20_dsqrt_rn_f64_mediumpath_v1) ;  /* 0x0000c51000007944 */ /* 0x000fea0003c00000 */
[----:B------:R-:W-:Y:S02]  /*4190*/  IMAD.MOV.U32 R20, RZ, RZ, R0 ;  /* 0x000000ffff147224 */ /* 0x000fe400078e0000 */
[----:B------:R-:W-:Y:S02]  /*41a0*/  IMAD.MOV.U32 R21, RZ, RZ, R9 ;  /* 0x000000ffff157224 */ /* 0x000fe400078e0009 */
.L_x_11119:
[----:B------:R-:W-:Y:S05]  /*41b0*/  BSYNC B4 ;  /* 0x0000000000047941 */ /* 0x000fea0003800000 */
.L_x_11118:
        /* <DEDUP_REMOVED lines=19> */
.L_x_11121:
[----:B------:R-:W-:Y:S05]  /*42f0*/  BSYNC B4 ;  /* 0x0000000000047941 */ /* 0x000fea0003800000 */
.L_x_11120:
[----:B------:R-:W0:Y:S01]  /*4300*/  DMUL R36, R36, 8.11296384146066816958e+31 ;  /* 0x4690000024247828 */ /* 0x000e220000000000 */
[----:B------:R-:W-:Y:S01]  /*4310*/  PLOP3.LUT P0, PT, PT, PT, PT, 0x80, 0x0 ;  /* 0x000000000000781c */ /* 0x000fe20003f0f070 */
[----:B------:R-:W-:Y:S01]  /*4320*/  IMAD.MOV.U32 R24, RZ, RZ, R8 ;  /* 0x000000ffff187224 */ /* 0x000fe200078e0008 */
[----:B------:R-:W-:Y:S01]  /*4330*/  MOV R25, R9 ;  /* 0x0000000900197202 */ /* 0x000fe20000000f00 */
[----:B------:R-:W-:Y:S05]  /*4340*/  BRA `(.L_x_11100) ;  /* 0x0000040000007947 */ /* 0x000fea0003800000 */
.L_x_11101:
        /* <DEDUP_REMOVED lines=21> */
[----:B------:R-:W-:Y:S02]  /*44a0*/  IMAD.MOV.U32 R15, RZ, RZ, R33 ;  /* 0x000000ffff0f7224 */ /* 0x000fe400078e0021 */
[----:B0-----:R-:W-:Y:S02]  /*44b0*/  IMAD.MOV.U32 R12, RZ, RZ, R16 ;  /* 0x000000ffff0c7224 */ /* 0x001fe400078e0010 */
[----:B-1----:R-:W-:Y:S05]  /*44c0*/  CALL.REL.NOINC `($__internal_17_$__cuda_sm20_dsqrt_rn_f64_mediumpath_v1) ;  /* 0x0000c1d000007944 */ /* 0x002fea0003c00000 */
[----:B------:R-:W-:Y:S02]  /*44d0*/  IMAD.MOV.U32 R2, RZ, RZ, R0 ;  /* 0x000000ffff027224 */ /* 0x000fe400078e0000 */
[----:B------:R-:W-:Y:S02]  /*44e0*/  IMAD.MOV.U32 R3, RZ, RZ, R9 ;  /* 0x000000ffff037224 */ /* 0x000fe400078e0009 */
.L_x_11123:
[----:B------:R-:W-:Y:S05]  /*44f0*/  BSYNC B4 ;  /* 0x0000000000047941 */ /* 0x000fea0003800000 */
.L_x_11122:
[----:B------:R-:W2:Y:S01]  /*4500*/  DADD R20, R24, 1 ;  /* 0x3ff0000018147429 */ /* 0x000ea20000000000 */
[----:B0-----:R-:W-:Y:S01]  /*4510*/  IMAD.MOV.U32 R10, RZ, RZ, 0x0 ;  /* 0x00000000ff0a7424 */ /* 0x001fe200078e00ff */
[----:B------:R-:W-:Y:S01]  /*4520*/  BSSY B4, `(.L_x_11124) ;  /* 0x000001c000047945 */ /* 0x000fe20003800000 */
[----:B------:R-:W-:-:S02]  /*4530*/  IMAD.MOV.U32 R11, RZ, RZ, 0x3fd80000 ;  /* 0x3fd80000ff0b7424 */ /* 0x000fc400078e00ff */
[----:B------:R-:W-:Y:S01]  /*4540*/  IMAD.MOV.U32 R36, RZ, RZ, 0x0 ;  /* 0x00000000ff247424 */ /* 0x000fe200078e00ff */
[----:B--2---:R-:W0:Y:S01]  /*4550*/  DMUL R20, R20, 0.5 ;  /* 0x3fe0000014147828 */ /* 0x004e220000000000 */
[----:B------:R-:W-:-:S05]  /*4560*/  IMAD.MOV.U32 R37, RZ, RZ, 0x3ff00000 ;  /* 0x3ff00000ff257424 */ /* 0x000fca00078e00ff */
        /* <DEDUP_REMOVED lines=14> */
[----:B------:R-:W-:Y:S01]  /*4650*/  MOV R0, R10 ;  /* 0x0000000a00007202 */ /* 0x000fe20000000f00 */
[----:B------:R-:W-:Y:S01]  /*4660*/  IMAD.MOV.U32 R15, RZ, RZ, R21 ;  /* 0x000000ffff0f7224 */ /* 0x000fe200078e0015 */
[----:B--2---:R-:W-:Y:S01]  /*4670*/  MOV R8, 0x46d0 ;  /* 0x000046d000087802 */ /* 0x004fe20000000f00 */
[----:B0-----:R-:W-:Y:S02]  /*4680*/  IMAD.MOV.U32 R12, RZ, RZ, R18 ;  /* 0x000000ffff0c7224 */ /* 0x001fe400078e0012 */
[----:B------:R-:W-:Y:S02]  /*4690*/  IMAD.MOV.U32 R9, RZ, RZ, R19 ;  /* 0x000000ffff097224 */ /* 0x000fe400078e0013 */
[----:B------:R-:W-:Y:S02]  /*46a0*/  IMAD.MOV.U32 R10, RZ, RZ, R16 ;  /* 0x000000ffff0a7224 */ /* 0x000fe400078e0010 */
[----:B------:R-:W-:-:S02]  /*46b0*/  IMAD.MOV.U32 R11, RZ, RZ, R17 ;  /* 0x000000ffff0b7224 */ /* 0x000fc400078e0011 */
[----:B-1----:R-:W-:Y:S05]  /*46c0*/  CALL.REL.NOINC `($__internal_17_$__cuda_sm20_dsqrt_rn_f64_mediumpath_v1) ;  /* 0x0000bfd000007944 */ /* 0x002fea0003c00000 */
[----:B------:R-:W-:Y:S02]  /*46d0*/  IMAD.MOV.U32 R8, RZ, RZ, R0 ;  /* 0x000000ffff087224 */ /* 0x000fe400078e0000 */
.L_x_11125:
[----:B------:R-:W-:Y:S05]  /*46e0*/  BSYNC B4 ;  /* 0x0000000000047941 */ /* 0x000fea0003800000 */
.L_x_11124:
[----:B-12---:R1:W2:Y:S01]  /*46f0*/  DMUL R24, R8, R2 ;  /* 0x0000000208187228 */ /* 0x0062a20000000000 */
[----:B------:R-:W-:Y:S01]  /*4700*/  PLOP3.LUT P0, PT, PT, PT, PT, 0x80, 0x0 ;  /* 0x000000000000781c */ /* 0x000fe20003f0f070 */
[----:B------:R-:W-:Y:S07]  /*4710*/  BRA `(.L_x_11100) ;  /* 0x0000003000007947 */ /* 0x000fee0003800000 */
.L_x_11097:
[----:B------:R-:W2:Y:S01]  /*4720*/  DMUL R24, R24, 9.00719925474099200000e+15 ;  /* 0x4340000018187828 */ /* 0x000ea20000000000 */
[----:B------:R-:W-:-:S03]  /*4730*/  PLOP3.LUT P0, PT, PT, PT, PT, 0x80, 0x0 ;  /* 0x000000000000781c */ /* 0x000fc60003f0f070 */
[----:B------:R-:W3:-:S06]  /*4740*/  DMUL R36, R36, 9.00719925474099200000e+15 ;  /* 0x4340000024247828 */ /* 0x000ecc0000000000 */
.L_x_11100:
[----:B012---:R-:W-:Y:S05]  /*4750*/  BSYNC B3 ;  /* 0x0000000000037941 */ /* 0x007fea0003800000 */
.L_x_11096:
[----:B------:R-:W-:Y:S01]  /*4760*/  BSSY B3, `(.L_x_11126) ;  /* 0x0000135000037945 */ /* 0x000fe20003800000 */
[----:B------:R-:W-:Y:S05]  /*4770*/  @P0 BRA `(.L_x_11127) ;  /* 0x000008f000000947 */ /* 0x000fea0003800000 */
[----:B------:R-:W-:-:S13]  /*4780*/  ISETP.GT.AND P0, PT, R5, -0x1, PT ;  /* 0xffffffff0500780c */ /* 0x000fda0003f04270 */
[----:B------:R-:W-:Y:S05]  /*4790*/  @P0 BRA `(.L_x_11128) ;  /* 0x0000047000000947 */ /* 0x000fea0003800000 */
[----:B------:R-:W0:-:S04]  /*47a0*/  DADD R4, -RZ, |R26| ;  /* 0x00000000ff047229 */ /* 0x000e08000000051a */
[----:B------:R1:W2:-:S06]  /*47b0*/  DADD R2, -RZ, -R26 ;  /* 0x00000000ff027229 */ /* 0x00028c000000091a */
[----:B0-----:R-:W-:-:S13]  /*47c0*/  ISETP.GE.AND P0, PT, R5, 0x3fe26666, PT ;  /* 0x3fe266660500780c */ /* 0x001fda0003f06270 */
[----:B------:R-:W-:Y:S05]  /*47d0*/  @!P0 BRA `(.L_x_11129) ;  /* 0x000002c000008947 */ /* 0x000fea0003800000 */
[----:B-12---:R-:W0:Y:S01]  /*47e0*/  DADD R4, -|R26|, 1 ;  /* 0x3ff000001a047429 */ /* 0x006e220000000300 */
[----:B------:R-:W-:Y:S09]  /*47f0*/  BSSY B0, `(.L_x_11130) ;  /* 0x0000023000007945 */ /* 0x000ff20003800000 */
[----:B0-----:R-:W-:-:S13]  /*4800*/  ISETP.GE.AND P0, PT, R5, 0x1, PT ;  /* 0x000000010500780c */ /* 0x001fda0003f06270 */
[----:B------:R-:W-:Y:S05]  /*4810*/  @!P0 BRA `(.L_x_11131) ;  /* 0x000001f000008947 */ /* 0x000fea0003800000 */
[----:B------:R-:W-:Y:S01]  /*4820*/  IMAD.MOV.U32 R8, RZ, RZ, 0x71155f70 ;  /* 0x71155f70ff087424 */ /* 0x000fe200078e00ff */
[----:B------:R-:W-:-:S06]  /*4830*/  MOV R9, 0x3ec715b3 ;  /* 0x3ec715b300097802 */ /* 0x000fcc0000000f00 */
        /* <DEDUP_REMOVED lines=29> */
.L_x_11131:
[----:B------:R0:W1:-:S06]  /*4a10*/  DMUL R8, RZ, |R26| ;  /* 0x4000001aff087228 */ /* 0x00004c0000000000 */
.L_x_11132:
[----:B------:R-:W-:Y:S05]  /*4a20*/  BSYNC B0 ;  /* 0x0000000000007941 */ /* 0x000fea0003800000 */
.L_x_11130:
[----:B------:R-:W-:Y:S02]  /*4a30*/  ISETP.GT.AND P0, PT, R5, -0x1, PT ;  /* 0xffffffff0500780c */ /* 0x000fe40003f04270 */
[----:B------:R-:W-:-:S11]  /*4a40*/  ISETP.GT.AND P1, PT, R3, -0x1, PT ;  /* 0xffffffff0300780c */ /* 0x000fd60003f24270 */
[----:B-1----:R-:W1:Y:S02]  /*4a50*/  @!P0 DMUL R8, R8, +INF ;  /* 0x7ff0000008088828 */ /* 0x002e640000000000 */
[----:B------:R-:W-:Y:S05]  /*4a60*/  @P1 BRA `(.L_x_11133) ;  /* 0x0000104000001947 */ /* 0x000fea0003800000 */
[----:B-1----:R-:W1:-:S06]  /*4a70*/  DADD R8, R8, c[0x2][0x100] ;  /* 0x0080400008087629 */ /* 0x002e4c0000000000 */
[----:B-1----:R-:W1:Y:S01]  /*4a80*/  DADD R8, -R8, c[0x2][0x108] ;  /* 0x0080420008087629 */ /* 0x002e620000000100 */
[----:B------:R-:W-:Y:S05]  /*4a90*/  BRA `(.L_x_11133) ;  /* 0x0000101000007947 */ /* 0x000fea0003800000 */
.L_x_11129:
        /* <DEDUP_REMOVED lines=23> */
.L_x_11128:
        /* <DEDUP_REMOVED lines=10> */
[C---:B0-----:R0:W1:Y:S02]  /*4cb0*/  DFMA R8, R2.reuse, R4, c[0x2][0xa8] ;  /* 0x00802a000208762b */ /* 0x0410640000000004 */
[----:B0-----:R-:W-:Y:S02]  /*4cc0*/  IADD3 R5, R3, -0x100000, RZ ;  /* 0xfff0000003057810 */ /* 0x001fe40007ffe0ff */
[----:B------:R-:W-:Y:S02]  /*4cd0*/  MOV R4, R2 ;  /* 0x0000000200047202 */ /* 0x000fe40000000f00 */
        /* <DEDUP_REMOVED lines=25> */
.L_x_11136:
[----:B------:R0:W1:-:S06]  /*4e70*/  DMUL R8, RZ, |R26| ;  /* 0x4000001aff087228 */ /* 0x00004c0000000000 */
.L_x_11137:
[----:B------:R-:W-:Y:S05]  /*4e80*/  BSYNC B0 ;  /* 0x0000000000007941 */ /* 0x000fea0003800000 */
.L_x_11135:
[----:B------:R-:W-:Y:S02]  /*4e90*/  ISETP.GT.AND P0, PT, R3, -0x1, PT ;  /* 0xffffffff0300780c */ /* 0x000fe40003f04270 */
[----:B------:R-:W-:-:S11]  /*4ea0*/  ISETP.GT.AND P1, PT, R27, -0x1, PT ;  /* 0xffffffff1b00780c */ /* 0x000fd60003f24270 */
[----:B-1----:R-:W1:Y:S02]  /*4eb0*/  @!P0 DMUL R8, R8, +INF ;  /* 0x7ff0000008088828 */ /* 0x002e640000000000 */
[----:B------:R-:W-:Y:S05]  /*4ec0*/  @P1 BRA `(.L_x_11133) ;  /* 0x00000be000001947 */ /* 0x000fea0003800000 */
[----:B-1----:R-:W1:-:S06]  /*4ed0*/  DADD R8, R8, c[0x2][0x100] ;  /* 0x0080400008087629 */ /* 0x002e4c0000000000 */
[----:B-1----:R-:W1:Y:S01]  /*4ee0*/  DADD R8, -R8, c[0x2][0x108] ;  /* 0x0080420008087629 */ /* 0x002e620000000100 */
[----:B------:R-:W-:Y:S05]  /*4ef0*/  BRA `(.L_x_11133) ;  /* 0x00000bb000007947 */ /* 0x000fea0003800000 */
.L_x_11134:
        /* <DEDUP_REMOVED lines=23> */
.L_x_11127:
        /* <DEDUP_REMOVED lines=21> */
[----:B------:R1:W2:-:S06]  /*51c0*/  DADD R2, -RZ, -R36 ;  /* 0x00000000ff027229 */ /* 0x00028c0000000924 */
[----:B0-----:R-:W-:-:S05]  /*51d0*/  FFMA R0, RZ, R5, R9 ;  /* 0x00000005ff007223 */ /* 0x001fca0000000009 */
[----:B------:R-:W-:-:S13]  /*51e0*/  FSETP.GT.AND P0, PT, |R0|, 1.469367938527859385e-39, PT ;  /* 0x001000000000780b */ /* 0x000fda0003f04200 */
[----:B------:R-:W-:Y:S05]  /*51f0*/  @P0 BRA P2, `(.L_x_11140) ;  /* 0x0000006000000947 */ /* 0x000fea0001000000 */
[----:B-12---:R-:W-:Y:S01]  /*5200*/  IMAD.MOV.U32 R8, RZ, RZ, R12 ;  /* 0x000000ffff087224 */ /* 0x006fe200078e000c */
[----:B------:R-:W-:Y:S01]  /*5210*/  MOV R20, R4 ;  /* 0x0000000400147202 */ /* 0x000fe20000000f00 */
[----:B------:R-:W-:Y:S01]  /*5220*/  IMAD.MOV.U32 R9, RZ, RZ, R13 ;  /* 0x000000ffff097224 */ /* 0x000fe200078e000d */
[----:B------:R-:W-:Y:S01]  /*5230*/  MOV R0, 0x5260 ;  /* 0x0000526000007802 */ /* 0x000fe20000000f00 */
[----:B------:R-:W-:Y:S02]  /*5240*/  IMAD.MOV.U32 R21, RZ, RZ, R5 ;  /* 0x000000ffff157224 */ /* 0x000fe400078e0005 */
[----:B------:R-:W-:Y:S05]  /*5250*/  CALL.REL.NOINC `($__internal_16_$__cuda_sm20_div_rn_f64_full) ;  /* 0x0000adf000007944 */ /* 0x000fea0003c00000 */
.L_x_11140:
[----:B-12---:R-:W-:Y:S05]  /*5260*/  BSYNC B4 ;  /* 0x0000000000047941 */ /* 0x006fea0003800000 */
.L_x_11139:
        /* <DEDUP_REMOVED lines=43> */
.L_x_11142:
[----:B------:R-:W-:Y:S02]  /*5520*/  FSEL R2, RZ, 3.37028055040000000000e+12, P2 ;  /* 0x54442d18ff027808 */ /* 0x000fe40001000000 */
[----:B------:R-:W-:Y:S02]  /*5530*/  FSEL R3, RZ, 2.1426990032196044922, P2 ;  /* 0x400921fbff037808 */ /* 0x000fe40001000000 */
.L_x_11143:
[----:B------:R-:W-:Y:S05]  /*5540*/  BSYNC B0 ;  /* 0x0000000000007941 */ /* 0x000fea0003800000 */
.L_x_11141:
[----:B------:R0:W1:Y:S02]  /*5550*/  DADD R36, |R24|, |R36| ;  /* 0x0000000018247229 */ /* 0x0000640000000624 */
[----:B0-----:R-:W-:-:S04]  /*5560*/  LOP3.LUT R25, R3, 0x80000000, R25, 0xb8, !PT ;  /* 0x8000000003197812 */ /* 0x001fc800078eb819 */
[----:B-1----:R-:W0:-:S06]  /*5570*/  DSETP.GTU.AND P0, PT, |R36|, +INF , PT ;  /* 0x7ff000002400742a */ /* 0x002e0c0003f0c200 */
[----:B0-----:R-:W-:Y:S02]  /*5580*/  FSEL R8, R36, R2, P0 ;  /* 0x0000000224087208 */ /* 0x001fe40000000000 */
[----:B------:R-:W-:Y:S01]  /*5590*/  FSEL R9, R37, R25, P0 ;  /* 0x0000001925097208 */ /* 0x000fe20000000000 */
[----:B------:R-:W-:Y:S05]  /*55a0*/  BRA `(.L_x_11133) ;  /* 0x0000050000007947 */ /* 0x000fea0003800000 */
.L_x_11138:
        /* <DEDUP_REMOVED lines=23> */
[----:B------:R-:W-:Y:S01]  /*5720*/  MOV R9, R13 ;  /* 0x0000000d00097202 */ /* 0x000fe20000000f00 */
[----:B------:R-:W-:Y:S01]  /*5730*/  IMAD.MOV.U32 R20, RZ, RZ, R2 ;  /* 0x000000ffff147224 */ /* 0x000fe200078e0002 */
[----:B------:R-:W-:Y:S01]  /*5740*/  MOV R0, 0x5770 ;  /* 0x0000577000007802 */ /* 0x000fe20000000f00 */
[----:B------:R-:W-:Y:S02]  /*5750*/  IMAD.MOV.U32 R21, RZ, RZ, R3 ;  /* 0x000000ffff157224 */ /* 0x000fe400078e0003 */
[----:B------:R-:W-:Y:S05]  /*5760*/  CALL.REL.NOINC `($__internal_16_$__cuda_sm20_div_rn_f64_full) ;  /* 0x0000a8e000007944 */ /* 0x000fea0003c00000 */
.L_x_11145:
[----:B------:R-:W-:Y:S05]  /*5770*/  BSYNC B4 ;  /* 0x0000000000047941 */ /* 0x000fea0003800000 */
.L_x_11144:
        /* <DEDUP_REMOVED lines=43> */
.L_x_11147:
[----:B------:R-:W-:Y:S02]  /*5a30*/  FSEL R2, RZ, 3.37028055040000000000e+12, P0 ;  /* 0x54442d18ff027808 */ /* 0x000fe40000000000 */
[----:B------:R-:W-:Y:S02]  /*5a40*/  FSEL R3, RZ, 2.1426990032196044922, P0 ;  /* 0x400921fbff037808 */ /* 0x000fe40000000000 */
.L_x_11148:
[----:B------:R-:W-:Y:S05]  /*5a50*/  BSYNC B0 ;  /* 0x0000000000007941 */ /* 0x000fea0003800000 */
.L_x_11146:
[----:B------:R0:W1:Y:S02]  /*5a60*/  DADD R36, |R24|, |R36| ;  /* 0x0000000018247229 */ /* 0x0000640000000624 */
[----:B0-----:R-:W-:-:S04]  /*5a70*/  LOP3.LUT R25, R3, 0x80000000, R25, 0xb8, !PT ;  /* 0x8000000003197812 */ /* 0x001fc800078eb819 */
[----:B-1----:R-:W0:-:S06]  /*5a80*/  DSETP.GTU.AND P0, PT, |R36|, +INF , PT ;  /* 0x7ff000002400742a */ /* 0x002e0c0003f0c200 */
[----:B0-----:R-:W-:Y:S02]  /*5a90*/  FSEL R8, R36, R2, P0 ;  /* 0x0000000224087208 */ /* 0x001fe40000000000 */
[----:B------:R-:W-:Y:S02]  /*5aa0*/  FSEL R9, R37, R25, P0 ;  /* 0x0000001925097208 */ /* 0x000fe40000000000 */
.L_x_11133:
[----:B01----:R-:W-:Y:S05]  /*5ab0*/  BSYNC B3 ;  /* 0x0000000000037941 */ /* 0x003fea0003800000 */
.L_x_11126:
[----:B------:R-:W0:Y:S01]  /*5ac0*/  DADD R2, -RZ, -R30 ;  /* 0x00000000ff027229 */ /* 0x000e22000000091e */
[----:B------:R-:W-:-:S04]  /*5ad0*/  SHF.R.U32.HI R6, RZ, 0x1f, R7 ;  /* 0x0000001fff067819 */ /* 0x000fc80000011607 */
[----:B------:R-:W-:-:S05]  /*5ae0*/  ISETP.NE.AND P0, PT, R6, RZ, PT ;  /* 0x000000ff0600720c */ /* 0x000fca0003f05270 */
[----:B0-----:R-:W-:Y:S02]  /*5af0*/  FSEL R10, R2, R30, !P0 ;  /* 0x0000001e020a7208 */ /* 0x001fe40004000000 */
[----:B------:R-:W-:Y:S01]  /*5b00*/  FSEL R11, R3, R31, !P0 ;  /* 0x0000001f030b7208 */ /* 0x000fe20004000000 */
[----:B------:R-:W-:Y:S05]  /*5b10*/  BRA `(.L_x_11149) ;  /* 0x0000250000007947 */ /* 0x000fea0003800000 */
.L_x_11061:
[----:B-1----:R-:W2:Y:S01]  /*5b20*/  LDL.64 R2, [R1+0x8] ;  /* 0x0000080001027983 */ /* 0x002ea20000100a00 */
[----:B------:R-:W-:-:S04]  /*5b30*/  DADD R10, -RZ, -R6 ;  /* 0x00000000ff0a7229 */ /* 0x000fc80000000906 */
[----:B--2---:R-:W0:-:S06]  /*5b40*/  DADD R4, -R4, R2 ;  /* 0x0000000004047229 */ /* 0x004e0c0000000102 */
[----:B0-----:R0:W1:Y:S01]  /*5b50*/  DADD R8, R4, c[0x2][0x178] ;  /* 0x00805e0004087629 */ /* 0x0010620000000000 */
[----:B------:R-:W-:Y:S05]  /*5b60*/  BRA `(.L_x_11149) ;  /* 0x000024b000007947 */ /* 0x000fea0003800000 */
.L_x_11060:
[----:B------:R0:W1:Y:S01]  /*5b70*/  DADD R10, -RZ, -R6 ;  /* 0x00000000ff0a7229 */ /* 0x0000620000000906 */
[----:B------:R-:W-:Y:S01]  /*5b80*/  CS2R R8, SRZ ;  /* 0x0000000000087805 */ /* 0x000fe2000001ff00 */
[----:B------:R-:W-:Y:S05]  /*5b90*/  BRA `(.L_x_11149) ;  /* 0x0000248000007947 */ /* 0x000fea0003800000 */
.L_x_11059:
[----:B------:R-:W0:Y:S01]  /*5ba0*/  DSETP.GEU.AND P1, PT, R36, R32, PT ;  /* 0x000000202400722a */ /* 0x000e220003f2e000 */
[----:B------:R-:W-:Y:S01]  /*5bb0*/  BSSY B3, `(.L_x_11150) ;  /* 0x000022c000037945 */ /* 0x000fe20003800000 */
[----:B------:R-:W-:-:S04]  /*5bc0*/  SHF.R.U32.HI R2, RZ, 0x1f, R7 ;  /* 0x0000001fff027819 */ /* 0x000fc80000011607 */
[----:B0-----:R-:W-:Y:S02]  /*5bd0*/  FSEL R18, R32, R36, !P1 ;  /* 0x0000002420127208 */ /* 0x001fe40004800000 */
[----:B------:R-:W-:Y:S02]  /*5be0*/  FSEL R19, R33, R37, !P1 ;  /* 0x0000002521137208 */ /* 0x000fe40004800000 */
        /* <DEDUP_REMOVED lines=15> */
[----:B------:R-:W-:Y:S01]  /*5ce0*/  MOV R10, R12 ;  /* 0x0000000c000a7202 */ /* 0x000fe20000000f00 */
[--C-:B------:R-:W-:Y:S02]  /*5cf0*/  IMAD.MOV.U32 R11, RZ, RZ, R13.reuse ;  /* 0x000000ffff0b7224 */ /* 0x100fe400078e000d */
[----:B------:R-:W-:Y:S02]  /*5d00*/  IMAD.MOV.U32 R3, RZ, RZ, R13 ;  /* 0x000000ffff037224 */ /* 0x000fe400078e000d */
        /* <DEDUP_REMOVED lines=18> */
[----:B------:R-:W-:Y:S01]  /*5e30*/  IMAD.MOV.U32 R0, RZ, RZ, -0x3ff ;  /* 0xfffffc01ff007424 */ /* 0x000fe200078e00ff */
[----:B------:R-:W-:Y:S02]  /*5e40*/  @!P0 MOV R0, 0xfffffbcb ;  /* 0xfffffbcb00008802 */ /* 0x000fe40000000f00 */
[----:B0-----:R-:W-:Y:S02]  /*5e50*/  @P2 FSEL R22, R14, RZ, P3 ;  /* 0x000000ff0e162208 */ /* 0x001fe40001800000 */
[----:B------:R-:W-:Y:S01]  /*5e60*/  @P2 FSEL R23, R15, -QNAN , P3 ;  /* 0xfff000000f172808 */ /* 0x000fe20001800000 */
[----:B------:R-:W-:Y:S05]  /*5e70*/  @P2 BRA `(.L_x_11154) ;  /* 0x000002a000002947 */ /* 0x000fea0003800000 */
[C---:B------:R-:W-:Y:S01]  /*5e80*/  LOP3.LUT R10, R3.reuse, 0x800fffff, RZ, 0xc0, !PT ;  /* 0x800fffff030a7812 */ /* 0x040fe200078ec0ff */
[----:B------:R-:W-:Y:S01]  /*5e90*/  IMAD.MOV.U32 R24, RZ, RZ, 0x3ae80f1e ;  /* 0x3ae80f1eff187424 */ /* 0x000fe200078e00ff */
[----:B------:R-:W-:Y:S01]  /*5ea0*/  LEA.HI R0, R3, R0, RZ, 0xc ;  /* 0x0000000003007211 */ /* 0x000fe200078f60ff */
[----:B------:R-:W-:Y:S01]  /*5eb0*/  IMAD.MOV.U32 R25, RZ, RZ, 0x3eb1380b ;  /* 0x3eb1380bff197424 */ /* 0x000fe200078e00ff */
[----:B------:R-:W-:Y:S01]  /*5ec0*/  LOP3.LUT R11, R10, 0x3ff00000, RZ, 0xfc, !PT ;  /* 0x3ff000000a0b7812 */ /* 0x000fe200078efcff */
[----:B------:R-:W-:-:S02]  /*5ed0*/  IMAD.MOV.U32 R10, RZ, RZ, R12 ;  /* 0x000000ffff0a7224 */ /* 0x000fc400078e000c */
[----:B------:R-:W-:Y:S01]  /*5ee0*/  IMAD.MOV.U32 R12, RZ, RZ, RZ ;  /* 0x000000ffff0c7224 */ /* 0x000fe200078e00ff */
[----:B------:R-:W-:-:S13]  /*5ef0*/  ISETP.GE.AND P0, PT, R11, 0x3ff6a09f, PT ;  /* 0x3ff6a09f0b00780c */ /* 0x000fda0003f06270 */
[----:B------:R-:W-:Y:S02]  /*5f00*/  @P0 IADD3 R13, R11, -0x100000, RZ ;  /* 0xfff000000b0d0810 */ /* 0x000fe40007ffe0ff */
[----:B------:R-:W-:-:S03]  /*5f10*/  @P0 IADD3 R0, R0, 0x1, RZ ;  /* 0x0000000100000810 */ /* 0x000fc60007ffe0ff */
[----:B------:R-:W-:-:S06]  /*5f20*/  @P0 IMAD.MOV.U32 R11, RZ, RZ, R13 ;  /* 0x000000ffff0b0224 */ /* 0x000fcc00078e000d */
[----:B------:R-:W0:-:S04]  /*5f30*/  DADD R22, R10, 1 ;  /* 0x3ff000000a167429 */ /* 0x000e080000000000 */
[----:B------:R-:W-:Y:S02]  /*5f40*/  DADD R10, R10, -1 ;  /* 0xbff000000a0a7429 */ /* 0x000fe40000000000 */
[----:B0-----:R-:W0:Y:S02]  /*5f50*/  MUFU.RCP64H R13, R23 ;  /* 0x00000017000d7308 */ /* 0x001e240000001800 */
[----:B0-----:R0:W1:Y:S02]  /*5f60*/  DFMA R14, -R22, R12, 1 ;  /* 0x3ff00000160e742b */ /* 0x001064000000010c */
[----:B0-----:R-:W-:Y:S01]  /*5f70*/  LOP3.LUT R22, R0, 0x80000000, RZ, 0x3c, !PT ;  /* 0x8000000000167812 */ /* 0x001fe200078e3cff */
[----:B------:R-:W-:-:S03]  /*5f80*/  IMAD.MOV.U32 R23, RZ, RZ, 0x43300000 ;  /* 0x43300000ff177424 */ /* 0x000fc600078e00ff */
[----:B-1----:R-:W0:-:S04]  /*5f90*/  DFMA R14, R14, R14, R14 ;  /* 0x0000000e0e0e722b */ /* 0x002e08000000000e */
[----:B------:R-:W-:-:S04]  /*5fa0*/  DADD R22, R22, c[0x2][0x48] ;  /* 0x0080120016167629 */ /* 0x000fc80000000000 */
        /* <DEDUP_REMOVED lines=23> */
.L_x_11154:
[----:B------:R-:W-:Y:S05]  /*6120*/  BSYNC B0 ;  /* 0x0000000000007941 */ /* 0x000fea0003800000 */
.L_x_11153:
[----:B------:R-:W-:Y:S01]  /*6130*/  BSSY B4, `(.L_x_11155) ;  /* 0x0000008000047945 */ /* 0x000fe20003800000 */
[----:B------:R-:W-:Y:S05]  /*6140*/  @P4 BRA P5, `(.L_x_11156) ;  /* 0x0000006000004947 */ /* 0x000fea0002800000 */
[----:B------:R-:W-:Y:S01]  /*6150*/  IMAD.MOV.U32 R8, RZ, RZ, R16 ;  /* 0x000000ffff087224 */ /* 0x000fe200078e0010 */
[----:B------:R-:W-:Y:S01]  /*6160*/  MOV R9, R17 ;  /* 0x0000001100097202 */ /* 0x000fe20000000f00 */
[----:B------:R-:W-:Y:S01]  /*6170*/  IMAD.MOV.U32 R20, RZ, RZ, R18 ;  /* 0x000000ffff147224 */ /* 0x000fe200078e0012 */
[----:B------:R-:W-:Y:S01]  /*6180*/  MOV R0, 0x61b0 ;  /* 0x000061b000007802 */ /* 0x000fe20000000f00 */
[----:B------:R-:W-:Y:S02]  /*6190*/  IMAD.MOV.U32 R21, RZ, RZ, R19 ;  /* 0x000000ffff157224 */ /* 0x000fe400078e0013 */
[----:B01----:R-:W-:Y:S05]  /*61a0*/  CALL.REL.NOINC `($__internal_16_$__cuda_sm20_div_rn_f64_full) ;  /* 0x00009ea000007944 */ /* 0x003fea0003c00000 */
.L_x_11156:
[----:B------:R-:W-:Y:S05]  /*61b0*/  BSYNC B4 ;  /* 0x0000000000047941 */ /* 0x000fea0003800000 */
.L_x_11155:
        /* <DEDUP_REMOVED lines=32> */
[----:B------:R-:W2:-:S05]  /*63c0*/  DADD R4, R4, c[0x2][0x178] ;  /* 0x00805e0004047629 */ /* 0x000e8a0000000000 */
[----:B0-----:R-:W-:Y:S02]  /*63d0*/  FSEL R3, R8, R12, !P2 ;  /* 0x0000000c08037208 */ /* 0x001fe40005000000 */
[----:B------:R-:W-:-:S03]  /*63e0*/  FSEL R9, R9, R13, !P2 ;  /* 0x0000000d09097208 */ /* 0x000fc60005000000 */
[----:B--2---:R-:W-:Y:S02]  /*63f0*/  FSEL R4, R4, R3, !P1 ;  /* 0x0000000304047208 */ /* 0x004fe40004800000 */
[----:B------:R-:W-:Y:S01]  /*6400*/  FSEL R5, R5, R9, !P1 ;  /* 0x0000000905057208 */ /* 0x000fe20004800000 */
[----:B------:R-:W-:Y:S05]  /*6410*/  @P0 BRA `(.L_x_11159) ;  /* 0x0000008000000947 */ /* 0x000fea0003800000 */
[----:B------:R-:W-:Y:S02]  /*6420*/  IMAD.MOV.U32 R4, RZ, RZ, 0x7f3321d2 ;  /* 0x7f3321d2ff047424 */ /* 0x000fe400078e00ff */
[----:B------:R-:W-:-:S03]  /*6430*/  IMAD.MOV.U32 R0, RZ, RZ, 0x4002d97c ;  /* 0x4002d97cff007424 */ /* 0x000fc600078e00ff */
[----:B------:R-:W-:Y:S02]  /*6440*/  FSEL R4, R4, 3.37028055040000000000e+12, !P2 ;  /* 0x54442d1804047808 */ /* 0x000fe40005000000 */
[----:B------:R-:W-:Y:S01]  /*6450*/  FSEL R5, R0, 1.8213495016098022461, !P2 ;  /* 0x3fe921fb00057808 */ /* 0x000fe20005000000 */
[----:B------:R-:W-:Y:S05]  /*6460*/  BRA `(.L_x_11159) ;  /* 0x0000003000007947 */ /* 0x000fea0003800000 */
.L_x_11158:
[----:B------:R-:W-:-:S04]  /*6470*/  ISETP.GE.AND P0, PT, R5, RZ, PT ;  /* 0x000000ff0500720c */ /* 0x000fc80003f06270 */
[----:B------:R-:W-:Y:S02]  /*6480*/  FSEL R4, RZ, 3.37028055040000000000e+12, P0 ;  /* 0x54442d18ff047808 */ /* 0x000fe40000000000 */
[----:B------:R-:W-:Y:S02]  /*6490*/  FSEL R5, RZ, 2.1426990032196044922, P0 ;  /* 0x400921fbff057808 */ /* 0x000fe40000000000 */
.L_x_11159:
[----:B------:R-:W-:Y:S05]  /*64a0*/  BSYNC B0 ;  /* 0x0000000000007941 */ /* 0x000fea0003800000 */
.L_x_11157:
[----:B------:R-:W2:Y:S01]  /*64b0*/  DADD R32, R36, R32 ;  /* 0x0000000024207229 */ /* 0x000ea20000000020 */
[----:B------:R-:W-:-:S03]  /*64c0*/  LOP3.LUT R7, R5, 0x80000000, R7, 0xb8, !PT ;  /* 0x8000000005077812 */ /* 0x000fc600078eb807 */
[----:B-1----:R-:W-:-:S04]  /*64d0*/  DMUL R22, R22, 0.5 ;  /* 0x3fe0000016167828 */ /* 0x002fc80000000000 */
[----:B--2---:R-:W1:-:S06]  /*64e0*/  DSETP.GTU.AND P0, PT, |R32|, +INF , PT ;  /* 0x7ff000002000742a */ /* 0x004e4c0003f0c200 */
[----:B-1----:R-:W-:Y:S02]  /*64f0*/  FSEL R4, R32, R4, P0 ;  /* 0x0000000420047208 */ /* 0x002fe40000000000 */
[----:B------:R-:W-:Y:S01]  /*6500*/  FSEL R5, R33, R7, P0 ;  /* 0x0000000721057208 */ /* 0x000fe20000000000 */
[----:B------:R-:W-:Y:S05]  /*6510*/  BRA `(.L_x_11160) ;  /* 0x0000195000007947 */ /* 0x000fea0003800000 */
.L_x_11152:
        /* <DEDUP_REMOVED lines=12> */
[----:B------:R-:W-:Y:S01]  /*65e0*/  SEL R3, R33, R37, P0 ;  /* 0x0000002521037207 */ /* 0x000fe20000000000 */
[----:B------:R-:W-:Y:S01]  /*65f0*/  IMAD.MOV.U32 R10, RZ, RZ, R0 ;  /* 0x000000ffff0a7224 */ /* 0x000fe200078e0000 */
[----:B------:R-:W-:Y:S02]  /*6600*/  IADD3 R13, -R26, 0x7fd00000, RZ ;  /* 0x7fd000001a0d7810 */ /* 0x000fe40007ffe1ff */
[----:B------:R-:W-:Y:S02]  /*6610*/  MOV R11, R3 ;  /* 0x00000003000b7202 */ /* 0x000fe40000000f00 */
[----:B------:R-:W-:Y:S02]  /*6620*/  SEL R8, R32, R36, P2 ;  /* 0x0000002420087207 */ /* 0x000fe40001000000 */
[----:B------:R-:W-:-:S02]  /*6630*/  ISETP.GE.U32.AND P3, PT, R3, 0x7ff00000, PT ;  /* 0x7ff000000300780c */ /* 0x000fc40003f66070 */
        /* <DEDUP_REMOVED lines=19> */
[----:B0-----:R-:W-:Y:S01]  /*6770*/  LOP3.LUT R21, R26, 0x100000, RZ, 0xfc, !PT ;  /* 0x001000001a157812 */ /* 0x001fe200078efcff */
[----:B------:R-:W-:-:S03]  /*6780*/  IMAD.MOV.U32 R24, RZ, RZ, -0x3ff ;  /* 0xfffffc01ff187424 */ /* 0x000fc600078e00ff */
        /* <DEDUP_REMOVED lines=11> */
[----:B------:R-:W-:Y:S01]  /*6840*/  IMAD.MOV.U32 R11, RZ, RZ, R3 ;  /* 0x000000ffff0b7224 */ /* 0x000fe200078e0003 */
[----:B------:R-:W-:Y:S01]  /*6850*/  @!P0 MOV R24, 0xfffffbcb ;  /* 0xfffffbcb00188802 */ /* 0x000fe20000000f00 */
[----:B-1----:R-:W0:-:S04]  /*6860*/  DFMA R8, -R18, R12, 1 ;  /* 0x3ff000001208742b */ /* 0x002e08000000010c */
[----:B------:R-:W1:-:S04]  /*6870*/  @!P0 DMUL R10, R10, 1.80143985094819840000e+16 ;  /* 0x435000000a0a8828 */ /* 0x000e480000000000 */
[----:B0-----:R-:W0:-:S06]  /*6880*/  DFMA R8, R12, R8, R12 ;  /* 0x000000080c08722b */ /* 0x001e0c000000000c */
[----:B-1----:R-:W-:Y:S01]  /*6890*/  @!P0 IMAD.MOV.U32 R3, RZ, RZ, R11 ;  /* 0x000000ffff038224 */ /* 0x002fe200078e000b */
[----:B0-----:R-:W0:Y:S01]  /*68a0*/  DMUL R12, R16, R8 ;  /* 0x00000008100c7228 */ /* 0x001e220000000000 */
[----:B------:R-:W-:-:S03]  /*68b0*/  @!P0 IMAD.MOV.U32 R0, RZ, RZ, R10 ;  /* 0x000000ffff008224 */ /* 0x000fc600078e000a */
[----:B------:R-:W-:-:S04]  /*68c0*/  IADD3 R14, R3, -0x1, RZ ;  /* 0xffffffff030e7810 */ /* 0x000fc80007ffe0ff */
[----:B------:R-:W-:Y:S01]  /*68d0*/  ISETP.GE.U32.AND P2, PT, R14, 0x7fefffff, PT ;  /* 0x7fefffff0e00780c */ /* 0x000fe20003f46070 */
[----:B0-----:R-:W0:-:S06]  /*68e0*/  DFMA R14, -R18, R12, R16 ;  /* 0x0000000c120e722b */ /* 0x001e0c0000000110 */
[----:B0-----:R0:W1:-:S06]  /*68f0*/  DFMA R8, R8, R14, R12 ;  /* 0x0000000e0808722b */ /* 0x00104c000000000c */
        /* <DEDUP_REMOVED lines=51> */
.L_x_11162:
[----:B------:R-:W-:Y:S05]  /*6c30*/  BSYNC B0 ;  /* 0x0000000000007941 */ /* 0x000fea0003800000 */
.L_x_11161:
        /* <DEDUP_REMOVED lines=8> */
.L_x_11164:
[----:B------:R-:W-:Y:S05]  /*6cc0*/  BSYNC B4 ;  /* 0x0000000000047941 */ /* 0x000fea0003800000 */
.L_x_11163:
        /* <DEDUP_REMOVED lines=43> */
.L_x_11166:
[----:B------:R-:W-:-:S04]  /*6f80*/  ISETP.GE.AND P0, PT, R5, RZ, PT ;  /* 0x000000ff0500720c */ /* 0x000fc80003f06270 */
[----:B------:R-:W-:Y:S02]  /*6f90*/  FSEL R4, RZ, 3.37028055040000000000e+12, P0 ;  /* 0x54442d18ff047808 */ /* 0x000fe40000000000 */
[----:B------:R-:W-:Y:S02]  /*6fa0*/  FSEL R5, RZ, 2.1426990032196044922, P0 ;  /* 0x400921fbff057808 */ /* 0x000fe40000000000 */
.L_x_11167:
[----:B------:R-:W-:Y:S05]  /*6fb0*/  BSYNC B0 ;  /* 0x0000000000007941 */ /* 0x000fea0003800000 */
.L_x_11165:
[----:B------:R-:W2:Y:S01]  /*6fc0*/  DADD R32, R36, R32 ;  /* 0x0000000024207229 */ /* 0x000ea20000000020 */
[----:B------:R-:W-:-:S05]  /*6fd0*/  LOP3.LUT R7, R5, 0x80000000, R7, 0xb8, !PT ;  /* 0x8000000005077812 */ /* 0x000fca00078eb807 */
[----:B--2---:R-:W2:-:S06]  /*6fe0*/  DSETP.GTU.AND P0, PT, |R32|, +INF , PT ;  /* 0x7ff000002000742a */ /* 0x004e8c0003f0c200 */
[----:B--2---:R-:W-:Y:S02]  /*6ff0*/  FSEL R4, R32, R4, P0 ;  /* 0x0000000420047208 */ /* 0x004fe40000000000 */
[----:B------:R-:W-:Y:S01]  /*7000*/  FSEL R5, R33, R7, P0 ;  /* 0x0000000721057208 */ /* 0x000fe20000000000 */
[----:B------:R-:W-:Y:S05]  /*7010*/  BRA `(.L_x_11160) ;  /* 0x00000e5000007947 */ /* 0x000fea0003800000 */
.L_x_11151:
[----:B------:R-:W0:Y:S01]  /*7020*/  MUFU.RCP64H R9, 2.718280792236328125 ;  /* 0x4005bf0a00097908 */ /* 0x000e220000001800 */
[----:B------:R-:W-:Y:S01]  /*7030*/  IMAD.MOV.U32 R12, RZ, RZ, -0x74eba897 ;  /* 0x8b145769ff0c7424 */ /* 0x000fe200078e00ff */
[----:B------:R-:W-:Y:S01]  /*7040*/  MOV R13, 0x4005bf0a ;  /* 0x4005bf0a000d7802 */ /* 0x000fe20000000f00 */
[----:B------:R-:W-:Y:S01]  /*7050*/  IMAD.MOV.U32 R8, RZ, RZ, 0x1 ;  /* 0x00000001ff087424 */ /* 0x000fe200078e00ff */
[----:B------:R-:W-:Y:S01]  /*7060*/  FSETP.GEU.AND P2, PT, |R5|, 6.5827683646048100446e-37, PT ;  /* 0x036000000500780b */ /* 0x000fe20003f4e200 */
[----:B------:R-:W-:Y:S04]  /*7070*/  BSSY B4, `(.L_x_11168) ;  /* 0x0000012000047945 */ /* 0x000fe80003800000 */
        /* <DEDUP_REMOVED lines=16> */
[----:B------:R-:W-:Y:S05]  /*7180*/  CALL.REL.NOINC `($__internal_16_$__cuda_sm20_div_rn_f64_full) ;  /* 0x00008ec000007944 */ /* 0x000fea0003c00000 */
.L_x_11169:
[----:B------:R-:W-:Y:S05]  /*7190*/  BSYNC B4 ;  /* 0x0000000000047941 */ /* 0x000fea0003800000 */
.L_x_11168:
[----:B------:R-:W0:Y:S01]  /*71a0*/  MUFU.RCP64H R11, 2.718280792236328125 ;  /* 0x4005bf0a000b7908 */ /* 0x000e220000001800 */
[----:B------:R-:W-:Y:S01]  /*71b0*/  IMAD.MOV.U32 R12, RZ, RZ, -0x74eba897 ;  /* 0x8b145769ff0c7424 */ /* 0x000fe200078e00ff */
[----:B------:R-:W-:Y:S01]  /*71c0*/  MOV R10, 0x1 ;  /* 0x00000001000a7802 */ /* 0x000fe20000000f00 */
[----:B------:R-:W-:Y:S01]  /*71d0*/  IMAD.MOV.U32 R13, RZ, RZ, 0x4005bf0a ;  /* 0x4005bf0aff0d7424 */ /* 0x000fe200078e00ff */
[----:B------:R-:W-:Y:S01]  /*71e0*/  FSETP.GEU.AND P2, PT, |R7|, 6.5827683646048100446e-37, PT ;  /* 0x036000000700780b */ /* 0x000fe20003f4e200 */
[----:B------:R-:W-:Y:S01]  /*71f0*/  BSSY B4, `(.L_x_11170) ;  /* 0x0000015000047945 */ /* 0x000fe20003800000 */
[----:B------:R-:W-:-:S04]  /*7200*/  DADD R22, -RZ, |R8| ;  /* 0x00000000ff167229 */ /* 0x000fc80000000508 */
        /* <DEDUP_REMOVED lines=17> */
[----:B------:R-:W-:Y:S02]  /*7320*/  IMAD.MOV.U32 R10, RZ, RZ, R8 ;  /* 0x000000ffff0a7224 */ /* 0x000fe400078e0008 */
[----:B------:R-:W-:Y:S02]  /*7330*/  IMAD.MOV.U32 R11, RZ, RZ, R9 ;  /* 0x000000ffff0b7224 */ /* 0x000fe400078e0009 */
.L_x_11171:
[----:B------:R-:W-:Y:S05]  /*7340*/  BSYNC B4 ;  /* 0x0000000000047941 */ /* 0x000fea0003800000 */
.L_x_11170:
[----:B------:R-:W0:Y:S01]  /*7350*/  DADD R10, -RZ, |R10| ;  /* 0x00000000ff0a7229 */ /* 0x000e22000000050a */
[----:B------:R-:W-:Y:S01]  /*7360*/  IMAD.MOV.U32 R14, RZ, RZ, RZ ;  /* 0x000000ffff0e7224 */ /* 0x000fe200078e00ff */
        /* <DEDUP_REMOVED lines=13> */
[----:B------:R-:W-:Y:S01]  /*7440*/  IMAD.MOV.U32 R10, RZ, RZ, R0 ;  /* 0x000000ffff0a7224 */ /* 0x000fe200078e0000 */
[----:B------:R-:W-:Y:S01]  /*7450*/  IADD3 R15, -R12, 0x7fd00000, RZ ;  /* 0x7fd000000c0f7810 */ /* 0x000fe20007ffe1ff */
[----:B------:R-:W-:Y:S01]  /*7460*/  IMAD.MOV.U32 R22, RZ, RZ, c[0x2][0xc] ;  /* 0x00800300ff167624 */ /* 0x000fe200078e00ff */
[----:B------:R-:W-:Y:S02]  /*7470*/  MOV R11, R3 ;  /* 0x00000003000b7202 */ /* 0x000fe40000000f00 */
        /* <DEDUP_REMOVED lines=13> */
[----:B------:R-:W0:Y:S01]  /*7550*/  MUFU.RSQ64H R23, R21 ;  /* 0x0000001500177308 */ /* 0x000e220000001c00 */
[----:B------:R-:W-:Y:S02]  /*7560*/  LOP3.LUT R13, R12, 0x100000, RZ, 0xfc, !PT ;  /* 0x001000000c0d7812 */ /* 0x000fe400078efcff */
[----:B------:R-:W-:Y:S01]  /*7570*/  MOV R12, RZ ;  /* 0x000000ff000c7202 */ /* 0x000fe20000000f00 */
[----:B0-----:R-:W0:-:S06]  /*7580*/  DMUL R24, R22, R22 ;  /* 0x0000001616187228 */ /* 0x001e0c0000000000 */
[----:B0-----:R-:W0:-:S06]  /*7590*/  DFMA R24, R20, -R24, 1 ;  /* 0x3ff000001418742b */ /* 0x001e0c0000000818 */
[----:B0-----:R-:W-:-:S04]  /*75a0*/  DFMA R26, R24, R26, 0.5 ;  /* 0x3fe00000181a742b */ /* 0x001fc8000000001a */
[----:B------:R-:W0:-:S06]  /*75b0*/  DMUL R24, R22, R24 ;  /* 0x0000001816187228 */ /* 0x000e0c0000000000 */
[----:B0-----:R-:W0:-:S06]  /*75c0*/  DFMA R24, R26, R24, R22 ;  /* 0x000000181a18722b */ /* 0x001e0c0000000016 */
[----:B0-----:R0:W1:Y:S02]  /*75d0*/  DMUL R24, R14, R24 ;  /* 0x000000180e187228 */ /* 0x0010640000000000 */
[----:B0-----:R-:W0:Y:S01]  /*75e0*/  MUFU.RCP64H R15, R19 ;  /* 0x00000013000f7308 */ /* 0x001e220000001800 */
[----:B------:R-:W-:-:S03]  /*75f0*/  IMAD.MOV.U32 R14, RZ, RZ, 0x1 ;  /* 0x00000001ff0e7424 */ /* 0x000fc600078e00ff */
[----:B-1----:R-:W1:-:S10]  /*7600*/  DMUL R24, R24, R12 ;  /* 0x0000000c18187228 */ /* 0x002e540000000000 */
[----:B-1----:R-:W-:Y:S01]  /*7610*/  @!P3 FSEL R3, R9, R25, !P2 ;  /* 0x000000190903b208 */ /* 0x002fe20005000000 */
[----:B0-----:R-:W0:Y:S01]  /*7620*/  DFMA R10, -R18, R14, 1 ;  /* 0x3ff00000120a742b */ /* 0x001e22000000010e */
[----:B------:R-:W-:Y:S01]  /*7630*/  @!P3 FSEL R0, R8, R24, !P2 ;  /* 0x000000180800b208 */ /* 0x000fe20005000000 */
[----:B------:R-:W-:Y:S01]  /*7640*/  IMAD.MOV.U32 R24, RZ, RZ, -0x3ff ;  /* 0xfffffc01ff187424 */ /* 0x000fe200078e00ff */
        /* <DEDUP_REMOVED lines=11> */
[----:B------:R-:W-:-:S03]  /*7700*/  @!P0 MOV R0, R10 ;  /* 0x0000000a00008202 */ /* 0x000fc60000000f00 */
        /* <DEDUP_REMOVED lines=55> */
.L_x_11173:
[----:B------:R-:W-:Y:S05]  /*7a80*/  BSYNC B0 ;  /* 0x0000000000007941 */ /* 0x000fea0003800000 */
.L_x_11172:
[----:B------:R-:W-:Y:S01]  /*7a90*/  BSSY B4, `(.L_x_11174) ;  /* 0x0000008000047945 */ /* 0x000fe20003800000 */
[----:B------:R-:W-:Y:S05]  /*7aa0*/  @P4 BRA P5, `(.L_x_11175) ;  /* 0x0000006000004947 */ /* 0x000fea0002800000 */
[----:B------:R-:W-:Y:S01]  /*7ab0*/  MOV R8, R16 ;  /* 0x0000001000087202 */ /* 0x000fe20000000f00 */
[----:B------:R-:W-:Y:S01]  /*7ac0*/  IMAD.MOV.U32 R9, RZ, RZ, R17 ;  /* 0x000000ffff097224 */ /* 0x000fe200078e0011 */
[----:B------:R-:W-:Y:S01]  /*7ad0*/  MOV R0, 0x7b10 ;  /* 0x00007b1000007802 */ /* 0x000fe20000000f00 */
[----:B------:R-:W-:Y:S02]  /*7ae0*/  IMAD.MOV.U32 R20, RZ, RZ, R18 ;  /* 0x000000ffff147224 */ /* 0x000fe400078e0012 */
[----:B------:R-:W-:Y:S02]  /*7af0*/  IMAD.MOV.U32 R21, RZ, RZ, R19 ;  /* 0x000000ffff157224 */ /* 0x000fe400078e0013 */
[----:B01----:R-:W-:Y:S05]  /*7b00*/  CALL.REL.NOINC `($__internal_16_$__cuda_sm20_div_rn_f64_full) ;  /* 0x0000854000007944 */ /* 0x003fea0003c00000 */
.L_x_11175:
[----:B------:R-:W-:Y:S05]  /*7b10*/  BSYNC B4 ;  /* 0x0000000000047941 */ /* 0x000fea0003800000 */
.L_x_11174:
        /* <DEDUP_REMOVED lines=43> */
.L_x_11177:
[----:B------:R-:W-:-:S04]  /*7dd0*/  ISETP.GE.AND P0, PT, R5, RZ, PT ;  /* 0x000000ff0500720c */ /* 0x000fc80003f06270 */
[----:B------:R-:W-:Y:S02]  /*7de0*/  FSEL R4, RZ, 3.37028055040000000000e+12, P0 ;  /* 0x54442d18ff047808 */ /* 0x000fe40000000000 */
[----:B------:R-:W-:Y:S02]  /*7df0*/  FSEL R5, RZ, 2.1426990032196044922, P0 ;  /* 0x400921fbff057808 */ /* 0x000fe40000000000 */
.L_x_11178:
[----:B------:R-:W-:Y:S05]  /*7e00*/  BSYNC B0 ;  /* 0x0000000000007941 */ /* 0x000fea0003800000 */
.L_x_11176:
[----:B------:R-:W2:Y:S01]  /*7e10*/  DADD R32, R36, R32 ;  /* 0x0000000024207229 */ /* 0x000ea20000000020 */
[----:B------:R-:W-:-:S03]  /*7e20*/  LOP3.LUT R7, R5, 0x80000000, R7, 0xb8, !PT ;  /* 0x8000000005077812 */ /* 0x000fc600078eb807 */
[----:B-1----:R-:W-:-:S04]  /*7e30*/  DADD R22, R22, 1 ;  /* 0x3ff0000016167429 */ /* 0x002fc80000000000 */
[----:B--2---:R-:W1:-:S06]  /*7e40*/  DSETP.GTU.AND P0, PT, |R32|, +INF , PT ;  /* 0x7ff000002000742a */ /* 0x004e4c0003f0c200 */
[----:B-1----:R-:W-:Y:S02]  /*7e50*/  FSEL R4, R32, R4, P0 ;  /* 0x0000000420047208 */ /* 0x002fe40000000000 */
[----:B------:R-:W-:Y:S02]  /*7e60*/  FSEL R5, R33, R7, P0 ;  /* 0x0000000721057208 */ /* 0x000fe40000000000 */
.L_x_11160:
[----:B------:R-:W-:Y:S05]  /*7e70*/  BSYNC B3 ;  /* 0x0000000000037941 */ /* 0x000fea0003800000 */
.L_x_11150:
[----:B-1----:R-:W1:Y:S01]  /*7e80*/  DADD R22, R22, c[0x2][0x50] ;  /* 0x0080140016167629 */ /* 0x002e620000000000 */
[----:B------:R-:W-:-:S03]  /*7e90*/  ISETP.NE.AND P0, PT, R2, RZ, PT ;  /* 0x000000ff0200720c */ /* 0x000fc60003f05270 */
[----:B------:R-:W-:-:S04]  /*7ea0*/  DADD R8, -RZ, |R4| ;  /* 0x00000000ff087229 */ /* 0x000fc80000000504 */
[----:B-1----:R-:W1:-:S10]  /*7eb0*/  DADD R6, -RZ, -R22 ;  /* 0x00000000ff067229 */ /* 0x002e540000000916 */
[----:B01----:R-:W-:Y:S02]  /*7ec0*/  FSEL R10, R6, R22, !P0 ;  /* 0x00000016060a7208 */ /* 0x003fe40004000000 */
[----:B------:R-:W-:Y:S01]  /*7ed0*/  FSEL R11, R7, R23, !P0 ;  /* 0x00000017070b7208 */ /* 0x000fe20004000000 */
[----:B------:R-:W-:Y:S05]  /*7ee0*/  BRA `(.L_x_11149) ;  /* 0x0000013000007947 */ /* 0x000fea0003800000 */
.L_x_11058:
[----:B0-2---:R-:W0:-:S14]  /*7ef0*/  DSETP.NEU.AND P0, PT, R36, +INF , PT ;  /* 0x7ff000002400742a */ /* 0x005e1c0003f0d000 */
[----:B0-----:R0:W1:Y:S01]  /*7f00*/  @!P0 DADD R8, R6, R6 ;  /* 0x0000000006088229 */ /* 0x0010620000000006 */
[----:B------:R-:W-:Y:S01]  /*7f10*/  @!P0 MOV R10, 0x0 ;  /* 0x00000000000a8802 */ /* 0x000fe20000000f00 */
[----:B------:R-:W-:Y:S01]  /*7f20*/  @!P0 IMAD.MOV.U32 R11, RZ, RZ, -0x100000 ;  /* 0xfff00000ff0b8424 */ /* 0x000fe200078e00ff */
[----:B------:R-:W-:Y:S05]  /*7f30*/  @!P0 BRA `(.L_x_11149) ;  /* 0x000000e000008947 */ /* 0x000fea0003800000 */
[----:B01----:R-:W0:-:S14]  /*7f40*/  DSETP.NEU.AND P0, PT, R32, +INF , PT ;  /* 0x7ff000002000742a */ /* 0x003e1c0003f0d000 */
[----:B0-----:R0:W1:-:S04]  /*7f50*/  @!P0 DADD R8, R4, R4 ;  /* 0x0000000004088229 */ /* 0x0010480000000004 */
[----:B------:R0:W2:Y:S01]  /*7f60*/  @!P0 DADD R10, -RZ, -R6 ;  /* 0x00000000ff0a8229 */ /* 0x0000a20000000906 */
[----:B------:R-:W-:Y:S05]  /*7f70*/  @!P0 BRA `(.L_x_11149) ;  /* 0x000000a000008947 */ /* 0x000fea0003800000 */
[----:B-1----:R-:W1:-:S14]  /*7f80*/  DSETP.NEU.AND P0, PT, R4, RZ, PT ;  /* 0x000000ff0400722a */ /* 0x002e5c0003f0d000 */
[----:B01----:R-:W-:-:S04]  /*7f90*/  @P0 DADD R4, RZ, R4 ;  /* 0x00000000ff040229 */ /* 0x003fc80000000004 */
[----:B------:R-:W0:-:S06]  /*7fa0*/  @P0 DADD R8, RZ, R6 ;  /* 0x00000000ff080229 */ /* 0x000e0c0000000006 */
[----:B0-----:R-:W0:-:S10]  /*7fb0*/  @P0 DADD R8, R4, R8 ;  /* 0x0000000004080229 */ /* 0x001e140000000008 */
[----:B0-2---:R-:W-:Y:S02]  /*7fc0*/  @P0 IMAD.MOV.U32 R10, RZ, RZ, R8 ;  /* 0x000000ffff0a0224 */ /* 0x005fe400078e0008 */
[----:B------:R-:W-:Y:S01]  /*7fd0*/  @P0 IMAD.MOV.U32 R11, RZ, RZ, R9 ;  /* 0x000000ffff0b0224 */ /* 0x000fe200078e0009 */
[----:B------:R-:W-:Y:S05]  /*7fe0*/  @P0 BRA `(.L_x_11149) ;  /* 0x0000003000000947 */ /* 0x000fea0003800000 */
[----:B------:R-:W2:Y:S01]  /*7ff0*/  LDL.64 R8, [R1+0x8] ;  /* 0x0000080001087983 */ /* 0x000ea20000100a00 */
[----:B------:R0:W1:-:S04]  /*8000*/  DADD R10, R6, R6 ;  /* 0x00000000060a7229 */ /* 0x0000480000000006 */
[----:B--2---:R-:W2:-:S06]  /*8010*/  DADD R8, R8, c[0x2][0x178] ;  /* 0x00805e0008087629 */ /* 0x004e8c0000000000 */
.L_x_11149:
[----:B01----:R-:W-:Y:S05]  /*8020*/  BSYNC B1 ;  /* 0x0000000000017941 */ /* 0x003fea0003800000 */
.L_x_11057:
[----:B------:R-:W-:Y:S01]  /*8030*/  IADD3 R34, P0, R34, c[0x0][0x360], RZ ;  /* 0x0000d80022227a10 */ /* 0x000fe20007f1e0ff */
[----:B------:R-:W0:Y:S04]  /*8040*/  S2R R0, SR_TID.X ;  /* 0x0000000000007919 */ /* 0x000e280000002100 */
[----:B------:R-:W0:Y:S01]  /*8050*/  S2R R3, SR_CTAID.X ;  /* 0x0000000000037919 */ /* 0x000e220000002500 */
[----:B------:R-:W-:-:S05]  /*8060*/  IMAD.X R35, RZ, RZ, c[0x0][0x364], P0 ;  /* 0x0000d900ff237624 */ /* 0x000fca00000e06ff */
[----:B--2---:R1:W-:Y:S01]  /*8070*/  STG.E.128 [R34.64], R8 ;  /* 0x0000000822007986 */ /* 0x0043e2000c101d04 */
[----:B0-----:R-:W-:-:S05]  /*8080*/  IMAD R0, R3, 0x100, R0 ;  /* 0x0000010003007824 */ /* 0x001fca00078e0200 */
[----:B------:R-:W-:Y:S02]  /*8090*/  IADD3 R5, R0, 0x80, RZ ;  /* 0x0000008000057810 */ /* 0x000fe40007ffe0ff */
.L_x_11055:
[----:B-1----:R-:W-:Y:S05]  /*80a0*/  BSYNC B2 ;  /* 0x0000000000027941 */ /* 0x002fea0003800000 */
.L_x_11054:
[----:B------:R-:W-:-:S13]  /*80b0*/  ISETP.GE.AND P0, PT, R5, c[0x0][0x160], PT ;  /* 0x0000580005007a0c */ /* 0x000fda0003f06270 */
[----:B------:R-:W-:Y:S05]  /*80c0*/  @P0 EXIT ;  /* 0x000000000000094d */ /* 0x000fea0003800000 */
[----:B------:R-:W-:Y:S01]  /*80d0*/  ISETP.NE.AND P0, PT, RZ, c[0x0][0x168], PT ;  /* 0x00005a00ff007a0c */ /* 0x000fe20003f05270 */
[----:B------:R-:W-:Y:S02]  /*80e0*/  IMAD.MOV.U32 R0, RZ, RZ, RZ ;  /* 0x000000ffff007224 */ /* 0x000fe400078e00ff */
[----:B------:R-:W-:-:S10]  /*80f0*/  IMAD.MOV.U32 R4, RZ, RZ, RZ ;  /* 0x000000ffff047224 */ /* 0x000fd400078e00ff */
[----:B------:R-:W-:Y:S05]  /*8100*/  @!P0 BRA `(.L_x_11179) ;  /* 0x00000e0000008947 */ /* 0x000fea0003800000 */
[----:B------:R-:W-:Y:S01]  /*8110*/  MOV R2, RZ ;  /* 0x000000ff00027202 */ /* 0x000fe20000000f00 */
        /* <DEDUP_REMOVED lines=218> */
[----:B------:R-:W-:Y:S02]  /*8ec0*/  IMAD R4, R3, c[0x0][0x350], R4 ;  /* 0x0000d40003047a24 */ /* 0x000fe400078e0204 */
[----:B------:R-:W-:Y:S02]  /*8ed0*/  @P0 IMAD R7, R5, c[0x0][0x28c], R7 ;  /* 0x0000a30005070a24 */ /* 0x000fe400078e0207 */
[----:B------:R-:W-:Y:S02]  /*8ee0*/  IMAD R0, R3, c[0x0][0x354], R0 ;  /* 0x0000d50003007a24 */ /* 0x000fe400078e0200 */
[----:B------:R-:W-:-:S02]  /*8ef0*/  @P0 IMAD R4, R7, c[0x0][0x358], R4 ;  /* 0x0000d60007040a24 */ /* 0x000fc400078e0204 */
[----:B------:R-:W-:-:S05]  /*8f00*/  @P0 IMAD R0, R7, c[0x0][0x35c], R0 ;  /* 0x0000d70007000a24 */ /* 0x000fca00078e0200 */
.L_x_11179:
[----:B------:R-:W-:-:S05]  /*8f10*/  IADD3 R16, P0, R0, c[0x0][0x368], RZ ;  /* 0x0000da0000107a10 */ /* 0x000fca0007f1e0ff */
[----:B------:R-:W-:-:S06]  /*8f20*/  IMAD.X R17, RZ, RZ, c[0x0][0x36c], P0 ;  /* 0x0000db00ff117624 */ /* 0x000fcc00000e06ff */
[----:B------:R-:W2:Y:S01]  /*8f30*/  LDG.E.128 R16, [R16.64] ;  /* 0x0000000410107981 */ /* 0x000ea2000c1e1d00 */
[----:B------:R-:W-:Y:S01]  /*8f40*/  IMAD.MOV.U32 R8, RZ, RZ, 0x33145c07 ;  /* 0x33145c07ff087424 */ /* 0x000fe200078e00ff */
[----:B------:R-:W-:Y:S01]  /*8f50*/  IADD3 R4, P1, R4, c[0x0][0x360], RZ ;  /* 0x0000d80004047a10 */ /* 0x000fe20007f3e0ff */
[----:B------:R-:W-:Y:S01]  /*8f60*/  IMAD.MOV.U32 R9, RZ, RZ, 0x3c91a626 ;  /* 0x3c91a626ff097424 */ /* 0x000fe200078e00ff */
[----:B------:R-:W-:Y:S03]  /*8f70*/  BSSY B1, `(.L_x_11180) ;  /* 0x000070b000017945 */ /* 0x000fe60003800000 */
[----:B------:R-:W-:Y:S01]  /*8f80*/  IMAD.X R5, RZ, RZ, c[0x0][0x364], P1 ;  /* 0x0000d900ff057624 */ /* 0x000fe200008e06ff */
        /* <DEDUP_REMOVED lines=12> */
[----:B------:R-:W-:Y:S01]  /*9050*/  MOV R9, 0xd800000 ;  /* 0x0d80000000097802 */ /* 0x000fe20000000f00 */
[----:B------:R-:W-:Y:S01]  /*9060*/  IMAD.MOV.U32 R8, RZ, RZ, 0xd800000 ;  /* 0x0d800000ff087424 */ /* 0x000fe200078e00ff */
[----:B------:R-:W-:-:S03]  /*9070*/  DSETP.GEU.AND P0, PT, R6, c[0x2][0x0], PT ;  /* 0x008000000600762a */ /* 0x000fc60003f0e000 */
        /* <DEDUP_REMOVED lines=40> */
[----:B0-----:R-:W-:Y:S01]  /*9300*/  MOV R30, c[0x2][0xc] ;  /* 0x00800300001e7a02 */ /* 0x001fe20000000f00 */
[----:B------:R-:W-:Y:S01]  /*9310*/  IMAD.MOV.U32 R31, RZ, RZ, c[0x2][0xc] ;  /* 0x00800300ff1f7624 */ /* 0x000fe200078e00ff */
[----:B---3--:R-:W-:-:S04]  /*9320*/  DMUL R36, R32, R10 ;  /* 0x0000000a20247228 */ /* 0x008fc80000000000 */
[----:B------:R-:W0:Y:S02]  /*9330*/  DMUL R32, R32, R14 ;  /* 0x0000000e20207228 */ /* 0x000e240000000000 */
[----:B-1----:R-:W-:Y:S02]  /*9340*/  IMAD.MOV.U32 R21, RZ, RZ, R35 ;  /* 0x000000ffff157224 */ /* 0x002fe400078e0023 */
[----:B------:R-:W1:-:S04]  /*9350*/  DSETP.MIN.AND P0, P1, R34, c[0x2][0x8], PT ;  /* 0x008002002200762a */ /* 0x000e480003900000 */
[----:B0-----:R-:W0:Y:S02]  /*9360*/  DMUL R32, R32, R32 ;  /* 0x0000002020207228 */ /* 0x001e240000000000 */
[----:B-1----:R-:W-:Y:S01]  /*9370*/  FSEL R41, R21, c[0x2][0xc], P0 ;  /* 0x0080030015297a08 */ /* 0x002fe20000000000 */
[----:B------:R-:W-:-:S03]  /*9380*/  IMAD.MOV.U32 R21, RZ, RZ, R34 ;  /* 0x000000ffff157224 */ /* 0x000fc600078e0022 */
[----:B0-----:R0:W1:Y:S02]  /*9390*/  DFMA R32, R36, R36, R32 ;  /* 0x000000242420722b */ /* 0x0010640000000020 */
[----:B0-----:R-:W-:Y:S01]  /*93a0*/  IMAD.MOV.U32 R36, RZ, RZ, RZ ;  /* 0x000000ffff247224 */ /* 0x001fe200078e00ff */
[----:B------:R-:W-:Y:S01]  /*93b0*/  SEL R40, R21, c[0x2][0x8], P0 ;  /* 0x0080020015287a07 */ /* 0x000fe20000000000 */
[----:B------:R-:W-:Y:S01]  /*93c0*/  DSETP.NEU.AND P0, PT, R8, RZ, PT ;  /* 0x000000ff0800722a */ /* 0x000fe20003f0d000 */
[----:B------:R-:W-:Y:S02]  /*93d0*/  @P1 LOP3.LUT R41, R30, 0x80000, RZ, 0xfc, !PT ;  /* 0x000800001e291812 */ /* 0x000fe400078efcff */
[----:B------:R-:W-:Y:S01]  /*93e0*/  ISETP.GE.U32.AND P1, PT, R27, 0x7ff00000, PT ;  /* 0x7ff000001b00780c */ /* 0x000fe20003f26070 */
[----:B-1----:R-:W0:Y:S01]  /*93f0*/  DSETP.MIN.AND P2, P3, R32, c[0x2][0x8], PT ;  /* 0x008002002000762a */ /* 0x002e220003b40000 */
[----:B------:R-:W1:Y:S01]  /*9400*/  MUFU.RSQ64H R37, R41 ;  /* 0x0000002900257308 */ /* 0x000e620000001c00 */
[----:B------:R-:W-:-:S02]  /*9410*/  IMAD.MOV.U32 R30, RZ, RZ, R33 ;  /* 0x000000ffff1e7224 */ /* 0x000fc400078e0021 */
[----:B------:R-:W-:-:S03]  /*9420*/  IMAD.MOV.U32 R21, RZ, RZ, R32 ;  /* 0x000000ffff157224 */ /* 0x000fc600078e0020 */
[----:B0-----:R-:W-:Y:S01]  /*9430*/  FSEL R39, R30, c[0x2][0xc], P2 ;  /* 0x008003001e277a08 */ /* 0x001fe20001000000 */
[----:B------:R-:W-:Y:S01]  /*9440*/  IMAD.MOV.U32 R30, RZ, RZ, RZ ;  /* 0x000000ffff1e7224 */ /* 0x000fe200078e00ff */
[----:B------:R-:W-:Y:S01]  /*9450*/  SEL R38, R21, c[0x2][0x8], P2 ;  /* 0x0080020015267a07 */ /* 0x000fe20001000000 */
[----:B------:R-:W-:Y:S01]  /*9460*/  DSETP.NEU.AND P2, PT, R14, RZ, PT ;  /* 0x000000ff0e00722a */ /* 0x000fe20003f4d000 */
[----:B------:R-:W-:Y:S01]  /*9470*/  LOP3.LUT R21, R20, 0x100000, RZ, 0xfc, !PT ;  /* 0x0010000014157812 */ /* 0x000fe200078efcff */
[----:B------:R-:W-:Y:S02]  /*9480*/  IMAD.MOV.U32 R20, RZ, RZ, RZ ;  /* 0x000000ffff147224 */ /* 0x000fe400078e00ff */
[----:B------:R-:W-:Y:S02]  /*9490*/  @P3 LOP3.LUT R39, R31, 0x80000, RZ, 0xfc, !PT ;  /* 0x000800001f273812 */ /* 0x000fe400078efcff */
[----:B------:R-:W-:Y:S01]  /*94a0*/  ISETP.GE.U32.AND P3, PT, R29, 0x7ff00000, PT ;  /* 0x7ff000001d00780c */ /* 0x000fe20003f66070 */
[----:B-1----:R-:W0:Y:S01]  /*94b0*/  DMUL R8, R36, R36 ;  /* 0x0000002424087228 */ /* 0x002e220000000000 */
[----:B------:R-:W1:Y:S05]  /*94c0*/  MUFU.RSQ64H R31, R39 ;  /* 0x00000027001f7308 */ /* 0x000e6a0000001c00 */
[----:B0-----:R0:W2:-:S02]  /*94d0*/  DFMA R42, R40, -R8, 1 ;  /* 0x3ff00000282a742b */ /* 0x0010840000000808 */
[----:B0-----:R-:W-:Y:S01]  /*94e0*/  MOV R8, 0x0 ;  /* 0x0000000000087802 */ /* 0x001fe20000000f00 */
[----:B------:R-:W-:-:S03]  /*94f0*/  IMAD.MOV.U32 R9, RZ, RZ, 0x3fd80000 ;  /* 0x3fd80000ff097424 */ /* 0x000fc600078e00ff */
        /* <DEDUP_REMOVED lines=14> */
[----:B0-----:R-:W0:-:S10]  /*95e0*/  DMUL R38, R38, R30 ;  /* 0x0000001e26267228 */ /* 0x001e140000000000 */
        /* <DEDUP_REMOVED lines=28> */
[----:B-1----:R-:W-:Y:S01]  /*97b0*/  MOV R8, 0x9800 ;  /* 0x0000980000087802 */ /* 0x002fe20000000f00 */
[----:B0-----:R-:W-:Y:S02]  /*97c0*/  IMAD.MOV.U32 R12, RZ, RZ, R34 ;  /* 0x000000ffff0c7224 */ /* 0x001fe400078e0022 */
[----:B------:R-:W-:Y:S02]  /*97d0*/  IMAD.MOV.U32 R9, RZ, RZ, R35 ;  /* 0x000000ffff097224 */ /* 0x000fe400078e0023 */
[----:B------:R-:W-:Y:S02]  /*97e0*/  IMAD.MOV.U32 R11, RZ, RZ, R33 ;  /* 0x000000ffff0b7224 */ /* 0x000fe400078e0021 */
[----:B------:R-:W-:Y:S05]  /*97f0*/  CALL.REL.NOINC `($__internal_17_$__cuda_sm20_dsqrt_rn_f64_mediumpath_v1) ;  /* 0x00006ea000007944 */ /* 0x000fea0003c00000 */
[----:B------:R-:W-:Y:S02]  /*9800*/  IMAD.MOV.U32 R8, RZ, RZ, R0 ;  /* 0x000000ffff087224 */ /* 0x000fe400078e0000 */
.L_x_11188:
[----:B------:R-:W-:Y:S05]  /*9810*/  BSYNC B3 ;  /* 0x0000000000037941 */ /* 0x000fea0003800000 */
.L_x_11187:
        /* <DEDUP_REMOVED lines=8> */
[----:B------:R-:W-:Y:S02]  /*98a0*/  ISETP.GE.U32.AND P1, PT, R0, 0x7fefffff, PT ;  /* 0x7fefffff0000780c */ /* 0x000fe40003f26070 */
[----:B------:R-:W-:Y:S01]  /*98b0*/  MOV R0, 0xfffffc01 ;  /* 0xfffffc0100007802 */ /* 0x000fe20000000f00 */
[----:B------:R-:W-:-:S10]  /*98c0*/  @!P0 IMAD.MOV.U32 R0, RZ, RZ, -0x435 ;  /* 0xfffffbcbff008424 */ /* 0x000fd400078e00ff */
[----:B0-----:R-:W-:Y:S01]  /*98d0*/  @P1 IMAD.MOV.U32 R12, RZ, RZ, 0x0 ;  /* 0x00000000ff0c1424 */ /* 0x001fe200078e00ff */
        /* <DEDUP_REMOVED lines=17> */
[----:B------:R-:W-:Y:S02]  /*99f0*/  LOP3.LUT R8, R9, 0x80000000, RZ, 0x3c, !PT ;  /* 0x8000000009087812 */ /* 0x000fe400078e3cff */
[----:B------:R-:W-:-:S03]  /*9a00*/  MOV R9, 0x43300000 ;  /* 0x4330000000097802 */ /* 0x000fc60000000f00 */
        /* <DEDUP_REMOVED lines=30> */
.L_x_11186:
        /* <DEDUP_REMOVED lines=34> */
.L_x_11196:
[----:B------:R-:W-:Y:S05]  /*9e10*/  BSYNC B4 ;  /* 0x0000000000047941 */ /* 0x000fea0003800000 */
.L_x_11195:
[----:B------:R-:W-:Y:S02]  /*9e20*/  IMAD.MOV.U32 R32, RZ, RZ, R8 ;  /* 0x000000ffff207224 */ /* 0x000fe400078e0008 */
[----:B------:R-:W-:Y:S01]  /*9e30*/  IMAD.MOV.U32 R33, RZ, RZ, R9 ;  /* 0x000000ffff217224 */ /* 0x000fe200078e0009 */
[----:B------:R-:W-:Y:S05]  /*9e40*/  BRA `(.L_x_11194) ;  /* 0x0000001000007947 */ /* 0x000fea0003800000 */
.L_x_11193:
[----:B------:R0:W1:-:S06]  /*9e50*/  DADD R32, -R22, R26 ;  /* 0x0000000016207229 */ /* 0x00004c000000011a */
.L_x_11194:
[----:B------:R-:W-:Y:S05]  /*9e60*/  BSYNC B3 ;  /* 0x0000000000037941 */ /* 0x000fea0003800000 */
.L_x_11192:
[----:B------:R-:W2:Y:S01]  /*9e70*/  DADD R10, -R2, 1 ;  /* 0x3ff00000020a7429 */ /* 0x000ea20000000100 */
[----:B------:R-:W-:Y:S05]  /*9e80*/  BSSY B3, `(.L_x_11197) ;  /* 0x000001f000037945 */ /* 0x000fea0003800000 */
[----:B--2---:R-:W2:-:S14]  /*9e90*/  DSETP.GEU.AND P0, PT, R10, RZ, PT ;  /* 0x000000ff0a00722a */ /* 0x004e9c0003f0e000 */
[----:B--2---:R-:W-:Y:S05]  /*9ea0*/  @!P0 BRA `(.L_x_11198) ;  /* 0x000001b000008947 */ /* 0x004fea0003800000 */
[----:B------:R-:W2:Y:S01]  /*9eb0*/  DSETP.NEU.AND P0, PT, R10, RZ, PT ;  /* 0x000000ff0a00722a */ /* 0x000ea20003f0d000 */
[----:B------:R-:W-:Y:S01]  /*9ec0*/  MOV R8, R6 ;  /* 0x0000000600087202 */ /* 0x000fe20000000f00 */
[----:B------:R-:W-:-:S12]  /*9ed0*/  IMAD.MOV.U32 R9, RZ, RZ, R7 ;  /* 0x000000ffff097224 */ /* 0x000fd800078e0007 */
        /* <DEDUP_REMOVED lines=21> */
[----:B01----:R-:W-:Y:S05]  /*a030*/  CALL.REL.NOINC `($__internal_16_$__cuda_sm20_div_rn_f64_full) ;  /* 0x0000601000007944 */ /* 0x003fea0003c00000 */
.L_x_11201:
[----:B------:R-:W-:Y:S05]  /*a040*/  BSYNC B4 ;  /* 0x0000000000047941 */ /* 0x000fea0003800000 */
.L_x_11200:
[----:B------:R-:W-:Y:S05]  /*a050*/  BRA `(.L_x_11199) ;  /* 0x0000001000007947 */ /* 0x000fea0003800000 */
.L_x_11198:
[----:B------:R2:W3:-:S06]  /*a060*/  DADD R8, R28, -R10 ;  /* 0x000000001c087229 */ /* 0x0004cc000000080a */
.L_x_11199:
[----:B------:R-:W-:Y:S05]  /*a070*/  BSYNC B3 ;  /* 0x0000000000037941 */ /* 0x000fea0003800000 */
.L_x_11197:
        /* <DEDUP_REMOVED lines=21> */
[----:B------:R-:W-:Y:S01]  /*a1d0*/  MOV R0, R10 ;  /* 0x0000000a00007202 */ /* 0x000fe20000000f00 */
[----:B------:R-:W-:Y:S01]  /*a1e0*/  IMAD.MOV.U32 R15, RZ, RZ, R21 ;  /* 0x000000ffff0f7224 */ /* 0x000fe200078e0015 */
[----:B--2---:R-:W-:Y:S01]  /*a1f0*/  MOV R8, 0xa250 ;  /* 0x0000a25000087802 */ /* 0x004fe20000000f00 */
[----:B-1----:R-:W-:Y:S02]  /*a200*/  IMAD.MOV.U32 R12, RZ, RZ, R36 ;  /* 0x000000ffff0c7224 */ /* 0x002fe400078e0024 */
[----:B------:R-:W-:Y:S02]  /*a210*/  IMAD.MOV.U32 R9, RZ, RZ, R37 ;  /* 0x000000ffff097224 */ /* 0x000fe400078e0025 */
[----:B------:R-:W-:Y:S02]  /*a220*/  IMAD.MOV.U32 R10, RZ, RZ, R34 ;  /* 0x000000ffff0a7224 */ /* 0x000fe400078e0022 */
[----:B------:R-:W-:-:S02]  /*a230*/  IMAD.MOV.U32 R11, RZ, RZ, R35 ;  /* 0x000000ffff0b7224 */ /* 0x000fc400078e0023 */
[----:B0-----:R-:W-:Y:S05]  /*a240*/  CALL.REL.NOINC `($__internal_17_$__cuda_sm20_dsqrt_rn_f64_mediumpath_v1) ;  /* 0x0000645000007944 */ /* 0x001fea0003c00000 */
[----:B------:R-:W-:Y:S02]  /*a250*/  IMAD.MOV.U32 R8, RZ, RZ, R0 ;  /* 0x000000ffff087224 */ /* 0x000fe400078e0000 */
.L_x_11203:
[----:B------:R-:W-:Y:S05]  /*a260*/  BSYNC B3 ;  /* 0x0000000000037941 */ /* 0x000fea0003800000 */
.L_x_11202:
[----:B--2---:R-:W2:-:S10]  /*a270*/  DADD R32, R32, R8 ;  /* 0x0000000020207229 */ /* 0x004e940000000008 */
[C---:B--2---:R-:W-:Y:S02]  /*a280*/  FSETP.GEU.FTZ.AND P1, PT, R33.reuse, 1.7916666269302368164, PT ;  /* 0x3fe555552100780b */ /* 0x044fe40003f3e000 */
[----:B------:R-:W-:-:S13]  /*a290*/  FSETP.GT.FTZ.AND P0, PT, R33, -1.6999999284744262695, PT ;  /* 0xbfd999992100780b */ /* 0x000fda0003f14000 */
[----:B------:R-:W-:Y:S05]  /*a2a0*/  @P0 BRA !P1, `(.L_x_11204) ;  /* 0x000003d000000947 */ /* 0x000fea0004800000 */
[----:B------:R-:W2:-:S10]  /*a2b0*/  DADD R8, R32, 1 ;  /* 0x3ff0000020087429 */ /* 0x000e940000000000 */
[----:B--2---:R-:W-:Y:S01]  /*a2c0*/  ISETP.GT.AND P0, PT, R9, 0xfffff, PT ;  /* 0x000fffff0900780c */ /* 0x004fe20003f04270 */
[----:B------:R-:W-:Y:S01]  /*a2d0*/  IMAD.MOV.U32 R10, RZ, RZ, R8 ;  /* 0x000000ffff0a7224 */ /* 0x000fe200078e0008 */
[----:B------:R-:W-:-:S11]  /*a2e0*/  MOV R11, R9 ;  /* 0x00000009000b7202 */ /* 0x000fd60000000f00 */
[----:B------:R-:W2:-:S10]  /*a2f0*/  @!P0 DMUL R10, R10, 1.80143985094819840000e+16 ;  /* 0x435000000a0a8828 */ /* 0x000e940000000000 */
[----:B--2---:R-:W-:Y:S02]  /*a300*/  @!P0 IMAD.MOV.U32 R9, RZ, RZ, R11 ;  /* 0x000000ffff098224 */ /* 0x004fe400078e000b */
[----:B------:R-:W-:-:S03]  /*a310*/  @!P0 IMAD.MOV.U32 R8, RZ, RZ, R10 ;  /* 0x000000ffff088224 */ /* 0x000fc600078e000a */
[----:B------:R-:W-:-:S04]  /*a320*/  IADD3 R0, R9, -0x1, RZ ;  /* 0xffffffff09007810 */ /* 0x000fc80007ffe0ff */
[----:B------:R-:W-:Y:S01]  /*a330*/  ISETP.GE.U32.AND P1, PT, R0, 0x7fefffff, PT ;  /* 0x7fefffff0000780c */ /* 0x000fe20003f26070 */
[----:B------:R-:W-:Y:S02]  /*a340*/  IMAD.MOV.U32 R0, RZ, RZ, -0x3ff ;  /* 0xfffffc01ff007424 */ /* 0x000fe400078e00ff */
[----:B------:R-:W-:-:S10]  /*a350*/  @!P0 IMAD.MOV.U32 R0, RZ, RZ, -0x435 ;  /* 0xfffffbcbff008424 */ /* 0x000fd400078e00ff */
[----:B-1----:R-:W-:Y:S01]  /*a360*/  @P1 IMAD.MOV.U32 R12, RZ, RZ, 0x0 ;  /* 0x00000000ff0c1424 */ /* 0x002fe200078e00ff */
        /* <DEDUP_REMOVED lines=15> */
[----:B------:R-:W-:Y:S02]  /*a460*/  @P0 IADD3 R9, R9, 0x1, RZ ;  /* 0x0000000109090810 */ /* 0x000fe40007ffe0ff */
[----:B------:R-:W-:Y:S02]  /*a470*/  @P0 MOV R11, R13 ;  /* 0x0000000d000b0202 */ /* 0x000fe40000000f00 */
[----:B------:R-:W-:Y:S01]  /*a480*/  LOP3.LUT R8, R9, 0x80000000, RZ, 0x3c, !PT ;  /* 0x8000000009087812 */ /* 0x000fe200078e3cff */
[----:B------:R-:W-:-:S03]  /*a490*/  IMAD.MOV.U32 R9, RZ, RZ, 0x43300000 ;  /* 0x43300000ff097424 */ /* 0x000fc600078e00ff */
[----:B------:R-:W1:-:S04]  /*a4a0*/  DADD R32, R10, 1 ;  /* 0x3ff000000a207429 */ /* 0x000e480000000000 */
[----:B------:R-:W-:Y:S02]  /*a4b0*/  DADD R10, R10, -1 ;  /* 0xbff000000a0a7429 */ /* 0x000fe40000000000 */
[----:B-1----:R-:W1:Y:S02]  /*a4c0*/  MUFU.RCP64H R13, R33 ;  /* 0x00000021000d7308 */ /* 0x002e640000001800 */
[----:B------:R-:W-:-:S04]  /*a4d0*/  DADD R8, R8, c[0x2][0x48] ;  /* 0x0080120008087629 */ /* 0x000fc80000000000 */
[----:B01----:R-:W0:-:S06]  /*a4e0*/  DFMA R14, -R32, R12, 1 ;  /* 0x3ff00000200e742b */ /* 0x003e0c000000010c */
        /* <DEDUP_REMOVED lines=25> */
.L_x_11204:
        /* <DEDUP_REMOVED lines=20> */
.L_x_11206:
[----:B------:R-:W-:Y:S05]  /*a7c0*/  BSYNC B3 ;  /* 0x0000000000037941 */ /* 0x000fea0003800000 */
.L_x_11205:
[----:B------:R-:W1:Y:S01]  /*a7d0*/  DMUL R8, R32, R8 ;  /* 0x0000000820087228 */ /* 0x000e620000000000 */
[----:B0-----:R-:W-:Y:S01]  /*a7e0*/  MOV R14, 0x2fbe14b5 ;  /* 0x2fbe14b5000e7802 */ /* 0x001fe20000000f00 */
[----:B------:R-:W-:-:S04]  /*a7f0*/  IMAD.MOV.U32 R15, RZ, RZ, 0x3eb372fb ;  /* 0x3eb372fbff0f7424 */ /* 0x000fc800078e00ff */
        /* <DEDUP_REMOVED lines=13> */
.L_x_11191:
        /* <DEDUP_REMOVED lines=27> */
.L_x_11209:
[----:B------:R-:W-:Y:S05]  /*aa80*/  BSYNC B3 ;  /* 0x0000000000037941 */ /* 0x000fea0003800000 */
.L_x_11208:
        /* <DEDUP_REMOVED lines=25> */
.L_x_11212:
[----:B------:R-:W-:Y:S05]  /*ac20*/  BSYNC B3 ;  /* 0x0000000000037941 */ /* 0x000fea0003800000 */
.L_x_11211:
        /* <DEDUP_REMOVED lines=16> */
.L_x_11210:
[----:B------:R-:W0:-:S10]  /*ad30*/  DADD R20, R32, 1 ;  /* 0x3ff0000020147429 */ /* 0x000e140000000000 */
[----:B0-----:R-:W-:Y:S01]  /*ad40*/  ISETP.GT.AND P0, PT, R21, 0xfffff, PT ;  /* 0x000fffff1500780c */ /* 0x001fe20003f04270 */
[----:B------:R-:W-:Y:S01]  /*ad50*/  IMAD.MOV.U32 R8, RZ, RZ, R20 ;  /* 0x000000ffff087224 */ /* 0x000fe200078e0014 */
[----:B------:R-:W-:-:S11]  /*ad60*/  MOV R9, R21 ;  /* 0x0000001500097202 */ /* 0x000fd60000000f00 */
        /* <DEDUP_REMOVED lines=10> */
[----:B------:R-:W-:Y:S01]  /*ae10*/  MOV R34, 0x3ae80f1e ;  /* 0x3ae80f1e00227802 */ /* 0x000fe20000000f00 */
        /* <DEDUP_REMOVED lines=40> */
.L_x_11213:
[----:B------:R-:W-:Y:S01]  /*b0a0*/  IMAD.MOV.U32 R10, RZ, RZ, 0x0 ;  /* 0x00000000ff0a7424 */ /* 0x000fe200078e00ff */
[----:B------:R-:W-:Y:S01]  /*b0b0*/  FSETP.NEU.FTZ.AND P0, PT, R9, RZ, PT ;  /* 0x000000ff0900720b */ /* 0x000fe20003f1d000 */
[----:B------:R-:W-:-:S06]  /*b0c0*/  IMAD.MOV.U32 R11, RZ, RZ, 0x7ff00000 ;  /* 0x7ff00000ff0b7424 */ /* 0x000fcc00078e00ff */
[----:B------:R-:W0:-:S10]  /*b0d0*/  DFMA R10, R8, R10, +INF ;  /* 0x7ff00000080a742b */ /* 0x000e14000000000a */
[----:B0-----:R-:W-:Y:S02]  /*b0e0*/  FSEL R32, R10, RZ, P0 ;  /* 0x000000ff0a207208 */ /* 0x001fe40000000000 */
[----:B------:R-:W-:Y:S01]  /*b0f0*/  FSEL R33, R11, -QNAN , P0 ;  /* 0xfff000000b217808 */ /* 0x000fe20000000000 */
[----:B------:R-:W-:Y:S05]  /*b100*/  BRA `(.L_x_11189) ;  /* 0x000004b000007947 */ /* 0x000fea0003800000 */
.L_x_11207:
        /* <DEDUP_REMOVED lines=19> */
[----:B-1----:R-:W-:Y:S01]  /*b240*/  IMAD.MOV.U32 R20, RZ, RZ, R32 ;  /* 0x000000ffff147224 */ /* 0x002fe200078e0020 */
[----:B------:R-:W-:Y:S01]  /*b250*/  MOV R8, 0xb290 ;  /* 0x0000b29000087802 */ /* 0x000fe20000000f00 */
[----:B0-----:R-:W-:Y:S02]  /*b260*/  IMAD.MOV.U32 R12, RZ, RZ, R34 ;  /* 0x000000ffff0c7224 */ /* 0x001fe400078e0022 */
[----:B------:R-:W-:Y:S02]  /*b270*/  IMAD.MOV.U32 R9, RZ, RZ, R35 ;  /* 0x000000ffff097224 */ /* 0x000fe400078e0023 */
[----:B------:R-:W-:Y:S05]  /*b280*/  CALL.REL.NOINC `($__internal_17_$__cuda_sm20_dsqrt_rn_f64_mediumpath_v1) ;  /* 0x0000541000007944 */ /* 0x000fea0003c00000 */
[----:B------:R-:W-:Y:S02]  /*b290*/  IMAD.MOV.U32 R20, RZ, RZ, R0 ;  /* 0x000000ffff147224 */ /* 0x000fe400078e0000 */
[----:B------:R-:W-:Y:S02]  /*b2a0*/  IMAD.MOV.U32 R21, RZ, RZ, R9 ;  /* 0x000000ffff157224 */ /* 0x000fe400078e0009 */
.L_x_11215:
[----:B------:R-:W-:Y:S05]  /*b2b0*/  BSYNC B3 ;  /* 0x0000000000037941 */ /* 0x000fea0003800000 */
.L_x_11214:
        /* <DEDUP_REMOVED lines=19> */
.L_x_11217:
[----:B------:R-:W-:Y:S05]  /*b3f0*/  BSYNC B3 ;  /* 0x0000000000037941 */ /* 0x000fea0003800000 */
.L_x_11216:
[----:B------:R-:W-:Y:S01]  /*b400*/  MOV R32, R8 ;  /* 0x0000000800207202 */ /* 0x000fe20000000f00 */
[----:B------:R-:W-:Y:S01]  /*b410*/  IMAD.MOV.U32 R33, RZ, RZ, R9 ;  /* 0x000000ffff217224 */ /* 0x000fe200078e0009 */
[----:B------:R-:W-:Y:S05]  /*b420*/  BRA `(.L_x_11189) ;  /* 0x0000019000007947 */ /* 0x000fea0003800000 */
.L_x_11190:
[----:B------:R-:W0:Y:S01]  /*b430*/  MUFU.RSQ64H R15, R7 ;  /* 0x00000007000f7308 */ /* 0x000e220000001c00 */
[----:B------:R-:W-:Y:S01]  /*b440*/  IADD3 R14, R7, -0x3500000, RZ ;  /* 0xfcb00000070e7810 */ /* 0x000fe20007ffe0ff */
[----:B------:R-:W-:Y:S03]  /*b450*/  BSSY B3, `(.L_x_11189) ;  /* 0x0000016000037945 */ /* 0x000fe60003800000 */
        /* <DEDUP_REMOVED lines=14> */
[----:B0-----:R-:W-:Y:S02]  /*b540*/  IMAD.MOV.U32 R12, RZ, RZ, R20 ;  /* 0x000000ffff0c7224 */ /* 0x001fe400078e0014 */
[----:B------:R-:W-:Y:S02]  /*b550*/  IMAD.MOV.U32 R9, RZ, RZ, R21 ;  /* 0x000000ffff097224 */ /* 0x000fe400078e0015 */
[----:B------:R-:W-:Y:S02]  /*b560*/  IMAD.MOV.U32 R20, RZ, RZ, R6 ;  /* 0x000000ffff147224 */ /* 0x000fe400078e0006 */
[----:B------:R-:W-:Y:S02]  /*b570*/  IMAD.MOV.U32 R15, RZ, RZ, R7 ;  /* 0x000000ffff0f7224 */ /* 0x000fe400078e0007 */
[----:B-1----:R-:W-:Y:S05]  /*b580*/  CALL.REL.NOINC `($__internal_17_$__cuda_sm20_dsqrt_rn_f64_mediumpath_v1) ;  /* 0x0000511000007944 */ /* 0x002fea0003c00000 */
[----:B------:R-:W-:Y:S01]  /*b590*/  MOV R32, R0 ;  /* 0x0000000000207202 */ /* 0x000fe20000000f00 */
[----:B------:R-:W-:-:S02]  /*b5a0*/  IMAD.MOV.U32 R33, RZ, RZ, R9 ;  /* 0x000000ffff217224 */ /* 0x000fc400078e0009 */
.L_x_11218:
[----:B------:R-:W-:Y:S05]  /*b5b0*/  BSYNC B3 ;  /* 0x0000000000037941 */ /* 0x000fea0003800000 */
.L_x_11189:
[----:B------:R-:W-:Y:S05]  /*b5c0*/  BSYNC B2 ;  /* 0x0000000000027941 */ /* 0x000fea0003800000 */
.L_x_11185:
        /* <DEDUP_REMOVED lines=23> */
[----:B-1----:R-:W-:Y:S05]  /*b740*/  CALL.REL.NOINC `($__internal_16_$__cuda_sm20_div_rn_f64_full) ;  /* 0x0000490000007944 */ /* 0x002fea0003c00000 */
[----:B------:R-:W-:Y:S01]  /*b750*/  IMAD.MOV.U32 R34, RZ, RZ, R8 ;  /* 0x000000ffff227224 */ /* 0x000fe200078e0008 */
[----:B------:R-:W-:Y:S02]  /*b760*/  MOV R35, R9 ;  /* 0x0000000900237202 */ /* 0x000fe40000000f00 */
.L_x_11222:
[----:B------:R-:W-:Y:S05]  /*b770*/  BSYNC B3 ;  /* 0x0000000000037941 */ /* 0x000fea0003800000 */
.L_x_11221:
        /* <DEDUP_REMOVED lines=38> */
.L_x_11230:
[----:B------:R-:W-:Y:S05]  /*b9e0*/  BSYNC B4 ;  /* 0x0000000000047941 */ /* 0x000fea0003800000 */
.L_x_11229:
[----:B------:R-:W-:Y:S02]  /*b9f0*/  IMAD.MOV.U32 R36, RZ, RZ, R8 ;  /* 0x000000ffff247224 */ /* 0x000fe400078e0008 */
[----:B------:R-:W-:Y:S01]  /*ba00*/  IMAD.MOV.U32 R37, RZ, RZ, R9 ;  /* 0x000000ffff257224 */ /* 0x000fe200078e0009 */
[----:B------:R-:W-:Y:S05]  /*ba10*/  BRA `(.L_x_11228) ;  /* 0x0000001000007947 */ /* 0x000fea0003800000 */
.L_x_11227:
[----:B------:R0:W2:-:S06]  /*ba20*/  DADD R36, -R22, R26 ;  /* 0x0000000016247229 */ /* 0x00008c000000011a */
.L_x_11228:
[----:B------:R-:W-:Y:S05]  /*ba30*/  BSYNC B3 ;  /* 0x0000000000037941 */ /* 0x000fea0003800000 */
.L_x_11226:
[----:B------:R-:W3:Y:S01]  /*ba40*/  DSETP.GEU.AND P0, PT, R24, RZ, PT ;  /* 0x000000ff1800722a */ /* 0x000ee20003f0e000 */
[----:B------:R-:W-:-:S13]  /*ba50*/  BSSY B3, `(.L_x_11231) ;  /* 0x000001e000037945 */ /* 0x000fda0003800000 */
[----:B---3--:R-:W-:Y:S05]  /*ba60*/  @!P0 BRA `(.L_x_11232) ;  /* 0x000001b000008947 */ /* 0x008fea0003800000 */
[----:B------:R-:W3:-:S14]  /*ba70*/  DSETP.NEU.AND P0, PT, R24, RZ, PT ;  /* 0x000000ff1800722a */ /* 0x000edc0003f0d000 */
[----:B---3--:R-:W-:Y:S05]  /*ba80*/  @!P0 BRA `(.L_x_11233) ;  /* 0x000001a000008947 */ /* 0x008fea0003800000 */
[----:B------:R-:W3:Y:S01]  /*ba90*/  DADD R20, R24, R28 ;  /* 0x0000000018147229 */ /* 0x000ee2000000001c */
[----:B------:R-:W-:Y:S01]  /*baa0*/  MOV R8, 0x1 ;  /* 0x0000000100087802 */ /* 0x000fe20000000f00 */
        /* <DEDUP_REMOVED lines=18> */
[----:B012---:R-:W-:Y:S05]  /*bbd0*/  CALL.REL.NOINC `($__internal_16_$__cuda_sm20_div_rn_f64_full) ;  /* 0x0000447000007944 */ /* 0x007fea0003c00000 */
.L_x_11235:
[----:B------:R-:W-:Y:S05]  /*bbe0*/  BSYNC B4 ;  /* 0x0000000000047941 */ /* 0x000fea0003800000 */
.L_x_11234:
[----:B------:R-:W-:Y:S02]  /*bbf0*/  IMAD.MOV.U32 R6, RZ, RZ, R8 ;  /* 0x000000ffff067224 */ /* 0x000fe400078e0008 */
[----:B------:R-:W-:Y:S01]  /*bc00*/  IMAD.MOV.U32 R7, RZ, RZ, R9 ;  /* 0x000000ffff077224 */ /* 0x000fe200078e0009 */
[----:B------:R-:W-:Y:S05]  /*bc10*/  BRA `(.L_x_11233) ;  /* 0x0000001000007947 */ /* 0x000fea0003800000 */
.L_x_11232:
[----:B------:R3:W4:-:S06]  /*bc20*/  DADD R6, -R24, R28 ;  /* 0x0000000018067229 */ /* 0x00070c000000011c */
.L_x_11233:
[----:B------:R-:W-:Y:S05]  /*bc30*/  BSYNC B3 ;  /* 0x0000000000037941 */ /* 0x000fea0003800000 */
.L_x_11231:
[----:B----4-:R-:W4:Y:S01]  /*bc40*/  DMUL R6, R6, 0.5 ;  /* 0x3fe0000006067828 */ /* 0x010f220000000000 */
[----:B------:R-:W-:Y:S01]  /*bc50*/  IMAD.MOV.U32 R8, RZ, RZ, 0x0 ;  /* 0x00000000ff087424 */ /* 0x000fe200078e00ff */
[----:B------:R-:W-:Y:S01]  /*bc60*/  BSSY B3, `(.L_x_11236) ;  /* 0x000001a000037945 */ /* 0x000fe20003800000 */
[----:B------:R-:W-:Y:S01]  /*bc70*/  IMAD.MOV.U32 R9, RZ, RZ, 0x3fd80000 ;  /* 0x3fd80000ff097424 */ /* 0x000fe200078e00ff */
[----:B------:R-:W-:-:S04]  /*bc80*/  DADD R30, R2, R30 ;  /* 0x00000000021e7229 */ /* 0x000fc8000000001e */
[----:B--2-4-:R-:W2:-:S06]  /*bc90*/  DFMA R6, R36, 0.5, R6 ;  /* 0x3fe000002406782b */ /* 0x014e8c0000000006 */
[----:B--2---:R-:W2:-:S06]  /*bca0*/  DMUL R20, R6, R30 ;  /* 0x0000001e06147228 */ /* 0x004e8c0000000000 */
[----:B--2---:R-:W2:Y:S04]  /*bcb0*/  MUFU.RSQ64H R15, R21 ;  /* 0x00000015000f7308 */ /* 0x004ea80000001c00 */
[----:B------:R-:W-:-:S04]  /*bcc0*/  IADD3 R14, R21, -0x3500000, RZ ;  /* 0xfcb00000150e7810 */ /* 0x000fc80007ffe0ff */
[----:B------:R-:W-:Y:S02]  /*bcd0*/  ISETP.GE.U32.AND P0, PT, R14, 0x7ca00000, PT ;  /* 0x7ca000000e00780c */ /* 0x000fe40003f06070 */
[----:B--2---:R-:W2:-:S06]  /*bce0*/  DMUL R6, R14, R14 ;  /* 0x0000000e0e067228 */ /* 0x004e8c0000000000 */
[----:B--2---:R-:W2:-:S06]  /*bcf0*/  DFMA R6, R20, -R6, 1 ;  /* 0x3ff000001406742b */ /* 0x004e8c0000000806 */
[----:B--2---:R-:W-:-:S04]  /*bd00*/  DFMA R8, R6, R8, 0.5 ;  /* 0x3fe000000608742b */ /* 0x004fc80000000008 */
[----:B------:R-:W2:-:S06]  /*bd10*/  DMUL R6, R14, R6 ;  /* 0x000000060e067228 */ /* 0x000e8c0000000000 */
[----:B--2---:R-:W2:-:S06]  /*bd20*/  DFMA R6, R8, R6, R14 ;  /* 0x000000060806722b */ /* 0x004e8c000000000e */
[----:B--2---:R-:W2:-:S04]  /*bd30*/  DMUL R10, R20, R6 ;  /* 0x00000006140a7228 */ /* 0x004e880000000000 */
[----:B------:R-:W-:Y:S01]  /*bd40*/  IADD3 R13, R7, -0x100000, RZ ;  /* 0xfff00000070d7810 */ /* 0x000fe20007ffe0ff */
[----:B------:R-:W-:Y:S01]  /*bd50*/  IMAD.MOV.U32 R12, RZ, RZ, R6 ;  /* 0x000000ffff0c7224 */ /* 0x000fe200078e0006 */
[----:B--2---:R-:W2:-:S06]  /*bd60*/  DFMA R8, R10, -R10, R20 ;  /* 0x8000000a0a08722b */ /* 0x004e8c0000000014 */
[----:B--2---:R2:W4:Y:S01]  /*bd70*/  DFMA R30, R8, R12, R10 ;  /* 0x0000000c081e722b */ /* 0x004522000000000a */
[----:B------:R-:W-:Y:S05]  /*bd80*/  @!P0 BRA `(.L_x_11237) ;  /* 0x0000007000008947 */ /* 0x000fea0003800000 */
[----:B--2---:R-:W-:Y:S01]  /*bd90*/  IMAD.MOV.U32 R12, RZ, RZ, R8 ;  /* 0x000000ffff0c7224 */ /* 0x004fe200078e0008 */
[----:B------:R-:W-:Y:S01]  /*bda0*/  MOV R0, R6 ;  /* 0x0000000600007202 */ /* 0x000fe20000000f00 */
[----:B------:R-:W-:Y:S01]  /*bdb0*/  IMAD.MOV.U32 R15, RZ, RZ, R21 ;  /* 0x000000ffff0f7224 */ /* 0x000fe200078e0015 */
[----:B------:R-:W-:Y:S02]  /*bdc0*/  MOV R8, 0xbde0 ;  /* 0x0000bde000087802 */ /* 0x000fe40000000f00 */
[----:B01-34-:R-:W-:Y:S05]  /*bdd0*/  CALL.REL.NOINC `($__internal_17_$__cuda_sm20_dsqrt_rn_f64_mediumpath_v1) ;  /* 0x000048c000007944 */ /* 0x01bfea0003c00000 */
[----:B------:R-:W-:Y:S02]  /*bde0*/  IMAD.MOV.U32 R30, RZ, RZ, R0 ;  /* 0x000000ffff1e7224 */ /* 0x000fe400078e0000 */
[----:B------:R-:W-:Y:S02]  /*bdf0*/  IMAD.MOV.U32 R31, RZ, RZ, R9 ;  /* 0x000000ffff1f7224 */ /* 0x000fe400078e0009 */
.L_x_11237:
[----:B------:R-:W-:Y:S05]  /*be00*/  BSYNC B3 ;  /* 0x0000000000037941 */ /* 0x000fea0003800000 */
.L_x_11236:
[----:B------:R-:W-:Y:S01]  /*be10*/  PLOP3.LUT P0, PT, PT, PT, PT, 0x80, 0x0 ;  /* 0x000000000000781c */ /* 0x000fe20003f0f070 */
[----:B------:R-:W-:Y:S07]  /*be20*/  BRA `(.L_x_11223) ;  /* 0x0000093000007947 */ /* 0x000fee0003800000 */
.L_x_11225:
        /* <DEDUP_REMOVED lines=22> */
[----:B------:R-:W-:Y:S01]  /*bf90*/  MOV R0, R6 ;  /* 0x0000000600007202 */ /* 0x000fe20000000f00 */
[----:B------:R-:W-:Y:S01]  /*bfa0*/  IMAD.MOV.U32 R15, RZ, RZ, R21 ;  /* 0x000000ffff0f7224 */ /* 0x000fe200078e0015 */
[----:B------:R-:W-:Y:S02]  /*bfb0*/  MOV R8, 0xbfd0 ;  /* 0x0000bfd000087802 */ /* 0x000fe40000000f00 */
[----:B-12---:R-:W-:Y:S05]  /*bfc0*/  CALL.REL.NOINC `($__internal_17_$__cuda_sm20_dsqrt_rn_f64_mediumpath_v1) ;  /* 0x000046d000007944 */ /* 0x006fea0003c00000 */
[----:B------:R-:W-:Y:S02]  /*bfd0*/  IMAD.MOV.U32 R30, RZ, RZ, R0 ;  /* 0x000000ffff1e7224 */ /* 0x000fe400078e0000 */
[----:B------:R-:W-:Y:S02]  /*bfe0*/  IMAD.MOV.U32 R31, RZ, RZ, R9 ;  /* 0x000000ffff1f7224 */ /* 0x000fe400078e0009 */
.L_x_11240:
[----:B------:R-:W-:Y:S05]  /*bff0*/  BSYNC B3 ;  /* 0x0000000000037941 */ /* 0x000fea0003800000 */
.L_x_11239:
[----:B------:R-:W-:Y:S01]  /*c000*/  PLOP3.LUT P0, PT, PT, PT, PT, 0x80, 0x0 ;  /* 0x000000000000781c */ /* 0x000fe20003f0f070 */
[----:B------:R-:W-:Y:S07]  /*c010*/  BRA `(.L_x_11223) ;  /* 0x0000074000007947 */ /* 0x000fee0003800000 */
.L_x_11238:
        /* <DEDUP_REMOVED lines=21> */
[----:B--2---:R-:W-:Y:S01]  /*c170*/  IMAD.MOV.U32 R20, RZ, RZ, R24 ;  /* 0x000000ffff147224 */ /* 0x004fe200078e0018 */
[----:B------:R-:W-:Y:S01]  /*c180*/  MOV R8, 0xc1d0 ;  /* 0x0000c1d000087802 */ /* 0x000fe20000000f00 */
[----:B------:R-:W-:Y:S02]  /*c190*/  IMAD.MOV.U32 R15, RZ, RZ, R25 ;  /* 0x000000ffff0f7224 */ /* 0x000fe400078e0019 */
[----:B0-----:R-:W-:Y:S02]  /*c1a0*/  IMAD.MOV.U32 R12, RZ, RZ, R22 ;  /* 0x000000ffff0c7224 */ /* 0x001fe400078e0016 */
[----:B------:R-:W-:Y:S02]  /*c1b0*/  IMAD.MOV.U32 R9, RZ, RZ, R23 ;  /* 0x000000ffff097224 */ /* 0x000fe400078e0017 */
[----:B-1----:R-:W-:Y:S05]  /*c1c0*/  CALL.REL.NOINC `($__internal_17_$__cuda_sm20_dsqrt_rn_f64_mediumpath_v1) ;  /* 0x000044d000007944 */ /* 0x002fea0003c00000 */
[----:B------:R-:W-:Y:S02]  /*c1d0*/  IMAD.MOV.U32 R20, RZ, RZ, R0 ;  /* 0x000000ffff147224 */ /* 0x000fe400078e0000 */
[----:B------:R-:W-:-:S02]  /*c1e0*/  IMAD.MOV.U32 R21, RZ, RZ, R9 ;  /* 0x000000ffff157224 */ /* 0x000fc400078e0009 */
.L_x_11242:
[----:B------:R-:W-:Y:S05]  /*c1f0*/  BSYNC B3 ;  /* 0x0000000000037941 */ /* 0x000fea0003800000 */
.L_x_11241:
[----:B--2---:R-:W2:Y:S01]  /*c200*/  MUFU.RCP64H R9, R21 ;  /* 0x0000001500097308 */ /* 0x004ea20000001800 */
[----:B------:R-:W-:Y:S01]  /*c210*/  IMAD.MOV.U32 R8, RZ, RZ, 0x1 ;  /* 0x00000001ff087424 */ /* 0x000fe200078e00ff */
[----:B------:R-:W-:Y:S01]  /*c220*/  FSETP.GEU.AND P1, PT, |R7|, 6.5827683646048100446e-37, PT ;  /* 0x036000000700780b */ /* 0x000fe20003f2e200 */
[----:B------:R-:W-:Y:S04]  /*c230*/  BSSY B3, `(.L_x_11243) ;  /* 0x0000010000037945 */ /* 0x000fe80003800000 */
[----:B0-2---:R-:W0:-:S06]  /*c240*/  DFMA R10, R8, -R20, 1 ;  /* 0x3ff00000080a742b */ /* 0x005e0c0000000814 */
        /* <DEDUP_REMOVED lines=10> */
[----:B------:R-:W-:Y:S01]  /*c2f0*/  MOV R8, R6 ;  /* 0x0000000600087202 */ /* 0x000fe20000000f00 */
[----:B------:R-:W-:Y:S01]  /*c300*/  IMAD.MOV.U32 R9, RZ, RZ, R7 ;  /* 0x000000ffff097224 */ /* 0x000fe200078e0007 */
[----:B------:R-:W-:Y:S02]  /*c310*/  MOV R0, 0xc330 ;  /* 0x0000c33000007802 */ /* 0x000fe40000000f00 */
[----:B-1----:R-:W-:Y:S05]  /*c320*/  CALL.REL.NOINC `($__internal_16_$__cuda_sm20_div_rn_f64_full) ;  /* 0x00003d2000007944 */ /* 0x002fea0003c00000 */
.L_x_11244:
[----:B------:R-:W-:Y:S05]  /*c330*/  BSYNC B3 ;  /* 0x0000000000037941 */ /* 0x000fea0003800000 */
.L_x_11243:
[----:B------:R-:W0:Y:S01]  /*c340*/  DMUL R2, R2, 8.11296384146066816958e+31 ;  /* 0x4690000002027828 */ /* 0x000e220000000000 */
[----:B------:R-:W-:Y:S01]  /*c350*/  PLOP3.LUT P0, PT, PT, PT, PT, 0x80, 0x0 ;  /* 0x000000000000781c */ /* 0x000fe20003f0f070 */
[----:B------:R-:W-:Y:S02]  /*c360*/  IMAD.MOV.U32 R30, RZ, RZ, R8 ;  /* 0x000000ffff1e7224 */ /* 0x000fe400078e0008 */
[----:B------:R-:W-:Y:S01]  /*c370*/  IMAD.MOV.U32 R31, RZ, RZ, R9 ;  /* 0x000000ffff1f7224 */ /* 0x000fe200078e0009 */
[----:B------:R-:W-:Y:S05]  /*c380*/  BRA `(.L_x_11223) ;  /* 0x000003d000007947 */ /* 0x000fea0003800000 */
.L_x_11224:
        /* <DEDUP_REMOVED lines=20> */
[----:B------:R-:W-:Y:S01]  /*c4d0*/  MOV R8, 0xc500 ;  /* 0x0000c50000087802 */ /* 0x000fe20000000f00 */
[----:B------:R-:W-:Y:S02]  /*c4e0*/  IMAD.MOV.U32 R15, RZ, RZ, R7 ;  /* 0x000000ffff0f7224 */ /* 0x000fe400078e0007 */
[----:B-12---:R-:W-:Y:S05]  /*c4f0*/  CALL.REL.NOINC `($__internal_17_$__cuda_sm20_dsqrt_rn_f64_mediumpath_v1) ;  /* 0x000041a000007944 */ /* 0x006fea0003c00000 */
[----:B------:R-:W-:Y:S02]  /*c500*/  IMAD.MOV.U32 R22, RZ, RZ, R0 ;  /* 0x000000ffff167224 */ /* 0x000fe400078e0000 */
[----:B------:R-:W-:Y:S02]  /*c510*/  IMAD.MOV.U32 R23, RZ, RZ, R9 ;  /* 0x000000ffff177224 */ /* 0x000fe400078e0009 */
.L_x_11246:
[----:B------:R-:W-:Y:S05]  /*c520*/  BSYNC B3 ;  /* 0x0000000000037941 */ /* 0x000fea0003800000 */
.L_x_11245:
[----:B------:R-:W3:Y:S01]  /*c530*/  DADD R20, R30, 1 ;  /* 0x3ff000001e147429 */ /* 0x000ee20000000000 */
[----:B------:R-:W-:Y:S01]  /*c540*/  IMAD.MOV.U32 R6, RZ, RZ, 0x0 ;  /* 0x00000000ff067424 */ /* 0x000fe200078e00ff */
[----:B------:R-:W-:Y:S01]  /*c550*/  BSSY B3, `(.L_x_11247) ;  /* 0x000001a000037945 */ /* 0x000fe20003800000 */
[----:B------:R-:W-:-:S03]  /*c560*/  IMAD.MOV.U32 R7, RZ, RZ, 0x3fd80000 ;  /* 0x3fd80000ff077424 */ /* 0x000fc600078e00ff */
[----:B---3--:R-:W3:-:S06]  /*c570*/  DMUL R20, R20, 0.5 ;  /* 0x3fe0000014147828 */ /* 0x008ecc0000000000 */
[----:B0--3--:R-:W0:Y:S04]  /*c580*/  MUFU.RSQ64H R15, R21 ;  /* 0x00000015000f7308 */ /* 0x009e280000001c00 */
[----:B------:R-:W-:-:S04]  /*c590*/  IADD3 R14, R21, -0x3500000, RZ ;  /* 0xfcb00000150e7810 */ /* 0x000fc80007ffe0ff */
[----:B------:R-:W-:Y:S02]  /*c5a0*/  ISETP.GE.U32.AND P0, PT, R14, 0x7ca00000, PT ;  /* 0x7ca000000e00780c */ /* 0x000fe40003f06070 */
[----:B0-----:R-:W0:-:S06]  /*c5b0*/  DMUL R2, R14, R14 ;  /* 0x0000000e0e027228 */ /* 0x001e0c0000000000 */
[----:B0-----:R-:W0:-:S06]  /*c5c0*/  DFMA R2, R20, -R2, 1 ;  /* 0x3ff000001402742b */ /* 0x001e0c0000000802 */
[----:B0-----:R-:W-:-:S04]  /*c5d0*/  DFMA R6, R2, R6, 0.5 ;  /* 0x3fe000000206742b */ /* 0x001fc80000000006 */
[----:B------:R-:W0:-:S06]  /*c5e0*/  DMUL R2, R14, R2 ;  /* 0x000000020e027228 */ /* 0x000e0c0000000000 */
[----:B0-----:R0:W3:Y:S02]  /*c5f0*/  DFMA R6, R6, R2, R14 ;  /* 0x000000020606722b */ /* 0x0010e4000000000e */
[----:B0-----:R-:W-:Y:S01]  /*c600*/  MOV R2, 0x0 ;  /* 0x0000000000027802 */ /* 0x001fe20000000f00 */
[----:B------:R-:W-:-:S03]  /*c610*/  IMAD.MOV.U32 R3, RZ, RZ, 0x3ff00000 ;  /* 0x3ff00000ff037424 */ /* 0x000fc600078e00ff */
[----:B---3--:R-:W0:-:S04]  /*c620*/  DMUL R10, R20, R6 ;  /* 0x00000006140a7228 */ /* 0x008e080000000000 */
[----:B------:R-:W-:Y:S01]  /*c630*/  IADD3 R13, R7, -0x100000, RZ ;  /* 0xfff00000070d7810 */ /* 0x000fe20007ffe0ff */
[----:B------:R-:W-:Y:S01]  /*c640*/  IMAD.MOV.U32 R12, RZ, RZ, R6 ;  /* 0x000000ffff0c7224 */ /* 0x000fe200078e0006 */
[----:B0-----:R-:W0:-:S06]  /*c650*/  DFMA R24, R10, -R10, R20 ;  /* 0x8000000a0a18722b */ /* 0x001e0c0000000014 */
[----:B0-----:R0:W3:Y:S01]  /*c660*/  DFMA R8, R24, R12, R10 ;  /* 0x0000000c1808722b */ /* 0x0010e2000000000a */
[----:B------:R-:W-:Y:S05]  /*c670*/  @!P0 BRA `(.L_x_11248) ;  /* 0x0000007000008947 */ /* 0x000fea0003800000 */
[----:B------:R-:W-:Y:S01]  /*c680*/  IMAD.MOV.U32 R0, RZ, RZ, R6 ;  /* 0x000000ffff007224 */ /* 0x000fe200078e0006 */
[----:B---3--:R-:W-:Y:S01]  /*c690*/  MOV R8, 0xc6e0 ;  /* 0x0000c6e000087802 */ /* 0x008fe20000000f00 */
[----:B------:R-:W-:Y:S02]  /*c6a0*/  IMAD.MOV.U32 R15, RZ, RZ, R21 ;  /* 0x000000ffff0f7224 */ /* 0x000fe400078e0015 */
[----:B0-----:R-:W-:Y:S02]  /*c6b0*/  IMAD.MOV.U32 R12, RZ, RZ, R24 ;  /* 0x000000ffff0c7224 */ /* 0x001fe400078e0018 */
[----:B------:R-:W-:Y:S02]  /*c6c0*/  IMAD.MOV.U32 R9, RZ, RZ, R25 ;  /* 0x000000ffff097224 */ /* 0x000fe400078e0019 */
[----:B-12---:R-:W-:Y:S05]  /*c6d0*/  CALL.REL.NOINC `($__internal_17_$__cuda_sm20_dsqrt_rn_f64_mediumpath_v1) ;  /* 0x00003fc000007944 */ /* 0x006fea0003c00000 */
[----:B------:R-:W-:Y:S02]  /*c6e0*/  IMAD.MOV.U32 R8, RZ, RZ, R0 ;  /* 0x000000ffff087224 */ /* 0x000fe400078e0000 */
.L_x_11248:
[----:B------:R-:W-:Y:S05]  /*c6f0*/  BSYNC B3 ;  /* 0x0000000000037941 */ /* 0x000fea0003800000 */
.L_x_11247:
[----:B--23--:R2:W3:Y:S01]  /*c700*/  DMUL R30, R8, R22 ;  /* 0x00000016081e7228 */ /* 0x00c4e20000000000 */
[----:B------:R-:W-:Y:S01]  /*c710*/  PLOP3.LUT P0, PT, PT, PT, PT, 0x80, 0x0 ;  /* 0x000000000000781c */ /* 0x000fe20003f0f070 */
[----:B------:R-:W-:Y:S07]  /*c720*/  BRA `(.L_x_11223) ;  /* 0x0000003000007947 */ /* 0x000fee0003800000 */
.L_x_11220:
[----:B------:R-:W2:Y:S01]  /*c730*/  DMUL R30, R30, 9.00719925474099200000e+15 ;  /* 0x434000001e1e7828 */ /* 0x000ea20000000000 */
[----:B------:R-:W-:-:S03]  /*c740*/  PLOP3.LUT P0, PT, PT, PT, PT, 0x80, 0x0 ;  /* 0x000000000000781c */ /* 0x000fc60003f0f070 */
[----:B------:R-:W3:-:S06]  /*c750*/  DMUL R2, R2, 9.00719925474099200000e+15 ;  /* 0x4340000002027828 */ /* 0x000ecc0000000000 */
.L_x_11223:
[----:B0-23--:R-:W-:Y:S05]  /*c760*/  BSYNC B2 ;  /* 0x0000000000027941 */ /* 0x00dfea0003800000 */
.L_x_11219:
        /* <DEDUP_REMOVED lines=8> */
[----:B--23--:R-:W0:Y:S01]  /*c7f0*/  DADD R6, -|R34|, 1 ;  /* 0x3ff0000022067429 */ /* 0x00ce220000000300 */
[----:B------:R-:W-:Y:S09]  /*c800*/  BSSY B0, `(.L_x_11253) ;  /* 0x0000023000007945 */ /* 0x000ff20003800000 */
[----:B0-----:R-:W-:-:S13]  /*c810*/  ISETP.GE.AND P0, PT, R7, 0x1, PT ;  /* 0x000000010700780c */ /* 0x001fda0003f06270 */
[----:B------:R-:W-:Y:S05]  /*c820*/  @!P0 BRA `(.L_x_11254) ;  /* 0x000001f000008947 */ /* 0x000fea0003800000 */
[----:B------:R-:W-:Y:S01]  /*c830*/  IMAD.MOV.U32 R8, RZ, RZ, 0x71155f70 ;  /* 0x71155f70ff087424 */ /* 0x000fe200078e00ff */
[----:B------:R-:W-:-:S06]  /*c840*/  MOV R9, 0x3ec715b3 ;  /* 0x3ec715b300097802 */ /* 0x000fcc0000000f00 */
[----:B------:R-:W0:-:S06]  /*c850*/  DFMA R8, R6, R8, c[0x2][0xa0] ;  /* 0x008028000608762b */ /* 0x000e0c0000000008 */
[----:B0-----:R0:W2:Y:S02]  /*c860*/  DFMA R10, R6, R8, c[0x2][0xa8] ;  /* 0x00802a00060a762b */ /* 0x0010a40000000008 */
[----:B0-----:R-:W-:Y:S01]  /*c870*/  IADD3 R9, R7, -0x100000, RZ ;  /* 0xfff0000007097810 */ /* 0x001fe20007ffe0ff */
[----:B------:R-:W-:-:S03]  /*c880*/  IMAD.MOV.U32 R8, RZ, RZ, R6 ;  /* 0x000000ffff087224 */ /* 0x000fc600078e0006 */
[C---:B--2---:R0:W2:Y:S02]  /*c890*/  DFMA R12, R6.reuse, R10, c[0x2][0xb0] ;  /* 0x00802c00060c762b */ /* 0x0440a4000000000a */
[----:B0-----:R-:W-:Y:S02]  /*c8a0*/  IMAD.MOV.U32 R10, RZ, RZ, RZ ;  /* 0x000000ffff0a7224 */ /* 0x001fe400078e00ff */
[----:B------:R-:W0:Y:S02]  /*c8b0*/  MUFU.RSQ64H R11, R9 ;  /* 0x00000009000b7308 */ /* 0x000e240000001c00 */
[----:B--2---:R-:W2:-:S06]  /*c8c0*/  DFMA R12, R6, R12, c[0x2][0xb8] ;  /* 0x00802e00060c762b */ /* 0x004e8c000000000c */
[----:B--2---:R-:W2:-:S06]  /*c8d0*/  DFMA R12, R6, R12, c[0x2][0xc0] ;  /* 0x00803000060c762b */ /* 0x004e8c000000000c */
[----:B--2---:R-:W2:-:S04]  /*c8e0*/  DFMA R12, R6, R12, c[0x2][0xc8] ;  /* 0x00803200060c762b */ /* 0x004e88000000000c */
[----:B0-----:R-:W0:-:S04]  /*c8f0*/  DMUL R14, R8, R10 ;  /* 0x0000000a080e7228 */ /* 0x001e080000000000 */
[----:B--2---:R2:W3:Y:S02]  /*c900*/  DFMA R20, R6, R12, c[0x2][0xd0] ;  /* 0x008034000614762b */ /* 0x0044e4000000000c */
[----:B--2---:R-:W-:Y:S01]  /*c910*/  IADD3 R13, R11, -0x100000, RZ ;  /* 0xfff000000b0d7810 */ /* 0x004fe20007ffe0ff */
[----:B------:R-:W-:Y:S01]  /*c920*/  IMAD.MOV.U32 R12, RZ, RZ, RZ ;  /* 0x000000ffff0c7224 */ /* 0x000fe200078e00ff */
[----:B0-----:R-:W0:-:S04]  /*c930*/  DFMA R16, R14, -R14, R8 ;  /* 0x8000000e0e10722b */ /* 0x001e080000000008 */
[----:B---3--:R-:W2:-:S04]  /*c940*/  DFMA R20, R6, R20, c[0x2][0xd8] ;  /* 0x008036000614762b */ /* 0x008e880000000014 */
[----:B0-----:R-:W0:-:S04]  /*c950*/  DFMA R16, R12, R16, R14 ;  /* 0x000000100c10722b */ /* 0x001e08000000000e */
[----:B--2---:R-:W2:-:S04]  /*c960*/  DFMA R20, R6, R20, c[0x2][0xe0] ;  /* 0x008038000614762b */ /* 0x004e880000000014 */
[----:B0-----:R-:W0:-:S04]  /*c970*/  DFMA R10, R10, -R16, 1 ;  /* 0x3ff000000a0a742b */ /* 0x001e080000000810 */
[----:B--2---:R-:W2:-:S04]  /*c980*/  DFMA R20, R6, R20, c[0x2][0xe8] ;  /* 0x00803a000614762b */ /* 0x004e880000000014 */
[----:B------:R-:W-:-:S04]  /*c990*/  DFMA R8, R16, -R16, R8 ;  /* 0x800000101008722b */ /* 0x000fc80000000008 */
[----:B0-----:R-:W0:-:S04]  /*c9a0*/  DFMA R10, R12, R10, R12 ;  /* 0x0000000a0c0a722b */ /* 0x001e08000000000c */
[----:B--2---:R-:W2:-:S04]  /*c9b0*/  DFMA R20, R6, R20, c[0x2][0xf0] ;  /* 0x00803c000614762b */ /* 0x004e880000000014 */
[----:B0-----:R-:W0:-:S04]  /*c9c0*/  DFMA R8, R8, R10, R16 ;  /* 0x0000000a0808722b */ /* 0x001e080000000010 */
[----:B--2---:R-:W2:-:S06]  /*c9d0*/  DFMA R20, R6, R20, c[0x2][0xf8] ;  /* 0x00803e000614762b */ /* 0x004e8c0000000014 */
[----:B0-----:R-:W-:Y:S01]  /*c9e0*/  IADD3 R9, R9, 0x100000, RZ ;  /* 0x0010000009097810 */ /* 0x001fe20007ffe0ff */
[----:B--2---:R-:W0:-:S06]  /*c9f0*/  DMUL R20, R6, R20 ;  /* 0x0000001406147228 */ /* 0x004e0c0000000000 */
[----:B0-----:R0:W2:Y:S01]  /*ca00*/  DFMA R8, R8, R20, R8 ;  /* 0x000000140808722b */ /* 0x0010a20000000008 */
[----:B------:R-:W-:Y:S05]  /*ca10*/  BRA `(.L_x_11255) ;  /* 0x0000001000007947 */ /* 0x000fea0003800000 */
.L_x_11254:
[----:B------:R0:W2:-:S06]  /*ca20*/  DMUL R8, RZ, |R34| ;  /* 0x40000022ff087228 */ /* 0x00008c0000000000 */
.L_x_11255:
[----:B------:R-:W-:Y:S05]  /*ca30*/  BSYNC B0 ;  /* 0x0000000000007941 */ /* 0x000fea0003800000 */
.L_x_11253:
[----:B------:R-:W-:Y:S02]  /*ca40*/  ISETP.GT.AND P0, PT, R7, -0x1, PT ;  /* 0xffffffff0700780c */ /* 0x000fe40003f04270 */
[----:B------:R-:W-:-:S11]  /*ca50*/  ISETP.GT.AND P1, PT, R3, -0x1, PT ;  /* 0xffffffff0300780c */ /* 0x000fd60003f24270 */
[----:B--2---:R-:W2:Y:S02]  /*ca60*/  @!P0 DMUL R8, R8, +INF ;  /* 0x7ff0000008088828 */ /* 0x004ea40000000000 */
[----:B------:R-:W-:Y:S05]  /*ca70*/  @P1 BRA `(.L_x_11256) ;  /* 0x0000104000001947 */ /* 0x000fea0003800000 */
[----:B--2---:R-:W2:-:S06]  /*ca80*/  DADD R8, R8, c[0x2][0x100] ;  /* 0x0080400008087629 */ /* 0x004e8c0000000000 */
[----:B--2---:R-:W2:Y:S01]  /*ca90*/  DADD R8, -R8, c[0x2][0x108] ;  /* 0x0080420008087629 */ /* 0x004ea20000000100 */
[----:B------:R-:W-:Y:S05]  /*caa0*/  BRA `(.L_x_11256) ;  /* 0x0000101000007947 */ /* 0x000fea0003800000 */
.L_x_11252:
[----:B--23--:R-:W0:Y:S01]  /*cab0*/  DMUL R6, R34, R34 ;  /* 0x0000002222067228 */ /* 0x00ce220000000000 */
        /* <DEDUP_REMOVED lines=18> */
[----:B------:R-:W2:-:S04]  /*cbe0*/  @!P0 DADD R2, R2, c[0x2][0x180] ;  /* 0x0080600002028629 */ /* 0x000e880000000000 */
[----:B0-----:R-:W0:-:S04]  /*cbf0*/  @P0 DADD R8, -R8, c[0x2][0x178] ;  /* 0x00805e0008080629 */ /* 0x001e080000000100 */
[----:B--2---:R2:W3:Y:S01]  /*cc00*/  @!P0 DADD R8, R2, c[0x2][0x178] ;  /* 0x00805e0002088629 */ /* 0x0044e20000000000 */
[----:B------:R-:W-:Y:S05]  /*cc10*/  BRA `(.L_x_11256) ;  /* 0x00000ea000007947 */ /* 0x000fea0003800000 */
.L_x_11251:
        /* <DEDUP_REMOVED lines=10> */
[C---:B0-----:R0:W2:Y:S02]  /*ccc0*/  DFMA R8, R2.reuse, R6, c[0x2][0xa8] ;  /* 0x00802a000208762b */ /* 0x0410a40000000006 */
[----:B0-----:R-:W-:Y:S02]  /*ccd0*/  IADD3 R7, R3, -0x100000, RZ ;  /* 0xfff0000003077810 */ /* 0x001fe40007ffe0ff */
[----:B------:R-:W-:Y:S02]  /*cce0*/  MOV R6, R2 ;  /* 0x0000000200067202 */ /* 0x000fe40000000f00 */
        /* <DEDUP_REMOVED lines=25> */
.L_x_11259:
[----:B------:R0:W2:-:S06]  /*ce80*/  DMUL R8, RZ, |R34| ;  /* 0x40000022ff087228 */ /* 0x00008c0000000000 */
.L_x_11260:
[----:B------:R-:W-:Y:S05]  /*ce90*/  BSYNC B0 ;  /* 0x0000000000007941 */ /* 0x000fea0003800000 */
.L_x_11258:
[----:B------:R-:W-:Y:S02]  /*cea0*/  ISETP.GT.AND P0, PT, R3, -0x1, PT ;  /* 0xffffffff0300780c */ /* 0x000fe40003f04270 */
[----:B------:R-:W-:-:S11]  /*ceb0*/  ISETP.GT.AND P1, PT, R35, -0x1, PT ;  /* 0xffffffff2300780c */ /* 0x000fd60003f24270 */
[----:B--2---:R-:W2:Y:S02]  /*cec0*/  @!P0 DMUL R8, R8, +INF ;  /* 0x7ff0000008088828 */ /* 0x004ea40000000000 */
[----:B------:R-:W-:Y:S05]  /*ced0*/  @P1 BRA `(.L_x_11256) ;  /* 0x00000be000001947 */ /* 0x000fea0003800000 */
[----:B--2---:R-:W2:-:S06]  /*cee0*/  DADD R8, R8, c[0x2][0x100] ;  /* 0x0080400008087629 */ /* 0x004e8c0000000000 */
[----:B--2---:R-:W2:Y:S01]  /*cef0*/  DADD R8, -R8, c[0x2][0x108] ;  /* 0x0080420008087629 */ /* 0x004ea20000000100 */
[----:B------:R-:W-:Y:S05]  /*cf00*/  BRA `(.L_x_11256) ;  /* 0x00000bb000007947 */ /* 0x000fea0003800000 */
.L_x_11257:
        /* <DEDUP_REMOVED lines=23> */
.L_x_11250:
[----:B------:R-:W-:-:S13]  /*d080*/  ISETP.GT.AND P0, PT, R17, -0x1, PT ;  /* 0xffffffff1100780c */ /* 0x000fda0003f04270 */
[----:B------:R-:W-:Y:S05]  /*d090*/  @P0 BRA `(.L_x_11261) ;  /* 0x0000052000000947 */ /* 0x000fea0003800000 */
[----:B----4-:R-:W-:Y:S01]  /*d0a0*/  DADD R10, -RZ, |R30| ;  /* 0x00000000ff0a7229 */ /* 0x010fe2000000051e */
        /* <DEDUP_REMOVED lines=22> */
[----:B--23--:R-:W-:Y:S01]  /*d210*/  IMAD.MOV.U32 R8, RZ, RZ, R12 ;  /* 0x000000ffff087224 */ /* 0x00cfe200078e000c */
[----:B------:R-:W-:Y:S01]  /*d220*/  MOV R20, R16 ;  /* 0x0000001000147202 */ /* 0x000fe20000000f00 */
[----:B------:R-:W-:Y:S01]  /*d230*/  IMAD.MOV.U32 R9, RZ, RZ, R13 ;  /* 0x000000ffff097224 */ /* 0x000fe200078e000d */
[----:B------:R-:W-:Y:S01]  /*d240*/  MOV R0, 0xd270 ;  /* 0x0000d27000007802 */ /* 0x000fe20000000f00 */
[----:B------:R-:W-:Y:S02]  /*d250*/  IMAD.MOV.U32 R21, RZ, RZ, R17 ;  /* 0x000000ffff157224 */ /* 0x000fe400078e0011 */
[----:B-1----:R-:W-:Y:S05]  /*d260*/  CALL.REL.NOINC `($__internal_16_$__cuda_sm20_div_rn_f64_full) ;  /* 0x00002de000007944 */ /* 0x002fea0003c00000 */
.L_x_11263:
[----:B--23--:R-:W-:Y:S05]  /*d270*/  BSYNC B3 ;  /* 0x0000000000037941 */ /* 0x00cfea0003800000 */
.L_x_11262:
        /* <DEDUP_REMOVED lines=43> */
.L_x_11265:
[----:B------:R-:W-:Y:S02]  /*d530*/  FSEL R6, RZ, 3.37028055040000000000e+12, P2 ;  /* 0x54442d18ff067808 */ /* 0x000fe40001000000 */
[----:B------:R-:W-:Y:S02]  /*d540*/  FSEL R7, RZ, 2.1426990032196044922, P2 ;  /* 0x400921fbff077808 */ /* 0x000fe40001000000 */
.L_x_11266:
[----:B------:R-:W-:Y:S05]  /*d550*/  BSYNC B0 ;  /* 0x0000000000007941 */ /* 0x000fea0003800000 */
.L_x_11264:
[----:B------:R0:W2:Y:S02]  /*d560*/  DADD R2, |R30|, |R2| ;  /* 0x000000001e027229 */ /* 0x0000a40000000602 */
[----:B0-----:R-:W-:-:S04]  /*d570*/  LOP3.LUT R31, R7, 0x80000000, R31, 0xb8, !PT ;  /* 0x80000000071f7812 */ /* 0x001fc800078eb81f */
[----:B--2---:R-:W0:-:S06]  /*d580*/  DSETP.GTU.AND P0, PT, |R2|, +INF , PT ;  /* 0x7ff000000200742a */ /* 0x004e0c0003f0c200 */
[----:B0-----:R-:W-:Y:S02]  /*d590*/  FSEL R8, R2, R6, P0 ;  /* 0x0000000602087208 */ /* 0x001fe40000000000 */
[----:B------:R-:W-:Y:S01]  /*d5a0*/  FSEL R9, R3, R31, P0 ;  /* 0x0000001f03097208 */ /* 0x000fe20000000000 */
[----:B------:R-:W-:Y:S05]  /*d5b0*/  BRA `(.L_x_11256) ;  /* 0x0000050000007947 */ /* 0x000fea0003800000 */
.L_x_11261:
        /* <DEDUP_REMOVED lines=27> */
[----:B-1----:R-:W-:Y:S05]  /*d770*/  CALL.REL.NOINC `($__internal_16_$__cuda_sm20_div_rn_f64_full) ;  /* 0x000028d000007944 */ /* 0x002fea0003c00000 */
.L_x_11268:
[----:B------:R-:W-:Y:S05]  /*d780*/  BSYNC B3 ;  /* 0x0000000000037941 */ /* 0x000fea0003800000 */
.L_x_11267:
        /* <DEDUP_REMOVED lines=33> */
[----:B--2---:R-:W-:Y:S02]  /*d9a0*/  FSEL R6, R10, R7, P1 ;  /* 0x000000070a067208 */ /* 0x004fe40000800000 */
        /* <DEDUP_REMOVED lines=9> */
.L_x_11270:
[----:B------:R-:W-:Y:S02]  /*da40*/  FSEL R6, RZ, 3.37028055040000000000e+12, P2 ;  /* 0x54442d18ff067808 */ /* 0x000fe40001000000 */
[----:B------:R-:W-:Y:S02]  /*da50*/  FSEL R7, RZ, 2.1426990032196044922, P2 ;  /* 0x400921fbff077808 */ /* 0x000fe40001000000 */
.L_x_11271:
[----:B------:R-:W-:Y:S05]  /*da60*/  BSYNC B0 ;  /* 0x0000000000007941 */ /* 0x000fea0003800000 */
.L_x_11269:
[----:B------:R0:W2:Y:S02]  /*da70*/  DADD R2, |R30|, |R2| ;  /* 0x000000001e027229 */ /* 0x0000a40000000602 */
[----:B0-----:R-:W-:-:S04]  /*da80*/  LOP3.LUT R31, R7, 0x80000000, R31, 0xb8, !PT ;  /* 0x80000000071f7812 */ /* 0x001fc800078eb81f */
[----:B--2---:R-:W0:-:S06]  /*da90*/  DSETP.GTU.AND P0, PT, |R2|, +INF , PT ;  /* 0x7ff000000200742a */ /* 0x004e0c0003f0c200 */
[----:B0-----:R-:W-:Y:S02]  /*daa0*/  FSEL R8, R2, R6, P0 ;  /* 0x0000000602087208 */ /* 0x001fe40000000000 */
[----:B------:R-:W-:Y:S02]  /*dab0*/  FSEL R9, R3, R31, P0 ;  /* 0x0000001f03097208 */ /* 0x000fe40000000000 */
.L_x_11256:
[----:B0-2---:R-:W-:Y:S05]  /*dac0*/  BSYNC B2 ;  /* 0x0000000000027941 */ /* 0x005fea0003800000 */
.L_x_11249:
[----:B-1----:R-:W0:Y:S01]  /*dad0*/  DADD R2, -RZ, -R32 ;  /* 0x00000000ff027229 */ /* 0x002e220000000920 */
[----:B------:R-:W-:-:S04]  /*dae0*/  SHF.R.U32.HI R18, RZ, 0x1f, R19 ;  /* 0x0000001fff127819 */ /* 0x000fc80000011613 */
[----:B------:R-:W-:-:S05]  /*daf0*/  ISETP.NE.AND P0, PT, R18, RZ, PT ;  /* 0x000000ff1200720c */ /* 0x000fca0003f05270 */
[----:B0-----:R-:W-:Y:S02]  /*db00*/  FSEL R10, R2, R32, !P0 ;  /* 0x00000020020a7208 */ /* 0x001fe40004000000 */
[----:B------:R-:W-:Y:S01]  /*db10*/  FSEL R11, R3, R33, !P0 ;  /* 0x00000021030b7208 */ /* 0x000fe20004000000 */
[----:B------:R-:W-:Y:S05]  /*db20*/  BRA `(.L_x_11272) ;  /* 0x000024f000007947 */ /* 0x000fea0003800000 */
.L_x_11184:
[----:B-1----:R-:W2:Y:S01]  /*db30*/  LDL.64 R8, [R1+0x8] ;  /* 0x0000080001087983 */ /* 0x002ea20000100a00 */
[----:B------:R-:W-:-:S04]  /*db40*/  DADD R10, -RZ, -R18 ;  /* 0x00000000ff0a7229 */ /* 0x000fc80000000912 */
[----:B--2---:R-:W0:-:S06]  /*db50*/  DADD R8, -R16, R8 ;  /* 0x0000000010087229 */ /* 0x004e0c0000000108 */
[----:B0-----:R-:W0:Y:S01]  /*db60*/  DADD R8, R8, c[0x2][0x178] ;  /* 0x00805e0008087629 */ /* 0x001e220000000000 */
[----:B------:R-:W-:Y:S05]  /*db70*/  BRA `(.L_x_11272) ;  /* 0x000024a000007947 */ /* 0x000fea0003800000 */
.L_x_11183:
[----:B------:R0:W1:Y:S01]  /*db80*/  DADD R10, -RZ, -R18 ;  /* 0x00000000ff0a7229 */ /* 0x0000620000000912 */
[----:B------:R-:W-:Y:S01]  /*db90*/  CS2R R8, SRZ ;  /* 0x0000000000087805 */ /* 0x000fe2000001ff00 */
[----:B------:R-:W-:Y:S05]  /*dba0*/  BRA `(.L_x_11272) ;  /* 0x0000247000007947 */ /* 0x000fea0003800000 */
.L_x_11182:
        /* <DEDUP_REMOVED lines=88> */
.L_x_11277:
[----:B------:R-:W-:Y:S05]  /*e130*/  BSYNC B0 ;  /* 0x0000000000007941 */ /* 0x000fea0003800000 */
.L_x_11276:
[----:B------:R-:W-:Y:S01]  /*e140*/  BSSY B3, `(.L_x_11278) ;  /* 0x0000008000037945 */ /* 0x000fe20003800000 */
[----:B------:R-:W-:Y:S05]  /*e150*/  @P4 BRA P5, `(.L_x_11279) ;  /* 0x0000006000004947 */ /* 0x000fea0002800000 */
[----:B------:R-:W-:Y:S01]  /*e160*/  IMAD.MOV.U32 R8, RZ, RZ, R24 ;  /* 0x000000ffff087224 */ /* 0x000fe200078e0018 */
[----:B------:R-:W-:Y:S01]  /*e170*/  MOV R9, R25 ;  /* 0x0000001900097202 */ /* 0x000fe20000000f00 */
[----:B------:R-:W-:Y:S01]  /*e180*/  IMAD.MOV.U32 R20, RZ, RZ, R26 ;  /* 0x000000ffff147224 */ /* 0x000fe200078e001a */
[----:B------:R-:W-:Y:S01]  /*e190*/  MOV R0, 0xe1c0 ;  /* 0x0000e1c000007802 */ /* 0x000fe20000000f00 */
[----:B------:R-:W-:Y:S02]  /*e1a0*/  IMAD.MOV.U32 R21, RZ, RZ, R27 ;  /* 0x000000ffff157224 */ /* 0x000fe400078e001b */
[----:B01-3--:R-:W-:Y:S05]  /*e1b0*/  CALL.REL.NOINC `($__internal_16_$__cuda_sm20_div_rn_f64_full) ;  /* 0x00001e9000007944 */ /* 0x00bfea0003c00000 */
.L_x_11279:
[----:B------:R-:W-:Y:S05]  /*e1c0*/  BSYNC B3 ;  /* 0x0000000000037941 */ /* 0x000fea0003800000 */
.L_x_11278:
        /* <DEDUP_REMOVED lines=43> */
.L_x_11281:
[----:B------:R-:W-:-:S04]  /*e480*/  ISETP.GE.AND P0, PT, R17, RZ, PT ;  /* 0x000000ff1100720c */ /* 0x000fc80003f06270 */
[----:B------:R-:W-:Y:S02]  /*e490*/  FSEL R8, RZ, 3.37028055040000000000e+12, P0 ;  /* 0x54442d18ff087808 */ /* 0x000fe40000000000 */
[----:B------:R-:W-:Y:S02]  /*e4a0*/  FSEL R9, RZ, 2.1426990032196044922, P0 ;  /* 0x400921fbff097808 */ /* 0x000fe40000000000 */
.L_x_11282:
[----:B------:R-:W-:Y:S05]  /*e4b0*/  BSYNC B0 ;  /* 0x0000000000007941 */ /* 0x000fea0003800000 */
.L_x_11280:
[----:B------:R-:W2:Y:S01]  /*e4c0*/  DADD R2, R2, R6 ;  /* 0x0000000002027229 */ /* 0x000ea20000000006 */
[----:B------:R-:W-:-:S03]  /*e4d0*/  LOP3.LUT R19, R9, 0x80000000, R19, 0xb8, !PT ;  /* 0x8000000009137812 */ /* 0x000fc600078eb813 */
[----:B-1----:R-:W-:-:S04]  /*e4e0*/  DMUL R28, R28, 0.5 ;  /* 0x3fe000001c1c7828 */ /* 0x002fc80000000000 */
[----:B--2---:R-:W1:-:S06]  /*e4f0*/  DSETP.GTU.AND P0, PT, |R2|, +INF , PT ;  /* 0x7ff000000200742a */ /* 0x004e4c0003f0c200 */
[----:B-1----:R-:W-:Y:S02]  /*e500*/  FSEL R8, R2, R8, P0 ;  /* 0x0000000802087208 */ /* 0x002fe40000000000 */
[----:B------:R-:W-:Y:S01]  /*e510*/  FSEL R9, R3, R19, P0 ;  /* 0x0000001303097208 */ /* 0x000fe20000000000 */
[----:B------:R-:W-:Y:S05]  /*e520*/  BRA `(.L_x_11283) ;  /* 0x0000194000007947 */ /* 0x000fea0003800000 */
.L_x_11275:
[CC--:B------:R-:W-:Y:S01]  /*e530*/  ISETP.GT.U32.AND P2, PT, R6.reuse, R2.reuse, PT ;  /* 0x000000020600720c */ /* 0x0c0fe20003f44070 */
[----:B------:R-:W-:Y:S01]  /*e540*/  IMAD.MOV.U32 R12, RZ, RZ, RZ ;  /* 0x000000ffff0c7224 */ /* 0x000fe200078e00ff */
[----:B------:R-:W-:Y:S01]  /*e550*/  ISETP.LT.U32.AND P0, PT, R6, R2, PT ;  /* 0x000000020600720c */ /* 0x000fe20003f01070 */
[----:B------:R-:W-:Y:S01]  /*e560*/  IMAD.MOV.U32 R30, RZ, RZ, 0x0 ;  /* 0x00000000ff1e7424 */ /* 0x000fe200078e00ff */
[CC--:B------:R-:W-:Y:S01]  /*e570*/  ISETP.GT.U32.AND.EX P2, PT, R7.reuse, R3.reuse, PT, P2 ;  /* 0x000000030700720c */ /* 0x0c0fe20003f44120 */
[----:B------:R-:W-:Y:S01]  /*e580*/  IMAD.MOV.U32 R31, RZ, RZ, 0x3fd80000 ;  /* 0x3fd80000ff1f7424 */ /* 0x000fe200078e00ff */
[CC--:B------:R-:W-:Y:S01]  /*e590*/  ISETP.LT.U32.AND.EX P0, PT, R7.reuse, R3.reuse, PT, P0 ;  /* 0x000000030700720c */ /* 0x0c0fe20003f01100 */
[----:B------:R-:W-:Y:S01]  /*e5a0*/  BSSY B0, `(.L_x_11284) ;  /* 0x0000068000007945 */ /* 0x000fe20003800000 */
[----:B------:R-:W-:-:S02]  /*e5b0*/  SEL R11, R7, R3, P2 ;  /* 0x00000003070b7207 */ /* 0x000fc40001000000 */
[-C--:B------:R-:W-:Y:S02]  /*e5c0*/  SEL R8, R6, R2.reuse, P0 ;  /* 0x0000000206087207 */ /* 0x080fe40000000000 */
[----:B------:R-:W-:Y:S02]  /*e5d0*/  LOP3.LUT R0, R11, 0xffc00000, RZ, 0xc0, !PT ;  /* 0xffc000000b007812 */ /* 0x000fe400078ec0ff */
[----:B------:R-:W-:Y:S02]  /*e5e0*/  SEL R9, R7, R3, P0 ;  /* 0x0000000307097207 */ /* 0x000fe40000000000 */
[----:B------:R-:W-:Y:S02]  /*e5f0*/  IADD3 R13, -R0, 0x7fd00000, RZ ;  /* 0x7fd00000000d7810 */ /* 0x000fe40007ffe1ff */
[----:B------:R-:W-:Y:S02]  /*e600*/  SEL R10, R6, R2, P2 ;  /* 0x00000002060a7207 */ /* 0x000fe40001000000 */
[----:B------:R-:W-:-:S02]  /*e610*/  MOV R20, c[0x2][0xc] ;  /* 0x0080030000147a02 */ /* 0x000fc40000000f00 */
[C---:B------:R-:W0:Y:S01]  /*e620*/  DMUL R14, R12.reuse, R8 ;  /* 0x000000080c0e7228 */ /* 0x040e220000000000 */
[----:B------:R-:W-:Y:S02]  /*e630*/  ISETP.GE.U32.AND P3, PT, R9, 0x7ff00000, PT ;  /* 0x7ff000000900780c */ /* 0x000fe40003f66070 */
[----:B------:R-:W-:Y:S01]  /*e640*/  FSETP.GEU.AND P5, PT, |R25|, 6.5827683646048100446e-37, PT ;  /* 0x036000001900780b */ /* 0x000fe20003fae200 */
        /* <DEDUP_REMOVED lines=28> */
[----:B0-----:R-:W-:Y:S01]  /*e810*/  IMAD.MOV.U32 R12, RZ, RZ, R8 ;  /* 0x000000ffff0c7224 */ /* 0x001fe200078e0008 */
[----:B------:R-:W-:-:S03]  /*e820*/  MOV R13, R9 ;  /* 0x00000009000d7202 */ /* 0x000fc60000000f00 */
        /* <DEDUP_REMOVED lines=63> */
.L_x_11285:
[----:B------:R-:W-:Y:S05]  /*ec20*/  BSYNC B0 ;  /* 0x0000000000007941 */ /* 0x000fea0003800000 */
.L_x_11284:
        /* <DEDUP_REMOVED lines=8> */
[----:B------:R-:W-:Y:S02]  /*ecb0*/  IMAD.MOV.U32 R10, RZ, RZ, R8 ;  /* 0x000000ffff0a7224 */ /* 0x000fe400078e0008 */
[----:B------:R-:W-:Y:S02]  /*ecc0*/  IMAD.MOV.U32 R11, RZ, RZ, R9 ;  /* 0x000000ffff0b7224 */ /* 0x000fe400078e0009 */
.L_x_11287:
[----:B------:R-:W-:Y:S05]  /*ecd0*/  BSYNC B3 ;  /* 0x0000000000037941 */ /* 0x000fea0003800000 */
.L_x_11286:
        /* <DEDUP_REMOVED lines=43> */
.L_x_11289:
[----:B------:R-:W-:-:S04]  /*ef90*/  ISETP.GE.AND P0, PT, R17, RZ, PT ;  /* 0x000000ff1100720c */ /* 0x000fc80003f06270 */
[----:B------:R-:W-:Y:S02]  /*efa0*/  FSEL R8, RZ, 3.37028055040000000000e+12, P0 ;  /* 0x54442d18ff087808 */ /* 0x000fe40000000000 */
[----:B------:R-:W-:Y:S02]  /*efb0*/  FSEL R9, RZ, 2.1426990032196044922, P0 ;  /* 0x400921fbff097808 */ /* 0x000fe40000000000 */
.L_x_11290:
[----:B------:R-:W-:Y:S05]  /*efc0*/  BSYNC B0 ;  /* 0x0000000000007941 */ /* 0x000fea0003800000 */
.L_x_11288:
[----:B------:R-:W2:Y:S01]  /*efd0*/  DADD R2, R2, R6 ;  /* 0x0000000002027229 */ /* 0x000ea20000000006 */
[----:B------:R-:W-:-:S05]  /*efe0*/  LOP3.LUT R19, R9, 0x80000000, R19, 0xb8, !PT ;  /* 0x8000000009137812 */ /* 0x000fca00078eb813 */
[----:B--2---:R-:W2:-:S06]  /*eff0*/  DSETP.GTU.AND P0, PT, |R2|, +INF , PT ;  /* 0x7ff000000200742a */ /* 0x004e8c0003f0c200 */
[----:B--2---:R-:W-:Y:S02]  /*f000*/  FSEL R8, R2, R8, P0 ;  /* 0x0000000802087208 */ /* 0x004fe40000000000 */
[----:B------:R-:W-:Y:S01]  /*f010*/  FSEL R9, R3, R19, P0 ;  /* 0x0000001303097208 */ /* 0x000fe20000000000 */
[----:B------:R-:W-:Y:S05]  /*f020*/  BRA `(.L_x_11283) ;  /* 0x00000e4000007947 */ /* 0x000fea0003800000 */
.L_x_11274:
        /* <DEDUP_REMOVED lines=22> */
[----:B---3--:R-:W-:Y:S05]  /*f190*/  CALL.REL.NOINC `($__internal_16_$__cuda_sm20_div_rn_f64_full) ;  /* 0x00000eb000007944 */ /* 0x008fea0003c00000 */
.L_x_11292:
[----:B------:R-:W-:Y:S05]  /*f1a0*/  BSYNC B3 ;  /* 0x0000000000037941 */ /* 0x000fea0003800000 */
.L_x_11291:
        /* <DEDUP_REMOVED lines=24> */
[----:B------:R-:W-:Y:S02]  /*f330*/  IMAD.MOV.U32 R10, RZ, RZ, R8 ;  /* 0x000000ffff0a7224 */ /* 0x000fe400078e0008 */
[----:B------:R-:W-:Y:S02]  /*f340*/  IMAD.MOV.U32 R11, RZ, RZ, R9 ;  /* 0x000000ffff0b7224 */ /* 0x000fe400078e0009 */
.L_x_11294:
[----:B------:R-:W-:Y:S05]  /*f350*/  BSYNC B3 ;  /* 0x0000000000037941 */ /* 0x000fea0003800000 */
.L_x_11293:
[----:B------:R-:W0:Y:S01]  /*f360*/  DADD R12, -RZ, |R10| ;  /* 0x00000000ff0c7229 */ /* 0x000e22000000050a */
[----:B------:R-:W-:Y:S01]  /*f370*/  MOV R20, c[0x2][0xc] ;  /* 0x0080030000147a02 */ /* 0x000fe20000000f00 */
[----:B------:R-:W-:Y:S01]  /*f380*/  IMAD.MOV.U32 R30, RZ, RZ, 0x0 ;  /* 0x00000000ff1e7424 */ /* 0x000fe200078e00ff */
[----:B------:R-:W-:Y:S01]  /*f390*/  BSSY B0, `(.L_x_11295) ;  /* 0x000006d000007945 */ /* 0x000fe20003800000 */
[----:B------:R-:W-:Y:S01]  /*f3a0*/  IMAD.MOV.U32 R31, RZ, RZ, 0x3fd80000 ;  /* 0x3fd80000ff1f7424 */ /* 0x000fe200078e00ff */
[----:B------:R-:W-:-:S05]  /*f3b0*/  FSETP.GEU.AND P5, PT, |R25|, 6.5827683646048100446e-37, PT ;  /* 0x036000001900780b */ /* 0x000fca0003fae200 */
        /* <DEDUP_REMOVED lines=106> */
.L_x_11296:
[----:B------:R-:W-:Y:S05]  /*fa60*/  BSYNC B0 ;  /* 0x0000000000007941 */ /* 0x000fea0003800000 */
.L_x_11295:
        /* <DEDUP_REMOVED lines=10> */
.L_x_11298:
[----:B------:R-:W-:Y:S05]  /*fb10*/  BSYNC B3 ;  /* 0x0000000000037941 */ /* 0x000fea0003800000 */
.L_x_11297:
        /* <DEDUP_REMOVED lines=43> */
.L_x_11300:
[----:B------:R-:W-:-:S04]  /*fdd0*/  ISETP.GE.AND P0, PT, R17, RZ, PT ;  /* 0x000000ff1100720c */ /* 0x000fc80003f06270 */
[----:B------:R-:W-:Y:S02]  /*fde0*/  FSEL R8, RZ, 3.37028055040000000000e+12, P0 ;  /* 0x54442d18ff087808 */ /* 0x000fe40000000000 */
[----:B------:R-:W-:Y:S02]  /*fdf0*/  FSEL R9, RZ, 2.1426990032196044922, P0 ;  /* 0x400921fbff097808 */ /* 0x000fe40000000000 */
.L_x_11301:
[----:B------:R-:W-:Y:S05]  /*fe00*/  BSYNC B0 ;  /* 0x0000000000007941 */ /* 0x000fea0003800000 */
.L_x_11299:
[----:B------:R-:W2:Y:S01]  /*fe10*/  DADD R2, R2, R6 ;  /* 0x0000000002027229 */ /* 0x000ea20000000006 */
[----:B------:R-:W-:-:S03]  /*fe20*/  LOP3.LUT R19, R9, 0x80000000, R19, 0xb8, !PT ;  /* 0x8000000009137812 */ /* 0x000fc600078eb813 */
[----:B-1----:R-:W-:-:S04]  /*fe30*/  DADD R28, R28, 1 ;  /* 0x3ff000001c1c7429 */ /* 0x002fc80000000000 */
[----:B--2---:R-:W1:-:S06]  /*fe40*/  DSETP.GTU.AND P0, PT, |R2|, +INF , PT ;  /* 0x7ff000000200742a */ /* 0x004e4c0003f0c200 */
[----:B-1----:R-:W-:Y:S02]  /*fe50*/  FSEL R8, R2, R8, P0 ;  /* 0x0000000802087208 */ /* 0x002fe40000000000 */
[----:B------:R-:W-:Y:S02]  /*fe60*/  FSEL R9, R3, R19, P0 ;  /* 0x0000001303097208 */ /* 0x000fe40000000000 */
.L_x_11283:
[----:B------:R-:W-:Y:S05]  /*fe70*/  BSYNC B2 ;  /* 0x0000000000027941 */ /* 0x000fea0003800000 */
.L_x_11273:
[----:B-1----:R-:W1:Y:S01]  /*fe80*/  DADD R28, R28, c[0x2][0x50] ;  /* 0x008014001c1c7629 */ /* 0x002e620000000000 */
[----:B------:R-:W-:-:S03]  /*fe90*/  ISETP.NE.AND P0, PT, R22, RZ, PT ;  /* 0x000000ff1600720c */ /* 0x000fc60003f05270 */
[----:B------:R-:W-:-:S04]  /*fea0*/  DADD R8, -RZ, |R8| ;  /* 0x00000000ff087229 */ /* 0x000fc80000000508 */
[----:B-1----:R-:W1:-:S10]  /*feb0*/  DADD R2, -RZ, -R28 ;  /* 0x00000000ff027229 */ /* 0x002e54000000091c */
[----:B01----:R-:W-:Y:S02]  /*fec0*/  FSEL R10, R2, R28, !P0 ;  /* 0x0000001c020a7208 */ /* 0x003fe40004000000 */
[----:B------:R-:W-:Y:S01]  /*fed0*/  FSEL R11, R3, R29, !P0 ;  /* 0x0000001d030b7208 */ /* 0x000fe20004000000 */
[----:B------:R-:W-:Y:S05]  /*fee0*/  BRA `(.L_x_11272) ;  /* 0x0000013000007947 */ /* 0x000fea0003800000 */
.L_x_11181:
[----:B0-2---:R-:W0:-:S14]  /*fef0*/  DSETP.NEU.AND P0, PT, R2, +INF , PT ;  /* 0x7ff000000200742a */ /* 0x005e1c0003f0d000 */
        /* <DEDUP_REMOVED lines=16> */
[----:B------:R1:W4:-:S04]  /*10000*/  DADD R10, R18, R18 ;  /* 0x00000000120a7229 */ /* 0x0003080000000012 */
[----:B--2---:R-:W2:-:S06]  /*10010*/  DADD R8, R8, c[0x2][0x178] ;  /* 0x00805e0008087629 */ /* 0x004e8c0000000000 */
.L_x_11272:
[----:B01--4-:R-:W-:Y:S05]  /*10020*/  BSYNC B1 ;  /* 0x0000000000017941 */ /* 0x013fea0003800000 */
.L_x_11180:
[----:B--23--:R-:W-:Y:S01]  /*10030*/  STG.E.128 [R4.64], R8 ;  /* 0x0000000804007986 */ /* 0x00cfe2000c101d04 */
[----:B------:R-:W-:Y:S05]  /*10040*/  EXIT ;  /* 0x000000000000794d */ /* 0x000fea0003800000 */
        .weak           $__internal_16_$__cuda_sm20_div_rn_f64_full
        .type           $__internal_16_$__cuda_sm20_div_rn_f64_full,@function
        .size           $__internal_16_$__cuda_sm20_div_rn_f64_full,($__internal_17_$__cuda_sm20_dsqrt_rn_f64_mediumpath_v1 - $__internal_16_$__cuda_sm20_div_rn_f64_full)
$__internal_16_$__cuda_sm20_div_rn_f64_full:
[C---:B------:R-:W-:Y:S01]  /*10050*/  FSETP.GEU.AND P0, PT, |R21|.reuse, 1.469367938527859385e-39, PT ;  /* 0x001000001500780b */ /* 0x040fe20003f0e200 */
[----:B------:R-:W-:Y:S01]  /*10060*/  IMAD.MOV.U32 R41, RZ, RZ, R9 ;  /* 0x000000ffff297224 */ /* 0x000fe200078e0009 */
[C---:B------:R-:W-:Y:S01]  /*10070*/  LOP3.LUT R14, R21.reuse, 0x800fffff, RZ, 0xc0, !PT ;  /* 0x800fffff150e7812 */ /* 0x040fe200078ec0ff */
[----:B------:R-:W-:Y:S01]  /*10080*/  IMAD.MOV.U32 R40, RZ, RZ, R8 ;  /* 0x000000ffff287224 */ /* 0x000fe200078e0008 */
[----:B------:R-:W-:Y:S01]  /*10090*/  LOP3.LUT R11, R21, 0x7ff00000, RZ, 0xc0, !PT ;  /* 0x7ff00000150b7812 */ /* 0x000fe200078ec0ff */
[----:B------:R-:W-:Y:S01]  /*100a0*/  IMAD.MOV.U32 R42, RZ, RZ, 0x1 ;  /* 0x00000001ff2a7424 */ /* 0x000fe200078e00ff */
[C---:B------:R-:W-:Y:S01]  /*100b0*/  FSETP.GEU.AND P2, PT, |R41|.reuse, 1.469367938527859385e-39, PT ;  /* 0x001000002900780b */ /* 0x040fe20003f4e200 */
[----:B------:R-:W-:Y:S01]  /*100c0*/  BSSY B0, `(.L_x_11302) ;  /* 0x0000058000007945 */ /* 0x000fe20003800000 */
[----:B------:R-:W-:Y:S01]  /*100d0*/  LOP3.LUT R15, R14, 0x3ff00000, RZ, 0xfc, !PT ;  /* 0x3ff000000e0f7812 */ /* 0x000fe200078efcff */
[----:B------:R-:W-:Y:S01]  /*100e0*/  IMAD.MOV.U32 R14, RZ, RZ, R20 ;  /* 0x000000ffff0e7224 */ /* 0x000fe200078e0014 */
[----:B------:R-:W-:-:S02]  /*100f0*/  LOP3.LUT R8, R41, 0x7ff00000, RZ, 0xc0, !PT ;  /* 0x7ff0000029087812 */ /* 0x000fc400078ec0ff */
[----:B------:R-:W-:Y:S01]  /*10100*/  MOV R38, R40 ;  /* 0x0000002800267202 */ /* 0x000fe20000000f00 */
[----:B------:R-:W0:Y:S01]  /*10110*/  @!P0 DMUL R14, R20, 8.98846567431157953865e+307 ;  /* 0x7fe00000140e8828 */ /* 0x000e220000000000 */
[----:B------:R-:W-:-:S05]  /*10120*/  ISETP.GE.U32.AND P4, PT, R8, R11, PT ;  /* 0x0000000b0800720c */ /* 0x000fca0003f86070 */
[----:B0-----:R-:W0:Y:S01]  /*10130*/  MUFU.RCP64H R43, R15 ;  /* 0x0000000f002b7308 */ /* 0x001e220000001800 */
[----:B------:R-:W-:-:S03]  /*10140*/  @!P2 LOP3.LUT R9, R21, 0x7ff00000, RZ, 0xc0, !PT ;  /* 0x7ff000001509a812 */ /* 0x000fc600078ec0ff */
[----:B------:R-:W-:Y:S02]  /*10150*/  @!P0 LOP3.LUT R11, R15, 0x7ff00000, RZ, 0xc0, !PT ;  /* 0x7ff000000f0b8812 */ /* 0x000fe400078ec0ff */
[----:B------:R-:W-:Y:S01]  /*10160*/  @!P2 ISETP.GE.U32.AND P3, PT, R8, R9, PT ;  /* 0x000000090800a20c */ /* 0x000fe20003f66070 */
[----:B------:R-:W-:-:S05]  /*10170*/  IMAD.MOV.U32 R9, RZ, RZ, 0x1ca00000 ;  /* 0x1ca00000ff097424 */ /* 0x000fca00078e00ff */
[C---:B------:R-:W-:Y:S02]  /*10180*/  @!P2 SEL R10, R9.reuse, 0x63400000, !P3 ;  /* 0x63400000090aa807 */ /* 0x040fe40005800000 */
[----:B------:R-:W-:Y:S01]  /*10190*/  SEL R12, R9, 0x63400000, !P4 ;  /* 0x63400000090c7807 */ /* 0x000fe20006000000 */
[----:B0-----:R-:W0:Y:S01]  /*101a0*/  DFMA R44, R42, -R14, 1 ;  /* 0x3ff000002a2c742b */ /* 0x001e22000000080e */
[--C-:B------:R-:W-:Y:S02]  /*101b0*/  @!P2 LOP3.LUT R10, R10, 0x80000000, R41.reuse, 0xf8, !PT ;  /* 0x800000000a0aa812 */ /* 0x100fe400078ef829 */
[----:B------:R-:W-:Y:S01]  /*101c0*/  LOP3.LUT R39, R12, 0x800fffff, R41, 0xf8, !PT ;  /* 0x800fffff0c277812 */ /* 0x000fe200078ef829 */
[----:B------:R-:W-:Y:S01]  /*101d0*/  @!P2 IMAD.MOV.U32 R12, RZ, RZ, RZ ;  /* 0x000000ffff0ca224 */ /* 0x000fe200078e00ff */
[----:B------:R-:W-:Y:S01]  /*101e0*/  @!P2 LOP3.LUT R13, R10, 0x100000, RZ, 0xfc, !PT ;  /* 0x001000000a0da812 */ /* 0x000fe200078efcff */
[----:B0-----:R-:W0:Y:S01]  /*101f0*/  DFMA R44, R44, R44, R44 ;  /* 0x0000002c2c2c722b */ /* 0x001e22000000002c */
[----:B------:R-:W-:-:S04]  /*10200*/  IMAD.MOV.U32 R10, RZ, RZ, R8 ;  /* 0x000000ffff0a7224 */ /* 0x000fc800078e0008 */
[----:B------:R-:W-:-:S04]  /*10210*/  @!P2 DFMA R38, R38, 2, -R12 ;  /* 0x400000002626a82b */ /* 0x000fc8000000080c */
[----:B0-----:R-:W0:-:S06]  /*10220*/  DFMA R42, R42, R44, R42 ;  /* 0x0000002c2a2a722b */ /* 0x001e0c000000002a */
[----:B0-----:R-:W0:Y:S01]  /*10230*/  DFMA R12, R42, -R14, 1 ;  /* 0x3ff000002a0c742b */ /* 0x001e22000000080e */
[----:B------:R-:W-:-:S05]  /*10240*/  @!P2 LOP3.LUT R10, R39, 0x7ff00000, RZ, 0xc0, !PT ;  /* 0x7ff00000270aa812 */ /* 0x000fca00078ec0ff */
[----:B0-----:R0:W1:Y:S02]  /*10250*/  DFMA R42, R42, R12, R42 ;  /* 0x0000000c2a2a722b */ /* 0x001064000000002a */
[----:B0-----:R-:W-:Y:S02]  /*10260*/  IADD3 R12, R10, -0x1, RZ ;  /* 0xffffffff0a0c7810 */ /* 0x001fe40007ffe0ff */
[----:B------:R-:W-:Y:S02]  /*10270*/  IADD3 R13, R11, -0x1, RZ ;  /* 0xffffffff0b0d7810 */ /* 0x000fe40007ffe0ff */
        /* <DEDUP_REMOVED lines=25> */
[----:B------:R-:W-:Y:S02]  /*10410*/  MOV R10, RZ ;  /* 0x000000ff000a7202 */ /* 0x000fe40000000f00 */
[----:B------:R-:W-:-:S04]  /*10420*/  IADD3 R9, -R9, -0x43300000, RZ ;  /* 0xbcd0000009097810 */ /* 0x000fc80007ffe1ff */
        /* <DEDUP_REMOVED lines=9> */
.L_x_11303:
        /* <DEDUP_REMOVED lines=13> */
[----:B------:R-:W-:Y:S01]  /*10590*/  @!P0 IMAD.MOV.U32 R43, RZ, RZ, R21 ;  /* 0x000000ffff2b8224 */ /* 0x000fe200078e0015 */
[----:B------:R-:W-:Y:S01]  /*105a0*/  @P0 MOV R43, R8 ;  /* 0x00000008002b0202 */ /* 0x000fe20000000f00 */
[----:B------:R-:W-:Y:S01]  /*105b0*/  @P0 IMAD.MOV.U32 R42, RZ, RZ, RZ ;  /* 0x000000ffff2a0224 */ /* 0x000fe200078e00ff */
[----:B------:R-:W-:Y:S05]  /*105c0*/  BRA `(.L_x_11304) ;  /* 0x0000007000007947 */ /* 0x000fea0003800000 */
.L_x_11306:
[----:B------:R-:W-:Y:S01]  /*105d0*/  LOP3.LUT R9, R21, 0x80000, RZ, 0xfc, !PT ;  /* 0x0008000015097812 */ /* 0x000fe200078efcff */
[----:B------:R-:W-:-:S04]  /*105e0*/  IMAD.MOV.U32 R42, RZ, RZ, R20 ;  /* 0x000000ffff2a7224 */ /* 0x000fc800078e0014 */
[----:B------:R-:W-:Y:S01]  /*105f0*/  IMAD.MOV.U32 R43, RZ, RZ, R9 ;  /* 0x000000ffff2b7224 */ /* 0x000fe200078e0009 */
[----:B------:R-:W-:Y:S05]  /*10600*/  BRA `(.L_x_11304) ;  /* 0x0000003000007947 */ /* 0x000fea0003800000 */
.L_x_11305:
[----:B------:R-:W-:Y:S01]  /*10610*/  LOP3.LUT R9, R41, 0x80000, RZ, 0xfc, !PT ;  /* 0x0008000029097812 */ /* 0x000fe200078efcff */
[----:B------:R-:W-:-:S04]  /*10620*/  IMAD.MOV.U32 R42, RZ, RZ, R40 ;  /* 0x000000ffff2a7224 */ /* 0x000fc800078e0028 */
[----:B------:R-:W-:Y:S02]  /*10630*/  IMAD.MOV.U32 R43, RZ, RZ, R9 ;  /* 0x000000ffff2b7224 */ /* 0x000fe400078e0009 */
.L_x_11304:
[----:B------:R-:W-:Y:S05]  /*10640*/  BSYNC B0 ;  /* 0x0000000000007941 */ /* 0x000fea0003800000 */
.L_x_11302:
[----:B------:R-:W-:Y:S01]  /*10650*/  HFMA2.MMA R11, -RZ, RZ, 0, 0 ;  /* 0x00000000ff0b7435 */ /* 0x000fe200000001ff */
[----:B------:R-:W-:Y:S02]  /*10660*/  IMAD.MOV.U32 R10, RZ, RZ, R0 ;  /* 0x000000ffff0a7224 */ /* 0x000fe400078e0000 */
[----:B------:R-:W-:Y:S02]  /*10670*/  IMAD.MOV.U32 R8, RZ, RZ, R42 ;  /* 0x000000ffff087224 */ /* 0x000fe400078e002a */
[----:B------:R-:W-:Y:S01]  /*10680*/  IMAD.MOV.U32 R9, RZ, RZ, R43 ;  /* 0x000000ffff097224 */ /* 0x000fe200078e002b */
[----:B------:R-:W-:Y:S06]  /*10690*/  RET.REL.NODEC R10 `(_ZN2at6native18elementwise_kernelILi128ELi2EZNS0_22gpu_kernel_impl_nocastIZZZNS0_16acos_kernel_cudaERNS_18TensorIteratorBaseEENKUlvE_clEvENKUlvE_clEvEUlN3c107complexIdEEE_EEvS4_RKT_EUliE_EEviT1_) ;  /* 0xfffef9600a007950 */ /* 0x000fec0003c3ffff */
        .weak           $__internal_17_$__cuda_sm20_dsqrt_rn_f64_mediumpath_v1
        .type           $__internal_17_$__cuda_sm20_dsqrt_rn_f64_mediumpath_v1,@function
        .size           $__internal_17_$__cuda_sm20_dsqrt_rn_f64_mediumpath_v1,(.L_x_15806 - $__internal_17_$__cuda_sm20_dsqrt_rn_f64_mediumpath_v1)
$__internal_17_$__cuda_sm20_dsqrt_rn_f64_mediumpath_v1:
[----:B------:R-:W-:Y:S01]  /*106a0*/  ISETP.GE.U32.AND P0, PT, R14, -0x3400000, PT ;  /* 0xfcc000000e00780c */ /* 0x000fe20003f06070 */
[----:B------:R-:W-:Y:S01]  /*106b0*/  BSSY B0, `(.L_x_11307) ;  /* 0x0000027000007945 */ /* 0x000fe20003800000 */
[----:B------:R-:W-:Y:S02]  /*106c0*/  IMAD.MOV.U32 R14, RZ, RZ, R20 ;  /* 0x000000ffff0e7224 */ /* 0x000fe400078e0014 */
[----:B------:R-:W-:-:S02]  /*106d0*/  IMAD.MOV.U32 R20, RZ, RZ, R12 ;  /* 0x000000ffff147224 */ /* 0x000fc400078e000c */
[----:B------:R-:W-:Y:S02]  /*106e0*/  IMAD.MOV.U32 R21, RZ, RZ, R9 ;  /* 0x000000ffff157224 */ /* 0x000fe400078e0009 */
[----:B------:R-:W-:-:S05]  /*106f0*/  IMAD.MOV.U32 R12, RZ, RZ, R0 ;  /* 0x000000ffff0c7224 */ /* 0x000fca00078e0000 */
        /* <DEDUP_REMOVED lines=9> */
.L_x_11308:
        /* <DEDUP_REMOVED lines=8> */
[----:B------:R0:W1:Y:S01]  /*10810*/  DMUL R20, R14, 8.11296384146066816958e+31 ;  /* 0x469000000e147828 */ /* 0x0000620000000000 */
[----:B------:R-:W-:Y:S01]  /*10820*/  IMAD.MOV.U32 R10, RZ, RZ, 0x0 ;  /* 0x00000000ff0a7424 */ /* 0x000fe200078e00ff */
[----:B0-----:R-:W-:Y:S01]  /*10830*/  MOV R14, RZ ;  /* 0x000000ff000e7202 */ /* 0x001fe20000000f00 */
[----:B------:R-:W-:-:S03]  /*10840*/  IMAD.MOV.U32 R11, RZ, RZ, 0x3fd80000 ;  /* 0x3fd80000ff0b7424 */ /* 0x000fc600078e00ff */
[----:B-1----:R-:W0:Y:S02]  /*10850*/  MUFU.RSQ64H R15, R21 ;  /* 0x00000015000f7308 */ /* 0x002e240000001c00 */
        /* <DEDUP_REMOVED lines=11> */
.L_x_11310:
[----:B------:R0:W1:-:S06]  /*10910*/  DADD R10, R14, R14 ;  /* 0x000000000e0a7229 */ /* 0x00004c000000000e */
.L_x_11309:
[----:B------:R-:W-:Y:S05]  /*10920*/  BSYNC B0 ;  /* 0x0000000000007941 */ /* 0x000fea0003800000 */
.L_x_11307:
[----:B-1----:R-:W-:Y:S02]  /*10930*/  IMAD.MOV.U32 R0, RZ, RZ, R10 ;  /* 0x000000ffff007224 */ /* 0x002fe400078e000a */
[----:B------:R-:W-:Y:S02]  /*10940*/  IMAD.MOV.U32 R9, RZ, RZ, R11 ;  /* 0x000000ffff097224 */ /* 0x000fe400078e000b */
[----:B------:R-:W-:Y:S02]  /*10950*/  IMAD.MOV.U32 R10, RZ, RZ, R8 ;  /* 0x000000ffff0a7224 */ /* 0x000fe400078e0008 */
[----:B------:R-:W-:-:S04]  /*10960*/  IMAD.MOV.U32 R11, RZ, RZ, 0x0 ;  /* 0x00000000ff0b7424 */ /* 0x000fc800078e00ff */
[----:B------:R-:W-:Y:S05]  /*10970*/  RET.REL.NODEC R10 `(_ZN2at6native18elementwise_kernelILi128ELi2EZNS0_22gpu_kernel_impl_nocastIZZZNS0_16acos_kernel_cudaERNS_18TensorIteratorBaseEENKUlvE_clEvENKUlvE_clEvEUlN3c107complexIdEEE_EEvS4_RKT_EUliE_EEviT1_) ;  /* 0xfffef6800a007950 */ /* 0x000fea0003c3ffff */
.L_x_11311:
        /* <DEDUP_REMOVED lines=16> */
.L_x_15806:


//--------------------- .text._ZN2at6native27unrolled_elementwise_kernelIZZZNS0_16acos_kernel_cudaERNS_18TensorIteratorBaseEENKUlvE_clEvENKUlvE_clEvEUlN3c107complexIdEEE_St5arrayIPcLm2EELi4E23TrivialOffsetCalculatorILi1EjESE_NS0_6memory15LoadWithoutCastENSF_16StoreWithoutCastEEEviT_T0_T2_T3_T4_T5_ --------------------------
	.section	.text._ZN2at6native27unrolled_elementwise_kernelIZZZNS0_16acos_kernel_cudaERNS_18TensorIteratorBaseEENKUlvE_clEvENKUlvE_clEvEUlN3c107complexIdEEE_St5arrayIPcLm2EELi4E23TrivialOffsetCalculatorILi1EjESE_NS0_6memory15LoadWithoutCastENSF_16StoreWithoutCastEEEviT_T0_T2_T3_T4_T5_,"ax",@progbits
	.sectioninfo	@"SHI_REGISTERS=60"
	.align	128
        .global         _ZN2at6native27unrolled_elementwise_kernelIZZZNS0_16acos_kernel_cudaERNS_18TensorIteratorBaseEENKUlvE_clEvENKUlvE_clEvEUlN3c107complexIdEEE_St5arrayIPcLm2EELi4E23TrivialOffsetCalculatorILi1EjESE_NS0_6memory15LoadWithoutCastENSF_16StoreWithoutCastEEEviT_T0_T2_T3_T4_T5_
        .type           _ZN2at6native27unrolled_elementwise_kernelIZZZNS0_16acos_kernel_cudaERNS_18TensorIteratorBaseEENKUlvE_clEvENKUlvE_clEvEUlN3c107complexIdEEE_St5arrayIPcLm2EELi4E23TrivialOffsetCalculatorILi1EjESE_NS0_6memory15LoadWithoutCastENSF_16StoreWithoutCastEEEviT_T0_T2_T3_T4_T5_,@function
        .size           _ZN2at6native27unrolled_elementwise_kernelIZZZNS0_16acos_kernel_cudaERNS_18TensorIteratorBaseEENKUlvE_clEvENKUlvE_clEvEUlN3c107complexIdEEE_St5arrayIPcLm2EELi4E23TrivialOffsetCalculatorILi1EjESE_NS0_6memory15LoadWithoutCastENSF_16StoreWithoutCastEEEviT_T0_T2_T3_T4_T5_,(.L_x_15808 - _ZN2at6native27unrolled_elementwise_kernelIZZZNS0_16acos_kernel_cudaERNS_18TensorIteratorBaseEENKUlvE_clEvENKUlvE_clEvEUlN3c107complexIdEEE_St5arrayIPcLm2EELi4E23TrivialOffsetCalculatorILi1EjESE_NS0_6memory15LoadWithoutCastENSF_16StoreWithoutCastEEEviT_T0_T2_T3_T4_T5_)
        .other          _ZN2at6native27unrolled_elementwise_kernelIZZZNS0_16acos_kernel_cudaERNS_18TensorIteratorBaseEENKUlvE_clEvENKUlvE_clEvEUlN3c107complexIdEEE_St5arrayIPcLm2EELi4E23TrivialOffsetCalculatorILi1EjESE_NS0_6memory15LoadWithoutCastENSF_16StoreWithoutCastEEEviT_T0_T2_T3_T4_T5_,@"STO_CUDA_ENTRY STV_DEFAULT"
_ZN2at6native27unrolled_elementwise_kernelIZZZNS0_16acos_kernel_cudaERNS_18TensorIteratorBaseEENKUlvE_clEvENKUlvE_clEvEUlN3c107complexIdEEE_St5arrayIPcLm2EELi4E23TrivialOffsetCalculatorILi1EjESE_NS0_6memory15LoadWithoutCastENSF_16StoreWithoutCastEEEviT_T0_T2_T3_T4_T5_:
.text._ZN2at6native27unrolled_elementwise_kernelIZZZNS0_16acos_kernel_cudaERNS_18TensorIteratorBaseEENKUlvE_clEvENKUlvE_clEvEUlN3c107complexIdEEE_St5arrayIPcLm2EELi4E23TrivialOffsetCalculatorILi1EjESE_NS0_6memory15LoadWithoutCastENSF_16StoreWithoutCastEEEviT_T0_T2_T3_T4_T5_:
[----:B------:R-:W-:Y:S02]  /*0000*/  IMAD.MOV.U32 R1, RZ, RZ, c[0x0][0x28] ;  /* 0x00000a00ff017624 */ /* 0x000fe400078e00ff */
[----:B------:R-:W0:Y:S01]  /*0010*/  S2R R3, SR_CTAID.X ;  /* 0x0000000000037919 */ /* 0x000e220000002500 */
[----:B------:R-:W-:Y:S01]  /*0020*/  IMAD.MOV.U32 R2, RZ, RZ, -0x200 ;  /* 0xfffffe00ff027424 */ /* 0x000fe200078e00ff */
[----:B------:R-:W-:Y:S01]  /*0030*/  CS2R R14, SRZ ;  /* 0x00000000000e7805 */ /* 0x000fe2000001ff00 */
[----:B------:R-:W-:Y:S01]  /*0040*/  CS2R R12, SRZ ;  /* 0x00000000000c7805 */ /* 0x000fe2000001ff00 */
[----:B------:R-:W1:Y:S01]  /*0050*/  S2R R0, SR_TID.X ;  /* 0x0000000000007919 */ /* 0x000e620000002100 */
[----:B------:R-:W-:Y:S01]  /*0060*/  CS2R R30, SRZ ;  /* 0x00000000001e7805 */ /* 0x000fe2000001ff00 */
[----:B------:R-:W-:Y:S01]  /*0070*/  CS2R R28, SRZ ;  /* 0x00000000001c7805 */ /* 0x000fe2000001ff00 */
[----:B------:R-:W-:Y:S01]  /*0080*/  CS2R R10, SRZ ;  /* 0x00000000000a7805 */ /* 0x000fe2000001ff00 */
[----:B------:R-:W-:Y:S01]  /*0090*/  CS2R R8, SRZ ;  /* 0x0000000000087805 */ /* 0x000fe2000001ff00 */
[----:B------:R-:W-:Y:S01]  /*00a0*/  CS2R R22, SRZ ;  /* 0x0000000000167805 */ /* 0x000fe2000001ff00 */
[----:B------:R-:W-:Y:S01]  /*00b0*/  CS2R R20, SRZ ;  /* 0x0000000000147805 */ /* 0x000fe2000001ff00 */
[----:B------:R-:W-:Y:S01]  /*00c0*/  ULDC.64 UR4, c[0x0][0x118] ;  /* 0x0000460000047ab9 */ /* 0x000fe20000000a00 */
[----:B------:R-:W-:Y:S01]  /*00d0*/  IADD3 R1, R1, -0x10, RZ ;  /* 0xfffffff001017810 */ /* 0x000fe20007ffe0ff */
[----:B0-----:R-:W-:-:S05]  /*00e0*/  IMAD R55, R3, R2, c[0x0][0x160] ;  /* 0x0000580003377624 */ /* 0x001fca00078e0202 */
[----:B-1----:R-:W-:-:S13]  /*00f0*/  ISETP.GE.AND P2, PT, R0, R55, PT ;  /* 0x000000370000720c */ /* 0x002fda0003f46270 */
[----:B------:R-:W-:Y:S01]  /*0100*/  @!P2 IMAD R2, R3, 0x200, R0 ;  /* 0x000002000302a824 */ /* 0x000fe200078e0200 */
[----:B------:R-:W-:-:S04]  /*0110*/  @!P2 IADD3 R0, R0, 0x80, RZ ;  /* 0x000000800000a810 */ /* 0x000fc80007ffe0ff */
[----:B------:R-:W-:-:S13]  /*0120*/  ISETP.GE.AND P0, PT, R0, R55, PT ;  /* 0x000000370000720c */ /* 0x000fda0003f06270 */
[----:B------:R-:W-:Y:S01]  /*0130*/  @!P0 IMAD R18, R3, 0x200, R0 ;  /* 0x0000020003128824 */ /* 0x000fe200078e0200 */
[----:B------:R-:W-:Y:S01]  /*0140*/  @!P0 IADD3 R0, R0, 0x80, RZ ;  /* 0x0000008000008810 */ /* 0x000fe20007ffe0ff */
[----:B------:R-:W-:-:S03]  /*0150*/  @!P0 IMAD.MOV.U32 R19, RZ, RZ, 0x10 ;  /* 0x00000010ff138424 */ /* 0x000fc600078e00ff */
[----:B------:R-:W-:Y:S01]  /*0160*/  ISETP.GE.AND P3, PT, R0, R55, PT ;  /* 0x000000370000720c */ /* 0x000fe20003f66270 */
[----:B------:R-:W-:-:S05]  /*0170*/  @!P0 IMAD.WIDE.U32 R18, R18, R19, c[0x0][0x170] ;  /* 0x00005c0012128625 */ /* 0x000fca00078e0013 */
[----:B------:R0:W5:Y:S07]  /*0180*/  @!P0 LDG.E.128 R12, [R18.64] ;  /* 0x00000004120c8981 */ /* 0x00016e000c1e1d00 */
[----:B------:R-:W-:Y:S01]  /*0190*/  @!P3 IMAD R24, R3, 0x200, R0 ;  /* 0x000002000318b824 */ /* 0x000fe200078e0200 */
[----:B------:R-:W-:Y:S01]  /*01a0*/  @!P3 IADD3 R0, R0, 0x80, RZ ;  /* 0x000000800000b810 */ /* 0x000fe20007ffe0ff */
[----:B------:R-:W-:-:S03]  /*01b0*/  @!P3 IMAD.MOV.U32 R25, RZ, RZ, 0x10 ;  /* 0x00000010ff19b424 */ /* 0x000fc600078e00ff */
[----:B------:R-:W-:Y:S01]  /*01c0*/  ISETP.GE.AND P1, PT, R0, R55, PT ;  /* 0x000000370000720c */ /* 0x000fe20003f26270 */
[----:B------:R-:W-:-:S05]  /*01d0*/  @!P3 IMAD.WIDE.U32 R24, R24, R25, c[0x0][0x170] ;  /* 0x00005c001818b625 */ /* 0x000fca00078e0019 */
[----:B------:R0:W5:Y:S07]  /*01e0*/  @!P3 LDG.E.128 R28, [R24.64] ;  /* 0x00000004181cb981 */ /* 0x00016e000c1e1d00 */
[----:B------:R-:W-:Y:S02]  /*01f0*/  @!P1 IMAD R16, R3, 0x200, R0 ;  /* 0x0000020003109824 */ /* 0x000fe400078e0200 */
[----:B------:R-:W-:Y:S02]  /*0200*/  @!P2 IMAD.MOV.U32 R3, RZ, RZ, 0x10 ;  /* 0x00000010ff03a424 */ /* 0x000fe400078e00ff */
[----:B------:R-:W-:-:S02]  /*0210*/  @!P1 IMAD.MOV.U32 R17, RZ, RZ, 0x10 ;  /* 0x00000010ff119424 */ /* 0x000fc400078e00ff */
[----:B------:R-:W-:-:S04]  /*0220*/  @!P2 IMAD.WIDE.U32 R2, R2, R3, c[0x0][0x170] ;  /* 0x00005c000202a625 */ /* 0x000fc800078e0003 */
[----:B------:R-:W-:Y:S01]  /*0230*/  @!P1 IMAD.WIDE.U32 R16, R16, R17, c[0x0][0x170] ;  /* 0x00005c0010109625 */ /* 0x000fe200078e0011 */
[----:B------:R0:W5:Y:S04]  /*0240*/  @!P2 LDG.E.128 R8, [R2.64] ;  /* 0x000000040208a981 */ /* 0x000168000c1e1d00 */
[----:B------:R0:W5:Y:S01]  /*0250*/  @!P1 LDG.E.128 R20, [R16.64] ;  /* 0x0000000410149981 */ /* 0x000162000c1e1d00 */
[----:B------:R-:W-:Y:S01]  /*0260*/  BSSY B1, `(.L_x_11312) ;  /* 0x00006ff000017945 */ /* 0x000fe20003800000 */
[----:B------:R-:W-:Y:S01]  /*0270*/  CS2R R6, SRZ ;  /* 0x0000000000067805 */ /* 0x000fe2000001ff00 */
[----:B------:R-:W-:Y:S01]  /*0280*/  CS2R R4, SRZ ;  /* 0x0000000000047805 */ /* 0x000fe2000001ff00 */
[----:B------:R-:W-:Y:S05]  /*0290*/  @P2 BRA `(.L_x_11313) ;  /* 0x00006fb000002947 */ /* 0x000fea0003800000 */
[----:B------:R-:W-:Y:S01]  /*02a0*/  IMAD.MOV.U32 R6, RZ, RZ, 0x33145c07 ;  /* 0x33145c07ff067424 */ /* 0x000fe200078e00ff */
[----:B-----5:R-:W1:Y:S01]  /*02b0*/  DSETP.GTU.AND P0, PT, |R10|, +INF , PT ;  /* 0x7ff000000a00742a */ /* 0x020e620003f0c200 */
[----:B------:R-:W-:-:S03]  /*02c0*/  IMAD.MOV.U32 R7, RZ, RZ, 0x3c91a626 ;  /* 0x3c91a626ff077424 */ /* 0x000fc600078e00ff */
[----:B------:R-:W-:Y:S02]  /*02d0*/  DADD R4, -RZ, |R8| ;  /* 0x00000000ff047229 */ /* 0x000fe40000000508 */
[----:B------:R2:W-:Y:S02]  /*02e0*/  STL.64 [R1+0x8], R6 ;  /* 0x0000080601007387 */ /* 0x0005e40000100a00 */
[----:B-1----:R-:W1:-:S04]  /*02f0*/  DSETP.GTU.OR P0, PT, |R8|, +INF , P0 ;  /* 0x7ff000000800742a */ /* 0x002e48000070c600 */
[----:B0-----:R2:W0:-:S10]  /*0300*/  DADD R2, -RZ, |R10| ;  /* 0x00000000ff027229 */ /* 0x001414000000050a */
[----:B-1----:R-:W-:Y:S05]  /*0310*/  @P0 BRA `(.L_x_11314) ;  /* 0x00006e0000000947 */ /* 0x002fea0003800000 */
[----:B0-2---:R-:W0:Y:S01]  /*0320*/  DSETP.GT.AND P0, PT, R2, 4.50359962737049600000e+15, PT ;  /* 0x433000000200742a */ /* 0x005e220003f04000 */
        /* <DEDUP_REMOVED lines=67> */
[----:B------:R-:W1:Y:S01]  /*0760*/  MUFU.RSQ64H R35, R39 ;  /* 0x0000002700237308 */ /* 0x000e620000001c00 */
        /* <DEDUP_REMOVED lines=9> */
[----:B-1----:R-:W1:-:S06]  /*0800*/  DMUL R46, R34, R34 ;  /* 0x00000022222e7228 */ /* 0x002e4c0000000000 */
[----:B-1----:R-:W1:-:S04]  /*0810*/  DFMA R46, R38, -R46, 1 ;  /* 0x3ff00000262e742b */ /* 0x002e48000000082e */
[----:B0-----:R-:W0:-:S04]  /*0820*/  DMUL R40, R36, R36 ;  /* 0x0000002424287228 */ /* 0x001e080000000000 */
[----:B-1----:R-:W-:-:S04]  /*0830*/  DMUL R38, R34, R46 ;  /* 0x0000002e22267228 */ /* 0x002fc80000000000 */
[----:B0-----:R-:W0:-:S04]  /*0840*/  DFMA R40, R48, -R40, 1 ;  /* 0x3ff000003028742b */ /* 0x001e080000000828 */
[----:B------:R-:W1:-:S04]  /*0850*/  DFMA R46, R46, R6, 0.5 ;  /* 0x3fe000002e2e742b */ /* 0x000e480000000006 */
[----:B0-----:R-:W-:-:S04]  /*0860*/  DFMA R48, R40, R6, 0.5 ;  /* 0x3fe000002830742b */ /* 0x001fc80000000006 */
[----:B------:R-:W0:-:S04]  /*0870*/  DMUL R40, R36, R40 ;  /* 0x0000002824287228 */ /* 0x000e080000000000 */
[----:B-1----:R-:W1:-:S04]  /*0880*/  DFMA R38, R46, R38, R34 ;  /* 0x000000262e26722b */ /* 0x002e480000000022 */
[----:B0-----:R-:W0:-:S04]  /*0890*/  DFMA R40, R48, R40, R36 ;  /* 0x000000283028722b */ /* 0x001e080000000024 */
[----:B-1----:R1:W2:Y:S02]  /*08a0*/  DMUL R38, R26, R38 ;  /* 0x000000261a267228 */ /* 0x0022a40000000000 */
[----:B-1----:R-:W-:Y:S01]  /*08b0*/  LOP3.LUT R27, R54, 0x100000, RZ, 0xfc, !PT ;  /* 0x00100000361b7812 */ /* 0x002fe200078efcff */
[----:B------:R-:W-:Y:S01]  /*08c0*/  IMAD.MOV.U32 R26, RZ, RZ, RZ ;  /* 0x000000ffff1a7224 */ /* 0x000fe200078e00ff */
[----:B0-----:R0:W1:Y:S02]  /*08d0*/  DMUL R40, R32, R40 ;  /* 0x0000002820287228 */ /* 0x0010640000000000 */
[----:B0-----:R-:W-:Y:S01]  /*08e0*/  LOP3.LUT R33, R52, 0x100000, RZ, 0xfc, !PT ;  /* 0x0010000034217812 */ /* 0x001fe200078efcff */
[----:B------:R-:W-:Y:S02]  /*08f0*/  IMAD.MOV.U32 R32, RZ, RZ, RZ ;  /* 0x000000ffff207224 */ /* 0x000fe400078e00ff */
[----:B--2---:R-:W0:-:S04]  /*0900*/  DMUL R38, R38, R26 ;  /* 0x0000001a26267228 */ /* 0x004e080000000000 */
[----:B-1----:R-:W1:-:S06]  /*0910*/  DMUL R40, R40, R32 ;  /* 0x0000002028287228 */ /* 0x002e4c0000000000 */
[----:B0-----:R-:W-:Y:S02]  /*0920*/  @!P1 FSEL R0, R18, R38, !P0 ;  /* 0x0000002612009208 */ /* 0x001fe40004000000 */
[----:B------:R-:W-:Y:S02]  /*0930*/  @!P1 FSEL R53, R19, R39, !P0 ;  /* 0x0000002713359208 */ /* 0x000fe40004000000 */
[----:B-1----:R-:W-:Y:S01]  /*0940*/  @!P3 FSEL R50, R16, R40, !P2 ;  /* 0x000000281032b208 */ /* 0x002fe20005000000 */
        /* <DEDUP_REMOVED lines=31> */
[----:B------:R-:W-:Y:S05]  /*0b40*/  CALL.REL.NOINC `($__internal_19_$__cuda_sm20_dsqrt_rn_f64_mediumpath_v1) ;  /* 0x0001bf8000007944 */ /* 0x000fea0003c00000 */
.L_x_11321:
[----:B------:R-:W-:Y:S05]  /*0b50*/  BSYNC B3 ;  /* 0x0000000000037941 */ /* 0x000fea0003800000 */
.L_x_11320:
        /* <DEDUP_REMOVED lines=61> */
.L_x_11319:
        /* <DEDUP_REMOVED lines=30> */
[----:B------:R-:W-:Y:S02]  /*1110*/  MOV R0, 0x1130 ;  /* 0x0000113000007802 */ /* 0x000fe40000000f00 */
[----:B------:R-:W-:Y:S05]  /*1120*/  CALL.REL.NOINC `($__internal_18_$__cuda_sm20_div_rn_f64_full) ;  /* 0x0001b38000007944 */ /* 0x000fea0003c00000 */
.L_x_11329:
[----:B------:R-:W-:Y:S05]  /*1130*/  BSYNC B4 ;  /* 0x0000000000047941 */ /* 0x000fea0003800000 */
.L_x_11328:
[----:B------:R-:W-:Y:S02]  /*1140*/  IMAD.MOV.U32 R6, RZ, RZ, R38 ;  /* 0x000000ffff067224 */ /* 0x000fe400078e0026 */
[----:B------:R-:W-:Y:S01]  /*1150*/  IMAD.MOV.U32 R7, RZ, RZ, R39 ;  /* 0x000000ffff077224 */ /* 0x000fe200078e0027 */
[----:B------:R-:W-:Y:S05]  /*1160*/  BRA `(.L_x_11327) ;  /* 0x0000001000007947 */ /* 0x000fea0003800000 */
.L_x_11326:
[----:B------:R0:W1:-:S06]  /*1170*/  DADD R6, -R42, R48 ;  /* 0x000000002a067229 */ /* 0x00004c0000000130 */
.L_x_11327:
[----:B------:R-:W-:Y:S05]  /*1180*/  BSYNC B3 ;  /* 0x0000000000037941 */ /* 0x000fea0003800000 */
.L_x_11325:
        /* <DEDUP_REMOVED lines=28> */
[----:B01----:R-:W-:Y:S05]  /*1350*/  CALL.REL.NOINC `($__internal_18_$__cuda_sm20_div_rn_f64_full) ;  /* 0x0001b15000007944 */ /* 0x003fea0003c00000 */
.L_x_11334:
[----:B------:R-:W-:Y:S05]  /*1360*/  BSYNC B4 ;  /* 0x0000000000047941 */ /* 0x000fea0003800000 */
.L_x_11333:
[----:B------:R-:W-:Y:S02]  /*1370*/  IMAD.MOV.U32 R18, RZ, RZ, R38 ;  /* 0x000000ffff127224 */ /* 0x000fe400078e0026 */
[----:B------:R-:W-:Y:S01]  /*1380*/  IMAD.MOV.U32 R19, RZ, RZ, R39 ;  /* 0x000000ffff137224 */ /* 0x000fe200078e0027 */
[----:B------:R-:W-:Y:S05]  /*1390*/  BRA `(.L_x_11332) ;  /* 0x0000001000007947 */ /* 0x000fea0003800000 */
.L_x_11331:
[----:B------:R2:W3:-:S06]  /*13a0*/  DADD R18, R50, -R24 ;  /* 0x0000000032127229 */ /* 0x0004cc0000000818 */
.L_x_11332:
[----:B------:R-:W-:Y:S05]  /*13b0*/  BSYNC B3 ;  /* 0x0000000000037941 */ /* 0x000fea0003800000 */
.L_x_11330:
        /* <DEDUP_REMOVED lines=26> */
[----:B0-----:R-:W-:Y:S05]  /*1560*/  CALL.REL.NOINC `($__internal_19_$__cuda_sm20_dsqrt_rn_f64_mediumpath_v1) ;  /* 0x0001b56000007944 */ /* 0x001fea0003c00000 */
.L_x_11336:
[----:B------:R-:W-:Y:S05]  /*1570*/  BSYNC B3 ;  /* 0x0000000000037941 */ /* 0x000fea0003800000 */
.L_x_11335:
        /* <DEDUP_REMOVED lines=65> */
.L_x_11337:
        /* <DEDUP_REMOVED lines=21> */
[----:B0-----:R-:W-:Y:S05]  /*1ae0*/  CALL.REL.NOINC `($__internal_18_$__cuda_sm20_div_rn_f64_full) ;  /* 0x0001a9c000007944 */ /* 0x001fea0003c00000 */
.L_x_11339:
[----:B------:R-:W-:Y:S05]  /*1af0*/  BSYNC B3 ;  /* 0x0000000000037941 */ /* 0x000fea0003800000 */
.L_x_11338:
        /* <DEDUP_REMOVED lines=16> */
.L_x_11324:
        /* <DEDUP_REMOVED lines=24> */
.L_x_11342:
[----:B------:R-:W-:Y:S05]  /*1d80*/  BSYNC B3 ;  /* 0x0000000000037941 */ /* 0x000fea0003800000 */
.L_x_11341:
        /* <DEDUP_REMOVED lines=26> */
[----:B------:R-:W-:Y:S05]  /*1f30*/  CALL.REL.NOINC `($__internal_18_$__cuda_sm20_div_rn_f64_full) ;  /* 0x0001a57000007944 */ /* 0x000fea0003c00000 */
.L_x_11345:
[----:B------:R-:W-:Y:S05]  /*1f40*/  BSYNC B3 ;  /* 0x0000000000037941 */ /* 0x000fea0003800000 */
.L_x_11344:
        /* <DEDUP_REMOVED lines=16> */
.L_x_11343:
        /* <DEDUP_REMOVED lines=55> */
.L_x_11346:
[----:B------:R-:W-:Y:S01]  /*23c0*/  IMAD.MOV.U32 R6, RZ, RZ, 0x0 ;  /* 0x00000000ff067424 */ /* 0x000fe200078e00ff */
[----:B------:R-:W-:Y:S01]  /*23d0*/  FSETP.NEU.FTZ.AND P0, PT, R19, RZ, PT ;  /* 0x000000ff1300720b */ /* 0x000fe20003f1d000 */
[----:B------:R-:W-:-:S06]  /*23e0*/  IMAD.MOV.U32 R7, RZ, RZ, 0x7ff00000 ;  /* 0x7ff00000ff077424 */ /* 0x000fcc00078e00ff */
[----:B------:R-:W0:-:S10]  /*23f0*/  DFMA R6, R18, R6, +INF ;  /* 0x7ff000001206742b */ /* 0x000e140000000006 */
[----:B0-----:R-:W-:Y:S02]  /*2400*/  FSEL R18, R6, RZ, P0 ;  /* 0x000000ff06127208 */ /* 0x001fe40000000000 */
[----:B------:R-:W-:Y:S01]  /*2410*/  FSEL R19, R7, -QNAN , P0 ;  /* 0xfff0000007137808 */ /* 0x000fe20000000000 */
[----:B------:R-:W-:Y:S05]  /*2420*/  BRA `(.L_x_11322) ;  /* 0x0000048000007947 */ /* 0x000fea0003800000 */
.L_x_11340:
        /* <DEDUP_REMOVED lines=23> */
.L_x_11348:
[----:B------:R-:W-:Y:S05]  /*25a0*/  BSYNC B3 ;  /* 0x0000000000037941 */ /* 0x000fea0003800000 */
.L_x_11347:
        /* <DEDUP_REMOVED lines=18> */
[----:B------:R-:W-:Y:S05]  /*26d0*/  CALL.REL.NOINC `($__internal_18_$__cuda_sm20_div_rn_f64_full) ;  /* 0x00019dd000007944 */ /* 0x000fea0003c00000 */
.L_x_11350:
[----:B------:R-:W-:Y:S05]  /*26e0*/  BSYNC B3 ;  /* 0x0000000000037941 */ /* 0x000fea0003800000 */
.L_x_11349:
[----:B------:R-:W-:Y:S02]  /*26f0*/  IMAD.MOV.U32 R18, RZ, RZ, R38 ;  /* 0x000000ffff127224 */ /* 0x000fe400078e0026 */
[----:B------:R-:W-:Y:S01]  /*2700*/  IMAD.MOV.U32 R19, RZ, RZ, R39 ;  /* 0x000000ffff137224 */ /* 0x000fe200078e0027 */
[----:B------:R-:W-:Y:S05]  /*2710*/  BRA `(.L_x_11322) ;  /* 0x0000019000007947 */ /* 0x000fea0003800000 */
.L_x_11323:
        /* <DEDUP_REMOVED lines=21> */
[----:B------:R-:W-:Y:S05]  /*2870*/  CALL.REL.NOINC `($__internal_19_$__cuda_sm20_dsqrt_rn_f64_mediumpath_v1) ;  /* 0x0001a25000007944 */ /* 0x000fea0003c00000 */
.L_x_11352:
[----:B------:R-:W-:Y:S05]  /*2880*/  BSYNC B3 ;  /* 0x0000000000037941 */ /* 0x000fea0003800000 */
.L_x_11351:
[----:B01----:R-:W-:Y:S02]  /*2890*/  IMAD.MOV.U32 R18, RZ, RZ, R24 ;  /* 0x000000ffff127224 */ /* 0x003fe400078e0018 */
[----:B------:R-:W-:-:S02]  /*28a0*/  IMAD.MOV.U32 R19, RZ, RZ, R25 ;  /* 0x000000ffff137224 */ /* 0x000fc400078e0019 */
.L_x_11322:
[----:B------:R-:W-:Y:S05]  /*28b0*/  BSYNC B2 ;  /* 0x0000000000027941 */ /* 0x000fea0003800000 */
.L_x_11318:
        /* <DEDUP_REMOVED lines=23> */
[----:B--2---:R-:W-:Y:S05]  /*2a30*/  CALL.REL.NOINC `($__internal_18_$__cuda_sm20_div_rn_f64_full) ;  /* 0x00019a7000007944 */ /* 0x004fea0003c00000 */
[----:B------:R-:W-:Y:S02]  /*2a40*/  IMAD.MOV.U32 R6, RZ, RZ, R38 ;  /* 0x000000ffff067224 */ /* 0x000fe400078e0026 */
[----:B------:R-:W-:Y:S02]  /*2a50*/  IMAD.MOV.U32 R7, RZ, RZ, R39 ;  /* 0x000000ffff077224 */ /* 0x000fe400078e0027 */
.L_x_11356:
[----:B------:R-:W-:Y:S05]  /*2a60*/  BSYNC B3 ;  /* 0x0000000000037941 */ /* 0x000fea0003800000 */
.L_x_11355:
        /* <DEDUP_REMOVED lines=37> */
[----:B--2---:R-:W-:Y:S05]  /*2cc0*/  CALL.REL.NOINC `($__internal_18_$__cuda_sm20_div_rn_f64_full) ;  /* 0x000197e000007944 */ /* 0x004fea0003c00000 */
.L_x_11364:
[----:B------:R-:W-:Y:S05]  /*2cd0*/  BSYNC B4 ;  /* 0x0000000000047941 */ /* 0x000fea0003800000 */
.L_x_11363:
[----:B------:R-:W-:Y:S02]  /*2ce0*/  IMAD.MOV.U32 R52, RZ, RZ, R38 ;  /* 0x000000ffff347224 */ /* 0x000fe400078e0026 */
[----:B------:R-:W-:Y:S01]  /*2cf0*/  IMAD.MOV.U32 R53, RZ, RZ, R39 ;  /* 0x000000ffff357224 */ /* 0x000fe200078e0027 */
[----:B------:R-:W-:Y:S05]  /*2d00*/  BRA `(.L_x_11362) ;  /* 0x0000001000007947 */ /* 0x000fea0003800000 */
.L_x_11361:
[----:B------:R0:W1:-:S06]  /*2d10*/  DADD R52, -R42, R48 ;  /* 0x000000002a347229 */ /* 0x00004c0000000130 */
.L_x_11362:
[----:B------:R-:W-:Y:S05]  /*2d20*/  BSYNC B3 ;  /* 0x0000000000037941 */ /* 0x000fea0003800000 */
.L_x_11360:
        /* <DEDUP_REMOVED lines=25> */
[----:B012---:R-:W-:Y:S05]  /*2ec0*/  CALL.REL.NOINC `($__internal_18_$__cuda_sm20_div_rn_f64_full) ;  /* 0x000195e000007944 */ /* 0x007fea0003c00000 */
.L_x_11369:
[----:B------:R-:W-:Y:S05]  /*2ed0*/  BSYNC B4 ;  /* 0x0000000000047941 */ /* 0x000fea0003800000 */
.L_x_11368:
[----:B------:R-:W-:Y:S02]  /*2ee0*/  IMAD.MOV.U32 R2, RZ, RZ, R38 ;  /* 0x000000ffff027224 */ /* 0x000fe400078e0026 */
[----:B------:R-:W-:Y:S01]  /*2ef0*/  IMAD.MOV.U32 R3, RZ, RZ, R39 ;  /* 0x000000ffff037224 */ /* 0x000fe200078e0027 */
[----:B------:R-:W-:Y:S05]  /*2f00*/  BRA `(.L_x_11367) ;  /* 0x0000001000007947 */ /* 0x000fea0003800000 */
.L_x_11366:
[----:B------:R3:W4:-:S06]  /*2f10*/  DADD R2, -R44, R50 ;  /* 0x000000002c027229 */ /* 0x00070c0000000132 */
.L_x_11367:
[----:B------:R-:W-:Y:S05]  /*2f20*/  BSYNC B3 ;  /* 0x0000000000037941 */ /* 0x000fea0003800000 */
.L_x_11365:
[----:B----4-:R-:W4:Y:S01]  /*2f30*/  DMUL R2, R2, 0.5 ;  /* 0x3fe0000002027828 */ /* 0x010f220000000000 */
[----:B------:R-:W-:Y:S03]  /*2f40*/  BSSY B3, `(.L_x_11370) ;  /* 0x000001a000037945 */ /* 0x000fe60003800000 */
[----:B------:R-:W-:-:S04]  /*2f50*/  DADD R16, R4, R16 ;  /* 0x0000000004107229 */ /* 0x000fc80000000010 */
[----:B-1--4-:R-:W1:-:S06]  /*2f60*/  DFMA R2, R52, 0.5, R2 ;  /* 0x3fe000003402782b */ /* 0x012e4c0000000002 */
[----:B-1----:R1:W4:Y:S02]  /*2f70*/  DMUL R36, R2, R16 ;  /* 0x0000001002247228 */ /* 0x0023240000000000 */
[----:B-1----:R-:W-:Y:S02]  /*2f80*/  IMAD.MOV.U32 R16, RZ, RZ, 0x0 ;  /* 0x00000000ff107424 */ /* 0x002fe400078e00ff */
[----:B------:R-:W-:Y:S02]  /*2f90*/  IMAD.MOV.U32 R17, RZ, RZ, 0x3fd80000 ;  /* 0x3fd80000ff117424 */ /* 0x000fe400078e00ff */
[----:B----4-:R-:W1:Y:S04]  /*2fa0*/  MUFU.RSQ64H R27, R37 ;  /* 0x00000025001b7308 */ /* 0x010e680000001c00 */
        /* <DEDUP_REMOVED lines=18> */
[----:B0-23--:R-:W-:Y:S05]  /*30d0*/  CALL.REL.NOINC `($__internal_19_$__cuda_sm20_dsqrt_rn_f64_mediumpath_v1) ;  /* 0x000199f000007944 */ /* 0x00dfea0003c00000 */
.L_x_11371:
[----:B------:R-:W-:Y:S05]  /*30e0*/  BSYNC B3 ;  /* 0x0000000000037941 */ /* 0x000fea0003800000 */
.L_x_11370:
[----:B------:R-:W-:Y:S01]  /*30f0*/  PLOP3.LUT P0, PT, PT, PT, PT, 0x80, 0x0 ;  /* 0x000000000000781c */ /* 0x000fe20003f0f070 */
[----:B-1--4-:R-:W-:Y:S02]  /*3100*/  IMAD.MOV.U32 R16, RZ, RZ, R24 ;  /* 0x000000ffff107224 */ /* 0x012fe400078e0018 */
[----:B------:R-:W-:Y:S01]  /*3110*/  IMAD.MOV.U32 R17, RZ, RZ, R25 ;  /* 0x000000ffff117224 */ /* 0x000fe200078e0019 */
[----:B------:R-:W-:Y:S05]  /*3120*/  BRA `(.L_x_11357) ;  /* 0x000008f000007947 */ /* 0x000fea0003800000 */
.L_x_11359:
        /* <DEDUP_REMOVED lines=26> */
[----:B--2---:R-:W-:Y:S05]  /*32d0*/  CALL.REL.NOINC `($__internal_19_$__cuda_sm20_dsqrt_rn_f64_mediumpath_v1) ;  /* 0x000197f000007944 */ /* 0x004fea0003c00000 */
.L_x_11374:
[----:B------:R-:W-:Y:S05]  /*32e0*/  BSYNC B3 ;  /* 0x0000000000037941 */ /* 0x000fea0003800000 */
.L_x_11373:
[----:B------:R-:W-:Y:S01]  /*32f0*/  PLOP3.LUT P0, PT, PT, PT, PT, 0x80, 0x0 ;  /* 0x000000000000781c */ /* 0x000fe20003f0f070 */
[----:B01----:R-:W-:Y:S02]  /*3300*/  IMAD.MOV.U32 R16, RZ, RZ, R24 ;  /* 0x000000ffff107224 */ /* 0x003fe400078e0018 */
[----:B------:R-:W-:Y:S01]  /*3310*/  IMAD.MOV.U32 R17, RZ, RZ, R25 ;  /* 0x000000ffff117224 */ /* 0x000fe200078e0019 */
[----:B------:R-:W-:Y:S05]  /*3320*/  BRA `(.L_x_11357) ;  /* 0x000006f000007947 */ /* 0x000fea0003800000 */
.L_x_11372:
        /* <DEDUP_REMOVED lines=26> */
.L_x_11376:
[----:B------:R-:W-:Y:S05]  /*34d0*/  BSYNC B3 ;  /* 0x0000000000037941 */ /* 0x000fea0003800000 */
.L_x_11375:
        /* <DEDUP_REMOVED lines=19> */
.L_x_11378:
[----:B------:R-:W-:Y:S05]  /*3610*/  BSYNC B3 ;  /* 0x0000000000037941 */ /* 0x000fea0003800000 */
.L_x_11377:
[----:B------:R-:W0:Y:S01]  /*3620*/  DMUL R4, R4, 8.11296384146066816958e+31 ;  /* 0x4690000004047828 */ /* 0x000e220000000000 */
[----:B------:R-:W-:Y:S01]  /*3630*/  PLOP3.LUT P0, PT, PT, PT, PT, 0x80, 0x0 ;  /* 0x000000000000781c */ /* 0x000fe20003f0f070 */
[----:B------:R-:W-:Y:S02]  /*3640*/  IMAD.MOV.U32 R16, RZ, RZ, R38 ;  /* 0x000000ffff107224 */ /* 0x000fe400078e0026 */
[----:B------:R-:W-:Y:S01]  /*3650*/  IMAD.MOV.U32 R17, RZ, RZ, R39 ;  /* 0x000000ffff117224 */ /* 0x000fe200078e0027 */
[----:B------:R-:W-:Y:S05]  /*3660*/  BRA `(.L_x_11357) ;  /* 0x000003b000007947 */ /* 0x000fea0003800000 */
.L_x_11358:
        /* <DEDUP_REMOVED lines=21> */
[----:B-12---:R-:W-:Y:S05]  /*37c0*/  CALL.REL.NOINC `($__internal_19_$__cuda_sm20_dsqrt_rn_f64_mediumpath_v1) ;  /* 0x0001930000007944 */ /* 0x006fea0003c00000 */
[----:B-1----:R-:W-:Y:S02]  /*37d0*/  IMAD.MOV.U32 R38, RZ, RZ, R24 ;  /* 0x000000ffff267224 */ /* 0x002fe400078e0018 */
[----:B------:R-:W-:Y:S02]  /*37e0*/  IMAD.MOV.U32 R39, RZ, RZ, R25 ;  /* 0x000000ffff277224 */ /* 0x000fe400078e0019 */
.L_x_11380:
[----:B------:R-:W-:Y:S05]  /*37f0*/  BSYNC B3 ;  /* 0x0000000000037941 */ /* 0x000fea0003800000 */
.L_x_11379:
        /* <DEDUP_REMOVED lines=26> */
[----:B-12---:R-:W-:Y:S05]  /*39a0*/  CALL.REL.NOINC `($__internal_19_$__cuda_sm20_dsqrt_rn_f64_mediumpath_v1) ;  /* 0x0001912000007944 */ /* 0x006fea0003c00000 */
.L_x_11382:
[----:B------:R-:W-:Y:S05]  /*39b0*/  BSYNC B3 ;  /* 0x0000000000037941 */ /* 0x000fea0003800000 */
.L_x_11381:
[----:B01-3--:R0:W1:Y:S01]  /*39c0*/  DMUL R16, R24, R38 ;  /* 0x0000002618107228 */ /* 0x00b0620000000000 */
[----:B------:R-:W-:Y:S01]  /*39d0*/  PLOP3.LUT P0, PT, PT, PT, PT, 0x80, 0x0 ;  /* 0x000000000000781c */ /* 0x000fe20003f0f070 */
[----:B------:R-:W-:Y:S07]  /*39e0*/  BRA `(.L_x_11357) ;  /* 0x0000003000007947 */ /* 0x000fee0003800000 */
.L_x_11354:
[----:B------:R-:W3:Y:S01]  /*39f0*/  DMUL R16, R16, 9.00719925474099200000e+15 ;  /* 0x4340000010107828 */ /* 0x000ee20000000000 */
[----:B------:R-:W-:-:S03]  /*3a00*/  PLOP3.LUT P0, PT, PT, PT, PT, 0x80, 0x0 ;  /* 0x000000000000781c */ /* 0x000fc60003f0f070 */
[----:B------:R-:W4:-:S06]  /*3a10*/  DMUL R4, R4, 9.00719925474099200000e+15 ;  /* 0x4340000004047828 */ /* 0x000f0c0000000000 */
.L_x_11357:
[----:B01-3--:R-:W-:Y:S05]  /*3a20*/  BSYNC B2 ;  /* 0x0000000000027941 */ /* 0x00bfea0003800000 */
.L_x_11353:
[----:B------:R-:W-:Y:S01]  /*3a30*/  BSSY B2, `(.L_x_11383) ;  /* 0x0000132000027945 */ /* 0x000fe20003800000 */
[----:B------:R-:W-:Y:S05]  /*3a40*/  @P0 BRA `(.L_x_11384) ;  /* 0x000008f000000947 */ /* 0x000fea0003800000 */
[----:B------:R-:W-:-:S13]  /*3a50*/  ISETP.GT.AND P0, PT, R9, -0x1, PT ;  /* 0xffffffff0900780c */ /* 0x000fda0003f04270 */
[----:B------:R-:W-:Y:S05]  /*3a60*/  @P0 BRA `(.L_x_11385) ;  /* 0x0000047000000947 */ /* 0x000fea0003800000 */
[----:B----4-:R-:W0:-:S04]  /*3a70*/  DADD R4, -RZ, |R6| ;  /* 0x00000000ff047229 */ /* 0x010e080000000506 */
        /* <DEDUP_REMOVED lines=38> */
.L_x_11388:
[----:B------:R0:W1:-:S06]  /*3ce0*/  DMUL R4, RZ, |R6| ;  /* 0x40000006ff047228 */ /* 0x00004c0000000000 */
.L_x_11389:
[----:B------:R-:W-:Y:S05]  /*3cf0*/  BSYNC B0 ;  /* 0x0000000000007941 */ /* 0x000fea0003800000 */
.L_x_11387:
[----:B------:R-:W-:Y:S02]  /*3d00*/  ISETP.GT.AND P0, PT, R9, -0x1, PT ;  /* 0xffffffff0900780c */ /* 0x000fe40003f04270 */
[----:B------:R-:W-:-:S11]  /*3d10*/  ISETP.GT.AND P1, PT, R3, -0x1, PT ;  /* 0xffffffff0300780c */ /* 0x000fd60003f24270 */
[----:B-1----:R-:W1:Y:S02]  /*3d20*/  @!P0 DMUL R4, R4, +INF ;  /* 0x7ff0000004048828 */ /* 0x002e640000000000 */
[----:B------:R-:W-:Y:S05]  /*3d30*/  @P1 BRA `(.L_x_11390) ;  /* 0x0000101000001947 */ /* 0x000fea0003800000 */
[----:B-1----:R-:W1:-:S06]  /*3d40*/  DADD R4, R4, c[0x2][0x100] ;  /* 0x0080400004047629 */ /* 0x002e4c0000000000 */
[----:B-1----:R-:W1:Y:S01]  /*3d50*/  DADD R4, -R4, c[0x2][0x108] ;  /* 0x0080420004047629 */ /* 0x002e620000000100 */
[----:B------:R-:W-:Y:S05]  /*3d60*/  BRA `(.L_x_11390) ;  /* 0x00000fe000007947 */ /* 0x000fea0003800000 */
.L_x_11386:
        /* <DEDUP_REMOVED lines=23> */
.L_x_11385:
        /* <DEDUP_REMOVED lines=38> */
.L_x_11393:
[----:B----4-:R0:W1:-:S06]  /*4140*/  DMUL R4, RZ, |R6| ;  /* 0x40000006ff047228 */ /* 0x01004c0000000000 */
.L_x_11394:
[----:B------:R-:W-:Y:S05]  /*4150*/  BSYNC B0 ;  /* 0x0000000000007941 */ /* 0x000fea0003800000 */
.L_x_11392:
[----:B------:R-:W-:Y:S02]  /*4160*/  ISETP.GT.AND P0, PT, R3, -0x1, PT ;  /* 0xffffffff0300780c */ /* 0x000fe40003f04270 */
[----:B------:R-:W-:-:S11]  /*4170*/  ISETP.GT.AND P1, PT, R7, -0x1, PT ;  /* 0xffffffff0700780c */ /* 0x000fd60003f24270 */
[----:B-1----:R-:W1:Y:S02]  /*4180*/  @!P0 DMUL R4, R4, +INF ;  /* 0x7ff0000004048828 */ /* 0x002e640000000000 */
[----:B------:R-:W-:Y:S05]  /*4190*/  @P1 BRA `(.L_x_11390) ;  /* 0x00000bb000001947 */ /* 0x000fea0003800000 */
[----:B-1----:R-:W1:-:S06]  /*41a0*/  DADD R4, R4, c[0x2][0x100] ;  /* 0x0080400004047629 */ /* 0x002e4c0000000000 */
[----:B-1----:R-:W1:Y:S01]  /*41b0*/  DADD R4, -R4, c[0x2][0x108] ;  /* 0x0080420004047629 */ /* 0x002e620000000100 */
[----:B------:R-:W-:Y:S05]  /*41c0*/  BRA `(.L_x_11390) ;  /* 0x00000b8000007947 */ /* 0x000fea0003800000 */
.L_x_11391:
        /* <DEDUP_REMOVED lines=23> */
.L_x_11384:
        /* <DEDUP_REMOVED lines=29> */
[----:B--2---:R-:W-:Y:S05]  /*4510*/  CALL.REL.NOINC `($__internal_18_$__cuda_sm20_div_rn_f64_full) ;  /* 0x00017f9000007944 */ /* 0x004fea0003c00000 */
.L_x_11397:
[----:B------:R-:W-:Y:S05]  /*4520*/  BSYNC B3 ;  /* 0x0000000000037941 */ /* 0x000fea0003800000 */
.L_x_11396:
        /* <DEDUP_REMOVED lines=43> */
.L_x_11399:
[----:B------:R-:W-:Y:S02]  /*47e0*/  FSEL R2, RZ, 3.37028055040000000000e+12, P1 ;  /* 0x54442d18ff027808 */ /* 0x000fe40000800000 */
[----:B------:R-:W-:Y:S02]  /*47f0*/  FSEL R3, RZ, 2.1426990032196044922, P1 ;  /* 0x400921fbff037808 */ /* 0x000fe40000800000 */
.L_x_11400:
[----:B------:R-:W-:Y:S05]  /*4800*/  BSYNC B0 ;  /* 0x0000000000007941 */ /* 0x000fea0003800000 */
.L_x_11398:
[----:B------:R0:W1:Y:S02]  /*4810*/  DADD R4, |R16|, |R4| ;  /* 0x0000000010047229 */ /* 0x0000640000000604 */
[----:B0-----:R-:W-:-:S04]  /*4820*/  LOP3.LUT R17, R3, 0x80000000, R17, 0xb8, !PT ;  /* 0x8000000003117812 */ /* 0x001fc800078eb811 */
[----:B-1----:R-:W0:-:S06]  /*4830*/  DSETP.GTU.AND P0, PT, |R4|, +INF , PT ;  /* 0x7ff000000400742a */ /* 0x002e0c0003f0c200 */
[----:B0-----:R-:W-:Y:S02]  /*4840*/  FSEL R4, R4, R2, P0 ;  /* 0x0000000204047208 */ /* 0x001fe40000000000 */
[----:B------:R-:W-:Y:S01]  /*4850*/  FSEL R5, R5, R17, P0 ;  /* 0x0000001105057208 */ /* 0x000fe20000000000 */
[----:B------:R-:W-:Y:S05]  /*4860*/  BRA `(.L_x_11390) ;  /* 0x000004e000007947 */ /* 0x000fea0003800000 */
.L_x_11395:
        /* <DEDUP_REMOVED lines=26> */
.L_x_11402:
[----:B------:R-:W-:Y:S05]  /*4a10*/  BSYNC B3 ;  /* 0x0000000000037941 */ /* 0x000fea0003800000 */
.L_x_11401:
        /* <DEDUP_REMOVED lines=43> */
.L_x_11404:
[----:B------:R-:W-:Y:S02]  /*4cd0*/  FSEL R2, RZ, 3.37028055040000000000e+12, P0 ;  /* 0x54442d18ff027808 */ /* 0x000fe40000000000 */
[----:B------:R-:W-:Y:S02]  /*4ce0*/  FSEL R3, RZ, 2.1426990032196044922, P0 ;  /* 0x400921fbff037808 */ /* 0x000fe40000000000 */
.L_x_11405:
[----:B------:R-:W-:Y:S05]  /*4cf0*/  BSYNC B0 ;  /* 0x0000000000007941 */ /* 0x000fea0003800000 */
.L_x_11403:
[----:B------:R0:W1:Y:S02]  /*4d00*/  DADD R4, |R16|, |R4| ;  /* 0x0000000010047229 */ /* 0x0000640000000604 */
[----:B0-----:R-:W-:-:S04]  /*4d10*/  LOP3.LUT R17, R3, 0x80000000, R17, 0xb8, !PT ;  /* 0x8000000003117812 */ /* 0x001fc800078eb811 */
[----:B-1----:R-:W0:-:S06]  /*4d20*/  DSETP.GTU.AND P0, PT, |R4|, +INF , PT ;  /* 0x7ff000000400742a */ /* 0x002e0c0003f0c200 */
[----:B0-----:R-:W-:Y:S02]  /*4d30*/  FSEL R4, R4, R2, P0 ;  /* 0x0000000204047208 */ /* 0x001fe40000000000 */
[----:B------:R-:W-:Y:S02]  /*4d40*/  FSEL R5, R5, R17, P0 ;  /* 0x0000001105057208 */ /* 0x000fe40000000000 */
.L_x_11390:
[----:B01----:R-:W-:Y:S05]  /*4d50*/  BSYNC B2 ;  /* 0x0000000000027941 */ /* 0x003fea0003800000 */
.L_x_11383:
[----:B--2---:R-:W0:Y:S01]  /*4d60*/  DADD R2, -RZ, -R18 ;  /* 0x00000000ff027229 */ /* 0x004e220000000912 */
[----:B------:R-:W-:-:S04]  /*4d70*/  SHF.R.U32.HI R10, RZ, 0x1f, R11 ;  /* 0x0000001fff0a7819 */ /* 0x000fc8000001160b */
[----:B------:R-:W-:-:S05]  /*4d80*/  ISETP.NE.AND P0, PT, R10, RZ, PT ;  /* 0x000000ff0a00720c */ /* 0x000fca0003f05270 */
[----:B0-----:R-:W-:Y:S02]  /*4d90*/  FSEL R6, R2, R18, !P0 ;  /* 0x0000001202067208 */ /* 0x001fe40004000000 */
[----:B------:R-:W-:Y:S01]  /*4da0*/  FSEL R7, R3, R19, !P0 ;  /* 0x0000001303077208 */ /* 0x000fe20004000000 */
[----:B------:R-:W-:Y:S05]  /*4db0*/  BRA `(.L_x_11313) ;  /* 0x0000249000007947 */ /* 0x000fea0003800000 */
.L_x_11317:
[----:B------:R-:W2:Y:S01]  /*4dc0*/  LDL.64 R4, [R1+0x8] ;  /* 0x0000080001047983 */ /* 0x000ea20000100a00 */
[----:B-1----:R-:W-:-:S04]  /*4dd0*/  DADD R6, -RZ, -R10 ;  /* 0x00000000ff067229 */ /* 0x002fc8000000090a */
[----:B--2---:R-:W0:-:S06]  /*4de0*/  DADD R4, R4, -R8 ;  /* 0x0000000004047229 */ /* 0x004e0c0000000808 */
[----:B0-----:R-:W0:Y:S01]  /*4df0*/  DADD R4, R4, c[0x2][0x178] ;  /* 0x00805e0004047629 */ /* 0x001e220000000000 */
[----:B------:R-:W-:Y:S05]  /*4e00*/  BRA `(.L_x_11313) ;  /* 0x0000244000007947 */ /* 0x000fea0003800000 */
.L_x_11316:
[----:B------:R0:W1:Y:S01]  /*4e10*/  DADD R6, -RZ, -R10 ;  /* 0x00000000ff067229 */ /* 0x000062000000090a */
[----:B------:R-:W-:Y:S01]  /*4e20*/  CS2R R4, SRZ ;  /* 0x0000000000047805 */ /* 0x000fe2000001ff00 */
[----:B------:R-:W-:Y:S05]  /*4e30*/  BRA `(.L_x_11313) ;  /* 0x0000241000007947 */ /* 0x000fea0003800000 */
.L_x_11315:
        /* <DEDUP_REMOVED lines=86> */
.L_x_11410:
[----:B------:R-:W-:Y:S05]  /*53a0*/  BSYNC B0 ;  /* 0x0000000000007941 */ /* 0x000fea0003800000 */
.L_x_11409:
[----:B------:R-:W-:Y:S01]  /*53b0*/  BSSY B3, `(.L_x_11411) ;  /* 0x0000008000037945 */ /* 0x000fe20003800000 */
[----:B------:R-:W-:Y:S05]  /*53c0*/  @P3 BRA P5, `(.L_x_11412) ;  /* 0x0000006000003947 */ /* 0x000fea0002800000 */
[----:B------:R-:W-:Y:S01]  /*53d0*/  IMAD.MOV.U32 R32, RZ, RZ, R16 ;  /* 0x000000ffff207224 */ /* 0x000fe200078e0010 */
[----:B------:R-:W-:Y:S01]  /*53e0*/  MOV R0, 0x5430 ;  /* 0x0000543000007802 */ /* 0x000fe20000000f00 */
[----:B------:R-:W-:Y:S02]  /*53f0*/  IMAD.MOV.U32 R33, RZ, RZ, R17 ;  /* 0x000000ffff217224 */ /* 0x000fe400078e0011 */
[----:B------:R-:W-:Y:S02]  /*5400*/  IMAD.MOV.U32 R24, RZ, RZ, R6 ;  /* 0x000000ffff187224 */ /* 0x000fe400078e0006 */
[----:B------:R-:W-:Y:S02]  /*5410*/  IMAD.MOV.U32 R25, RZ, RZ, R7 ;  /* 0x000000ffff197224 */ /* 0x000fe400078e0007 */
[----:B01----:R-:W-:Y:S05]  /*5420*/  CALL.REL.NOINC `($__internal_18_$__cuda_sm20_div_rn_f64_full) ;  /* 0x0001708000007944 */ /* 0x003fea0003c00000 */
.L_x_11412:
[----:B------:R-:W-:Y:S05]  /*5430*/  BSYNC B3 ;  /* 0x0000000000037941 */ /* 0x000fea0003800000 */
.L_x_11411:
[----:B------:R-:W2:Y:S01]  /*5440*/  DSETP.NEU.AND P0, PT, R6, RZ, PT ;  /* 0x000000ff0600722a */ /* 0x000ea20003f0d000 */
[----:B------:R-:W-:-:S13]  /*5450*/  BSSY B0, `(.L_x_11413) ;  /* 0x000002d000007945 */ /* 0x000fda0003800000 */
[----:B--2---:R-:W-:Y:S05]  /*5460*/  @!P0 BRA `(.L_x_11414) ;  /* 0x0000028000008947 */ /* 0x004fea0003800000 */
[----:B------:R-:W2:Y:S01]  /*5470*/  DMUL R6, R38, R38 ;  /* 0x0000002626067228 */ /* 0x000ea20000000000 */
[----:B------:R-:W-:Y:S01]  /*5480*/  IMAD.MOV.U32 R16, RZ, RZ, 0x2a25ff7e ;  /* 0x2a25ff7eff107424 */ /* 0x000fe200078e00ff */
[----:B------:R-:W-:Y:S01]  /*5490*/  ISETP.GE.AND P1, PT, R9, RZ, PT ;  /* 0x000000ff0900720c */ /* 0x000fe20003f26270 */
[----:B------:R-:W-:Y:S01]  /*54a0*/  IMAD.MOV.U32 R17, RZ, RZ, 0x3ef53e1d ;  /* 0x3ef53e1dff117424 */ /* 0x000fe200078e00ff */
[----:B------:R-:W-:-:S05]  /*54b0*/  DSETP.NEU.AND P0, PT, R4, R2, PT ;  /* 0x000000020400722a */ /* 0x000fca0003f0d000 */
[----:B--2---:R-:W2:-:S06]  /*54c0*/  DFMA R16, R6, -R16, c[0x2][0x188] ;  /* 0x008062000610762b */ /* 0x004e8c0000000810 */
[----:B--2---:R-:W2:-:S06]  /*54d0*/  DFMA R16, R6, R16, c[0x2][0x190] ;  /* 0x008064000610762b */ /* 0x004e8c0000000010 */
        /* <DEDUP_REMOVED lines=16> */
[----:B--2---:R-:W2:-:S06]  /*55e0*/  DMUL R16, R6, R16 ;  /* 0x0000001006107228 */ /* 0x004e8c0000000000 */
[----:B--2---:R-:W2:-:S06]  /*55f0*/  DFMA R16, R16, R38, R38 ;  /* 0x000000261010722b */ /* 0x004e8c0000000026 */
[----:B--2---:R-:W2:-:S04]  /*5600*/  DADD R6, -RZ, -R16 ;  /* 0x00000000ff067229 */ /* 0x004e880000000910 */
[----:B------:R-:W3:-:S06]  /*5610*/  DADD R8, -R16, c[0x2][0x108] ;  /* 0x0080420010087629 */ /* 0x000ecc0000000100 */
[----:B--2---:R-:W-:Y:S02]  /*5620*/  FSEL R6, R16, R6, !P1 ;  /* 0x0000000610067208 */ /* 0x004fe40004800000 */
[----:B------:R-:W-:Y:S02]  /*5630*/  FSEL R7, R17, R7, !P1 ;  /* 0x0000000711077208 */ /* 0x000fe40004800000 */
[----:B---3--:R-:W-:Y:S02]  /*5640*/  FSEL R25, R8, R16, !P1 ;  /* 0x0000001008197208 */ /* 0x008fe40004800000 */
[----:B------:R-:W-:Y:S02]  /*5650*/  FSEL R9, R9, R17, !P1 ;  /* 0x0000001109097208 */ /* 0x000fe40004800000 */
[----:B------:R-:W2:-:S10]  /*5660*/  DADD R6, R6, c[0x2][0x178] ;  /* 0x00805e0006067629 */ /* 0x000e940000000000 */
        /* <DEDUP_REMOVED lines=8> */
.L_x_11414:
[----:B------:R-:W-:-:S04]  /*56f0*/  ISETP.GE.AND P0, PT, R9, RZ, PT ;  /* 0x000000ff0900720c */ /* 0x000fc80003f06270 */
[----:B------:R-:W-:Y:S02]  /*5700*/  FSEL R6, RZ, 3.37028055040000000000e+12, P0 ;  /* 0x54442d18ff067808 */ /* 0x000fe40000000000 */
[----:B------:R-:W-:Y:S02]  /*5710*/  FSEL R7, RZ, 2.1426990032196044922, P0 ;  /* 0x400921fbff077808 */ /* 0x000fe40000000000 */
.L_x_11415:
[----:B------:R-:W-:Y:S05]  /*5720*/  BSYNC B0 ;  /* 0x0000000000007941 */ /* 0x000fea0003800000 */
.L_x_11413:
[----:B------:R-:W2:Y:S01]  /*5730*/  DADD R2, R4, R2 ;  /* 0x0000000004027229 */ /* 0x000ea20000000002 */
[----:B------:R-:W-:-:S03]  /*5740*/  LOP3.LUT R11, R7, 0x80000000, R11, 0xb8, !PT ;  /* 0x80000000070b7812 */ /* 0x000fc600078eb80b */
[----:B-1----:R-:W-:-:S04]  /*5750*/  DMUL R18, R18, 0.5 ;  /* 0x3fe0000012127828 */ /* 0x002fc80000000000 */
[----:B--2---:R-:W1:-:S06]  /*5760*/  DSETP.GTU.AND P0, PT, |R2|, +INF , PT ;  /* 0x7ff000000200742a */ /* 0x004e4c0003f0c200 */
[----:B-1----:R-:W-:Y:S02]  /*5770*/  FSEL R4, R2, R6, P0 ;  /* 0x0000000602047208 */ /* 0x002fe40000000000 */
[----:B------:R-:W-:Y:S01]  /*5780*/  FSEL R5, R3, R11, P0 ;  /* 0x0000000b03057208 */ /* 0x000fe20000000000 */
[----:B------:R-:W-:Y:S05]  /*5790*/  BRA `(.L_x_11416) ;  /* 0x0000190000007947 */ /* 0x000fea0003800000 */
.L_x_11408:
        /* <DEDUP_REMOVED lines=111> */
.L_x_11418:
[----:B------:R-:W-:Y:S05]  /*5e90*/  BSYNC B0 ;  /* 0x0000000000007941 */ /* 0x000fea0003800000 */
.L_x_11417:
        /* <DEDUP_REMOVED lines=8> */
.L_x_11420:
[----:B------:R-:W-:Y:S05]  /*5f20*/  BSYNC B3 ;  /* 0x0000000000037941 */ /* 0x000fea0003800000 */
.L_x_11419:
        /* <DEDUP_REMOVED lines=43> */
.L_x_11422:
[----:B------:R-:W-:-:S04]  /*61e0*/  ISETP.GE.AND P0, PT, R9, RZ, PT ;  /* 0x000000ff0900720c */ /* 0x000fc80003f06270 */
[----:B------:R-:W-:Y:S02]  /*61f0*/  FSEL R6, RZ, 3.37028055040000000000e+12, P0 ;  /* 0x54442d18ff067808 */ /* 0x000fe40000000000 */
[----:B------:R-:W-:Y:S02]  /*6200*/  FSEL R7, RZ, 2.1426990032196044922, P0 ;  /* 0x400921fbff077808 */ /* 0x000fe40000000000 */
.L_x_11423:
[----:B------:R-:W-:Y:S05]  /*6210*/  BSYNC B0 ;  /* 0x0000000000007941 */ /* 0x000fea0003800000 */
.L_x_11421:
[----:B------:R-:W2:Y:S01]  /*6220*/  DADD R2, R4, R2 ;  /* 0x0000000004027229 */ /* 0x000ea20000000002 */
[----:B------:R-:W-:-:S05]  /*6230*/  LOP3.LUT R11, R7, 0x80000000, R11, 0xb8, !PT ;  /* 0x80000000070b7812 */ /* 0x000fca00078eb80b */
[----:B--2---:R-:W2:-:S06]  /*6240*/  DSETP.GTU.AND P0, PT, |R2|, +INF , PT ;  /* 0x7ff000000200742a */ /* 0x004e8c0003f0c200 */
[----:B--2---:R-:W-:Y:S02]  /*6250*/  FSEL R4, R2, R6, P0 ;  /* 0x0000000602047208 */ /* 0x004fe40000000000 */
[----:B------:R-:W-:Y:S01]  /*6260*/  FSEL R5, R3, R11, P0 ;  /* 0x0000000b03057208 */ /* 0x000fe20000000000 */
[----:B------:R-:W-:Y:S05]  /*6270*/  BRA `(.L_x_11416) ;  /* 0x00000e2000007947 */ /* 0x000fea0003800000 */
.L_x_11407:
        /* <DEDUP_REMOVED lines=22> */
[----:B------:R-:W-:Y:S05]  /*63e0*/  CALL.REL.NOINC `($__internal_18_$__cuda_sm20_div_rn_f64_full) ;  /* 0x000160c000007944 */ /* 0x000fea0003c00000 */
.L_x_11425:
[----:B------:R-:W-:Y:S05]  /*63f0*/  BSYNC B3 ;  /* 0x0000000000037941 */ /* 0x000fea0003800000 */
.L_x_11424:
        /* <DEDUP_REMOVED lines=13> */
[----:B0-----:R-:W0:-:S04]  /*64d0*/  DFMA R24, R26, R24, R18 ;  /* 0x000000181a18722b */ /* 0x001e080000000012 */
[----:B------:R1:W2:-:S06]  /*64e0*/  DADD R18, -RZ, |R38| ;  /* 0x00000000ff127229 */ /* 0x00028c0000000526 */
[----:B0-----:R-:W-:-:S05]  /*64f0*/  FFMA R0, RZ, 2.0897850990295410156, R25 ;  /* 0x4005bf0aff007823 */ /* 0x001fca0000000019 */
[----:B------:R-:W-:-:S13]  /*6500*/  FSETP.GT.AND P0, PT, |R0|, 1.469367938527859385e-39, PT ;  /* 0x001000000000780b */ /* 0x000fda0003f04200 */
[----:B------:R-:W-:Y:S05]  /*6510*/  @P0 BRA P1, `(.L_x_11427) ;  /* 0x0000008000000947 */ /* 0x000fea0000800000 */
[----:B-12---:R-:W-:Y:S01]  /*6520*/  IMAD.MOV.U32 R32, RZ, RZ, R10 ;  /* 0x000000ffff207224 */ /* 0x006fe200078e000a */
[----:B------:R-:W-:Y:S01]  /*6530*/  MOV R0, 0x6580 ;  /* 0x0000658000007802 */ /* 0x000fe20000000f00 */
[----:B------:R-:W-:Y:S02]  /*6540*/  IMAD.MOV.U32 R33, RZ, RZ, R11 ;  /* 0x000000ffff217224 */ /* 0x000fe400078e000b */
[----:B------:R-:W-:Y:S02]  /*6550*/  IMAD.MOV.U32 R24, RZ, RZ, -0x74eba897 ;  /* 0x8b145769ff187424 */ /* 0x000fe400078e00ff */
[----:B------:R-:W-:Y:S02]  /*6560*/  IMAD.MOV.U32 R25, RZ, RZ, 0x4005bf0a ;  /* 0x4005bf0aff197424 */ /* 0x000fe400078e00ff */
[----:B------:R-:W-:Y:S05]  /*6570*/  CALL.REL.NOINC `($__internal_18_$__cuda_sm20_div_rn_f64_full) ;  /* 0x00015f3000007944 */ /* 0x000fea0003c00000 */
[----:B------:R-:W-:Y:S02]  /*6580*/  IMAD.MOV.U32 R24, RZ, RZ, R38 ;  /* 0x000000ffff187224 */ /* 0x000fe400078e0026 */
[----:B------:R-:W-:Y:S02]  /*6590*/  IMAD.MOV.U32 R25, RZ, RZ, R39 ;  /* 0x000000ffff197224 */ /* 0x000fe400078e0027 */
.L_x_11427:
[----:B-12---:R-:W-:Y:S05]  /*65a0*/  BSYNC B3 ;  /* 0x0000000000037941 */ /* 0x006fea0003800000 */
.L_x_11426:
        /* <DEDUP_REMOVED lines=112> */
.L_x_11429:
[----:B------:R-:W-:Y:S05]  /*6cb0*/  BSYNC B0 ;  /* 0x0000000000007941 */ /* 0x000fea0003800000 */
.L_x_11428:
        /* <DEDUP_REMOVED lines=8> */
.L_x_11431:
[----:B------:R-:W-:Y:S05]  /*6d40*/  BSYNC B3 ;  /* 0x0000000000037941 */ /* 0x000fea0003800000 */
.L_x_11430:
        /* <DEDUP_REMOVED lines=43> */
.L_x_11433:
[----:B------:R-:W-:-:S04]  /*7000*/  ISETP.GE.AND P0, PT, R9, RZ, PT ;  /* 0x000000ff0900720c */ /* 0x000fc80003f06270 */
[----:B------:R-:W-:Y:S02]  /*7010*/  FSEL R6, RZ, 3.37028055040000000000e+12, P0 ;  /* 0x54442d18ff067808 */ /* 0x000fe40000000000 */
[----:B------:R-:W-:Y:S02]  /*7020*/  FSEL R7, RZ, 2.1426990032196044922, P0 ;  /* 0x400921fbff077808 */ /* 0x000fe40000000000 */
.L_x_11434:
[----:B------:R-:W-:Y:S05]  /*7030*/  BSYNC B0 ;  /* 0x0000000000007941 */ /* 0x000fea0003800000 */
.L_x_11432:
[----:B------:R-:W2:Y:S01]  /*7040*/  DADD R2, R4, R2 ;  /* 0x0000000004027229 */ /* 0x000ea20000000002 */
[----:B------:R-:W-:-:S03]  /*7050*/  LOP3.LUT R11, R7, 0x80000000, R11, 0xb8, !PT ;  /* 0x80000000070b7812 */ /* 0x000fc600078eb80b */
[----:B-1----:R-:W-:-:S04]  /*7060*/  DADD R18, R18, 1 ;  /* 0x3ff0000012127429 */ /* 0x002fc80000000000 */
[----:B--2---:R-:W1:-:S06]  /*7070*/  DSETP.GTU.AND P0, PT, |R2|, +INF , PT ;  /* 0x7ff000000200742a */ /* 0x004e4c0003f0c200 */
[----:B-1----:R-:W-:Y:S02]  /*7080*/  FSEL R4, R2, R6, P0 ;  /* 0x0000000602047208 */ /* 0x002fe40000000000 */
[----:B------:R-:W-:Y:S02]  /*7090*/  FSEL R5, R3, R11, P0 ;  /* 0x0000000b03057208 */ /* 0x000fe40000000000 */
.L_x_11416:
[----:B------:R-:W-:Y:S05]  /*70a0*/  BSYNC B2 ;  /* 0x0000000000027941 */ /* 0x000fea0003800000 */
.L_x_11406:
[----:B-1----:R-:W1:Y:S01]  /*70b0*/  DADD R18, R18, c[0x2][0x50] ;  /* 0x0080140012127629 */ /* 0x002e620000000000 */
[----:B------:R-:W-:-:S03]  /*70c0*/  ISETP.NE.AND P0, PT, R42, RZ, PT ;  /* 0x000000ff2a00720c */ /* 0x000fc60003f05270 */
[----:B------:R-:W-:-:S04]  /*70d0*/  DADD R4, -RZ, |R4| ;  /* 0x00000000ff047229 */ /* 0x000fc80000000504 */
[----:B-1----:R-:W1:-:S10]  /*70e0*/  DADD R2, -RZ, -R18 ;  /* 0x00000000ff027229 */ /* 0x002e540000000912 */
[----:B-1----:R-:W-:Y:S02]  /*70f0*/  FSEL R6, R2, R18, !P0 ;  /* 0x0000001202067208 */ /* 0x002fe40004000000 */
[----:B------:R-:W-:Y:S01]  /*7100*/  FSEL R7, R3, R19, !P0 ;  /* 0x0000001303077208 */ /* 0x000fe20004000000 */
[----:B------:R-:W-:Y:S05]  /*7110*/  BRA `(.L_x_11313) ;  /* 0x0000013000007947 */ /* 0x000fea0003800000 */
.L_x_11314:
[----:B0-2---:R-:W0:-:S14]  /*7120*/  DSETP.NEU.AND P0, PT, R4, +INF , PT ;  /* 0x7ff000000400742a */ /* 0x005e1c0003f0d000 */
        /* <DEDUP_REMOVED lines=18> */
.L_x_11313:
[----:B01-3--:R-:W-:Y:S05]  /*7250*/  BSYNC B1 ;  /* 0x0000000000017941 */ /* 0x00bfea0003800000 */
.L_x_11312:
        /* <DEDUP_REMOVED lines=103> */
[----:B-1----:R1:W3:Y:S02]  /*78d0*/  DMUL R38, R26, R38 ;  /* 0x000000261a267228 */ /* 0x0022e40000000000 */
[----:B-1----:R-:W-:Y:S01]  /*78e0*/  LOP3.LUT R27, R54, 0x100000, RZ, 0xfc, !PT ;  /* 0x00100000361b7812 */ /* 0x002fe200078efcff */
[----:B------:R-:W-:Y:S01]  /*78f0*/  IMAD.MOV.U32 R26, RZ, RZ, RZ ;  /* 0x000000ffff1a7224 */ /* 0x000fe200078e00ff */
[----:B0-----:R0:W1:Y:S02]  /*7900*/  DMUL R40, R32, R40 ;  /* 0x0000002820287228 */ /* 0x0010640000000000 */
[----:B0-----:R-:W-:Y:S01]  /*7910*/  LOP3.LUT R33, R52, 0x100000, RZ, 0xfc, !PT ;  /* 0x0010000034217812 */ /* 0x001fe200078efcff */
[----:B------:R-:W-:Y:S02]  /*7920*/  IMAD.MOV.U32 R32, RZ, RZ, RZ ;  /* 0x000000ffff207224 */ /* 0x000fe400078e00ff */
[----:B---3--:R-:W0:-:S04]  /*7930*/  DMUL R38, R38, R26 ;  /* 0x0000001a26267228 */ /* 0x008e080000000000 */
        /* <DEDUP_REMOVED lines=36> */
.L_x_11444:
[----:B------:R-:W-:Y:S05]  /*7b80*/  BSYNC B3 ;  /* 0x0000000000037941 */ /* 0x000fea0003800000 */
.L_x_11443:
        /* <DEDUP_REMOVED lines=61> */
.L_x_11442:
        /* <DEDUP_REMOVED lines=31> */
[----:B--2---:R-:W-:Y:S05]  /*8150*/  CALL.REL.NOINC `($__internal_18_$__cuda_sm20_div_rn_f64_full) ;  /* 0x0001435000007944 */ /* 0x004fea0003c00000 */
.L_x_11452:
[----:B------:R-:W-:Y:S05]  /*8160*/  BSYNC B4 ;  /* 0x0000000000047941 */ /* 0x000fea0003800000 */
.L_x_11451:
[----:B------:R-:W-:Y:S02]  /*8170*/  IMAD.MOV.U32 R10, RZ, RZ, R38 ;  /* 0x000000ffff0a7224 */ /* 0x000fe400078e0026 */
[----:B------:R-:W-:Y:S01]  /*8180*/  IMAD.MOV.U32 R11, RZ, RZ, R39 ;  /* 0x000000ffff0b7224 */ /* 0x000fe200078e0027 */
[----:B------:R-:W-:Y:S05]  /*8190*/  BRA `(.L_x_11450) ;  /* 0x0000001000007947 */ /* 0x000fea0003800000 */
.L_x_11449:
[----:B------:R0:W1:-:S06]  /*81a0*/  DADD R10, -R42, R48 ;  /* 0x000000002a0a7229 */ /* 0x00004c0000000130 */
.L_x_11450:
[----:B------:R-:W-:Y:S05]  /*81b0*/  BSYNC B3 ;  /* 0x0000000000037941 */ /* 0x000fea0003800000 */
.L_x_11448:
        /* <DEDUP_REMOVED lines=29> */
.L_x_11457:
[----:B------:R-:W-:Y:S05]  /*8390*/  BSYNC B4 ;  /* 0x0000000000047941 */ /* 0x000fea0003800000 */
.L_x_11456:
[----:B------:R-:W-:Y:S02]  /*83a0*/  IMAD.MOV.U32 R18, RZ, RZ, R38 ;  /* 0x000000ffff127224 */ /* 0x000fe400078e0026 */
[----:B------:R-:W-:Y:S01]  /*83b0*/  IMAD.MOV.U32 R19, RZ, RZ, R39 ;  /* 0x000000ffff137224 */ /* 0x000fe200078e0027 */
[----:B------:R-:W-:Y:S05]  /*83c0*/  BRA `(.L_x_11455) ;  /* 0x0000001000007947 */ /* 0x000fea0003800000 */
.L_x_11454:
[----:B------:R3:W4:-:S06]  /*83d0*/  DADD R18, R50, -R24 ;  /* 0x0000000032127229 */ /* 0x00070c0000000818 */
.L_x_11455:
[----:B------:R-:W-:Y:S05]  /*83e0*/  BSYNC B3 ;  /* 0x0000000000037941 */ /* 0x000fea0003800000 */
.L_x_11453:
[----:B----4-:R-:W4:Y:S01]  /*83f0*/  DMUL R18, R18, 0.5 ;  /* 0x3fe0000012127828 */ /* 0x010f220000000000 */
[----:B---3--:R-:W-:Y:S01]  /*8400*/  IMAD.MOV.U32 R24, RZ, RZ, 0x0 ;  /* 0x00000000ff187424 */ /* 0x008fe200078e00ff */
[----:B------:R-:W-:Y:S01]  /*8410*/  BSSY B3, `(.L_x_11458) ;  /* 0x0000019000037945 */ /* 0x000fe20003800000 */
[----:B------:R-:W-:Y:S01]  /*8420*/  IMAD.MOV.U32 R25, RZ, RZ, 0x3fd80000 ;  /* 0x3fd80000ff197424 */ /* 0x000fe200078e00ff */
[----:B------:R-:W-:-:S04]  /*8430*/  DADD R36, R16, 1 ;  /* 0x3ff0000010247429 */ /* 0x000fc80000000000 */
        /* <DEDUP_REMOVED lines=18> */
[----:B------:R-:W-:Y:S02]  /*8560*/  IMAD.MOV.U32 R27, RZ, RZ, R37 ;  /* 0x000000ffff1b7224 */ /* 0x000fe400078e0025 */
[----:B---3--:R-:W-:Y:S02]  /*8570*/  IMAD.MOV.U32 R24, RZ, RZ, R38 ;  /* 0x000000ffff187224 */ /* 0x008fe400078e0026 */
[----:B------:R-:W-:Y:S02]  /*8580*/  IMAD.MOV.U32 R25, RZ, RZ, R39 ;  /* 0x000000ffff197224 */ /* 0x000fe400078e0027 */
[----:B0-2---:R-:W-:Y:S05]  /*8590*/  CALL.REL.NOINC `($__internal_19_$__cuda_sm20_dsqrt_rn_f64_mediumpath_v1) ;  /* 0x0001453000007944 */ /* 0x005fea0003c00000 */
.L_x_11459:
[----:B------:R-:W-:Y:S05]  /*85a0*/  BSYNC B3 ;  /* 0x0000000000037941 */ /* 0x000fea0003800000 */
.L_x_11458:
[----:B-1-3--:R-:W1:-:S10]  /*85b0*/  DADD R10, R10, R24 ;  /* 0x000000000a0a7229 */ /* 0x00ae540000000018 */
        /* <DEDUP_REMOVED lines=64> */
.L_x_11460:
        /* <DEDUP_REMOVED lines=21> */
[----:B0-2---:R-:W-:Y:S05]  /*8b10*/  CALL.REL.NOINC `($__internal_18_$__cuda_sm20_div_rn_f64_full) ;  /* 0x0001399000007944 */ /* 0x005fea0003c00000 */
.L_x_11462:
[----:B------:R-:W-:Y:S05]  /*8b20*/  BSYNC B3 ;  /* 0x0000000000037941 */ /* 0x000fea0003800000 */
.L_x_11461:
        /* <DEDUP_REMOVED lines=16> */
.L_x_11447:
        /* <DEDUP_REMOVED lines=24> */
.L_x_11465:
[----:B------:R-:W-:Y:S05]  /*8db0*/  BSYNC B3 ;  /* 0x0000000000037941 */ /* 0x000fea0003800000 */
.L_x_11464:
        /* <DEDUP_REMOVED lines=27> */
.L_x_11468:
[----:B------:R-:W-:Y:S05]  /*8f70*/  BSYNC B3 ;  /* 0x0000000000037941 */ /* 0x000fea0003800000 */
.L_x_11467:
        /* <DEDUP_REMOVED lines=16> */
.L_x_11466:
        /* <DEDUP_REMOVED lines=55> */
.L_x_11469:
[----:B------:R-:W-:Y:S01]  /*93f0*/  IMAD.MOV.U32 R10, RZ, RZ, 0x0 ;  /* 0x00000000ff0a7424 */ /* 0x000fe200078e00ff */
[----:B------:R-:W-:Y:S01]  /*9400*/  FSETP.NEU.FTZ.AND P0, PT, R19, RZ, PT ;  /* 0x000000ff1300720b */ /* 0x000fe20003f1d000 */
[----:B------:R-:W-:-:S06]  /*9410*/  IMAD.MOV.U32 R11, RZ, RZ, 0x7ff00000 ;  /* 0x7ff00000ff0b7424 */ /* 0x000fcc00078e00ff */
[----:B------:R-:W0:-:S10]  /*9420*/  DFMA R10, R18, R10, +INF ;  /* 0x7ff00000120a742b */ /* 0x000e14000000000a */
[----:B0-----:R-:W-:Y:S02]  /*9430*/  FSEL R18, R10, RZ, P0 ;  /* 0x000000ff0a127208 */ /* 0x001fe40000000000 */
[----:B------:R-:W-:Y:S01]  /*9440*/  FSEL R19, R11, -QNAN , P0 ;  /* 0xfff000000b137808 */ /* 0x000fe20000000000 */
[----:B------:R-:W-:Y:S05]  /*9450*/  BRA `(.L_x_11445) ;  /* 0x0000048000007947 */ /* 0x000fea0003800000 */
.L_x_11463:
        /* <DEDUP_REMOVED lines=23> */
.L_x_11471:
[----:B------:R-:W-:Y:S05]  /*95d0*/  BSYNC B3 ;  /* 0x0000000000037941 */ /* 0x000fea0003800000 */
.L_x_11470:
        /* <DEDUP_REMOVED lines=19> */
.L_x_11473:
[----:B------:R-:W-:Y:S05]  /*9710*/  BSYNC B3 ;  /* 0x0000000000037941 */ /* 0x000fea0003800000 */
.L_x_11472:
[----:B------:R-:W-:Y:S02]  /*9720*/  IMAD.MOV.U32 R18, RZ, RZ, R38 ;  /* 0x000000ffff127224 */ /* 0x000fe400078e0026 */
[----:B------:R-:W-:Y:S01]  /*9730*/  IMAD.MOV.U32 R19, RZ, RZ, R39 ;  /* 0x000000ffff137224 */ /* 0x000fe200078e0027 */
[----:B------:R-:W-:Y:S05]  /*9740*/  BRA `(.L_x_11445) ;  /* 0x0000019000007947 */ /* 0x000fea0003800000 */
.L_x_11446:
        /* <DEDUP_REMOVED lines=21> */
[----:B--2---:R-:W-:Y:S05]  /*98a0*/  CALL.REL.NOINC `($__internal_19_$__cuda_sm20_dsqrt_rn_f64_mediumpath_v1) ;  /* 0x0001322000007944 */ /* 0x004fea0003c00000 */
.L_x_11475:
[----:B------:R-:W-:Y:S05]  /*98b0*/  BSYNC B3 ;  /* 0x0000000000037941 */ /* 0x000fea0003800000 */
.L_x_11474:
[----:B01----:R-:W-:Y:S02]  /*98c0*/  IMAD.MOV.U32 R18, RZ, RZ, R24 ;  /* 0x000000ffff127224 */ /* 0x003fe400078e0018 */
[----:B------:R-:W-:-:S02]  /*98d0*/  IMAD.MOV.U32 R19, RZ, RZ, R25 ;  /* 0x000000ffff137224 */ /* 0x000fc400078e0019 */
.L_x_11445:
[----:B------:R-:W-:Y:S05]  /*98e0*/  BSYNC B2 ;  /* 0x0000000000027941 */ /* 0x000fea0003800000 */
.L_x_11441:
[----:B------:R-:W4:Y:S01]  /*98f0*/  DSETP.GEU.AND P0, PT, R8, 5.9666725849601653946e-154, PT ;  /* 0x202000000800742a */ /* 0x000f220003f0e000 */
[----:B------:R-:W-:-:S13]  /*9900*/  BSSY B2, `(.L_x_11476) ;  /* 0x0000115000027945 */ /* 0x000fda0003800000 */
[----:B----4-:R-:W-:Y:S05]  /*9910*/  @!P0 BRA `(.L_x_11477) ;  /* 0x0000110000008947 */ /* 0x010fea0003800000 */
        /* <DEDUP_REMOVED lines=20> */
[----:B--23--:R-:W-:Y:S05]  /*9a60*/  CALL.REL.NOINC `($__internal_18_$__cuda_sm20_div_rn_f64_full) ;  /* 0x00012a4000007944 */ /* 0x00cfea0003c00000 */
[----:B------:R-:W-:Y:S02]  /*9a70*/  IMAD.MOV.U32 R10, RZ, RZ, R38 ;  /* 0x000000ffff0a7224 */ /* 0x000fe400078e0026 */
[----:B------:R-:W-:Y:S02]  /*9a80*/  IMAD.MOV.U32 R11, RZ, RZ, R39 ;  /* 0x000000ffff0b7224 */ /* 0x000fe400078e0027 */
.L_x_11479:
[----:B------:R-:W-:Y:S05]  /*9a90*/  BSYNC B3 ;  /* 0x0000000000037941 */ /* 0x000fea0003800000 */
.L_x_11478:
        /* <DEDUP_REMOVED lines=37> */
[----:B--23--:R-:W-:Y:S05]  /*9cf0*/  CALL.REL.NOINC `($__internal_18_$__cuda_sm20_div_rn_f64_full) ;  /* 0x000127b000007944 */ /* 0x00cfea0003c00000 */
.L_x_11487:
[----:B------:R-:W-:Y:S05]  /*9d00*/  BSYNC B4 ;  /* 0x0000000000047941 */ /* 0x000fea0003800000 */
.L_x_11486:
[----:B------:R-:W-:Y:S02]  /*9d10*/  IMAD.MOV.U32 R52, RZ, RZ, R38 ;  /* 0x000000ffff347224 */ /* 0x000fe400078e0026 */
[----:B------:R-:W-:Y:S01]  /*9d20*/  IMAD.MOV.U32 R53, RZ, RZ, R39 ;  /* 0x000000ffff357224 */ /* 0x000fe200078e0027 */
[----:B------:R-:W-:Y:S05]  /*9d30*/  BRA `(.L_x_11485) ;  /* 0x0000001000007947 */ /* 0x000fea0003800000 */
.L_x_11484:
[----:B------:R0:W1:-:S06]  /*9d40*/  DADD R52, -R42, R48 ;  /* 0x000000002a347229 */ /* 0x00004c0000000130 */
.L_x_11485:
[----:B------:R-:W-:Y:S05]  /*9d50*/  BSYNC B3 ;  /* 0x0000000000037941 */ /* 0x000fea0003800000 */
.L_x_11483:
        /* <DEDUP_REMOVED lines=25> */
[----:B0123--:R-:W-:Y:S05]  /*9ef0*/  CALL.REL.NOINC `($__internal_18_$__cuda_sm20_div_rn_f64_full) ;  /* 0x000125b000007944 */ /* 0x00ffea0003c00000 */
.L_x_11492:
[----:B------:R-:W-:Y:S05]  /*9f00*/  BSYNC B4 ;  /* 0x0000000000047941 */ /* 0x000fea0003800000 */
.L_x_11491:
[----:B------:R-:W-:Y:S02]  /*9f10*/  IMAD.MOV.U32 R2, RZ, RZ, R38 ;  /* 0x000000ffff027224 */ /* 0x000fe400078e0026 */
[----:B------:R-:W-:Y:S01]  /*9f20*/  IMAD.MOV.U32 R3, RZ, RZ, R39 ;  /* 0x000000ffff037224 */ /* 0x000fe200078e0027 */
[----:B------:R-:W-:Y:S05]  /*9f30*/  BRA `(.L_x_11490) ;  /* 0x0000001000007947 */ /* 0x000fea0003800000 */
.L_x_11489:
[----:B------:R4:W0:-:S06]  /*9f40*/  DADD R2, -R44, R50 ;  /* 0x000000002c027229 */ /* 0x00080c0000000132 */
.L_x_11490:
[----:B------:R-:W-:Y:S05]  /*9f50*/  BSYNC B3 ;  /* 0x0000000000037941 */ /* 0x000fea0003800000 */
.L_x_11488:
[----:B0-----:R-:W0:Y:S01]  /*9f60*/  DMUL R2, R2, 0.5 ;  /* 0x3fe0000002027828 */ /* 0x001e220000000000 */
[----:B------:R-:W-:Y:S03]  /*9f70*/  BSSY B3, `(.L_x_11493) ;  /* 0x000001a000037945 */ /* 0x000fe60003800000 */
[----:B------:R-:W-:-:S04]  /*9f80*/  DADD R16, R8, R16 ;  /* 0x0000000008107229 */ /* 0x000fc80000000010 */
[----:B01----:R-:W0:-:S06]  /*9f90*/  DFMA R2, R52, 0.5, R2 ;  /* 0x3fe000003402782b */ /* 0x003e0c0000000002 */
[----:B0-----:R0:W1:Y:S02]  /*9fa0*/  DMUL R36, R2, R16 ;  /* 0x0000001002247228 */ /* 0x0010640000000000 */
[----:B0-----:R-:W-:Y:S02]  /*9fb0*/  IMAD.MOV.U32 R16, RZ, RZ, 0x0 ;  /* 0x00000000ff107424 */ /* 0x001fe400078e00ff */
[----:B------:R-:W-:Y:S02]  /*9fc0*/  IMAD.MOV.U32 R17, RZ, RZ, 0x3fd80000 ;  /* 0x3fd80000ff117424 */ /* 0x000fe400078e00ff */
        /* <DEDUP_REMOVED lines=19> */
[----:B--234-:R-:W-:Y:S05]  /*a100*/  CALL.REL.NOINC `($__internal_19_$__cuda_sm20_dsqrt_rn_f64_mediumpath_v1) ;  /* 0x000129c000007944 */ /* 0x01cfea0003c00000 */
.L_x_11494:
[----:B------:R-:W-:Y:S05]  /*a110*/  BSYNC B3 ;  /* 0x0000000000037941 */ /* 0x000fea0003800000 */
.L_x_11493:
[----:B------:R-:W-:Y:S01]  /*a120*/  PLOP3.LUT P0, PT, PT, PT, PT, 0x80, 0x0 ;  /* 0x000000000000781c */ /* 0x000fe20003f0f070 */
[----:B01----:R-:W-:Y:S02]  /*a130*/  IMAD.MOV.U32 R16, RZ, RZ, R24 ;  /* 0x000000ffff107224 */ /* 0x003fe400078e0018 */
[----:B------:R-:W-:Y:S01]  /*a140*/  IMAD.MOV.U32 R17, RZ, RZ, R25 ;  /* 0x000000ffff117224 */ /* 0x000fe200078e0019 */
[----:B------:R-:W-:Y:S05]  /*a150*/  BRA `(.L_x_11480) ;  /* 0x000008f000007947 */ /* 0x000fea0003800000 */
.L_x_11482:
        /* <DEDUP_REMOVED lines=26> */
[----:B--23--:R-:W-:Y:S05]  /*a300*/  CALL.REL.NOINC `($__internal_19_$__cuda_sm20_dsqrt_rn_f64_mediumpath_v1) ;  /* 0x000127c000007944 */ /* 0x00cfea0003c00000 */
.L_x_11497:
[----:B------:R-:W-:Y:S05]  /*a310*/  BSYNC B3 ;  /* 0x0000000000037941 */ /* 0x000fea0003800000 */
.L_x_11496:
[----:B------:R-:W-:Y:S01]  /*a320*/  PLOP3.LUT P0, PT, PT, PT, PT, 0x80, 0x0 ;  /* 0x000000000000781c */ /* 0x000fe20003f0f070 */
[----:B01----:R-:W-:Y:S02]  /*a330*/  IMAD.MOV.U32 R16, RZ, RZ, R24 ;  /* 0x000000ffff107224 */ /* 0x003fe400078e0018 */
[----:B------:R-:W-:Y:S01]  /*a340*/  IMAD.MOV.U32 R17, RZ, RZ, R25 ;  /* 0x000000ffff117224 */ /* 0x000fe200078e0019 */
[----:B------:R-:W-:Y:S05]  /*a350*/  BRA `(.L_x_11480) ;  /* 0x000006f000007947 */ /* 0x000fea0003800000 */
.L_x_11495:
        /* <DEDUP_REMOVED lines=26> */
.L_x_11499:
[----:B------:R-:W-:Y:S05]  /*a500*/  BSYNC B3 ;  /* 0x0000000000037941 */ /* 0x000fea0003800000 */
.L_x_11498:
        /* <DEDUP_REMOVED lines=19> */
.L_x_11501:
[----:B------:R-:W-:Y:S05]  /*a640*/  BSYNC B3 ;  /* 0x0000000000037941 */ /* 0x000fea0003800000 */
.L_x_11500:
[----:B------:R-:W0:Y:S01]  /*a650*/  DMUL R8, R8, 8.11296384146066816958e+31 ;  /* 0x4690000008087828 */ /* 0x000e220000000000 */
[----:B------:R-:W-:Y:S01]  /*a660*/  PLOP3.LUT P0, PT, PT, PT, PT, 0x80, 0x0 ;  /* 0x000000000000781c */ /* 0x000fe20003f0f070 */
[----:B------:R-:W-:Y:S02]  /*a670*/  IMAD.MOV.U32 R16, RZ, RZ, R38 ;  /* 0x000000ffff107224 */ /* 0x000fe400078e0026 */
[----:B------:R-:W-:Y:S01]  /*a680*/  IMAD.MOV.U32 R17, RZ, RZ, R39 ;  /* 0x000000ffff117224 */ /* 0x000fe200078e0027 */
[----:B------:R-:W-:Y:S05]  /*a690*/  BRA `(.L_x_11480) ;  /* 0x000003b000007947 */ /* 0x000fea0003800000 */
.L_x_11481:
        /* <DEDUP_REMOVED lines=21> */
[----:B-123--:R-:W-:Y:S05]  /*a7f0*/  CALL.REL.NOINC `($__internal_19_$__cuda_sm20_dsqrt_rn_f64_mediumpath_v1) ;  /* 0x000122d000007944 */ /* 0x00efea0003c00000 */
[----:B-1----:R-:W-:Y:S02]  /*a800*/  IMAD.MOV.U32 R38, RZ, RZ, R24 ;  /* 0x000000ffff267224 */ /* 0x002fe400078e0018 */
[----:B------:R-:W-:Y:S02]  /*a810*/  IMAD.MOV.U32 R39, RZ, RZ, R25 ;  /* 0x000000ffff277224 */ /* 0x000fe400078e0019 */
.L_x_11503:
[----:B------:R-:W-:Y:S05]  /*a820*/  BSYNC B3 ;  /* 0x0000000000037941 */ /* 0x000fea0003800000 */
.L_x_11502:
        /* <DEDUP_REMOVED lines=26> */
[----:B-123--:R-:W-:Y:S05]  /*a9d0*/  CALL.REL.NOINC `($__internal_19_$__cuda_sm20_dsqrt_rn_f64_mediumpath_v1) ;  /* 0x000120f000007944 */ /* 0x00efea0003c00000 */
.L_x_11505:
[----:B------:R-:W-:Y:S05]  /*a9e0*/  BSYNC B3 ;  /* 0x0000000000037941 */ /* 0x000fea0003800000 */
.L_x_11504:
[----:B01--4-:R0:W1:Y:S01]  /*a9f0*/  DMUL R16, R24, R38 ;  /* 0x0000002618107228 */ /* 0x0130620000000000 */
[----:B------:R-:W-:Y:S01]  /*aa00*/  PLOP3.LUT P0, PT, PT, PT, PT, 0x80, 0x0 ;  /* 0x000000000000781c */ /* 0x000fe20003f0f070 */
[----:B------:R-:W-:Y:S07]  /*aa10*/  BRA `(.L_x_11480) ;  /* 0x0000003000007947 */ /* 0x000fee0003800000 */
.L_x_11477:
[----:B------:R-:W4:Y:S01]  /*aa20*/  DMUL R16, R16, 9.00719925474099200000e+15 ;  /* 0x4340000010107828 */ /* 0x000f220000000000 */
[----:B------:R-:W-:-:S03]  /*aa30*/  PLOP3.LUT P0, PT, PT, PT, PT, 0x80, 0x0 ;  /* 0x000000000000781c */ /* 0x000fc60003f0f070 */
[----:B------:R-:W0:-:S06]  /*aa40*/  DMUL R8, R8, 9.00719925474099200000e+15 ;  /* 0x4340000008087828 */ /* 0x000e0c0000000000 */
.L_x_11480:
[----:B01--4-:R-:W-:Y:S05]  /*aa50*/  BSYNC B2 ;  /* 0x0000000000027941 */ /* 0x013fea0003800000 */
.L_x_11476:
        /* <DEDUP_REMOVED lines=43> */
.L_x_11511:
[----:B------:R0:W1:-:S06]  /*ad10*/  DMUL R8, RZ, |R10| ;  /* 0x4000000aff087228 */ /* 0x00004c0000000000 */
.L_x_11512:
[----:B------:R-:W-:Y:S05]  /*ad20*/  BSYNC B0 ;  /* 0x0000000000007941 */ /* 0x000fea0003800000 */
.L_x_11510:
[----:B------:R-:W-:Y:S02]  /*ad30*/  ISETP.GT.AND P0, PT, R13, -0x1, PT ;  /* 0xffffffff0d00780c */ /* 0x000fe40003f04270 */
[----:B------:R-:W-:-:S11]  /*ad40*/  ISETP.GT.AND P1, PT, R3, -0x1, PT ;  /* 0xffffffff0300780c */ /* 0x000fd60003f24270 */
[----:B-1----:R-:W1:Y:S02]  /*ad50*/  @!P0 DMUL R8, R8, +INF ;  /* 0x7ff0000008088828 */ /* 0x002e640000000000 */
[----:B------:R-:W-:Y:S05]  /*ad60*/  @P1 BRA `(.L_x_11513) ;  /* 0x0000101000001947 */ /* 0x000fea0003800000 */
[----:B-1----:R-:W1:-:S06]  /*ad70*/  DADD R8, R8, c[0x2][0x100] ;  /* 0x0080400008087629 */ /* 0x002e4c0000000000 */
[----:B-1----:R-:W1:Y:S01]  /*ad80*/  DADD R8, -R8, c[0x2][0x108] ;  /* 0x0080420008087629 */ /* 0x002e620000000100 */
[----:B------:R-:W-:Y:S05]  /*ad90*/  BRA `(.L_x_11513) ;  /* 0x00000fe000007947 */ /* 0x000fea0003800000 */
.L_x_11509:
        /* <DEDUP_REMOVED lines=23> */
.L_x_11508:
        /* <DEDUP_REMOVED lines=38> */
.L_x_11516:
[----:B------:R0:W1:-:S06]  /*b170*/  DMUL R8, RZ, |R10| ;  /* 0x4000000aff087228 */ /* 0x00004c0000000000 */
.L_x_11517:
[----:B------:R-:W-:Y:S05]  /*b180*/  BSYNC B0 ;  /* 0x0000000000007941 */ /* 0x000fea0003800000 */
.L_x_11515:
[----:B------:R-:W-:Y:S02]  /*b190*/  ISETP.GT.AND P0, PT, R3, -0x1, PT ;  /* 0xffffffff0300780c */ /* 0x000fe40003f04270 */
[----:B------:R-:W-:-:S11]  /*b1a0*/  ISETP.GT.AND P1, PT, R11, -0x1, PT ;  /* 0xffffffff0b00780c */ /* 0x000fd60003f24270 */
[----:B-1----:R-:W1:Y:S02]  /*b1b0*/  @!P0 DMUL R8, R8, +INF ;  /* 0x7ff0000008088828 */ /* 0x002e640000000000 */
[----:B------:R-:W-:Y:S05]  /*b1c0*/  @P1 BRA `(.L_x_11513) ;  /* 0x00000bb000001947 */ /* 0x000fea0003800000 */
[----:B-1----:R-:W1:-:S06]  /*b1d0*/  DADD R8, R8, c[0x2][0x100] ;  /* 0x0080400008087629 */ /* 0x002e4c0000000000 */
[----:B-1----:R-:W1:Y:S01]  /*b1e0*/  DADD R8, -R8, c[0x2][0x108] ;  /* 0x0080420008087629 */ /* 0x002e620000000100 */
[----:B------:R-:W-:Y:S05]  /*b1f0*/  BRA `(.L_x_11513) ;  /* 0x00000b8000007947 */ /* 0x000fea0003800000 */
.L_x_11514:
        /* <DEDUP_REMOVED lines=23> */
.L_x_11507:
        /* <DEDUP_REMOVED lines=29> */
[----:B--23--:R-:W-:Y:S05]  /*b540*/  CALL.REL.NOINC `($__internal_18_$__cuda_sm20_div_rn_f64_full) ;  /* 0x00010f6000007944 */ /* 0x00cfea0003c00000 */
.L_x_11520:
[----:B------:R-:W-:Y:S05]  /*b550*/  BSYNC B3 ;  /* 0x0000000000037941 */ /* 0x000fea0003800000 */
.L_x_11519:
        /* <DEDUP_REMOVED lines=43> */
.L_x_11522:
[----:B------:R-:W-:Y:S02]  /*b810*/  FSEL R2, RZ, 3.37028055040000000000e+12, P1 ;  /* 0x54442d18ff027808 */ /* 0x000fe40000800000 */
[----:B------:R-:W-:Y:S02]  /*b820*/  FSEL R3, RZ, 2.1426990032196044922, P1 ;  /* 0x400921fbff037808 */ /* 0x000fe40000800000 */
.L_x_11523:
[----:B------:R-:W-:Y:S05]  /*b830*/  BSYNC B0 ;  /* 0x0000000000007941 */ /* 0x000fea0003800000 */
.L_x_11521:
[----:B------:R0:W1:Y:S02]  /*b840*/  DADD R8, |R16|, |R8| ;  /* 0x0000000010087229 */ /* 0x0000640000000608 */
[----:B0-----:R-:W-:-:S04]  /*b850*/  LOP3.LUT R17, R3, 0x80000000, R17, 0xb8, !PT ;  /* 0x8000000003117812 */ /* 0x001fc800078eb811 */
[----:B-1----:R-:W0:-:S06]  /*b860*/  DSETP.GTU.AND P0, PT, |R8|, +INF , PT ;  /* 0x7ff000000800742a */ /* 0x002e0c0003f0c200 */
[----:B0-----:R-:W-:Y:S02]  /*b870*/  FSEL R8, R8, R2, P0 ;  /* 0x0000000208087208 */ /* 0x001fe40000000000 */
[----:B------:R-:W-:Y:S01]  /*b880*/  FSEL R9, R9, R17, P0 ;  /* 0x0000001109097208 */ /* 0x000fe20000000000 */
[----:B------:R-:W-:Y:S05]  /*b890*/  BRA `(.L_x_11513) ;  /* 0x000004e000007947 */ /* 0x000fea0003800000 */
.L_x_11518:
        /* <DEDUP_REMOVED lines=26> */
.L_x_11525:
[----:B------:R-:W-:Y:S05]  /*ba40*/  BSYNC B3 ;  /* 0x0000000000037941 */ /* 0x000fea0003800000 */
.L_x_11524:
        /* <DEDUP_REMOVED lines=43> */
.L_x_11527:
[----:B------:R-:W-:Y:S02]  /*bd00*/  FSEL R2, RZ, 3.37028055040000000000e+12, P1 ;  /* 0x54442d18ff027808 */ /* 0x000fe40000800000 */
[----:B------:R-:W-:Y:S02]  /*bd10*/  FSEL R3, RZ, 2.1426990032196044922, P1 ;  /* 0x400921fbff037808 */ /* 0x000fe40000800000 */
.L_x_11528:
[----:B------:R-:W-:Y:S05]  /*bd20*/  BSYNC B0 ;  /* 0x0000000000007941 */ /* 0x000fea0003800000 */
.L_x_11526:
[----:B------:R0:W1:Y:S02]  /*bd30*/  DADD R8, |R16|, |R8| ;  /* 0x0000000010087229 */ /* 0x0000640000000608 */
[----:B0-----:R-:W-:-:S04]  /*bd40*/  LOP3.LUT R17, R3, 0x80000000, R17, 0xb8, !PT ;  /* 0x8000000003117812 */ /* 0x001fc800078eb811 */
[----:B-1----:R-:W0:-:S06]  /*bd50*/  DSETP.GTU.AND P0, PT, |R8|, +INF , PT ;  /* 0x7ff000000800742a */ /* 0x002e0c0003f0c200 */
[----:B0-----:R-:W-:Y:S02]  /*bd60*/  FSEL R8, R8, R2, P0 ;  /* 0x0000000208087208 */ /* 0x001fe40000000000 */
[----:B------:R-:W-:Y:S02]  /*bd70*/  FSEL R9, R9, R17, P0 ;  /* 0x0000001109097208 */ /* 0x000fe40000000000 */
.L_x_11513:
[----:B01----:R-:W-:Y:S05]  /*bd80*/  BSYNC B2 ;  /* 0x0000000000027941 */ /* 0x003fea0003800000 */
.L_x_11506:
[----:B---3--:R-:W0:Y:S01]  /*bd90*/  DADD R2, -RZ, -R18 ;  /* 0x00000000ff027229 */ /* 0x008e220000000912 */
[----:B------:R-:W-:-:S04]  /*bda0*/  SHF.R.U32.HI R14, RZ, 0x1f, R15 ;  /* 0x0000001fff0e7819 */ /* 0x000fc8000001160f */
[----:B------:R-:W-:-:S05]  /*bdb0*/  ISETP.NE.AND P0, PT, R14, RZ, PT ;  /* 0x000000ff0e00720c */ /* 0x000fca0003f05270 */
[----:B0-----:R-:W-:Y:S02]  /*bdc0*/  FSEL R10, R2, R18, !P0 ;  /* 0x00000012020a7208 */ /* 0x001fe40004000000 */
[----:B------:R-:W-:Y:S01]  /*bdd0*/  FSEL R11, R3, R19, !P0 ;  /* 0x00000013030b7208 */ /* 0x000fe20004000000 */
[----:B------:R-:W-:Y:S05]  /*bde0*/  BRA `(.L_x_11436) ;  /* 0x0000249000007947 */ /* 0x000fea0003800000 */
.L_x_11440:
[----:B------:R-:W3:Y:S01]  /*bdf0*/  LDL.64 R8, [R1+0x8] ;  /* 0x0000080001087983 */ /* 0x000ee20000100a00 */
[----:B-1----:R-:W-:-:S04]  /*be00*/  DADD R10, -RZ, -R14 ;  /* 0x00000000ff0a7229 */ /* 0x002fc8000000090e */
[----:B---3--:R-:W0:-:S06]  /*be10*/  DADD R8, R8, -R12 ;  /* 0x0000000008087229 */ /* 0x008e0c000000080c */
[----:B0-----:R-:W0:Y:S01]  /*be20*/  DADD R8, R8, c[0x2][0x178] ;  /* 0x00805e0008087629 */ /* 0x001e220000000000 */
[----:B------:R-:W-:Y:S05]  /*be30*/  BRA `(.L_x_11436) ;  /* 0x0000244000007947 */ /* 0x000fea0003800000 */
.L_x_11439:
[----:B------:R0:W1:Y:S01]  /*be40*/  DADD R10, -RZ, -R14 ;  /* 0x00000000ff0a7229 */ /* 0x000062000000090e */
[----:B------:R-:W-:Y:S01]  /*be50*/  CS2R R8, SRZ ;  /* 0x0000000000087805 */ /* 0x000fe2000001ff00 */
[----:B------:R-:W-:Y:S05]  /*be60*/  BRA `(.L_x_11436) ;  /* 0x0000241000007947 */ /* 0x000fea0003800000 */
.L_x_11438:
        /* <DEDUP_REMOVED lines=86> */
.L_x_11533:
[----:B------:R-:W-:Y:S05]  /*c3d0*/  BSYNC B0 ;  /* 0x0000000000007941 */ /* 0x000fea0003800000 */
.L_x_11532:
[----:B------:R-:W-:Y:S01]  /*c3e0*/  BSSY B3, `(.L_x_11534) ;  /* 0x0000008000037945 */ /* 0x000fe20003800000 */
[----:B------:R-:W-:Y:S05]  /*c3f0*/  @P3 BRA P5, `(.L_x_11535) ;  /* 0x0000006000003947 */ /* 0x000fea0002800000 */
[----:B------:R-:W-:Y:S01]  /*c400*/  IMAD.MOV.U32 R32, RZ, RZ, R16 ;  /* 0x000000ffff207224 */ /* 0x000fe200078e0010 */
[----:B------:R-:W-:Y:S01]  /*c410*/  MOV R0, 0xc460 ;  /* 0x0000c46000007802 */ /* 0x000fe20000000f00 */
[----:B------:R-:W-:Y:S02]  /*c420*/  IMAD.MOV.U32 R33, RZ, RZ, R17 ;  /* 0x000000ffff217224 */ /* 0x000fe400078e0011 */
[----:B------:R-:W-:Y:S02]  /*c430*/  IMAD.MOV.U32 R24, RZ, RZ, R10 ;  /* 0x000000ffff187224 */ /* 0x000fe400078e000a */
[----:B------:R-:W-:Y:S02]  /*c440*/  IMAD.MOV.U32 R25, RZ, RZ, R11 ;  /* 0x000000ffff197224 */ /* 0x000fe400078e000b */
[----:B012---:R-:W-:Y:S05]  /*c450*/  CALL.REL.NOINC `($__internal_18_$__cuda_sm20_div_rn_f64_full) ;  /* 0x0001005000007944 */ /* 0x007fea0003c00000 */
.L_x_11535:
[----:B------:R-:W-:Y:S05]  /*c460*/  BSYNC B3 ;  /* 0x0000000000037941 */ /* 0x000fea0003800000 */
.L_x_11534:
[----:B------:R-:W3:Y:S01]  /*c470*/  DSETP.NEU.AND P0, PT, R10, RZ, PT ;  /* 0x000000ff0a00722a */ /* 0x000ee20003f0d000 */
[----:B------:R-:W-:-:S13]  /*c480*/  BSSY B0, `(.L_x_11536) ;  /* 0x000002d000007945 */ /* 0x000fda0003800000 */
[----:B---3--:R-:W-:Y:S05]  /*c490*/  @!P0 BRA `(.L_x_11537) ;  /* 0x0000028000008947 */ /* 0x008fea0003800000 */
[----:B------:R-:W3:Y:S01]  /*c4a0*/  DMUL R10, R38, R38 ;  /* 0x00000026260a7228 */ /* 0x000ee20000000000 */
[----:B------:R-:W-:Y:S01]  /*c4b0*/  IMAD.MOV.U32 R16, RZ, RZ, 0x2a25ff7e ;  /* 0x2a25ff7eff107424 */ /* 0x000fe200078e00ff */
[----:B------:R-:W-:Y:S01]  /*c4c0*/  ISETP.GE.AND P1, PT, R13, RZ, PT ;  /* 0x000000ff0d00720c */ /* 0x000fe20003f26270 */
[----:B------:R-:W-:Y:S01]  /*c4d0*/  IMAD.MOV.U32 R17, RZ, RZ, 0x3ef53e1d ;  /* 0x3ef53e1dff117424 */ /* 0x000fe200078e00ff */
[----:B------:R-:W-:-:S05]  /*c4e0*/  DSETP.NEU.AND P0, PT, R8, R2, PT ;  /* 0x000000020800722a */ /* 0x000fca0003f0d000 */
[----:B---3--:R-:W3:-:S06]  /*c4f0*/  DFMA R16, R10, -R16, c[0x2][0x188] ;  /* 0x008062000a10762b */ /* 0x008ecc0000000810 */
[----:B---3--:R-:W3:-:S06]  /*c500*/  DFMA R16, R10, R16, c[0x2][0x190] ;  /* 0x008064000a10762b */ /* 0x008ecc0000000010 */
        /* <DEDUP_REMOVED lines=16> */
[----:B---3--:R-:W3:-:S06]  /*c610*/  DMUL R16, R10, R16 ;  /* 0x000000100a107228 */ /* 0x008ecc0000000000 */
[----:B---3--:R-:W3:-:S06]  /*c620*/  DFMA R16, R16, R38, R38 ;  /* 0x000000261010722b */ /* 0x008ecc0000000026 */
[----:B---3--:R-:W3:-:S04]  /*c630*/  DADD R10, -RZ, -R16 ;  /* 0x00000000ff0a7229 */ /* 0x008ec80000000910 */
[----:B------:R-:W4:-:S06]  /*c640*/  DADD R12, -R16, c[0x2][0x108] ;  /* 0x00804200100c7629 */ /* 0x000f0c0000000100 */
[----:B---3--:R-:W-:Y:S02]  /*c650*/  FSEL R10, R16, R10, !P1 ;  /* 0x0000000a100a7208 */ /* 0x008fe40004800000 */
[----:B------:R-:W-:Y:S02]  /*c660*/  FSEL R11, R17, R11, !P1 ;  /* 0x0000000b110b7208 */ /* 0x000fe40004800000 */
[----:B----4-:R-:W-:Y:S02]  /*c670*/  FSEL R25, R12, R16, !P1 ;  /* 0x000000100c197208 */ /* 0x010fe40004800000 */
[----:B------:R-:W-:Y:S02]  /*c680*/  FSEL R13, R13, R17, !P1 ;  /* 0x000000110d0d7208 */ /* 0x000fe40004800000 */
[----:B------:R-:W3:-:S10]  /*c690*/  DADD R10, R10, c[0x2][0x178] ;  /* 0x00805e000a0a7629 */ /* 0x000ed40000000000 */
[----:B---3--:R-:W-:Y:S02]  /*c6a0*/  FSEL R10, R10, R25, !P4 ;  /* 0x000000190a0a7208 */ /* 0x008fe40006000000 */
[----:B------:R-:W-:Y:S01]  /*c6b0*/  FSEL R11, R11, R13, !P4 ;  /* 0x0000000d0b0b7208 */ /* 0x000fe20006000000 */
[----:B------:R-:W-:Y:S05]  /*c6c0*/  @P0 BRA `(.L_x_11538) ;  /* 0x0000008000000947 */ /* 0x000fea0003800000 */
[----:B------:R-:W-:Y:S02]  /*c6d0*/  IMAD.MOV.U32 R10, RZ, RZ, 0x7f3321d2 ;  /* 0x7f3321d2ff0a7424 */ /* 0x000fe400078e00ff */
[----:B------:R-:W-:-:S03]  /*c6e0*/  IMAD.MOV.U32 R0, RZ, RZ, 0x4002d97c ;  /* 0x4002d97cff007424 */ /* 0x000fc600078e00ff */
[----:B------:R-:W-:Y:S02]  /*c6f0*/  FSEL R10, R10, 3.37028055040000000000e+12, !P1 ;  /* 0x54442d180a0a7808 */ /* 0x000fe40004800000 */
[----:B------:R-:W-:Y:S01]  /*c700*/  FSEL R11, R0, 1.8213495016098022461, !P1 ;  /* 0x3fe921fb000b7808 */ /* 0x000fe20004800000 */
[----:B------:R-:W-:Y:S05]  /*c710*/  BRA `(.L_x_11538) ;  /* 0x0000003000007947 */ /* 0x000fea0003800000 */
.L_x_11537:
[----:B------:R-:W-:-:S04]  /*c720*/  ISETP.GE.AND P0, PT, R13, RZ, PT ;  /* 0x000000ff0d00720c */ /* 0x000fc80003f06270 */
[----:B------:R-:W-:Y:S02]  /*c730*/  FSEL R10, RZ, 3.37028055040000000000e+12, P0 ;  /* 0x54442d18ff0a7808 */ /* 0x000fe40000000000 */
[----:B------:R-:W-:Y:S02]  /*c740*/  FSEL R11, RZ, 2.1426990032196044922, P0 ;  /* 0x400921fbff0b7808 */ /* 0x000fe40000000000 */
.L_x_11538:
[----:B------:R-:W-:Y:S05]  /*c750*/  BSYNC B0 ;  /* 0x0000000000007941 */ /* 0x000fea0003800000 */
.L_x_11536:
[----:B------:R-:W3:Y:S01]  /*c760*/  DADD R2, R8, R2 ;  /* 0x0000000008027229 */ /* 0x000ee20000000002 */
[----:B------:R-:W-:-:S03]  /*c770*/  LOP3.LUT R15, R11, 0x80000000, R15, 0xb8, !PT ;  /* 0x800000000b0f7812 */ /* 0x000fc600078eb80f */
[----:B-1----:R-:W-:-:S04]  /*c780*/  DMUL R18, R18, 0.5 ;  /* 0x3fe0000012127828 */ /* 0x002fc80000000000 */
[----:B---3--:R-:W1:-:S06]  /*c790*/  DSETP.GTU.AND P0, PT, |R2|, +INF , PT ;  /* 0x7ff000000200742a */ /* 0x008e4c0003f0c200 */
[----:B-1----:R-:W-:Y:S02]  /*c7a0*/  FSEL R8, R2, R10, P0 ;  /* 0x0000000a02087208 */ /* 0x002fe40000000000 */
[----:B------:R-:W-:Y:S01]  /*c7b0*/  FSEL R9, R3, R15, P0 ;  /* 0x0000000f03097208 */ /* 0x000fe20000000000 */
[----:B------:R-:W-:Y:S05]  /*c7c0*/  BRA `(.L_x_11539) ;  /* 0x0000190000007947 */ /* 0x000fea0003800000 */
.L_x_11531:
        /* <DEDUP_REMOVED lines=111> */
.L_x_11541:
[----:B------:R-:W-:Y:S05]  /*cec0*/  BSYNC B0 ;  /* 0x0000000000007941 */ /* 0x000fea0003800000 */
.L_x_11540:
        /* <DEDUP_REMOVED lines=8> */
.L_x_11543:
[----:B------:R-:W-:Y:S05]  /*cf50*/  BSYNC B3 ;  /* 0x0000000000037941 */ /* 0x000fea0003800000 */
.L_x_11542:
        /* <DEDUP_REMOVED lines=43> */
.L_x_11545:
[----:B------:R-:W-:-:S04]  /*d210*/  ISETP.GE.AND P0, PT, R13, RZ, PT ;  /* 0x000000ff0d00720c */ /* 0x000fc80003f06270 */
[----:B------:R-:W-:Y:S02]  /*d220*/  FSEL R10, RZ, 3.37028055040000000000e+12, P0 ;  /* 0x54442d18ff0a7808 */ /* 0x000fe40000000000 */
[----:B------:R-:W-:Y:S02]  /*d230*/  FSEL R11, RZ, 2.1426990032196044922, P0 ;  /* 0x400921fbff0b7808 */ /* 0x000fe40000000000 */
.L_x_11546:
[----:B------:R-:W-:Y:S05]  /*d240*/  BSYNC B0 ;  /* 0x0000000000007941 */ /* 0x000fea0003800000 */
.L_x_11544:
[----:B------:R-:W3:Y:S01]  /*d250*/  DADD R2, R8, R2 ;  /* 0x0000000008027229 */ /* 0x000ee20000000002 */
[----:B------:R-:W-:-:S05]  /*d260*/  LOP3.LUT R15, R11, 0x80000000, R15, 0xb8, !PT ;  /* 0x800000000b0f7812 */ /* 0x000fca00078eb80f */
[----:B---3--:R-:W3:-:S06]  /*d270*/  DSETP.GTU.AND P0, PT, |R2|, +INF , PT ;  /* 0x7ff000000200742a */ /* 0x008ecc0003f0c200 */
[----:B---3--:R-:W-:Y:S02]  /*d280*/  FSEL R8, R2, R10, P0 ;  /* 0x0000000a02087208 */ /* 0x008fe40000000000 */
[----:B------:R-:W-:Y:S01]  /*d290*/  FSEL R9, R3, R15, P0 ;  /* 0x0000000f03097208 */ /* 0x000fe20000000000 */
[----:B------:R-:W-:Y:S05]  /*d2a0*/  BRA `(.L_x_11539) ;  /* 0x00000e2000007947 */ /* 0x000fea0003800000 */
.L_x_11530:
        /* <DEDUP_REMOVED lines=22> */
[----:B--2---:R-:W-:Y:S05]  /*d410*/  CALL.REL.NOINC `($__internal_18_$__cuda_sm20_div_rn_f64_full) ;  /* 0x0000f09000007944 */ /* 0x004fea0003c00000 */
.L_x_11548:
[----:B------:R-:W-:Y:S05]  /*d420*/  BSYNC B3 ;  /* 0x0000000000037941 */ /* 0x000fea0003800000 */
.L_x_11547:
        /* <DEDUP_REMOVED lines=14> */
[----:B------:R1:W3:-:S06]  /*d510*/  DADD R18, -RZ, |R38| ;  /* 0x00000000ff127229 */ /* 0x0002cc0000000526 */
[----:B0-----:R-:W-:-:S05]  /*d520*/  FFMA R0, RZ, 2.0897850990295410156, R25 ;  /* 0x4005bf0aff007823 */ /* 0x001fca0000000019 */
[----:B------:R-:W-:-:S13]  /*d530*/  FSETP.GT.AND P0, PT, |R0|, 1.469367938527859385e-39, PT ;  /* 0x001000000000780b */ /* 0x000fda0003f04200 */
[----:B------:R-:W-:Y:S05]  /*d540*/  @P0 BRA P1, `(.L_x_11550) ;  /* 0x0000008000000947 */ /* 0x000fea0000800000 */
[----:B-1-3--:R-:W-:Y:S01]  /*d550*/  IMAD.MOV.U32 R32, RZ, RZ, R14 ;  /* 0x000000ffff207224 */ /* 0x00afe200078e000e */
[----:B------:R-:W-:Y:S01]  /*d560*/  MOV R0, 0xd5b0 ;  /* 0x0000d5b000007802 */ /* 0x000fe20000000f00 */
[----:B------:R-:W-:Y:S02]  /*d570*/  IMAD.MOV.U32 R33, RZ, RZ, R15 ;  /* 0x000000ffff217224 */ /* 0x000fe400078e000f */
[----:B------:R-:W-:Y:S02]  /*d580*/  IMAD.MOV.U32 R24, RZ, RZ, -0x74eba897 ;  /* 0x8b145769ff187424 */ /* 0x000fe400078e00ff */
[----:B------:R-:W-:Y:S02]  /*d590*/  IMAD.MOV.U32 R25, RZ, RZ, 0x4005bf0a ;  /* 0x4005bf0aff197424 */ /* 0x000fe400078e00ff */
[----:B--2---:R-:W-:Y:S05]  /*d5a0*/  CALL.REL.NOINC `($__internal_18_$__cuda_sm20_div_rn_f64_full) ;  /* 0x0000ef0000007944 */ /* 0x004fea0003c00000 */
[----:B------:R-:W-:Y:S02]  /*d5b0*/  IMAD.MOV.U32 R24, RZ, RZ, R38 ;  /* 0x000000ffff187224 */ /* 0x000fe400078e0026 */
[----:B------:R-:W-:Y:S02]  /*d5c0*/  IMAD.MOV.U32 R25, RZ, RZ, R39 ;  /* 0x000000ffff197224 */ /* 0x000fe400078e0027 */
.L_x_11550:
[----:B-1-3--:R-:W-:Y:S05]  /*d5d0*/  BSYNC B3 ;  /* 0x0000000000037941 */ /* 0x00afea0003800000 */
.L_x_11549:
        /* <DEDUP_REMOVED lines=112> */
.L_x_11552:
[----:B------:R-:W-:Y:S05]  /*dce0*/  BSYNC B0 ;  /* 0x0000000000007941 */ /* 0x000fea0003800000 */
.L_x_11551:
        /* <DEDUP_REMOVED lines=8> */
.L_x_11554:
[----:B------:R-:W-:Y:S05]  /*dd70*/  BSYNC B3 ;  /* 0x0000000000037941 */ /* 0x000fea0003800000 */
.L_x_11553:
        /* <DEDUP_REMOVED lines=43> */
.L_x_11556:
[----:B------:R-:W-:-:S04]  /*e030*/  ISETP.GE.AND P0, PT, R13, RZ, PT ;  /* 0x000000ff0d00720c */ /* 0x000fc80003f06270 */
[----:B------:R-:W-:Y:S02]  /*e040*/  FSEL R10, RZ, 3.37028055040000000000e+12, P0 ;  /* 0x54442d18ff0a7808 */ /* 0x000fe40000000000 */
[----:B------:R-:W-:Y:S02]  /*e050*/  FSEL R11, RZ, 2.1426990032196044922, P0 ;  /* 0x400921fbff0b7808 */ /* 0x000fe40000000000 */
.L_x_11557:
[----:B------:R-:W-:Y:S05]  /*e060*/  BSYNC B0 ;  /* 0x0000000000007941 */ /* 0x000fea0003800000 */
.L_x_11555:
[----:B------:R-:W3:Y:S01]  /*e070*/  DADD R2, R8, R2 ;  /* 0x0000000008027229 */ /* 0x000ee20000000002 */
[----:B------:R-:W-:-:S03]  /*e080*/  LOP3.LUT R15, R11, 0x80000000, R15, 0xb8, !PT ;  /* 0x800000000b0f7812 */ /* 0x000fc600078eb80f */
[----:B-1----:R-:W-:-:S04]  /*e090*/  DADD R18, R18, 1 ;  /* 0x3ff0000012127429 */ /* 0x002fc80000000000 */
[----:B---3--:R-:W1:-:S06]  /*e0a0*/  DSETP.GTU.AND P0, PT, |R2|, +INF , PT ;  /* 0x7ff000000200742a */ /* 0x008e4c0003f0c200 */
[----:B-1----:R-:W-:Y:S02]  /*e0b0*/  FSEL R8, R2, R10, P0 ;  /* 0x0000000a02087208 */ /* 0x002fe40000000000 */
[----:B------:R-:W-:Y:S02]  /*e0c0*/  FSEL R9, R3, R15, P0 ;  /* 0x0000000f03097208 */ /* 0x000fe40000000000 */
.L_x_11539:
[----:B------:R-:W-:Y:S05]  /*e0d0*/  BSYNC B2 ;  /* 0x0000000000027941 */ /* 0x000fea0003800000 */
.L_x_11529:
[----:B-1----:R-:W1:Y:S01]  /*e0e0*/  DADD R18, R18, c[0x2][0x50] ;  /* 0x0080140012127629 */ /* 0x002e620000000000 */
[----:B------:R-:W-:-:S03]  /*e0f0*/  ISETP.NE.AND P0, PT, R42, RZ, PT ;  /* 0x000000ff2a00720c */ /* 0x000fc60003f05270 */
[----:B------:R-:W-:-:S04]  /*e100*/  DADD R8, -RZ, |R8| ;  /* 0x00000000ff087229 */ /* 0x000fc80000000508 */
[----:B-1----:R-:W1:-:S10]  /*e110*/  DADD R2, -RZ, -R18 ;  /* 0x00000000ff027229 */ /* 0x002e540000000912 */
[----:B-1----:R-:W-:Y:S02]  /*e120*/  FSEL R10, R2, R18, !P0 ;  /* 0x00000012020a7208 */ /* 0x002fe40004000000 */
[----:B------:R-:W-:Y:S01]  /*e130*/  FSEL R11, R3, R19, !P0 ;  /* 0x00000013030b7208 */ /* 0x000fe20004000000 */
[----:B------:R-:W-:Y:S05]  /*e140*/  BRA `(.L_x_11436) ;  /* 0x0000013000007947 */ /* 0x000fea0003800000 */
.L_x_11437:
        /* <DEDUP_REMOVED lines=19> */
.L_x_11436:
[----:B01--4-:R-:W-:Y:S05]  /*e280*/  BSYNC B1 ;  /* 0x0000000000017941 */ /* 0x013fea0003800000 */
.L_x_11435:
[----:B------:R-:W0:Y:S01]  /*e290*/  S2R R0, SR_TID.X ;  /* 0x0000000000007919 */ /* 0x000e220000002100 */
[----:B------:R-:W-:Y:S01]  /*e2a0*/  BSSY B1, `(.L_x_11558) ;  /* 0x0000700000017945 */ /* 0x000fe20003800000 */
[----:B------:R-:W-:Y:S01]  /*e2b0*/  CS2R R18, SRZ ;  /* 0x0000000000127805 */ /* 0x000fe2000001ff00 */
[----:B------:R-:W-:Y:S01]  /*e2c0*/  CS2R R14, SRZ ;  /* 0x00000000000e7805 */ /* 0x000fe2000001ff00 */
        /* <DEDUP_REMOVED lines=32> */
[----:B0-----:R-:W0:-:S04]  /*e4d0*/  DADD R30, -RZ, |R42| ;  /* 0x00000000ff1e7229 */ /* 0x001e08000000052a */
[----:B------:R-:W4:-:S06]  /*e4e0*/  DADD R44, R12, -1 ;  /* 0xbff000000c2c7429 */ /* 0x000f0c0000000000 */
[CC--:B0-----:R-:W-:Y:S01]  /*e4f0*/  ISETP.GT.U32.AND P1, PT, R30.reuse, R32.reuse, PT ;  /* 0x000000201e00720c */ /* 0x0c1fe20003f24070 */
[----:B----4-:R-:W0:Y:S01]  /*e500*/  DADD R36, -RZ, |R44| ;  /* 0x00000000ff247229 */ /* 0x010e22000000052c */
[CC--:B------:R-:W-:Y:S02]  /*e510*/  ISETP.LT.U32.AND P0, PT, R30.reuse, R32.reuse, PT ;  /* 0x000000201e00720c */ /* 0x0c0fe40003f01070 */
[CC--:B------:R-:W-:Y:S02]  /*e520*/  ISETP.GT.U32.AND.EX P1, PT, R31.reuse, R33.reuse, PT, P1 ;  /* 0x000000211f00720c */ /* 0x0c0fe40003f24110 */
[CC--:B------:R-:W-:Y:S02]  /*e530*/  ISETP.LT.U32.AND.EX P0, PT, R31.reuse, R33.reuse, PT, P0 ;  /* 0x000000211f00720c */ /* 0x0c0fe40003f01100 */
[----:B------:R-:W-:Y:S02]  /*e540*/  SEL R27, R31, R33, P1 ;  /* 0x000000211f1b7207 */ /* 0x000fe40000800000 */
[----:B------:R-:W-:-:S02]  /*e550*/  SEL R26, R30, R32, P1 ;  /* 0x000000201e1a7207 */ /* 0x000fc40000800000 */
[----:B-1----:R-:W-:Y:S02]  /*e560*/  LOP3.LUT R14, R27, 0xffc00000, RZ, 0xc0, !PT ;  /* 0xffc000001b0e7812 */ /* 0x002fe400078ec0ff */
[-C--:B0-----:R-:W-:Y:S02]  /*e570*/  ISETP.GT.U32.AND P3, PT, R36, R32.reuse, PT ;  /* 0x000000202400720c */ /* 0x081fe40003f64070 */
        /* <DEDUP_REMOVED lines=19> */
[----:B0-----:R-:W-:Y:S02]  /*e6b0*/  IMAD.MOV.U32 R36, RZ, RZ, RZ ;  /* 0x000000ffff247224 */ /* 0x001fe400078e00ff */
        /* <DEDUP_REMOVED lines=8> */
[----:B0-----:R-:W-:Y:S01]  /*e740*/  IMAD.MOV.U32 R30, RZ, RZ, c[0x2][0xc] ;  /* 0x00800300ff1e7624 */ /* 0x001fe200078e00ff */
[----:B------:R-:W-:Y:S01]  /*e750*/  SEL R52, R15, c[0x2][0x8], P0 ;  /* 0x008002000f347a07 */ /* 0x000fe20000000000 */
[----:B------:R-:W-:Y:S01]  /*e760*/  IMAD.MOV.U32 R31, RZ, RZ, c[0x2][0xc] ;  /* 0x00800300ff1f7624 */ /* 0x000fe200078e00ff */
[----:B------:R-:W-:Y:S02]  /*e770*/  DSETP.NEU.AND P0, PT, R48, RZ, PT ;  /* 0x000000ff3000722a */ /* 0x000fe40003f0d000 */
[----:B------:R-:W-:Y:S02]  /*e780*/  @P1 LOP3.LUT R53, R30, 0x80000, RZ, 0xfc, !PT ;  /* 0x000800001e351812 */ /* 0x000fe400078efcff */
[----:B-1----:R-:W0:Y:S01]  /*e790*/  DSETP.MIN.AND P2, P3, R32, c[0x2][0x8], PT ;  /* 0x008002002000762a */ /* 0x002e220003b40000 */
[----:B------:R-:W-:Y:S01]  /*e7a0*/  IMAD.MOV.U32 R30, RZ, RZ, R33 ;  /* 0x000000ffff1e7224 */ /* 0x000fe200078e0021 */
[----:B------:R-:W1:Y:S01]  /*e7b0*/  MUFU.RSQ64H R37, R53 ;  /* 0x0000003500257308 */ /* 0x000e620000001c00 */
[----:B------:R-:W-:Y:S01]  /*e7c0*/  IMAD.MOV.U32 R15, RZ, RZ, R32 ;  /* 0x000000ffff0f7224 */ /* 0x000fe200078e0020 */
[----:B------:R-:W-:-:S02]  /*e7d0*/  ISETP.GE.U32.AND P1, PT, R49, 0x7ff00000, PT ;  /* 0x7ff000003100780c */ /* 0x000fc40003f26070 */
[----:B0-----:R-:W-:Y:S01]  /*e7e0*/  FSEL R39, R30, c[0x2][0xc], P2 ;  /* 0x008003001e277a08 */ /* 0x001fe20001000000 */
[----:B------:R-:W-:Y:S01]  /*e7f0*/  IMAD.MOV.U32 R30, RZ, RZ, RZ ;  /* 0x000000ffff1e7224 */ /* 0x000fe200078e00ff */
[----:B------:R-:W-:Y:S01]  /*e800*/  SEL R38, R15, c[0x2][0x8], P2 ;  /* 0x008002000f267a07 */ /* 0x000fe20001000000 */
[----:B------:R-:W-:Y:S01]  /*e810*/  DSETP.NEU.AND P2, PT, R24, RZ, PT ;  /* 0x000000ff1800722a */ /* 0x000fe20003f4d000 */
[----:B------:R-:W-:Y:S01]  /*e820*/  LOP3.LUT R15, R14, 0x100000, RZ, 0xfc, !PT ;  /* 0x001000000e0f7812 */ /* 0x000fe200078efcff */
[----:B------:R-:W-:-:S03]  /*e830*/  IMAD.MOV.U32 R14, RZ, RZ, RZ ;  /* 0x000000ffff0e7224 */ /* 0x000fc600078e00ff */
[----:B------:R-:W-:Y:S02]  /*e840*/  @P3 LOP3.LUT R39, R31, 0x80000, RZ, 0xfc, !PT ;  /* 0x000800001f273812 */ /* 0x000fe400078efcff */
[----:B------:R-:W-:Y:S02]  /*e850*/  ISETP.GE.U32.AND P3, PT, R50, 0x7ff00000, PT ;  /* 0x7ff000003200780c */ /* 0x000fe40003f66070 */
[----:B------:R-:W0:Y:S01]  /*e860*/  MUFU.RSQ64H R31, R39 ;  /* 0x00000027001f7308 */ /* 0x000e220000001c00 */
        /* <DEDUP_REMOVED lines=8> */
[----:B0-----:R0:W4:Y:S02]  /*e8f0*/  DFMA R38, R46, R38, R30 ;  /* 0x000000262e26722b */ /* 0x001124000000001e */
[----:B0-----:R-:W-:Y:S02]  /*e900*/  LOP3.LUT R31, R0, 0x100000, RZ, 0xfc, !PT ;  /* 0x00100000001f7812 */ /* 0x001fe400078efcff */
[----:B-1----:R-:W0:-:S04]  /*e910*/  DFMA R40, R52, R40, R36 ;  /* 0x000000283428722b */ /* 0x002e080000000024 */
[----:B----4-:R-:W1:-:S04]  /*e920*/  DMUL R38, R32, R38 ;  /* 0x0000002620267228 */ /* 0x010e480000000000 */
        /* <DEDUP_REMOVED lines=39> */
.L_x_11567:
[----:B------:R-:W-:Y:S05]  /*eba0*/  BSYNC B3 ;  /* 0x0000000000037941 */ /* 0x000fea0003800000 */
.L_x_11566:
        /* <DEDUP_REMOVED lines=61> */
.L_x_11565:
        /* <DEDUP_REMOVED lines=31> */
[----:B--23--:R-:W-:Y:S05]  /*f170*/  CALL.REL.NOINC `($__internal_18_$__cuda_sm20_div_rn_f64_full) ;  /* 0x0000d33000007944 */ /* 0x00cfea0003c00000 */
.L_x_11575:
[----:B------:R-:W-:Y:S05]  /*f180*/  BSYNC B4 ;  /* 0x0000000000047941 */ /* 0x000fea0003800000 */
.L_x_11574:
[----:B------:R-:W-:Y:S02]  /*f190*/  IMAD.MOV.U32 R14, RZ, RZ, R38 ;  /* 0x000000ffff0e7224 */ /* 0x000fe400078e0026 */
[----:B------:R-:W-:Y:S01]  /*f1a0*/  IMAD.MOV.U32 R15, RZ, RZ, R39 ;  /* 0x000000ffff0f7224 */ /* 0x000fe200078e0027 */
[----:B------:R-:W-:Y:S05]  /*f1b0*/  BRA `(.L_x_11573) ;  /* 0x0000001000007947 */ /* 0x000fea0003800000 */
.L_x_11572:
[----:B------:R0:W1:-:S06]  /*f1c0*/  DADD R14, -R42, R48 ;  /* 0x000000002a0e7229 */ /* 0x00004c0000000130 */
.L_x_11573:
[----:B------:R-:W-:Y:S05]  /*f1d0*/  BSYNC B3 ;  /* 0x0000000000037941 */ /* 0x000fea0003800000 */
.L_x_11571:
        /* <DEDUP_REMOVED lines=29> */
.L_x_11580:
[----:B------:R-:W-:Y:S05]  /*f3b0*/  BSYNC B4 ;  /* 0x0000000000047941 */ /* 0x000fea0003800000 */
.L_x_11579:
[----:B------:R-:W-:Y:S02]  /*f3c0*/  IMAD.MOV.U32 R24, RZ, RZ, R38 ;  /* 0x000000ffff187224 */ /* 0x000fe400078e0026 */
[----:B------:R-:W-:Y:S01]  /*f3d0*/  IMAD.MOV.U32 R25, RZ, RZ, R39 ;  /* 0x000000ffff197224 */ /* 0x000fe200078e0027 */
[----:B------:R-:W-:Y:S05]  /*f3e0*/  BRA `(.L_x_11578) ;  /* 0x0000001000007947 */ /* 0x000fea0003800000 */
.L_x_11577:
[----:B------:R4:W0:-:S06]  /*f3f0*/  DADD R24, R50, -R26 ;  /* 0x0000000032187229 */ /* 0x00080c000000081a */
.L_x_11578:
[----:B------:R-:W-:Y:S05]  /*f400*/  BSYNC B3 ;  /* 0x0000000000037941 */ /* 0x000fea0003800000 */
.L_x_11576:
        /* <DEDUP_REMOVED lines=26> */
[----:B-123--:R-:W-:Y:S05]  /*f5b0*/  CALL.REL.NOINC `($__internal_19_$__cuda_sm20_dsqrt_rn_f64_mediumpath_v1) ;  /* 0x0000d51000007944 */ /* 0x00efea0003c00000 */
[----:B-1----:R-:W-:Y:S02]  /*f5c0*/  IMAD.MOV.U32 R30, RZ, RZ, R24 ;  /* 0x000000ffff1e7224 */ /* 0x002fe400078e0018 */
[----:B------:R-:W-:Y:S02]  /*f5d0*/  IMAD.MOV.U32 R31, RZ, RZ, R25 ;  /* 0x000000ffff1f7224 */ /* 0x000fe400078e0019 */
.L_x_11582:
[----:B------:R-:W-:Y:S05]  /*f5e0*/  BSYNC B3 ;  /* 0x0000000000037941 */ /* 0x000fea0003800000 */
.L_x_11581:
[----:B-1----:R-:W1:-:S10]  /*f5f0*/  DADD R14, R14, R30 ;  /* 0x000000000e0e7229 */ /* 0x002e54000000001e */
[C---:B-1----:R-:W-:Y:S02]  /*f600*/  FSETP.GEU.FTZ.AND P1, PT, R15.reuse, 1.7916666269302368164, PT ;  /* 0x3fe555550f00780b */ /* 0x042fe40003f3e000 */
[----:B------:R-:W-:-:S13]  /*f610*/  FSETP.GT.FTZ.AND P0, PT, R15, -1.6999999284744262695, PT ;  /* 0xbfd999990f00780b */ /* 0x000fda0003f14000 */
[----:B------:R-:W-:Y:S05]  /*f620*/  @P0 BRA !P1, `(.L_x_11583) ;  /* 0x000003d000000947 */ /* 0x000fea0004800000 */
        /* <DEDUP_REMOVED lines=61> */
.L_x_11583:
[----:B------:R-:W1:Y:S01]  /*fa00*/  DADD R32, R14, 2 ;  /* 0x400000000e207429 */ /* 0x000e620000000000 */
[----:B0-----:R-:W-:Y:S01]  /*fa10*/  IMAD.MOV.U32 R24, RZ, RZ, 0x1 ;  /* 0x00000001ff187424 */ /* 0x001fe200078e00ff */
[----:B------:R-:W-:Y:S01]  /*fa20*/  FSETP.GEU.AND P1, PT, |R15|, 6.5827683646048100446e-37, PT ;  /* 0x036000000f00780b */ /* 0x000fe20003f2e200 */
[----:B------:R-:W-:Y:S03]  /*fa30*/  BSSY B3, `(.L_x_11584) ;  /* 0x0000013000037945 */ /* 0x000fe60003800000 */
[----:B-1----:R-:W0:Y:S02]  /*fa40*/  MUFU.RCP64H R25, R33 ;  /* 0x0000002100197308 */ /* 0x002e240000001800 */
        /* <DEDUP_REMOVED lines=17> */
.L_x_11585:
[----:B------:R-:W-:Y:S05]  /*fb60*/  BSYNC B3 ;  /* 0x0000000000037941 */ /* 0x000fea0003800000 */
.L_x_11584:
        /* <DEDUP_REMOVED lines=16> */
.L_x_11570:
        /* <DEDUP_REMOVED lines=24> */
.L_x_11588:
[----:B------:R-:W-:Y:S05]  /*fdf0*/  BSYNC B3 ;  /* 0x0000000000037941 */ /* 0x000fea0003800000 */
.L_x_11587:
        /* <DEDUP_REMOVED lines=27> */
.L_x_11591:
[----:B------:R-:W-:Y:S05]  /*ffb0*/  BSYNC B3 ;  /* 0x0000000000037941 */ /* 0x000fea0003800000 */
.L_x_11590:
        /* <DEDUP_REMOVED lines=16> */
.L_x_11589:
        /* <DEDUP_REMOVED lines=55> */
.L_x_11592:
[----:B------:R-:W-:Y:S01]  /*10430*/  IMAD.MOV.U32 R14, RZ, RZ, 0x0 ;  /* 0x00000000ff0e7424 */ /* 0x000fe200078e00ff */
[----:B------:R-:W-:Y:S01]  /*10440*/  FSETP.NEU.FTZ.AND P0, PT, R25, RZ, PT ;  /* 0x000000ff1900720b */ /* 0x000fe20003f1d000 */
[----:B------:R-:W-:-:S06]  /*10450*/  IMAD.MOV.U32 R15, RZ, RZ, 0x7ff00000 ;  /* 0x7ff00000ff0f7424 */ /* 0x000fcc00078e00ff */
[----:B------:R-:W1:-:S10]  /*10460*/  DFMA R14, R24, R14, +INF ;  /* 0x7ff00000180e742b */ /* 0x000e54000000000e */
[----:B01----:R-:W-:Y:S02]  /*10470*/  FSEL R30, R14, RZ, P0 ;  /* 0x000000ff0e1e7208 */ /* 0x003fe40000000000 */
[----:B------:R-:W-:Y:S01]  /*10480*/  FSEL R31, R15, -QNAN , P0 ;  /* 0xfff000000f1f7808 */ /* 0x000fe20000000000 */
[----:B------:R-:W-:Y:S05]  /*10490*/  BRA `(.L_x_11568) ;  /* 0x0000048000007947 */ /* 0x000fea0003800000 */
.L_x_11586:
        /* <DEDUP_REMOVED lines=23> */
.L_x_11594:
[----:B------:R-:W-:Y:S05]  /*10610*/  BSYNC B3 ;  /* 0x0000000000037941 */ /* 0x000fea0003800000 */
.L_x_11593:
        /* <DEDUP_REMOVED lines=19> */
.L_x_11596:
[----:B------:R-:W-:Y:S05]  /*10750*/  BSYNC B3 ;  /* 0x0000000000037941 */ /* 0x000fea0003800000 */
.L_x_11595:
[----:B------:R-:W-:Y:S02]  /*10760*/  IMAD.MOV.U32 R30, RZ, RZ, R38 ;  /* 0x000000ffff1e7224 */ /* 0x000fe400078e0026 */
[----:B------:R-:W-:Y:S01]  /*10770*/  IMAD.MOV.U32 R31, RZ, RZ, R39 ;  /* 0x000000ffff1f7224 */ /* 0x000fe200078e0027 */
[----:B------:R-:W-:Y:S05]  /*10780*/  BRA `(.L_x_11568) ;  /* 0x0000019000007947 */ /* 0x000fea0003800000 */
.L_x_11569:
        /* <DEDUP_REMOVED lines=21> */
[----:B--23--:R-:W-:Y:S05]  /*108e0*/  CALL.REL.NOINC `($__internal_19_$__cuda_sm20_dsqrt_rn_f64_mediumpath_v1) ;  /* 0x0000c1e000007944 */ /* 0x00cfea0003c00000 */
.L_x_11598:
[----:B------:R-:W-:Y:S05]  /*108f0*/  BSYNC B3 ;  /* 0x0000000000037941 */ /* 0x000fea0003800000 */
.L_x_11597:
[----:B01----:R-:W-:Y:S02]  /*10900*/  IMAD.MOV.U32 R30, RZ, RZ, R24 ;  /* 0x000000ffff1e7224 */ /* 0x003fe400078e0018 */
[----:B------:R-:W-:-:S02]  /*10910*/  IMAD.MOV.U32 R31, RZ, RZ, R25 ;  /* 0x000000ffff1f7224 */ /* 0x000fc400078e0019 */
.L_x_11568:
[----:B------:R-:W-:Y:S05]  /*10920*/  BSYNC B2 ;  /* 0x0000000000027941 */ /* 0x000fea0003800000 */
.L_x_11564:
        /* <DEDUP_REMOVED lines=23> */
[----:B-123--:R-:W-:Y:S05]  /*10aa0*/  CALL.REL.NOINC `($__internal_18_$__cuda_sm20_div_rn_f64_full) ;  /* 0x0000ba0000007944 */ /* 0x00efea0003c00000 */
[----:B------:R-:W-:Y:S02]  /*10ab0*/  IMAD.MOV.U32 R14, RZ, RZ, R38 ;  /* 0x000000ffff0e7224 */ /* 0x000fe400078e0026 */
[----:B------:R-:W-:Y:S02]  /*10ac0*/  IMAD.MOV.U32 R15, RZ, RZ, R39 ;  /* 0x000000ffff0f7224 */ /* 0x000fe400078e0027 */
.L_x_11602:
[----:B------:R-:W-:Y:S05]  /*10ad0*/  BSYNC B3 ;  /* 0x0000000000037941 */ /* 0x000fea0003800000 */
.L_x_11601:
        /* <DEDUP_REMOVED lines=36> */
[----:B-123--:R-:W-:Y:S05]  /*10d20*/  CALL.REL.NOINC `($__internal_18_$__cuda_sm20_div_rn_f64_full) ;  /* 0x0000b78000007944 */ /* 0x00efea0003c00000 */
.L_x_11610:
[----:B------:R-:W-:Y:S05]  /*10d30*/  BSYNC B4 ;  /* 0x0000000000047941 */ /* 0x000fea0003800000 */
.L_x_11609:
[----:B------:R-:W-:Y:S02]  /*10d40*/  IMAD.MOV.U32 R52, RZ, RZ, R38 ;  /* 0x000000ffff347224 */ /* 0x000fe400078e0026 */
[----:B------:R-:W-:Y:S01]  /*10d50*/  IMAD.MOV.U32 R53, RZ, RZ, R39 ;  /* 0x000000ffff357224 */ /* 0x000fe200078e0027 */
[----:B------:R-:W-:Y:S05]  /*10d60*/  BRA `(.L_x_11608) ;  /* 0x0000001000007947 */ /* 0x000fea0003800000 */
.L_x_11607:
[----:B------:R0:W4:-:S06]  /*10d70*/  DADD R52, -R42, R48 ;  /* 0x000000002a347229 */ /* 0x00010c0000000130 */
.L_x_11608:
[----:B------:R-:W-:Y:S05]  /*10d80*/  BSYNC B3 ;  /* 0x0000000000037941 */ /* 0x000fea0003800000 */
.L_x_11606:
        /* <DEDUP_REMOVED lines=25> */
[----:B-1234-:R-:W-:Y:S05]  /*10f20*/  CALL.REL.NOINC `($__internal_18_$__cuda_sm20_div_rn_f64_full) ;  /* 0x0000b58000007944 */ /* 0x01efea0003c00000 */
.L_x_11615:
[----:B------:R-:W-:Y:S05]  /*10f30*/  BSYNC B4 ;  /* 0x0000000000047941 */ /* 0x000fea0003800000 */
.L_x_11614:
[----:B------:R-:W-:Y:S02]  /*10f40*/  IMAD.MOV.U32 R2, RZ, RZ, R38 ;  /* 0x000000ffff027224 */ /* 0x000fe400078e0026 */
[----:B------:R-:W-:Y:S01]  /*10f50*/  IMAD.MOV.U32 R3, RZ, RZ, R39 ;  /* 0x000000ffff037224 */ /* 0x000fe200078e0027 */
[----:B------:R-:W-:Y:S05]  /*10f60*/  BRA `(.L_x_11613) ;  /* 0x0000001000007947 */ /* 0x000fea0003800000 */
.L_x_11612:
[----:B------:R0:W4:-:S06]  /*10f70*/  DADD R2, -R44, R50 ;  /* 0x000000002c027229 */ /* 0x00010c0000000132 */
.L_x_11613:
[----:B------:R-:W-:Y:S05]  /*10f80*/  BSYNC B3 ;  /* 0x0000000000037941 */ /* 0x000fea0003800000 */
.L_x_11611:
[----:B----4-:R-:W4:Y:S01]  /*10f90*/  DMUL R2, R2, 0.5 ;  /* 0x3fe0000002027828 */ /* 0x010f220000000000 */
[----:B------:R-:W-:Y:S03]  /*10fa0*/  BSSY B3, `(.L_x_11616) ;  /* 0x000001a000037945 */ /* 0x000fe60003800000 */
[----:B------:R-:W-:-:S04]  /*10fb0*/  DADD R16, R12, R16 ;  /* 0x000000000c107229 */ /* 0x000fc80000000010 */
[----:B----4-:R-:W4:-:S06]  /*10fc0*/  DFMA R2, R52, 0.5, R2 ;  /* 0x3fe000003402782b */ /* 0x010f0c0000000002 */
[----:B----4-:R4:W5:Y:S02]  /*10fd0*/  DMUL R36, R2, R16 ;  /* 0x0000001002247228 */ /* 0x0109640000000000 */
[----:B----4-:R-:W-:Y:S02]  /*10fe0*/  IMAD.MOV.U32 R16, RZ, RZ, 0x0 ;  /* 0x00000000ff107424 */ /* 0x010fe400078e00ff */
[----:B------:R-:W-:Y:S02]  /*10ff0*/  IMAD.MOV.U32 R17, RZ, RZ, 0x3fd80000 ;  /* 0x3fd80000ff117424 */ /* 0x000fe400078e00ff */
[----:B-----5:R-:W4:Y:S04]  /*11000*/  MUFU.RSQ64H R27, R37 ;  /* 0x00000025001b7308 */ /* 0x020f280000001c00 */
        /* <DEDUP_REMOVED lines=18> */
[----:B-123--:R-:W-:Y:S05]  /*11130*/  CALL.REL.NOINC `($__internal_19_$__cuda_sm20_dsqrt_rn_f64_mediumpath_v1) ;  /* 0x0000b99000007944 */ /* 0x00efea0003c00000 */
.L_x_11617:
[----:B------:R-:W-:Y:S05]  /*11140*/  BSYNC B3 ;  /* 0x0000000000037941 */ /* 0x000fea0003800000 */
.L_x_11616:
[----:B------:R-:W-:Y:S01]  /*11150*/  PLOP3.LUT P0, PT, PT, PT, PT, 0x80, 0x0 ;  /* 0x000000000000781c */ /* 0x000fe20003f0f070 */
[----:B01--4-:R-:W-:Y:S02]  /*11160*/  IMAD.MOV.U32 R16, RZ, RZ, R24 ;  /* 0x000000ffff107224 */ /* 0x013fe400078e0018 */
[----:B------:R-:W-:Y:S01]  /*11170*/  IMAD.MOV.U32 R17, RZ, RZ, R25 ;  /* 0x000000ffff117224 */ /* 0x000fe200078e0019 */
[----:B------:R-:W-:Y:S05]  /*11180*/  BRA `(.L_x_11603) ;  /* 0x000008f000007947 */ /* 0x000fea0003800000 */
.L_x_11605:
        /* <DEDUP_REMOVED lines=27> */
.L_x_11620:
[----:B------:R-:W-:Y:S05]  /*11340*/  BSYNC B3 ;  /* 0x0000000000037941 */ /* 0x000fea0003800000 */
.L_x_11619:
[----:B------:R-:W-:Y:S01]  /*11350*/  PLOP3.LUT P0, PT, PT, PT, PT, 0x80, 0x0 ;  /* 0x000000000000781c */ /* 0x000fe20003f0f070 */
[----:B01--4-:R-:W-:Y:S02]  /*11360*/  IMAD.MOV.U32 R16, RZ, RZ, R24 ;  /* 0x000000ffff107224 */ /* 0x013fe400078e0018 */
[----:B------:R-:W-:Y:S01]  /*11370*/  IMAD.MOV.U32 R17, RZ, RZ, R25 ;  /* 0x000000ffff117224 */ /* 0x000fe200078e0019 */
[----:B------:R-:W-:Y:S05]  /*11380*/  BRA `(.L_x_11603) ;  /* 0x000006f000007947 */ /* 0x000fea0003800000 */
.L_x_11618:
        /* <DEDUP_REMOVED lines=26> */
.L_x_11622:
[----:B------:R-:W-:Y:S05]  /*11530*/  BSYNC B3 ;  /* 0x0000000000037941 */ /* 0x000fea0003800000 */
.L_x_11621:
        /* <DEDUP_REMOVED lines=19> */
.L_x_11624:
[----:B------:R-:W-:Y:S05]  /*11670*/  BSYNC B3 ;  /* 0x0000000000037941 */ /* 0x000fea0003800000 */
.L_x_11623:
[----:B------:R-:W0:Y:S01]  /*11680*/  DMUL R12, R12, 8.11296384146066816958e+31 ;  /* 0x469000000c0c7828 */ /* 0x000e220000000000 */
[----:B------:R-:W-:Y:S01]  /*11690*/  PLOP3.LUT P0, PT, PT, PT, PT, 0x80, 0x0 ;  /* 0x000000000000781c */ /* 0x000fe20003f0f070 */
[----:B------:R-:W-:Y:S02]  /*116a0*/  IMAD.MOV.U32 R16, RZ, RZ, R38 ;  /* 0x000000ffff107224 */ /* 0x000fe400078e0026 */
[----:B------:R-:W-:Y:S01]  /*116b0*/  IMAD.MOV.U32 R17, RZ, RZ, R39 ;  /* 0x000000ffff117224 */ /* 0x000fe200078e0027 */
[----:B------:R-:W-:Y:S05]  /*116c0*/  BRA `(.L_x_11603) ;  /* 0x000003b000007947 */ /* 0x000fea0003800000 */
.L_x_11604:
        /* <DEDUP_REMOVED lines=21> */
[----:B-1234-:R-:W-:Y:S05]  /*11820*/  CALL.REL.NOINC `($__internal_19_$__cuda_sm20_dsqrt_rn_f64_mediumpath_v1) ;  /* 0x0000b2a000007944 */ /* 0x01efea0003c00000 */
[----:B-1----:R-:W-:Y:S02]  /*11830*/  IMAD.MOV.U32 R38, RZ, RZ, R24 ;  /* 0x000000ffff267224 */ /* 0x002fe400078e0018 */
[----:B------:R-:W-:Y:S02]  /*11840*/  IMAD.MOV.U32 R39, RZ, RZ, R25 ;  /* 0x000000ffff277224 */ /* 0x000fe400078e0019 */
.L_x_11626:
[----:B------:R-:W-:Y:S05]  /*11850*/  BSYNC B3 ;  /* 0x0000000000037941 */ /* 0x000fea0003800000 */
.L_x_11625:
        /* <DEDUP_REMOVED lines=27> */
.L_x_11628:
[----:B------:R-:W-:Y:S05]  /*11a10*/  BSYNC B3 ;  /* 0x0000000000037941 */ /* 0x000fea0003800000 */
.L_x_11627:
[----:B01--4-:R0:W1:Y:S01]  /*11a20*/  DMUL R16, R24, R38 ;  /* 0x0000002618107228 */ /* 0x0130620000000000 */
[----:B------:R-:W-:Y:S01]  /*11a30*/  PLOP3.LUT P0, PT, PT, PT, PT, 0x80, 0x0 ;  /* 0x000000000000781c */ /* 0x000fe20003f0f070 */
[----:B------:R-:W-:Y:S07]  /*11a40*/  BRA `(.L_x_11603) ;  /* 0x0000003000007947 */ /* 0x000fee0003800000 */
.L_x_11600:
[----:B------:R-:W4:Y:S01]  /*11a50*/  DMUL R16, R16, 9.00719925474099200000e+15 ;  /* 0x4340000010107828 */ /* 0x000f220000000000 */
[----:B------:R-:W-:-:S03]  /*11a60*/  PLOP3.LUT P0, PT, PT, PT, PT, 0x80, 0x0 ;  /* 0x000000000000781c */ /* 0x000fc60003f0f070 */
[----:B------:R-:W0:-:S06]  /*11a70*/  DMUL R12, R12, 9.00719925474099200000e+15 ;  /* 0x434000000c0c7828 */ /* 0x000e0c0000000000 */
.L_x_11603:
[----:B01--4-:R-:W-:Y:S05]  /*11a80*/  BSYNC B2 ;  /* 0x0000000000027941 */ /* 0x013fea0003800000 */
.L_x_11599:
        /* <DEDUP_REMOVED lines=43> */
.L_x_11634:
[----:B------:R0:W1:-:S06]  /*11d40*/  DMUL R12, RZ, |R14| ;  /* 0x4000000eff0c7228 */ /* 0x00004c0000000000 */
.L_x_11635:
[----:B------:R-:W-:Y:S05]  /*11d50*/  BSYNC B0 ;  /* 0x0000000000007941 */ /* 0x000fea0003800000 */
.L_x_11633:
[----:B------:R-:W-:Y:S02]  /*11d60*/  ISETP.GT.AND P0, PT, R17, -0x1, PT ;  /* 0xffffffff1100780c */ /* 0x000fe40003f04270 */
[----:B------:R-:W-:-:S11]  /*11d70*/  ISETP.GT.AND P1, PT, R3, -0x1, PT ;  /* 0xffffffff0300780c */ /* 0x000fd60003f24270 */
[----:B-1----:R-:W1:Y:S02]  /*11d80*/  @!P0 DMUL R12, R12, +INF ;  /* 0x7ff000000c0c8828 */ /* 0x002e640000000000 */
[----:B------:R-:W-:Y:S05]  /*11d90*/  @P1 BRA `(.L_x_11636) ;  /* 0x0000101000001947 */ /* 0x000fea0003800000 */
[----:B-1----:R-:W1:-:S06]  /*11da0*/  DADD R12, R12, c[0x2][0x100] ;  /* 0x008040000c0c7629 */ /* 0x002e4c0000000000 */
[----:B-1----:R-:W1:Y:S01]  /*11db0*/  DADD R12, -R12, c[0x2][0x108] ;  /* 0x008042000c0c7629 */ /* 0x002e620000000100 */
[----:B------:R-:W-:Y:S05]  /*11dc0*/  BRA `(.L_x_11636) ;  /* 0x00000fe000007947 */ /* 0x000fea0003800000 */
.L_x_11632:
        /* <DEDUP_REMOVED lines=23> */
.L_x_11631:
        /* <DEDUP_REMOVED lines=38> */
.L_x_11639:
[----:B------:R0:W1:-:S06]  /*121a0*/  DMUL R12, RZ, |R14| ;  /* 0x4000000eff0c7228 */ /* 0x00004c0000000000 */
.L_x_11640:
[----:B------:R-:W-:Y:S05]  /*121b0*/  BSYNC B0 ;  /* 0x0000000000007941 */ /* 0x000fea0003800000 */
.L_x_11638:
[----:B------:R-:W-:Y:S02]  /*121c0*/  ISETP.GT.AND P0, PT, R3, -0x1, PT ;  /* 0xffffffff0300780c */ /* 0x000fe40003f04270 */
[----:B------:R-:W-:-:S11]  /*121d0*/  ISETP.GT.AND P1, PT, R15, -0x1, PT ;  /* 0xffffffff0f00780c */ /* 0x000fd60003f24270 */
[----:B-1----:R-:W1:Y:S02]  /*121e0*/  @!P0 DMUL R12, R12, +INF ;  /* 0x7ff000000c0c8828 */ /* 0x002e640000000000 */
[----:B------:R-:W-:Y:S05]  /*121f0*/  @P1 BRA `(.L_x_11636) ;  /* 0x00000bb000001947 */ /* 0x000fea0003800000 */
[----:B-1----:R-:W1:-:S06]  /*12200*/  DADD R12, R12, c[0x2][0x100] ;  /* 0x008040000c0c7629 */ /* 0x002e4c0000000000 */
[----:B-1----:R-:W1:Y:S01]  /*12210*/  DADD R12, -R12, c[0x2][0x108] ;  /* 0x008042000c0c7629 */ /* 0x002e620000000100 */
[----:B------:R-:W-:Y:S05]  /*12220*/  BRA `(.L_x_11636) ;  /* 0x00000b8000007947 */ /* 0x000fea0003800000 */
.L_x_11637:
        /* <DEDUP_REMOVED lines=23> */
.L_x_11630:
        /* <DEDUP_REMOVED lines=30> */
.L_x_11643:
[----:B------:R-:W-:Y:S05]  /*12580*/  BSYNC B3 ;  /* 0x0000000000037941 */ /* 0x000fea0003800000 */
.L_x_11642:
        /* <DEDUP_REMOVED lines=43> */
.L_x_11645:
[----:B------:R-:W-:Y:S02]  /*12840*/  FSEL R2, RZ, 3.37028055040000000000e+12, P1 ;  /* 0x54442d18ff027808 */ /* 0x000fe40000800000 */
[----:B------:R-:W-:Y:S02]  /*12850*/  FSEL R3, RZ, 2.1426990032196044922, P1 ;  /* 0x400921fbff037808 */ /* 0x000fe40000800000 */
.L_x_11646:
[----:B------:R-:W-:Y:S05]  /*12860*/  BSYNC B0 ;  /* 0x0000000000007941 */ /* 0x000fea0003800000 */
.L_x_11644:
[----:B------:R0:W1:Y:S02]  /*12870*/  DADD R12, |R16|, |R12| ;  /* 0x00000000100c7229 */ /* 0x000064000000060c */
[----:B0-----:R-:W-:-:S04]  /*12880*/  LOP3.LUT R17, R3, 0x80000000, R17, 0xb8, !PT ;  /* 0x8000000003117812 */ /* 0x001fc800078eb811 */
[----:B-1----:R-:W0:-:S06]  /*12890*/  DSETP.GTU.AND P0, PT, |R12|, +INF , PT ;  /* 0x7ff000000c00742a */ /* 0x002e0c0003f0c200 */
[----:B0-----:R-:W-:Y:S02]  /*128a0*/  FSEL R12, R12, R2, P0 ;  /* 0x000000020c0c7208 */ /* 0x001fe40000000000 */
[----:B------:R-:W-:Y:S01]  /*128b0*/  FSEL R13, R13, R17, P0 ;  /* 0x000000110d0d7208 */ /* 0x000fe20000000000 */
[----:B------:R-:W-:Y:S05]  /*128c0*/  BRA `(.L_x_11636) ;  /* 0x000004e000007947 */ /* 0x000fea0003800000 */
.L_x_11641:
        /* <DEDUP_REMOVED lines=26> */
.L_x_11648:
[----:B------:R-:W-:Y:S05]  /*12a70*/  BSYNC B3 ;  /* 0x0000000000037941 */ /* 0x000fea0003800000 */
.L_x_11647:
        /* <DEDUP_REMOVED lines=43> */
.L_x_11650:
[----:B------:R-:W-:Y:S02]  /*12d30*/  FSEL R2, RZ, 3.37028055040000000000e+12, P1 ;  /* 0x54442d18ff027808 */ /* 0x000fe40000800000 */
[----:B------:R-:W-:Y:S02]  /*12d40*/  FSEL R3, RZ, 2.1426990032196044922, P1 ;  /* 0x400921fbff037808 */ /* 0x000fe40000800000 */
.L_x_11651:
[----:B------:R-:W-:Y:S05]  /*12d50*/  BSYNC B0 ;  /* 0x0000000000007941 */ /* 0x000fea0003800000 */
.L_x_11649:
[----:B------:R0:W1:Y:S02]  /*12d60*/  DADD R12, |R16|, |R12| ;  /* 0x00000000100c7229 */ /* 0x000064000000060c */
[----:B0-----:R-:W-:-:S04]  /*12d70*/  LOP3.LUT R17, R3, 0x80000000, R17, 0xb8, !PT ;  /* 0x8000000003117812 */ /* 0x001fc800078eb811 */
[----:B-1----:R-:W0:-:S06]  /*12d80*/  DSETP.GTU.AND P0, PT, |R12|, +INF , PT ;  /* 0x7ff000000c00742a */ /* 0x002e0c0003f0c200 */
[----:B0-----:R-:W-:Y:S02]  /*12d90*/  FSEL R12, R12, R2, P0 ;  /* 0x000000020c0c7208 */ /* 0x001fe40000000000 */
[----:B------:R-:W-:Y:S02]  /*12da0*/  FSEL R13, R13, R17, P0 ;  /* 0x000000110d0d7208 */ /* 0x000fe40000000000 */
.L_x_11636:
[----:B01----:R-:W-:Y:S05]  /*12db0*/  BSYNC B2 ;  /* 0x0000000000027941 */ /* 0x003fea0003800000 */
.L_x_11629:
[----:B------:R-:W0:Y:S01]  /*12dc0*/  DADD R2, -RZ, -R30 ;  /* 0x00000000ff027229 */ /* 0x000e22000000091e */
[----:B------:R-:W-:-:S09]  /*12dd0*/  ISETP.NE.AND P0, PT, R54, RZ, PT ;  /* 0x000000ff3600720c */ /* 0x000fd20003f05270 */
[----:B0-----:R-:W-:Y:S02]  /*12de0*/  FSEL R14, R2, R30, !P0 ;  /* 0x0000001e020e7208 */ /* 0x001fe40004000000 */
[----:B------:R-:W-:Y:S01]  /*12df0*/  FSEL R15, R3, R31, !P0 ;  /* 0x0000001f030f7208 */ /* 0x000fe20004000000 */
[----:B------:R-:W-:Y:S05]  /*12e00*/  BRA `(.L_x_11559) ;  /* 0x0000249000007947 */ /* 0x000fea0003800000 */
.L_x_11563:
[----:B------:R-:W4:Y:S01]  /*12e10*/  LDL.64 R12, [R1+0x8] ;  /* 0x00000800010c7983 */ /* 0x000f220000100a00 */
[----:B-1----:R-:W-:-:S04]  /*12e20*/  DADD R14, -RZ, -R30 ;  /* 0x00000000ff0e7229 */ /* 0x002fc8000000091e */
[----:B----4-:R-:W0:-:S06]  /*12e30*/  DADD R12, R12, -R28 ;  /* 0x000000000c0c7229 */ /* 0x010e0c000000081c */
[----:B0-----:R-:W0:Y:S01]  /*12e40*/  DADD R12, R12, c[0x2][0x178] ;  /* 0x00805e000c0c7629 */ /* 0x001e220000000000 */
[----:B------:R-:W-:Y:S05]  /*12e50*/  BRA `(.L_x_11559) ;  /* 0x0000244000007947 */ /* 0x000fea0003800000 */
.L_x_11562:
[----:B------:R0:W1:Y:S01]  /*12e60*/  DADD R14, -RZ, -R30 ;  /* 0x00000000ff0e7229 */ /* 0x000062000000091e */
[----:B------:R-:W-:Y:S01]  /*12e70*/  CS2R R12, SRZ ;  /* 0x00000000000c7805 */ /* 0x000fe2000001ff00 */
[----:B------:R-:W-:Y:S05]  /*12e80*/  BRA `(.L_x_11559) ;  /* 0x0000241000007947 */ /* 0x000fea0003800000 */
.L_x_11561:
        /* <DEDUP_REMOVED lines=86> */
.L_x_11656:
[----:B------:R-:W-:Y:S05]  /*133f0*/  BSYNC B0 ;  /* 0x0000000000007941 */ /* 0x000fea0003800000 */
.L_x_11655:
[----:B------:R-:W-:Y:S01]  /*13400*/  BSSY B3, `(.L_x_11657) ;  /* 0x0000008000037945 */ /* 0x000fe20003800000 */
[----:B------:R-:W-:Y:S05]  /*13410*/  @P3 BRA P5, `(.L_x_11658) ;  /* 0x0000006000003947 */ /* 0x000fea0002800000 */
[----:B------:R-:W-:Y:S01]  /*13420*/  IMAD.MOV.U32 R32, RZ, RZ, R16 ;  /* 0x000000ffff207224 */ /* 0x000fe200078e0010 */
[----:B------:R-:W-:Y:S01]  /*13430*/  MOV R0, 0x13480 ;  /* 0x0001348000007802 */ /* 0x000fe20000000f00 */
[----:B------:R-:W-:Y:S02]  /*13440*/  IMAD.MOV.U32 R33, RZ, RZ, R17 ;  /* 0x000000ffff217224 */ /* 0x000fe400078e0011 */
[----:B------:R-:W-:Y:S02]  /*13450*/  IMAD.MOV.U32 R24, RZ, RZ, R14 ;  /* 0x000000ffff187224 */ /* 0x000fe400078e000e */
[----:B------:R-:W-:Y:S02]  /*13460*/  IMAD.MOV.U32 R25, RZ, RZ, R15 ;  /* 0x000000ffff197224 */ /* 0x000fe400078e000f */
[----:B0123--:R-:W-:Y:S05]  /*13470*/  CALL.REL.NOINC `($__internal_18_$__cuda_sm20_div_rn_f64_full) ;  /* 0x0000903000007944 */ /* 0x00ffea0003c00000 */
.L_x_11658:
[----:B------:R-:W-:Y:S05]  /*13480*/  BSYNC B3 ;  /* 0x0000000000037941 */ /* 0x000fea0003800000 */
.L_x_11657:
        /* <DEDUP_REMOVED lines=43> */
.L_x_11660:
[----:B------:R-:W-:-:S04]  /*13740*/  ISETP.GE.AND P0, PT, R29, RZ, PT ;  /* 0x000000ff1d00720c */ /* 0x000fc80003f06270 */
[----:B------:R-:W-:Y:S02]  /*13750*/  FSEL R14, RZ, 3.37028055040000000000e+12, P0 ;  /* 0x54442d18ff0e7808 */ /* 0x000fe40000000000 */
[----:B------:R-:W-:Y:S02]  /*13760*/  FSEL R15, RZ, 2.1426990032196044922, P0 ;  /* 0x400921fbff0f7808 */ /* 0x000fe40000000000 */
.L_x_11661:
[----:B------:R-:W-:Y:S05]  /*13770*/  BSYNC B0 ;  /* 0x0000000000007941 */ /* 0x000fea0003800000 */
.L_x_11659:
[----:B------:R-:W4:Y:S01]  /*13780*/  DADD R2, R12, R2 ;  /* 0x000000000c027229 */ /* 0x000f220000000002 */
[----:B------:R-:W-:-:S03]  /*13790*/  LOP3.LUT R31, R15, 0x80000000, R31, 0xb8, !PT ;  /* 0x800000000f1f7812 */ /* 0x000fc600078eb81f */
[----:B-1----:R-:W-:-:S04]  /*137a0*/  DMUL R42, R42, 0.5 ;  /* 0x3fe000002a2a7828 */ /* 0x002fc80000000000 */
[----:B----4-:R-:W1:-:S06]  /*137b0*/  DSETP.GTU.AND P0, PT, |R2|, +INF , PT ;  /* 0x7ff000000200742a */ /* 0x010e4c0003f0c200 */
[----:B-1----:R-:W-:Y:S02]  /*137c0*/  FSEL R12, R2, R14, P0 ;  /* 0x0000000e020c7208 */ /* 0x002fe40000000000 */
[----:B------:R-:W-:Y:S01]  /*137d0*/  FSEL R13, R3, R31, P0 ;  /* 0x0000001f030d7208 */ /* 0x000fe20000000000 */
[----:B------:R-:W-:Y:S05]  /*137e0*/  BRA `(.L_x_11662) ;  /* 0x0000190000007947 */ /* 0x000fea0003800000 */
.L_x_11654:
        /* <DEDUP_REMOVED lines=111> */
.L_x_11664:
[----:B------:R-:W-:Y:S05]  /*13ee0*/  BSYNC B0 ;  /* 0x0000000000007941 */ /* 0x000fea0003800000 */
.L_x_11663:
        /* <DEDUP_REMOVED lines=8> */
.L_x_11666:
[----:B------:R-:W-:Y:S05]  /*13f70*/  BSYNC B3 ;  /* 0x0000000000037941 */ /* 0x000fea0003800000 */
.L_x_11665:
        /* <DEDUP_REMOVED lines=43> */
.L_x_11668:
[----:B------:R-:W-:-:S04]  /*14230*/  ISETP.GE.AND P0, PT, R29, RZ, PT ;  /* 0x000000ff1d00720c */ /* 0x000fc80003f06270 */
[----:B------:R-:W-:Y:S02]  /*14240*/  FSEL R14, RZ, 3.37028055040000000000e+12, P0 ;  /* 0x54442d18ff0e7808 */ /* 0x000fe40000000000 */
[----:B------:R-:W-:Y:S02]  /*14250*/  FSEL R15, RZ, 2.1426990032196044922, P0 ;  /* 0x400921fbff0f7808 */ /* 0x000fe40000000000 */
.L_x_11669:
[----:B------:R-:W-:Y:S05]  /*14260*/  BSYNC B0 ;  /* 0x0000000000007941 */ /* 0x000fea0003800000 */
.L_x_11667:
[----:B------:R-:W4:Y:S01]  /*14270*/  DADD R2, R12, R2 ;  /* 0x000000000c027229 */ /* 0x000f220000000002 */
[----:B------:R-:W-:-:S05]  /*14280*/  LOP3.LUT R31, R15, 0x80000000, R31, 0xb8, !PT ;  /* 0x800000000f1f7812 */ /* 0x000fca00078eb81f */
[----:B----4-:R-:W4:-:S06]  /*14290*/  DSETP.GTU.AND P0, PT, |R2|, +INF , PT ;  /* 0x7ff000000200742a */ /* 0x010f0c0003f0c200 */
[----:B----4-:R-:W-:Y:S02]  /*142a0*/  FSEL R12, R2, R14, P0 ;  /* 0x0000000e020c7208 */ /* 0x010fe40000000000 */
[----:B------:R-:W-:Y:S01]  /*142b0*/  FSEL R13, R3, R31, P0 ;  /* 0x0000001f030d7208 */ /* 0x000fe20000000000 */
[----:B------:R-:W-:Y:S05]  /*142c0*/  BRA `(.L_x_11662) ;  /* 0x00000e2000007947 */ /* 0x000fea0003800000 */
.L_x_11653:
        /* <DEDUP_REMOVED lines=22> */
[----:B--23--:R-:W-:Y:S05]  /*14430*/  CALL.REL.NOINC `($__internal_18_$__cuda_sm20_div_rn_f64_full) ;  /* 0x0000807000007944 */ /* 0x00cfea0003c00000 */
.L_x_11671:
[----:B------:R-:W-:Y:S05]  /*14440*/  BSYNC B3 ;  /* 0x0000000000037941 */ /* 0x000fea0003800000 */
.L_x_11670:
        /* <DEDUP_REMOVED lines=24> */
[----:B------:R-:W-:Y:S02]  /*145d0*/  IMAD.MOV.U32 R24, RZ, RZ, R38 ;  /* 0x000000ffff187224 */ /* 0x000fe400078e0026 */
[----:B------:R-:W-:Y:S02]  /*145e0*/  IMAD.MOV.U32 R25, RZ, RZ, R39 ;  /* 0x000000ffff197224 */ /* 0x000fe400078e0027 */
.L_x_11673:
[----:B------:R-:W-:Y:S05]  /*145f0*/  BSYNC B3 ;  /* 0x0000000000037941 */ /* 0x000fea0003800000 */
.L_x_11672:
        /* <DEDUP_REMOVED lines=112> */
.L_x_11675:
[----:B------:R-:W-:Y:S05]  /*14d00*/  BSYNC B0 ;  /* 0x0000000000007941 */ /* 0x000fea0003800000 */
.L_x_11674:
        /* <DEDUP_REMOVED lines=8> */
.L_x_11677:
[----:B------:R-:W-:Y:S05]  /*14d90*/  BSYNC B3 ;  /* 0x0000000000037941 */ /* 0x000fea0003800000 */
.L_x_11676:
        /* <DEDUP_REMOVED lines=43> */
.L_x_11679:
[----:B------:R-:W-:-:S04]  /*15050*/  ISETP.GE.AND P0, PT, R29, RZ, PT ;  /* 0x000000ff1d00720c */ /* 0x000fc80003f06270 */
[----:B------:R-:W-:Y:S02]  /*15060*/  FSEL R14, RZ, 3.37028055040000000000e+12, P0 ;  /* 0x54442d18ff0e7808 */ /* 0x000fe40000000000 */
[----:B------:R-:W-:Y:S02]  /*15070*/  FSEL R15, RZ, 2.1426990032196044922, P0 ;  /* 0x400921fbff0f7808 */ /* 0x000fe40000000000 */
.L_x_11680:
[----:B------:R-:W-:Y:S05]  /*15080*/  BSYNC B0 ;  /* 0x0000000000007941 */ /* 0x000fea0003800000 */
.L_x_11678:
[----:B------:R-:W4:Y:S01]  /*15090*/  DADD R2, R12, R2 ;  /* 0x000000000c027229 */ /* 0x000f220000000002 */
[----:B------:R-:W-:-:S03]  /*150a0*/  LOP3.LUT R31, R15, 0x80000000, R31, 0xb8, !PT ;  /* 0x800000000f1f7812 */ /* 0x000fc600078eb81f */
[----:B-1----:R-:W-:-:S04]  /*150b0*/  DADD R42, R42, 1 ;  /* 0x3ff000002a2a7429 */ /* 0x002fc80000000000 */
[----:B----4-:R-:W1:-:S06]  /*150c0*/  DSETP.GTU.AND P0, PT, |R2|, +INF , PT ;  /* 0x7ff000000200742a */ /* 0x010e4c0003f0c200 */
[----:B-1----:R-:W-:Y:S02]  /*150d0*/  FSEL R12, R2, R14, P0 ;  /* 0x0000000e020c7208 */ /* 0x002fe40000000000 */
[----:B------:R-:W-:Y:S02]  /*150e0*/  FSEL R13, R3, R31, P0 ;  /* 0x0000001f030d7208 */ /* 0x000fe40000000000 */
.L_x_11662:
[----:B------:R-:W-:Y:S05]  /*150f0*/  BSYNC B2 ;  /* 0x0000000000027941 */ /* 0x000fea0003800000 */
.L_x_11652:
[----:B-1----:R-:W1:Y:S01]  /*15100*/  DADD R42, R42, c[0x2][0x50] ;  /* 0x008014002a2a7629 */ /* 0x002e620000000000 */
[----:B------:R-:W-:-:S03]  /*15110*/  ISETP.NE.AND P0, PT, R54, RZ, PT ;  /* 0x000000ff3600720c */ /* 0x000fc60003f05270 */
[----:B------:R-:W-:-:S04]  /*15120*/  DADD R12, -RZ, |R12| ;  /* 0x00000000ff0c7229 */ /* 0x000fc8000000050c */
[----:B-1----:R-:W1:-:S10]  /*15130*/  DADD R2, -RZ, -R42 ;  /* 0x00000000ff027229 */ /* 0x002e54000000092a */
[----:B-1----:R-:W-:Y:S02]  /*15140*/  FSEL R14, R2, R42, !P0 ;  /* 0x0000002a020e7208 */ /* 0x002fe40004000000 */
[----:B------:R-:W-:Y:S01]  /*15150*/  FSEL R15, R3, R43, !P0 ;  /* 0x0000002b030f7208 */ /* 0x000fe20004000000 */
[----:B------:R-:W-:Y:S05]  /*15160*/  BRA `(.L_x_11559) ;  /* 0x0000013000007947 */ /* 0x000fea0003800000 */
.L_x_11560:
        /* <DEDUP_REMOVED lines=10> */
[----:B-1----:R-:W-:-:S04]  /*15210*/  @P0 DADD R12, RZ, R28 ;  /* 0x00000000ff0c0229 */ /* 0x002fc8000000001c */
[----:B------:R-:W1:-:S06]  /*15220*/  @P0 DADD R2, RZ, R30 ;  /* 0x00000000ff020229 */ /* 0x000e4c000000001e */
[----:B-1----:R-:W1:-:S10]  /*15230*/  @P0 DADD R12, R12, R2 ;  /* 0x000000000c0c0229 */ /* 0x002e540000000002 */
[----:B-1--4-:R-:W-:Y:S02]  /*15240*/  @P0 IMAD.MOV.U32 R14, RZ, RZ, R12 ;  /* 0x000000ffff0e0224 */ /* 0x012fe400078e000c */
[----:B------:R-:W-:Y:S01]  /*15250*/  @P0 IMAD.MOV.U32 R15, RZ, RZ, R13 ;  /* 0x000000ffff0f0224 */ /* 0x000fe200078e000d */
[----:B------:R-:W-:Y:S05]  /*15260*/  @P0 BRA `(.L_x_11559) ;  /* 0x0000003000000947 */ /* 0x000fea0003800000 */
[----:B------:R-:W4:Y:S01]  /*15270*/  LDL.64 R12, [R1+0x8] ;  /* 0x00000800010c7983 */ /* 0x000f220000100a00 */
[----:B------:R1:W0:-:S04]  /*15280*/  DADD R14, R30, R30 ;  /* 0x000000001e0e7229 */ /* 0x000208000000001e */
[----:B----4-:R-:W4:-:S06]  /*15290*/  DADD R12, R12, c[0x2][0x178] ;  /* 0x00805e000c0c7629 */ /* 0x010f0c0000000000 */
.L_x_11559:
[----:B01----:R-:W-:Y:S05]  /*152a0*/  BSYNC B1 ;  /* 0x0000000000017941 */ /* 0x003fea0003800000 */
.L_x_11558:
[----:B------:R-:W0:Y:S01]  /*152b0*/  S2R R0, SR_TID.X ;  /* 0x0000000000007919 */ /* 0x000e220000002100 */
[----:B------:R-:W-:Y:S01]  /*152c0*/  BSSY B1, `(.L_x_11681) ;  /* 0x00006fe000017945 */ /* 0x000fe20003800000 */
        /* <DEDUP_REMOVED lines=100> */
[----:B-1----:R1:W4:Y:S02]  /*15910*/  DMUL R38, R28, R38 ;  /* 0x000000261c267228 */ /* 0x0023240000000000 */
[----:B-1----:R-:W-:Y:S01]  /*15920*/  LOP3.LUT R29, R53, 0x100000, RZ, 0xfc, !PT ;  /* 0x00100000351d7812 */ /* 0x002fe200078efcff */
[----:B------:R-:W-:Y:S01]  /*15930*/  IMAD.MOV.U32 R28, RZ, RZ, RZ ;  /* 0x000000ffff1c7224 */ /* 0x000fe200078e00ff */
[----:B0-----:R0:W1:Y:S02]  /*15940*/  DMUL R40, R32, R40 ;  /* 0x0000002820287228 */ /* 0x0010640000000000 */
[----:B0-----:R-:W-:Y:S01]  /*15950*/  LOP3.LUT R33, R50, 0x100000, RZ, 0xfc, !PT ;  /* 0x0010000032217812 */ /* 0x001fe200078efcff */
[----:B------:R-:W-:Y:S02]  /*15960*/  IMAD.MOV.U32 R32, RZ, RZ, RZ ;  /* 0x000000ffff207224 */ /* 0x000fe400078e00ff */
[----:B----4-:R-:W0:-:S04]  /*15970*/  DMUL R38, R38, R28 ;  /* 0x0000001c26267228 */ /* 0x010e080000000000 */
        /* <DEDUP_REMOVED lines=36> */
.L_x_11690:
[----:B------:R-:W-:Y:S05]  /*15bc0*/  BSYNC B3 ;  /* 0x0000000000037941 */ /* 0x000fea0003800000 */
.L_x_11689:
        /* <DEDUP_REMOVED lines=61> */
.L_x_11688:
        /* <DEDUP_REMOVED lines=32> */
.L_x_11698:
[----:B------:R-:W-:Y:S05]  /*161a0*/  BSYNC B4 ;  /* 0x0000000000047941 */ /* 0x000fea0003800000 */
.L_x_11697:
[----:B------:R-:W-:Y:S02]  /*161b0*/  IMAD.MOV.U32 R18, RZ, RZ, R38 ;  /* 0x000000ffff127224 */ /* 0x000fe400078e0026 */
[----:B------:R-:W-:Y:S01]  /*161c0*/  IMAD.MOV.U32 R19, RZ, RZ, R39 ;  /* 0x000000ffff137224 */ /* 0x000fe200078e0027 */
[----:B------:R-:W-:Y:S05]  /*161d0*/  BRA `(.L_x_11696) ;  /* 0x0000001000007947 */ /* 0x000fea0003800000 */
.L_x_11695:
[----:B------:R0:W1:-:S06]  /*161e0*/  DADD R18, -R30, R44 ;  /* 0x000000001e127229 */ /* 0x00004c000000012c */
.L_x_11696:
[----:B------:R-:W-:Y:S05]  /*161f0*/  BSYNC B3 ;  /* 0x0000000000037941 */ /* 0x000fea0003800000 */
.L_x_11694:
        /* <DEDUP_REMOVED lines=29> */
.L_x_11703:
[----:B------:R-:W-:Y:S05]  /*163d0*/  BSYNC B4 ;  /* 0x0000000000047941 */ /* 0x000fea0003800000 */
.L_x_11702:
[----:B------:R-:W-:Y:S02]  /*163e0*/  IMAD.MOV.U32 R24, RZ, RZ, R38 ;  /* 0x000000ffff187224 */ /* 0x000fe400078e0026 */
[----:B------:R-:W-:Y:S01]  /*163f0*/  IMAD.MOV.U32 R25, RZ, RZ, R39 ;  /* 0x000000ffff197224 */ /* 0x000fe200078e0027 */
[----:B------:R-:W-:Y:S05]  /*16400*/  BRA `(.L_x_11701) ;  /* 0x0000001000007947 */ /* 0x000fea0003800000 */
.L_x_11700:
[----:B------:R4:W0:-:S06]  /*16410*/  DADD R24, R48, -R26 ;  /* 0x0000000030187229 */ /* 0x00080c000000081a */
.L_x_11701:
[----:B------:R-:W-:Y:S05]  /*16420*/  BSYNC B3 ;  /* 0x0000000000037941 */ /* 0x000fea0003800000 */
.L_x_11699:
        /* <DEDUP_REMOVED lines=27> */
.L_x_11705:
[----:B------:R-:W-:Y:S05]  /*165e0*/  BSYNC B3 ;  /* 0x0000000000037941 */ /* 0x000fea0003800000 */
.L_x_11704:
[----:B-1----:R-:W1:-:S10]  /*165f0*/  DADD R18, R18, R24 ;  /* 0x0000000012127229 */ /* 0x002e540000000018 */
        /* <DEDUP_REMOVED lines=64> */
.L_x_11706:
        /* <DEDUP_REMOVED lines=22> */
.L_x_11708:
[----:B------:R-:W-:Y:S05]  /*16b60*/  BSYNC B3 ;  /* 0x0000000000037941 */ /* 0x000fea0003800000 */
.L_x_11707:
        /* <DEDUP_REMOVED lines=16> */
.L_x_11693:
        /* <DEDUP_REMOVED lines=24> */
.L_x_11711:
[----:B------:R-:W-:Y:S05]  /*16df0*/  BSYNC B3 ;  /* 0x0000000000037941 */ /* 0x000fea0003800000 */
.L_x_11710:
        /* <DEDUP_REMOVED lines=27> */
.L_x_11714:
[----:B------:R-:W-:Y:S05]  /*16fb0*/  BSYNC B3 ;  /* 0x0000000000037941 */ /* 0x000fea0003800000 */
.L_x_11713:
        /* <DEDUP_REMOVED lines=16> */
.L_x_11712:
        /* <DEDUP_REMOVED lines=55> */
.L_x_11715:
[----:B------:R-:W-:Y:S01]  /*17430*/  IMAD.MOV.U32 R18, RZ, RZ, 0x0 ;  /* 0x00000000ff127424 */ /* 0x000fe200078e00ff */
[----:B------:R-:W-:Y:S01]  /*17440*/  FSETP.NEU.FTZ.AND P0, PT, R25, RZ, PT ;  /* 0x000000ff1900720b */ /* 0x000fe20003f1d000 */
[----:B------:R-:W-:-:S06]  /*17450*/  IMAD.MOV.U32 R19, RZ, RZ, 0x7ff00000 ;  /* 0x7ff00000ff137424 */ /* 0x000fcc00078e00ff */
[----:B------:R-:W1:-:S10]  /*17460*/  DFMA R18, R24, R18, +INF ;  /* 0x7ff000001812742b */ /* 0x000e540000000012 */
[----:B01----:R-:W-:Y:S02]  /*17470*/  FSEL R28, R18, RZ, P0 ;  /* 0x000000ff121c7208 */ /* 0x003fe40000000000 */
[----:B------:R-:W-:Y:S01]  /*17480*/  FSEL R29, R19, -QNAN , P0 ;  /* 0xfff00000131d7808 */ /* 0x000fe20000000000 */
[----:B------:R-:W-:Y:S05]  /*17490*/  BRA `(.L_x_11691) ;  /* 0x0000048000007947 */ /* 0x000fea0003800000 */
.L_x_11709:
        /* <DEDUP_REMOVED lines=23> */
.L_x_11717:
[----:B------:R-:W-:Y:S05]  /*17610*/  BSYNC B3 ;  /* 0x0000000000037941 */ /* 0x000fea0003800000 */
.L_x_11716:
        /* <DEDUP_REMOVED lines=19> */
.L_x_11719:
[----:B------:R-:W-:Y:S05]  /*17750*/  BSYNC B3 ;  /* 0x0000000000037941 */ /* 0x000fea0003800000 */
.L_x_11718:
[----:B------:R-:W-:Y:S02]  /*17760*/  IMAD.MOV.U32 R28, RZ, RZ, R38 ;  /* 0x000000ffff1c7224 */ /* 0x000fe400078e0026 */
[----:B------:R-:W-:Y:S01]  /*17770*/  IMAD.MOV.U32 R29, RZ, RZ, R39 ;  /* 0x000000ffff1d7224 */ /* 0x000fe200078e0027 */
[----:B------:R-:W-:Y:S05]  /*17780*/  BRA `(.L_x_11691) ;  /* 0x0000019000007947 */ /* 0x000fea0003800000 */
.L_x_11692:
        /* <DEDUP_REMOVED lines=22> */
.L_x_11721:
[----:B------:R-:W-:Y:S05]  /*178f0*/  BSYNC B3 ;  /* 0x0000000000037941 */ /* 0x000fea0003800000 */
.L_x_11720:
[----:B01----:R-:W-:Y:S02]  /*17900*/  IMAD.MOV.U32 R28, RZ, RZ, R24 ;  /* 0x000000ffff1c7224 */ /* 0x003fe400078e0018 */
[----:B------:R-:W-:-:S02]  /*17910*/  IMAD.MOV.U32 R29, RZ, RZ, R25 ;  /* 0x000000ffff1d7224 */ /* 0x000fc400078e0019 */
.L_x_11691:
[----:B------:R-:W-:Y:S05]  /*17920*/  BSYNC B2 ;  /* 0x0000000000027941 */ /* 0x000fea0003800000 */
.L_x_11687:
        /* <DEDUP_REMOVED lines=26> */
.L_x_11725:
[----:B------:R-:W-:Y:S05]  /*17ad0*/  BSYNC B3 ;  /* 0x0000000000037941 */ /* 0x000fea0003800000 */
.L_x_11724:
        /* <DEDUP_REMOVED lines=37> */
.L_x_11733:
[----:B------:R-:W-:Y:S05]  /*17d30*/  BSYNC B4 ;  /* 0x0000000000047941 */ /* 0x000fea0003800000 */
.L_x_11732:
[----:B------:R-:W-:Y:S02]  /*17d40*/  IMAD.MOV.U32 R50, RZ, RZ, R38 ;  /* 0x000000ffff327224 */ /* 0x000fe400078e0026 */
[----:B------:R-:W-:Y:S01]  /*17d50*/  IMAD.MOV.U32 R51, RZ, RZ, R39 ;  /* 0x000000ffff337224 */ /* 0x000fe200078e0027 */
[----:B------:R-:W-:Y:S05]  /*17d60*/  BRA `(.L_x_11731) ;  /* 0x0000001000007947 */ /* 0x000fea0003800000 */
.L_x_11730:
[----:B------:R0:W4:-:S06]  /*17d70*/  DADD R50, -R30, R44 ;  /* 0x000000001e327229 */ /* 0x00010c000000012c */
.L_x_11731:
[----:B------:R-:W-:Y:S05]  /*17d80*/  BSYNC B3 ;  /* 0x0000000000037941 */ /* 0x000fea0003800000 */
.L_x_11729:
        /* <DEDUP_REMOVED lines=26> */
.L_x_11738:
[----:B------:R-:W-:Y:S05]  /*17f30*/  BSYNC B4 ;  /* 0x0000000000047941 */ /* 0x000fea0003800000 */
.L_x_11737:
[----:B------:R-:W-:Y:S02]  /*17f40*/  IMAD.MOV.U32 R2, RZ, RZ, R38 ;  /* 0x000000ffff027224 */ /* 0x000fe400078e0026 */
[----:B------:R-:W-:Y:S01]  /*17f50*/  IMAD.MOV.U32 R3, RZ, RZ, R39 ;  /* 0x000000ffff037224 */ /* 0x000fe200078e0027 */
[----:B------:R-:W-:Y:S05]  /*17f60*/  BRA `(.L_x_11736) ;  /* 0x0000001000007947 */ /* 0x000fea0003800000 */
.L_x_11735:
[----:B------:R0:W4:-:S06]  /*17f70*/  DADD R2, -R42, R48 ;  /* 0x000000002a027229 */ /* 0x00010c0000000130 */
.L_x_11736:
[----:B------:R-:W-:Y:S05]  /*17f80*/  BSYNC B3 ;  /* 0x0000000000037941 */ /* 0x000fea0003800000 */
.L_x_11734:
        /* <DEDUP_REMOVED lines=27> */
.L_x_11740:
[----:B------:R-:W-:Y:S05]  /*18140*/  BSYNC B3 ;  /* 0x0000000000037941 */ /* 0x000fea0003800000 */
.L_x_11739:
[----:B------:R-:W-:Y:S01]  /*18150*/  PLOP3.LUT P0, PT, PT, PT, PT, 0x80, 0x0 ;  /* 0x000000000000781c */ /* 0x000fe20003f0f070 */
[----:B01----:R-:W-:Y:S02]  /*18160*/  IMAD.MOV.U32 R2, RZ, RZ, R24 ;  /* 0x000000ffff027224 */ /* 0x003fe400078e0018 */
[----:B------:R-:W-:Y:S01]  /*18170*/  IMAD.MOV.U32 R3, RZ, RZ, R25 ;  /* 0x000000ffff037224 */ /* 0x000fe200078e0019 */
[----:B------:R-:W-:Y:S05]  /*18180*/  BRA `(.L_x_11726) ;  /* 0x000008f000007947 */ /* 0x000fea0003800000 */
.L_x_11728:
        /* <DEDUP_REMOVED lines=27> */
.L_x_11743:
[----:B------:R-:W-:Y:S05]  /*18340*/  BSYNC B3 ;  /* 0x0000000000037941 */ /* 0x000fea0003800000 */
.L_x_11742:
[----:B------:R-:W-:Y:S01]  /*18350*/  PLOP3.LUT P0, PT, PT, PT, PT, 0x80, 0x0 ;  /* 0x000000000000781c */ /* 0x000fe20003f0f070 */
[----:B-1--4-:R-:W-:Y:S02]  /*18360*/  IMAD.MOV.U32 R2, RZ, RZ, R24 ;  /* 0x000000ffff027224 */ /* 0x012fe400078e0018 */
[----:B------:R-:W-:Y:S01]  /*18370*/  IMAD.MOV.U32 R3, RZ, RZ, R25 ;  /* 0x000000ffff037224 */ /* 0x000fe200078e0019 */
[----:B------:R-:W-:Y:S05]  /*18380*/  BRA `(.L_x_11726) ;  /* 0x000006f000007947 */ /* 0x000fea0003800000 */
.L_x_11741:
        /* <DEDUP_REMOVED lines=26> */
.L_x_11745:
[----:B------:R-:W-:Y:S05]  /*18530*/  BSYNC B3 ;  /* 0x0000000000037941 */ /* 0x000fea0003800000 */
.L_x_11744:
        /* <DEDUP_REMOVED lines=19> */
.L_x_11747:
[----:B------:R-:W-:Y:S05]  /*18670*/  BSYNC B3 ;  /* 0x0000000000037941 */ /* 0x000fea0003800000 */
.L_x_11746:
[----:B------:R-:W0:Y:S01]  /*18680*/  DMUL R16, R16, 8.11296384146066816958e+31 ;  /* 0x4690000010107828 */ /* 0x000e220000000000 */
[----:B------:R-:W-:Y:S01]  /*18690*/  PLOP3.LUT P0, PT, PT, PT, PT, 0x80, 0x0 ;  /* 0x000000000000781c */ /* 0x000fe20003f0f070 */
[----:B------:R-:W-:Y:S02]  /*186a0*/  IMAD.MOV.U32 R2, RZ, RZ, R38 ;  /* 0x000000ffff027224 */ /* 0x000fe400078e0026 */
[----:B------:R-:W-:Y:S01]  /*186b0*/  IMAD.MOV.U32 R3, RZ, RZ, R39 ;  /* 0x000000ffff037224 */ /* 0x000fe200078e0027 */
[----:B------:R-:W-:Y:S05]  /*186c0*/  BRA `(.L_x_11726) ;  /* 0x000003b000007947 */ /* 0x000fea0003800000 */
.L_x_11727:
        /* <DEDUP_REMOVED lines=24> */
.L_x_11749:
[----:B------:R-:W-:Y:S05]  /*18850*/  BSYNC B3 ;  /* 0x0000000000037941 */ /* 0x000fea0003800000 */
.L_x_11748:
        /* <DEDUP_REMOVED lines=27> */
.L_x_11751:
[----:B------:R-:W-:Y:S05]  /*18a10*/  BSYNC B3 ;  /* 0x0000000000037941 */ /* 0x000fea0003800000 */
.L_x_11750:
[----:B-1--4-:R1:W4:Y:S01]  /*18a20*/  DMUL R2, R24, R30 ;  /* 0x0000001e18027228 */ /* 0x0123220000000000 */
[----:B------:R-:W-:Y:S01]  /*18a30*/  PLOP3.LUT P0, PT, PT, PT, PT, 0x80, 0x0 ;  /* 0x000000000000781c */ /* 0x000fe20003f0f070 */
[----:B------:R-:W-:Y:S07]  /*18a40*/  BRA `(.L_x_11726) ;  /* 0x0000003000007947 */ /* 0x000fee0003800000 */
.L_x_11723:
[----:B------:R4:W0:Y:S01]  /*18a50*/  DMUL R2, R22, 9.00719925474099200000e+15 ;  /* 0x4340000016027828 */ /* 0x0008220000000000 */
[----:B------:R-:W-:-:S03]  /*18a60*/  PLOP3.LUT P0, PT, PT, PT, PT, 0x80, 0x0 ;  /* 0x000000000000781c */ /* 0x000fc60003f0f070 */
[----:B------:R-:W3:-:S06]  /*18a70*/  DMUL R16, R16, 9.00719925474099200000e+15 ;  /* 0x4340000010107828 */ /* 0x000ecc0000000000 */
.L_x_11726:
[----:B01--4-:R-:W-:Y:S05]  /*18a80*/  BSYNC B2 ;  /* 0x0000000000027941 */ /* 0x013fea0003800000 */
.L_x_11722:
        /* <DEDUP_REMOVED lines=43> */
.L_x_11757:
[----:B------:R0:W1:-:S06]  /*18d40*/  DMUL R16, RZ, |R18| ;  /* 0x40000012ff107228 */ /* 0x00004c0000000000 */
.L_x_11758:
[----:B------:R-:W-:Y:S05]  /*18d50*/  BSYNC B0 ;  /* 0x0000000000007941 */ /* 0x000fea0003800000 */
.L_x_11756:
[----:B------:R-:W-:Y:S02]  /*18d60*/  ISETP.GT.AND P0, PT, R21, -0x1, PT ;  /* 0xffffffff1500780c */ /* 0x000fe40003f04270 */
[----:B------:R-:W-:-:S11]  /*18d70*/  ISETP.GT.AND P1, PT, R3, -0x1, PT ;  /* 0xffffffff0300780c */ /* 0x000fd60003f24270 */
[----:B-1----:R-:W1:Y:S02]  /*18d80*/  @!P0 DMUL R16, R16, +INF ;  /* 0x7ff0000010108828 */ /* 0x002e640000000000 */
[----:B------:R-:W-:Y:S05]  /*18d90*/  @P1 BRA `(.L_x_11759) ;  /* 0x0000101000001947 */ /* 0x000fea0003800000 */
[----:B-1----:R-:W1:-:S06]  /*18da0*/  DADD R16, R16, c[0x2][0x100] ;  /* 0x0080400010107629 */ /* 0x002e4c0000000000 */
[----:B-1----:R-:W1:Y:S01]  /*18db0*/  DADD R16, -R16, c[0x2][0x108] ;  /* 0x0080420010107629 */ /* 0x002e620000000100 */
[----:B------:R-:W-:Y:S05]  /*18dc0*/  BRA `(.L_x_11759) ;  /* 0x00000fe000007947 */ /* 0x000fea0003800000 */
.L_x_11755:
        /* <DEDUP_REMOVED lines=23> */
.L_x_11754:
        /* <DEDUP_REMOVED lines=38> */
.L_x_11762:
[----:B---3--:R0:W1:-:S06]  /*191a0*/  DMUL R16, RZ, |R18| ;  /* 0x40000012ff107228 */ /* 0x00804c0000000000 */
.L_x_11763:
[----:B------:R-:W-:Y:S05]  /*191b0*/  BSYNC B0 ;  /* 0x0000000000007941 */ /* 0x000fea0003800000 */
.L_x_11761:
[----:B------:R-:W-:Y:S02]  /*191c0*/  ISETP.GT.AND P0, PT, R3, -0x1, PT ;  /* 0xffffffff0300780c */ /* 0x000fe40003f04270 */
[----:B------:R-:W-:-:S11]  /*191d0*/  ISETP.GT.AND P1, PT, R19, -0x1, PT ;  /* 0xffffffff1300780c */ /* 0x000fd60003f24270 */
[----:B-1----:R-:W1:Y:S02]  /*191e0*/  @!P0 DMUL R16, R16, +INF ;  /* 0x7ff0000010108828 */ /* 0x002e640000000000 */
[----:B------:R-:W-:Y:S05]  /*191f0*/  @P1 BRA `(.L_x_11759) ;  /* 0x00000bb000001947 */ /* 0x000fea0003800000 */
[----:B-1----:R-:W1:-:S06]  /*19200*/  DADD R16, R16, c[0x2][0x100] ;  /* 0x0080400010107629 */ /* 0x002e4c0000000000 */
[----:B-1----:R-:W1:Y:S01]  /*19210*/  DADD R16, -R16, c[0x2][0x108] ;  /* 0x0080420010107629 */ /* 0x002e620000000100 */
[----:B------:R-:W-:Y:S05]  /*19220*/  BRA `(.L_x_11759) ;  /* 0x00000b8000007947 */ /* 0x000fea0003800000 */
.L_x_11760:
        /* <DEDUP_REMOVED lines=23> */
.L_x_11753:
        /* <DEDUP_REMOVED lines=30> */
.L_x_11766:
[----:B------:R-:W-:Y:S05]  /*19580*/  BSYNC B3 ;  /* 0x0000000000037941 */ /* 0x000fea0003800000 */
.L_x_11765:
        /* <DEDUP_REMOVED lines=43> */
.L_x_11768:
[----:B------:R-:W-:Y:S02]  /*19840*/  FSEL R18, RZ, 3.37028055040000000000e+12, P1 ;  /* 0x54442d18ff127808 */ /* 0x000fe40000800000 */
[----:B------:R-:W-:Y:S02]  /*19850*/  FSEL R19, RZ, 2.1426990032196044922, P1 ;  /* 0x400921fbff137808 */ /* 0x000fe40000800000 */
.L_x_11769:
[----:B------:R-:W-:Y:S05]  /*19860*/  BSYNC B0 ;  /* 0x0000000000007941 */ /* 0x000fea0003800000 */
.L_x_11767:
[----:B------:R0:W1:Y:S02]  /*19870*/  DADD R16, |R2|, |R16| ;  /* 0x0000000002107229 */ /* 0x0000640000000610 */
[----:B0-----:R-:W-:-:S04]  /*19880*/  LOP3.LUT R3, R19, 0x80000000, R3, 0xb8, !PT ;  /* 0x8000000013037812 */ /* 0x001fc800078eb803 */
[----:B-1----:R-:W0:-:S06]  /*19890*/  DSETP.GTU.AND P0, PT, |R16|, +INF , PT ;  /* 0x7ff000001000742a */ /* 0x002e0c0003f0c200 */
[----:B0-----:R-:W-:Y:S02]  /*198a0*/  FSEL R16, R16, R18, P0 ;  /* 0x0000001210107208 */ /* 0x001fe40000000000 */
[----:B------:R-:W-:Y:S01]  /*198b0*/  FSEL R17, R17, R3, P0 ;  /* 0x0000000311117208 */ /* 0x000fe20000000000 */
[----:B------:R-:W-:Y:S05]  /*198c0*/  BRA `(.L_x_11759) ;  /* 0x000004e000007947 */ /* 0x000fea0003800000 */
.L_x_11764:
        /* <DEDUP_REMOVED lines=26> */
.L_x_11771:
[----:B------:R-:W-:Y:S05]  /*19a70*/  BSYNC B3 ;  /* 0x0000000000037941 */ /* 0x000fea0003800000 */
.L_x_11770:
        /* <DEDUP_REMOVED lines=43> */
.L_x_11773:
[----:B------:R-:W-:Y:S02]  /*19d30*/  FSEL R18, RZ, 3.37028055040000000000e+12, P1 ;  /* 0x54442d18ff127808 */ /* 0x000fe40000800000 */
[----:B------:R-:W-:Y:S02]  /*19d40*/  FSEL R19, RZ, 2.1426990032196044922, P1 ;  /* 0x400921fbff137808 */ /* 0x000fe40000800000 */
.L_x_11774:
[----:B------:R-:W-:Y:S05]  /*19d50*/  BSYNC B0 ;  /* 0x0000000000007941 */ /* 0x000fea0003800000 */
.L_x_11772:
[----:B------:R0:W1:Y:S02]  /*19d60*/  DADD R16, |R2|, |R16| ;  /* 0x0000000002107229 */ /* 0x0000640000000610 */
[----:B0-----:R-:W-:-:S04]  /*19d70*/  LOP3.LUT R3, R19, 0x80000000, R3, 0xb8, !PT ;  /* 0x8000000013037812 */ /* 0x001fc800078eb803 */
[----:B-1----:R-:W0:-:S06]  /*19d80*/  DSETP.GTU.AND P0, PT, |R16|, +INF , PT ;  /* 0x7ff000001000742a */ /* 0x002e0c0003f0c200 */
[----:B0-----:R-:W-:Y:S02]  /*19d90*/  FSEL R16, R16, R18, P0 ;  /* 0x0000001210107208 */ /* 0x001fe40000000000 */
[----:B------:R-:W-:Y:S02]  /*19da0*/  FSEL R17, R17, R3, P0 ;  /* 0x0000000311117208 */ /* 0x000fe40000000000 */
.L_x_11759:
[----:B01----:R-:W-:Y:S05]  /*19db0*/  BSYNC B2 ;  /* 0x0000000000027941 */ /* 0x003fea0003800000 */
.L_x_11752:
[----:B------:R-:W0:Y:S01]  /*19dc0*/  DADD R2, -RZ, -R28 ;  /* 0x00000000ff027229 */ /* 0x000e22000000091c */
[----:B------:R-:W-:-:S09]  /*19dd0*/  ISETP.NE.AND P0, PT, R52, RZ, PT ;  /* 0x000000ff3400720c */ /* 0x000fd20003f05270 */
[----:B0-----:R-:W-:Y:S02]  /*19de0*/  FSEL R18, R2, R28, !P0 ;  /* 0x0000001c02127208 */ /* 0x001fe40004000000 */
[----:B------:R-:W-:Y:S01]  /*19df0*/  FSEL R19, R3, R29, !P0 ;  /* 0x0000001d03137208 */ /* 0x000fe20004000000 */
[----:B------:R-:W-:Y:S05]  /*19e00*/  BRA `(.L_x_11682) ;  /* 0x0000249000007947 */ /* 0x000fea0003800000 */
.L_x_11686:
[----:B------:R-:W4:Y:S01]  /*19e10*/  LDL.64 R16, [R1+0x8] ;  /* 0x0000080001107983 */ /* 0x000f220000100a00 */
[----:B-1----:R-:W-:-:S04]  /*19e20*/  DADD R18, -RZ, -R22 ;  /* 0x00000000ff127229 */ /* 0x002fc80000000916 */
[----:B----4-:R-:W0:-:S06]  /*19e30*/  DADD R16, R16, -R20 ;  /* 0x0000000010107229 */ /* 0x010e0c0000000814 */
[----:B0-----:R-:W0:Y:S01]  /*19e40*/  DADD R16, R16, c[0x2][0x178] ;  /* 0x00805e0010107629 */ /* 0x001e220000000000 */
[----:B------:R-:W-:Y:S05]  /*19e50*/  BRA `(.L_x_11682) ;  /* 0x0000244000007947 */ /* 0x000fea0003800000 */
.L_x_11685:
[----:B------:R0:W1:Y:S01]  /*19e60*/  DADD R18, -RZ, -R22 ;  /* 0x00000000ff127229 */ /* 0x0000620000000916 */
[----:B------:R-:W-:Y:S01]  /*19e70*/  CS2R R16, SRZ ;  /* 0x0000000000107805 */ /* 0x000fe2000001ff00 */
[----:B------:R-:W-:Y:S05]  /*19e80*/  BRA `(.L_x_11682) ;  /* 0x0000241000007947 */ /* 0x000fea0003800000 */
.L_x_11684:
        /* <DEDUP_REMOVED lines=86> */
.L_x_11779:
[----:B------:R-:W-:Y:S05]  /*1a3f0*/  BSYNC B0 ;  /* 0x0000000000007941 */ /* 0x000fea0003800000 */
.L_x_11778:
        /* <DEDUP_REMOVED lines=8> */
.L_x_11781:
[----:B------:R-:W-:Y:S05]  /*1a480*/  BSYNC B3 ;  /* 0x0000000000037941 */ /* 0x000fea0003800000 */
.L_x_11780:
        /* <DEDUP_REMOVED lines=43> */
.L_x_11783:
[----:B------:R-:W-:-:S04]  /*1a740*/  ISETP.GE.AND P0, PT, R21, RZ, PT ;  /* 0x000000ff1500720c */ /* 0x000fc80003f06270 */
[----:B------:R-:W-:Y:S02]  /*1a750*/  FSEL R18, RZ, 3.37028055040000000000e+12, P0 ;  /* 0x54442d18ff127808 */ /* 0x000fe40000000000 */
[----:B------:R-:W-:Y:S02]  /*1a760*/  FSEL R19, RZ, 2.1426990032196044922, P0 ;  /* 0x400921fbff137808 */ /* 0x000fe40000000000 */
.L_x_11784:
[----:B------:R-:W-:Y:S05]  /*1a770*/  BSYNC B0 ;  /* 0x0000000000007941 */ /* 0x000fea0003800000 */
.L_x_11782:
[----:B------:R-:W4:Y:S01]  /*1a780*/  DADD R2, R16, R2 ;  /* 0x0000000010027229 */ /* 0x000f220000000002 */
[----:B------:R-:W-:-:S03]  /*1a790*/  LOP3.LUT R23, R19, 0x80000000, R23, 0xb8, !PT ;  /* 0x8000000013177812 */ /* 0x000fc600078eb817 */
[----:B-1----:R-:W-:-:S04]  /*1a7a0*/  DMUL R30, R30, 0.5 ;  /* 0x3fe000001e1e7828 */ /* 0x002fc80000000000 */
[----:B----4-:R-:W1:-:S06]  /*1a7b0*/  DSETP.GTU.AND P0, PT, |R2|, +INF , PT ;  /* 0x7ff000000200742a */ /* 0x010e4c0003f0c200 */
[----:B-1----:R-:W-:Y:S02]  /*1a7c0*/  FSEL R16, R2, R18, P0 ;  /* 0x0000001202107208 */ /* 0x002fe40000000000 */
[----:B------:R-:W-:Y:S01]  /*1a7d0*/  FSEL R17, R3, R23, P0 ;  /* 0x0000001703117208 */ /* 0x000fe20000000000 */
[----:B------:R-:W-:Y:S05]  /*1a7e0*/  BRA `(.L_x_11785) ;  /* 0x0000190000007947 */ /* 0x000fea0003800000 */
.L_x_11777:
        /* <DEDUP_REMOVED lines=111> */
.L_x_11787:
[----:B------:R-:W-:Y:S05]  /*1aee0*/  BSYNC B0 ;  /* 0x0000000000007941 */ /* 0x000fea0003800000 */
.L_x_11786:
        /* <DEDUP_REMOVED lines=8> */
.L_x_11789:
[----:B------:R-:W-:Y:S05]  /*1af70*/  BSYNC B3 ;  /* 0x0000000000037941 */ /* 0x000fea0003800000 */
.L_x_11788:
        /* <DEDUP_REMOVED lines=43> */
.L_x_11791:
[----:B------:R-:W-:-:S04]  /*1b230*/  ISETP.GE.AND P0, PT, R21, RZ, PT ;  /* 0x000000ff1500720c */ /* 0x000fc80003f06270 */
[----:B------:R-:W-:Y:S02]  /*1b240*/  FSEL R18, RZ, 3.37028055040000000000e+12, P0 ;  /* 0x54442d18ff127808 */ /* 0x000fe40000000000 */
[----:B------:R-:W-:Y:S02]  /*1b250*/  FSEL R19, RZ, 2.1426990032196044922, P0 ;  /* 0x400921fbff137808 */ /* 0x000fe40000000000 */
.L_x_11792:
[----:B------:R-:W-:Y:S05]  /*1b260*/  BSYNC B0 ;  /* 0x0000000000007941 */ /* 0x000fea0003800000 */
.L_x_11790:
[----:B------:R-:W4:Y:S01]  /*1b270*/  DADD R2, R16, R2 ;  /* 0x0000000010027229 */ /* 0x000f220000000002 */
[----:B------:R-:W-:-:S05]  /*1b280*/  LOP3.LUT R23, R19, 0x80000000, R23, 0xb8, !PT ;  /* 0x8000000013177812 */ /* 0x000fca00078eb817 */
[----:B----4-:R-:W4:-:S06]  /*1b290*/  DSETP.GTU.AND P0, PT, |R2|, +INF , PT ;  /* 0x7ff000000200742a */ /* 0x010f0c0003f0c200 */
[----:B----4-:R-:W-:Y:S02]  /*1b2a0*/  FSEL R16, R2, R18, P0 ;  /* 0x0000001202107208 */ /* 0x010fe40000000000 */
[----:B------:R-:W-:Y:S01]  /*1b2b0*/  FSEL R17, R3, R23, P0 ;  /* 0x0000001703117208 */ /* 0x000fe20000000000 */
[----:B------:R-:W-:Y:S05]  /*1b2c0*/  BRA `(.L_x_11785) ;  /* 0x00000e2000007947 */ /* 0x000fea0003800000 */
.L_x_11776:
        /* <DEDUP_REMOVED lines=23> */
.L_x_11794:
[----:B------:R-:W-:Y:S05]  /*1b440*/  BSYNC B3 ;  /* 0x0000000000037941 */ /* 0x000fea0003800000 */
.L_x_11793:
        /* <DEDUP_REMOVED lines=14> */
[----:B------:R1:W4:-:S06]  /*1b530*/  DADD R30, -RZ, |R38| ;  /* 0x00000000ff1e7229 */ /* 0x00030c0000000526 */
[----:B0-----:R-:W-:-:S05]  /*1b540*/  FFMA R0, RZ, 2.0897850990295410156, R25 ;  /* 0x4005bf0aff007823 */ /* 0x001fca0000000019 */
[----:B------:R-:W-:-:S13]  /*1b550*/  FSETP.GT.AND P0, PT, |R0|, 1.469367938527859385e-39, PT ;  /* 0x001000000000780b */ /* 0x000fda0003f04200 */
[----:B------:R-:W-:Y:S05]  /*1b560*/  @P0 BRA P1, `(.L_x_11796) ;  /* 0x0000008000000947 */ /* 0x000fea0000800000 */
[----:B-1--4-:R-:W-:Y:S01]  /*1b570*/  IMAD.MOV.U32 R32, RZ, RZ, R22 ;  /* 0x000000ffff207224 */ /* 0x012fe200078e0016 */
[----:B------:R-:W-:Y:S01]  /*1b580*/  MOV R0, 0x1b5d0 ;  /* 0x0001b5d000007802 */ /* 0x000fe20000000f00 */
[----:B------:R-:W-:Y:S02]  /*1b590*/  IMAD.MOV.U32 R33, RZ, RZ, R23 ;  /* 0x000000ffff217224 */ /* 0x000fe400078e0017 */
[----:B------:R-:W-:Y:S02]  /*1b5a0*/  IMAD.MOV.U32 R24, RZ, RZ, -0x74eba897 ;  /* 0x8b145769ff187424 */ /* 0x000fe400078e00ff */
[----:B------:R-:W-:Y:S02]  /*1b5b0*/  IMAD.MOV.U32 R25, RZ, RZ, 0x4005bf0a ;  /* 0x4005bf0aff197424 */ /* 0x000fe400078e00ff */
[----:B--23--:R-:W-:Y:S05]  /*1b5c0*/  CALL.REL.NOINC `($__internal_18_$__cuda_sm20_div_rn_f64_full) ;  /* 0x00000ee000007944 */ /* 0x00cfea0003c00000 */
[----:B------:R-:W-:Y:S02]  /*1b5d0*/  IMAD.MOV.U32 R24, RZ, RZ, R38 ;  /* 0x000000ffff187224 */ /* 0x000fe400078e0026 */
[----:B------:R-:W-:Y:S02]  /*1b5e0*/  IMAD.MOV.U32 R25, RZ, RZ, R39 ;  /* 0x000000ffff197224 */ /* 0x000fe400078e0027 */
.L_x_11796:
[----:B-1--4-:R-:W-:Y:S05]  /*1b5f0*/  BSYNC B3 ;  /* 0x0000000000037941 */ /* 0x012fea0003800000 */
.L_x_11795:
        /* <DEDUP_REMOVED lines=112> */
.L_x_11798:
[----:B------:R-:W-:Y:S05]  /*1bd00*/  BSYNC B0 ;  /* 0x0000000000007941 */ /* 0x000fea0003800000 */
.L_x_11797:
        /* <DEDUP_REMOVED lines=8> */
.L_x_11800:
[----:B------:R-:W-:Y:S05]  /*1bd90*/  BSYNC B3 ;  /* 0x0000000000037941 */ /* 0x000fea0003800000 */
.L_x_11799:
        /* <DEDUP_REMOVED lines=43> */
.L_x_11802:
[----:B------:R-:W-:-:S04]  /*1c050*/  ISETP.GE.AND P0, PT, R21, RZ, PT ;  /* 0x000000ff1500720c */ /* 0x000fc80003f06270 */
[----:B------:R-:W-:Y:S02]  /*1c060*/  FSEL R18, RZ, 3.37028055040000000000e+12, P0 ;  /* 0x54442d18ff127808 */ /* 0x000fe40000000000 */
[----:B------:R-:W-:Y:S02]  /*1c070*/  FSEL R19, RZ, 2.1426990032196044922, P0 ;  /* 0x400921fbff137808 */ /* 0x000fe40000000000 */
.L_x_11803:
[----:B------:R-:W-:Y:S05]  /*1c080*/  BSYNC B0 ;  /* 0x0000000000007941 */ /* 0x000fea0003800000 */
.L_x_11801:
[----:B------:R-:W4:Y:S01]  /*1c090*/  DADD R2, R16, R2 ;  /* 0x0000000010027229 */ /* 0x000f220000000002 */
[----:B------:R-:W-:-:S03]  /*1c0a0*/  LOP3.LUT R23, R19, 0x80000000, R23, 0xb8, !PT ;  /* 0x8000000013177812 */ /* 0x000fc600078eb817 */
[----:B-1----:R-:W-:-:S04]  /*1c0b0*/  DADD R30, R30, 1 ;  /* 0x3ff000001e1e7429 */ /* 0x002fc80000000000 */
[----:B----4-:R-:W1:-:S06]  /*1c0c0*/  DSETP.GTU.AND P0, PT, |R2|, +INF , PT ;  /* 0x7ff000000200742a */ /* 0x010e4c0003f0c200 */
[----:B-1----:R-:W-:Y:S02]  /*1c0d0*/  FSEL R16, R2, R18, P0 ;  /* 0x0000001202107208 */ /* 0x002fe40000000000 */
[----:B------:R-:W-:Y:S02]  /*1c0e0*/  FSEL R17, R3, R23, P0 ;  /* 0x0000001703117208 */ /* 0x000fe40000000000 */
.L_x_11785:
[----:B------:R-:W-:Y:S05]  /*1c0f0*/  BSYNC B2 ;  /* 0x0000000000027941 */ /* 0x000fea0003800000 */
.L_x_11775:
[----:B-1----:R-:W1:Y:S01]  /*1c100*/  DADD R30, R30, c[0x2][0x50] ;  /* 0x008014001e1e7629 */ /* 0x002e620000000000 */
[----:B------:R-:W-:-:S03]  /*1c110*/  ISETP.NE.AND P0, PT, R52, RZ, PT ;  /* 0x000000ff3400720c */ /* 0x000fc60003f05270 */
[----:B------:R-:W-:-:S04]  /*1c120*/  DADD R16, -RZ, |R16| ;  /* 0x00000000ff107229 */ /* 0x000fc80000000510 */
[----:B-1----:R-:W1:-:S10]  /*1c130*/  DADD R2, -RZ, -R30 ;  /* 0x00000000ff027229 */ /* 0x002e54000000091e */
[----:B-1----:R-:W-:Y:S02]  /*1c140*/  FSEL R18, R2, R30, !P0 ;  /* 0x0000001e02127208 */ /* 0x002fe40004000000 */
[----:B------:R-:W-:Y:S01]  /*1c150*/  FSEL R19, R3, R31, !P0 ;  /* 0x0000001f03137208 */ /* 0x000fe20004000000 */
[----:B------:R-:W-:Y:S05]  /*1c160*/  BRA `(.L_x_11682) ;  /* 0x0000013000007947 */ /* 0x000fea0003800000 */
.L_x_11683:
        /* <DEDUP_REMOVED lines=19> */
.L_x_11682:
[----:B01----:R-:W-:Y:S05]  /*1c2a0*/  BSYNC B1 ;  /* 0x0000000000017941 */ /* 0x003fea0003800000 */
.L_x_11681:
[----:B------:R-:W0:Y:S01]  /*1c2b0*/  S2R R2, SR_TID.X ;  /* 0x0000000000027919 */ /* 0x000e220000002100 */
[----:B------:R-:W-:Y:S01]  /*1c2c0*/  BSSY B0, `(.L_x_11804) ;  /* 0x0000016000007945 */ /* 0x000fe20003800000 */
[----:B0-----:R-:W-:Y:S01]  /*1c2d0*/  ISETP.GE.AND P1, PT, R2, R55, PT ;  /* 0x000000370200720c */ /* 0x001fe20003f26270 */
[----:B------:R-:W-:-:S12]  /*1c2e0*/  IMAD.MOV.U32 R0, RZ, RZ, R2 ;  /* 0x000000ffff007224 */ /* 0x000fd800078e0002 */
[----:B------:R-:W0:Y:S01]  /*1c2f0*/  @!P1 S2R R3, SR_CTAID.X ;  /* 0x0000000000039919 */ /* 0x000e220000002500 */
[----:B------:R-:W-:Y:S01]  /*1c300*/  @!P1 IADD3 R0, R2, 0x80, RZ ;  /* 0x0000008002009810 */ /* 0x000fe20007ffe0ff */
[----:B------:R-:W-:-:S03]  /*1c310*/  @!P1 IMAD.MOV.U32 R21, RZ, RZ, 0x10 ;  /* 0x00000010ff159424 */ /* 0x000fc600078e00ff */
[----:B------:R-:W-:Y:S01]  /*1c320*/  ISETP.GE.AND P0, PT, R0, R55, PT ;  /* 0x000000370000720c */ /* 0x000fe20003f06270 */
[----:B0-----:R-:W-:-:S04]  /*1c330*/  @!P1 IMAD R2, R3, 0x200, R2 ;  /* 0x0000020003029824 */ /* 0x001fc800078e0202 */
[----:B------:R-:W-:-:S05]  /*1c340*/  @!P1 IMAD.WIDE.U32 R2, R2, R21, c[0x0][0x168] ;  /* 0x00005a0002029625 */ /* 0x000fca00078e0015 */
[----:B--2---:R0:W-:Y:S03]  /*1c350*/  @!P1 STG.E.128 [R2.64], R4 ;  /* 0x0000000402009986 */ /* 0x0041e6000c101d04 */
[----:B------:R-:W-:Y:S05]  /*1c360*/  @P0 BRA `(.L_x_11805) ;  /* 0x000000b000000947 */ /* 0x000fea0003800000 */
[----:B0-----:R-:W0:Y:S01]  /*1c370*/  S2R R3, SR_CTAID.X ;  /* 0x0000000000037919 */ /* 0x001e220000002500 */
[----:B------:R-:W-:Y:S02]  /*1c380*/  IMAD.MOV.U32 R5, RZ, RZ, 0x10 ;  /* 0x00000010ff057424 */ /* 0x000fe400078e00ff */
[----:B0-----:R-:W-:Y:S01]  /*1c390*/  IMAD R2, R3, 0x200, R0 ;  /* 0x0000020003027824 */ /* 0x001fe200078e0200 */
[----:B------:R-:W-:-:S04]  /*1c3a0*/  IADD3 R0, R0, 0x80, RZ ;  /* 0x0000008000007810 */ /* 0x000fc80007ffe0ff */
[----:B------:R-:W-:-:S13]  /*1c3b0*/  ISETP.GE.AND P0, PT, R0, R55, PT ;  /* 0x000000370000720c */ /* 0x000fda0003f06270 */
[----:B------:R-:W-:Y:S01]  /*1c3c0*/  @!P0 IMAD R4, R3, 0x200, R0 ;  /* 0x0000020003048824 */ /* 0x000fe200078e0200 */
[----:B------:R-:W-:Y:S01]  /*1c3d0*/  @!P0 IADD3 R0, R0, 0x80, RZ ;  /* 0x0000008000008810 */ /* 0x000fe20007ffe0ff */
[----:B------:R-:W-:-:S04]  /*1c3e0*/  IMAD.WIDE.U32 R2, R2, R5, c[0x0][0x168] ;  /* 0x00005a0002027625 */ /* 0x000fc800078e0005 */
[----:B------:R-:W-:Y:S01]  /*1c3f0*/  @!P0 IMAD.WIDE.U32 R4, R4, R5, c[0x0][0x168] ;  /* 0x00005a0004048625 */ /* 0x000fe200078e0005 */
[----:B---3--:R0:W-:Y:S04]  /*1c400*/  STG.E.128 [R2.64], R8 ;  /* 0x0000000802007986 */ /* 0x0081e8000c101d04 */
[----:B----4-:R0:W-:Y:S02]  /*1c410*/  @!P0 STG.E.128 [R4.64], R12 ;  /* 0x0000000c04008986 */ /* 0x0101e4000c101d04 */
.L_x_11805:
[----:B------:R-:W-:Y:S05]  /*1c420*/  BSYNC B0 ;  /* 0x0000000000007941 */ /* 0x000fea0003800000 */
.L_x_11804:
[----:B------:R-:W-:-:S13]  /*1c430*/  ISETP.GE.AND P0, PT, R0, R55, PT ;  /* 0x000000370000720c */ /* 0x000fda0003f06270 */
[----:B------:R-:W-:Y:S05]  /*1c440*/  @P0 EXIT ;  /* 0x000000000000094d */ /* 0x000fea0003800000 */
[----:B0-----:R-:W0:Y:S01]  /*1c450*/  S2R R3, SR_CTAID.X ;  /* 0x0000000000037919 */ /* 0x001e220000002500 */
[----:B------:R-:W-:Y:S02]  /*1c460*/  IMAD.MOV.U32 R5, RZ, RZ, 0x10 ;  /* 0x00000010ff057424 */ /* 0x000fe400078e00ff */
[----:B0-----:R-:W-:-:S04]  /*1c470*/  IMAD R2, R3, 0x200, R0 ;  /* 0x0000020003027824 */ /* 0x001fc800078e0200 */
[----:B------:R-:W-:-:S05]  /*1c480*/  IMAD.WIDE.U32 R2, R2, R5, c[0x0][0x168] ;  /* 0x00005a0002027625 */ /* 0x000fca00078e0005 */
[----:B---34-:R-:W-:Y:S01]  /*1c490*/  STG.E.128 [R2.64], R16 ;  /* 0x0000001002007986 */ /* 0x018fe2000c101d04 */
[----:B------:R-:W-:Y:S05]  /*1c4a0*/  EXIT ;  /* 0x000000000000794d */ /* 0x000fea0003800000 */
        .weak           $__internal_18_$__cuda_sm20_div_rn_f64_full
        .type           $__internal_18_$__cuda_sm20_div_rn_f64_full,@function
        .size           $__internal_18_$__cuda_sm20_div_rn_f64_full,($__internal_19_$__cuda_sm20_dsqrt_rn_f64_mediumpath_v1 - $__internal_18_$__cuda_sm20_div_rn_f64_full)
$__internal_18_$__cuda_sm20_div_rn_f64_full:
[----:B------:R-:W-:Y:S01]  /*1c4b0*/  FSETP.GEU.AND P0, PT, |R33|, 1.469367938527859385e-39, PT ;  /* 0x001000002100780b */ /* 0x000fe20003f0e200 */
[----:B------:R-:W-:Y:S01]  /*1c4c0*/  IMAD.MOV.U32 R56, RZ, RZ, 0x1ca00000 ;  /* 0x1ca00000ff387424 */ /* 0x000fe200078e00ff */
[C---:B------:R-:W-:Y:S01]  /*1c4d0*/  FSETP.GEU.AND P1, PT, |R25|.reuse, 1.469367938527859385e-39, PT ;  /* 0x001000001900780b */ /* 0x040fe20003f2e200 */
[----:B------:R-:W-:Y:S01]  /*1c4e0*/  BSSY B0, `(.L_x_11806) ;  /* 0x000005b000007945 */ /* 0x000fe20003800000 */
[----:B------:R-:W-:Y:S02]  /*1c4f0*/  LOP3.LUT R26, R25, 0x800fffff, RZ, 0xc0, !PT ;  /* 0x800fffff191a7812 */ /* 0x000fe400078ec0ff */
        /* <DEDUP_REMOVED lines=65> */
.L_x_11807:
        /* <DEDUP_REMOVED lines=17> */
.L_x_11810:
[----:B------:R-:W-:-:S05]  /*1ca20*/  LOP3.LUT R38, R25, 0x80000, RZ, 0xfc, !PT ;  /* 0x0008000019267812 */ /* 0x000fca00078efcff */
[----:B------:R-:W-:Y:S02]  /*1ca30*/  IMAD.MOV.U32 R39, RZ, RZ, R38 ;  /* 0x000000ffff277224 */ /* 0x000fe400078e0026 */
[----:B------:R-:W-:Y:S01]  /*1ca40*/  IMAD.MOV.U32 R38, RZ, RZ, R24 ;  /* 0x000000ffff267224 */ /* 0x000fe200078e0018 */
[----:B------:R-:W-:Y:S05]  /*1ca50*/  BRA `(.L_x_11808) ;  /* 0x0000003000007947 */ /* 0x000fea0003800000 */
.L_x_11809:
[----:B------:R-:W-:-:S05]  /*1ca60*/  LOP3.LUT R38, R33, 0x80000, RZ, 0xfc, !PT ;  /* 0x0008000021267812 */ /* 0x000fca00078efcff */
[----:B------:R-:W-:Y:S02]  /*1ca70*/  IMAD.MOV.U32 R39, RZ, RZ, R38 ;  /* 0x000000ffff277224 */ /* 0x000fe400078e0026 */
[----:B------:R-:W-:Y:S02]  /*1ca80*/  IMAD.MOV.U32 R38, RZ, RZ, R32 ;  /* 0x000000ffff267224 */ /* 0x000fe400078e0020 */
.L_x_11808:
[----:B------:R-:W-:Y:S05]  /*1ca90*/  BSYNC B0 ;  /* 0x0000000000007941 */ /* 0x000fea0003800000 */
.L_x_11806:
[----:B------:R-:W-:Y:S02]  /*1caa0*/  IMAD.MOV.U32 R24, RZ, RZ, R0 ;  /* 0x000000ffff187224 */ /* 0x000fe400078e0000 */
[----:B------:R-:W-:-:S04]  /*1cab0*/  IMAD.MOV.U32 R25, RZ, RZ, 0x0 ;  /* 0x00000000ff197424 */ /* 0x000fc800078e00ff */
[----:B------:R-:W-:Y:S05]  /*1cac0*/  RET.REL.NODEC R24 `(_ZN2at6native27unrolled_elementwise_kernelIZZZNS0_16acos_kernel_cudaERNS_18TensorIteratorBaseEENKUlvE_clEvENKUlvE_clEvEUlN3c107complexIdEEE_St5arrayIPcLm2EELi4E23TrivialOffsetCalculatorILi1EjESE_NS0_6memory15LoadWithoutCastENSF_16StoreWithoutCastEEEviT_T0_T2_T3_T4_T5_) ;  /* 0xfffe353018007950 */ /* 0x000fea0003c3ffff */
        .weak           $__internal_19_$__cuda_sm20_dsqrt_rn_f64_mediumpath_v1
        .type           $__internal_19_$__cuda_sm20_dsqrt_rn_f64_mediumpath_v1,@function
        .size           $__internal_19_$__cuda_sm20_dsqrt_rn_f64_mediumpath_v1,(.L_x_15808 - $__internal_19_$__cuda_sm20_dsqrt_rn_f64_mediumpath_v1)
$__internal_19_$__cuda_sm20_dsqrt_rn_f64_mediumpath_v1:
        /* <DEDUP_REMOVED lines=12> */
.L_x_11812:
        /* <DEDUP_REMOVED lines=24> */
.L_x_11814:
[----:B------:R0:W1:-:S06]  /*1cd10*/  DADD R24, R26, R26 ;  /* 0x000000001a187229 */ /* 0x00004c000000001a */
.L_x_11813:
[----:B------:R-:W-:Y:S05]  /*1cd20*/  BSYNC B0 ;  /* 0x0000000000007941 */ /* 0x000fea0003800000 */
.L_x_11811:
[----:B0-----:R-:W-:Y:S02]  /*1cd30*/  IMAD.MOV.U32 R26, RZ, RZ, R0 ;  /* 0x000000ffff1a7224 */ /* 0x001fe400078e0000 */
[----:B------:R-:W-:-:S04]  /*1cd40*/  IMAD.MOV.U32 R27, RZ, RZ, 0x0 ;  /* 0x00000000ff1b7424 */ /* 0x000fc800078e00ff */
[----:B------:R-:W-:Y:S05]  /*1cd50*/  RET.REL.NODEC R26 `(_ZN2at6native27unrolled_elementwise_kernelIZZZNS0_16acos_kernel_cudaERNS_18TensorIteratorBaseEENKUlvE_clEvENKUlvE_clEvEUlN3c107complexIdEEE_St5arrayIPcLm2EELi4E23TrivialOffsetCalculatorILi1EjESE_NS0_6memory15LoadWithoutCastENSF_16StoreWithoutCastEEEviT_T0_T2_T3_T4_T5_) ;  /* 0xfffe32a01a007950 */ /* 0x000fea0003c3ffff */
.L_x_11815:
        /* <DEDUP_REMOVED lines=10> */
.L_x_15808:


//--------------------- .text._ZN2at6native29vectorized_elementwise_kernelILi2EZZZNS0_16acos_kernel_cudaERNS_18TensorIteratorBaseEENKUlvE_clEvENKUlvE_clEvEUlN3c107complexIdEEE_St5arrayIPcLm2EEEEviT0_T1_ --------------------------
	.section	.text._ZN2at6native29vectorized_elementwise_kernelILi2EZZZNS0_16acos_kernel_cudaERNS_18TensorIteratorBaseEENKUlvE_clEvENKUlvE_clEvEUlN3c107complexIdEEE_St5arrayIPcLm2EEEEviT0_T1_,"ax",@progbits
	.sectioninfo	@"SHI_REGISTERS=80"
	.align	128
        .global         _ZN2at6native29vectorized_elementwise_kernelILi2EZZZNS0_16acos_kernel_cudaERNS_18TensorIteratorBaseEENKUlvE_clEvENKUlvE_clEvEUlN3c107complexIdEEE_St5arrayIPcLm2EEEEviT0_T1_
        .type           _ZN2at6native29vectorized_elementwise_kernelILi2EZZZNS0_16acos_kernel_cudaERNS_18TensorIteratorBaseEENKUlvE_clEvENKUlvE_clEvEUlN3c107complexIdEEE_St5arrayIPcLm2EEEEviT0_T1_,@function
        .size           _ZN2at6native29vectorized_elementwise_kernelILi2EZZZNS0_16acos_kernel_cudaERNS_18TensorIteratorBaseEENKUlvE_clEvENKUlvE_clEvEUlN3c107complexIdEEE_St5arrayIPcLm2EEEEviT0_T1_,(.L_x_15810 - _ZN2at6native29vectorized_elementwise_kernelILi2EZZZNS0_16acos_kernel_cudaERNS_18TensorIteratorBaseEENKUlvE_clEvENKUlvE_clEvEUlN3c107complexIdEEE_St5arrayIPcLm2EEEEviT0_T1_)
        .other          _ZN2at6native29vectorized_elementwise_kernelILi2EZZZNS0_16acos_kernel_cudaERNS_18TensorIteratorBaseEENKUlvE_clEvENKUlvE_clEvEUlN3c107complexIdEEE_St5arrayIPcLm2EEEEviT0_T1_,@"STO_CUDA_ENTRY STV_DEFAULT"
_ZN2at6native29vectorized_elementwise_kernelILi2EZZZNS0_16acos_kernel_cudaERNS_18TensorIteratorBaseEENKUlvE_clEvENKUlvE_clEvEUlN3c107complexIdEEE_St5arrayIPcLm2EEEEviT0_T1_:
.text._ZN2at6native29vectorized_elementwise_kernelILi2EZZZNS0_16acos_kernel_cudaERNS_18TensorIteratorBaseEENKUlvE_clEvENKUlvE_clEvEUlN3c107complexIdEEE_St5arrayIPcLm2EEEEviT0_T1_:
[----:B------:R-:W-:-:S03]  /*0000*/  IMAD.MOV.U32 R1, RZ, RZ, c[0x0][0x28] ;  /* 0x00000a00ff017624 */ /* 0x000fc600078e00ff */
[----:B------:R-:W0:Y:S01]  /*0010*/  S2R R0, SR_CTAID.X ;  /* 0x0000000000007919 */ /* 0x000e220000002500 */
[----:B------:R-:W-:Y:S01]  /*0020*/  ULDC.64 UR4, c[0x0][0x118] ;  /* 0x0000460000047ab9 */ /* 0x000fe20000000a00 */
[----:B------:R-:W-:Y:S01]  /*0030*/  IADD3 R1, R1, -0x10, RZ ;  /* 0xfffffff001017810 */ /* 0x000fe20007ffe0ff */
[----:B0-----:R-:W-:-:S05]  /*0040*/  IMAD.SHL.U32 R3, R0, 0x400, RZ ;  /* 0x0000040000037824 */ /* 0x001fca00078e00ff */
[----:B------:R-:W-:-:S04]  /*0050*/  IADD3 R77, -R3, c[0x0][0x160], RZ ;  /* 0x00005800034d7a10 */ /* 0x000fc80007ffe1ff */
[----:B------:R-:W-:-:S13]  /*0060*/  ISETP.GE.U32.AND P0, PT, R77, 0x400, PT ;  /* 0x000004004d00780c */ /* 0x000fda0003f06070 */
[----:B------:R-:W-:Y:S05]  /*0070*/  @!P0 BRA `(.L_x_11816) ;  /* 0x000384a000008947 */ /* 0x000fea0003800000 */
[----:B------:R-:W0:Y:S01]  /*0080*/  S2R R77, SR_TID.X ;  /* 0x00000000004d7919 */ /* 0x000e220000002100 */
[----:B------:R-:W-:-:S04]  /*0090*/  IMAD.MOV.U32 R2, RZ, RZ, 0x10 ;  /* 0x00000010ff027424 */ /* 0x000fc800078e00ff */
[----:B------:R-:W-:-:S06]  /*00a0*/  IMAD.WIDE R2, R3, R2, c[0x0][0x170] ;  /* 0x00005c0003027625 */ /* 0x000fcc00078e0202 */
[----:B0-----:R-:W-:-:S05]  /*00b0*/  IMAD.WIDE.U32 R8, R77, 0x20, R2 ;  /* 0x000000204d087825 */ /* 0x001fca00078e0002 */
[----:B------:R-:W2:Y:S04]  /*00c0*/  LDG.E.128 R28, [R8.64] ;  /* 0x00000004081c7981 */ /* 0x000ea8000c1e1d00 */
[----:B------:R0:W5:Y:S04]  /*00d0*/  LDG.E.128 R32, [R8.64+0x10] ;  /* 0x0000100408207981 */ /* 0x000168000c1e1d00 */
[----:B------:R0:W5:Y:S04]  /*00e0*/  LDG.E.128 R36, [R8.64+0x1000] ;  /* 0x0010000408247981 */ /* 0x000168000c1e1d00 */
[----:B------:R0:W5:Y:S04]  /*00f0*/  LDG.E.128 R40, [R8.64+0x1010] ;  /* 0x0010100408287981 */ /* 0x000168000c1e1d00 */
[----:B------:R0:W5:Y:S04]  /*0100*/  LDG.E.128 R44, [R8.64+0x2000] ;  /* 0x00200004082c7981 */ /* 0x000168000c1e1d00 */
[----:B------:R0:W5:Y:S04]  /*0110*/  LDG.E.128 R48, [R8.64+0x2010] ;  /* 0x0020100408307981 */ /* 0x000168000c1e1d00 */
[----:B------:R0:W5:Y:S04]  /*0120*/  LDG.E.128 R52, [R8.64+0x3000] ;  /* 0x0030000408347981 */ /* 0x000168000c1e1d00 */
[----:B------:R0:W5:Y:S01]  /*0130*/  LDG.E.128 R56, [R8.64+0x3010] ;  /* 0x0030100408387981 */ /* 0x000162000c1e1d00 */
        /* <DEDUP_REMOVED lines=17> */
[----:B------:R-:W-:-:S04]  /*0250*/  DSETP.GEU.AND P0, PT, R4, c[0x2][0x0], PT ;  /* 0x008000000400762a */ /* 0x000fc80003f0e000 */
[----:B------:R0:W-:Y:S01]  /*0260*/  STL [R1], R0 ;  /* 0x0000000001007387 */ /* 0x0001e20000100800 */
[----:B------:R-:W1:-:S14]  /*0270*/  DSETP.LT.AND P1, PT, R2, c[0x2][0x0], PT ;  /* 0x008000000200762a */ /* 0x000e5c0003f21000 */
[----:B-1----:R-:W-:Y:S05]  /*0280*/  @!P0 BRA P1, `(.L_x_11821) ;  /* 0x00004a7000008947 */ /* 0x002fea0000800000 */
[----:B0-----:R-:W0:Y:S01]  /*0290*/  DADD R60, R2, 1 ;  /* 0x3ff00000023c7429 */ /* 0x001e220000000000 */
[----:B------:R-:W-:Y:S01]  /*02a0*/  IMAD.MOV.U32 R12, RZ, RZ, RZ ;  /* 0x000000ffff0c7224 */ /* 0x000fe200078e00ff */
[----:B------:R-:W-:Y:S01]  /*02b0*/  BSSY B2, `(.L_x_11822) ;  /* 0x0000254000027945 */ /* 0x000fe20003800000 */
[----:B------:R-:W-:Y:S01]  /*02c0*/  IMAD.MOV.U32 R20, RZ, RZ, RZ ;  /* 0x000000ffff147224 */ /* 0x000fe200078e00ff */
[----:B------:R-:W-:-:S04]  /*02d0*/  DADD R16, -RZ, |R4| ;  /* 0x00000000ff107229 */ /* 0x000fc80000000504 */
        /* <DEDUP_REMOVED lines=27> */
[----:B0-----:R-:W-:Y:S01]  /*0490*/  IMAD.MOV.U32 R12, RZ, RZ, R67 ;  /* 0x000000ffff0c7224 */ /* 0x001fe200078e0043 */
[----:B------:R-:W-:Y:S01]  /*04a0*/  LOP3.LUT R69, R68, 0x100000, RZ, 0xfc, !PT ;  /* 0x0010000044457812 */ /* 0x000fe200078efcff */
[----:B------:R-:W-:-:S02]  /*04b0*/  IMAD.MOV.U32 R13, RZ, RZ, R66 ;  /* 0x000000ffff0d7224 */ /* 0x000fc400078e0042 */
[----:B-1----:R0:W1:Y:S01]  /*04c0*/  DFMA R14, R14, R14, R18 ;  /* 0x0000000e0e0e722b */ /* 0x0020620000000012 */
[----:B------:R-:W-:Y:S02]  /*04d0*/  IMAD.MOV.U32 R68, RZ, RZ, RZ ;  /* 0x000000ffff447224 */ /* 0x000fe400078e00ff */
[----:B0-----:R-:W-:Y:S01]  /*04e0*/  IMAD.MOV.U32 R18, RZ, RZ, c[0x2][0xc] ;  /* 0x00800300ff127624 */ /* 0x001fe200078e00ff */
        /* <DEDUP_REMOVED lines=25> */
[----:B-1----:R1:W-:Y:S02]  /*0680*/  DFMA R26, R26, -R6, 1 ;  /* 0x3ff000001a1a742b */ /* 0x0023e40000000806 */
[----:B-1----:R-:W-:Y:S02]  /*0690*/  IMAD.MOV.U32 R6, RZ, RZ, 0x0 ;  /* 0x00000000ff067424 */ /* 0x002fe400078e00ff */
[----:B------:R-:W-:Y:S01]  /*06a0*/  IMAD.MOV.U32 R7, RZ, RZ, 0x3fd80000 ;  /* 0x3fd80000ff077424 */ /* 0x000fe200078e00ff */
[----:B0-----:R-:W0:-:S06]  /*06b0*/  DMUL R22, R20, R20 ;  /* 0x0000001414167228 */ /* 0x001e0c0000000000 */
[----:B0-----:R-:W0:-:S04]  /*06c0*/  DFMA R24, R24, -R22, 1 ;  /* 0x3ff000001818742b */ /* 0x001e080000000816 */
[----:B------:R-:W-:-:S04]  /*06d0*/  DMUL R22, R18, R26 ;  /* 0x0000001a12167228 */ /* 0x000fc80000000000 */
        /* <DEDUP_REMOVED lines=8> */
[----:B0-----:R-:W0:-:S04]  /*0760*/  DMUL R24, R16, R24 ;  /* 0x0000001810187228 */ /* 0x001e080000000000 */
[----:B--2---:R-:W1:-:S04]  /*0770*/  DMUL R22, R22, R68 ;  /* 0x0000004416167228 */ /* 0x004e480000000000 */
[----:B0-----:R-:W0:-:S06]  /*0780*/  DMUL R24, R24, R14 ;  /* 0x0000000e18187228 */ /* 0x001e0c0000000000 */
[----:B-1----:R-:W-:Y:S02]  /*0790*/  @!P1 FSEL R64, R10, R22, !P0 ;  /* 0x000000160a409208 */ /* 0x002fe40004000000 */
[----:B------:R-:W-:Y:S02]  /*07a0*/  @!P1 FSEL R65, R11, R23, !P0 ;  /* 0x000000170b419208 */ /* 0x000fe40004000000 */
[----:B0-----:R-:W-:Y:S02]  /*07b0*/  @!P3 FSEL R67, R8, R24, !P2 ;  /* 0x000000180843b208 */ /* 0x001fe40005000000 */
        /* <DEDUP_REMOVED lines=28> */
[----:B0-----:R-:W-:Y:S01]  /*0980*/  MOV R6, 0x9f0 ;  /* 0x000009f000067802 */ /* 0x001fe20000000f00 */
[----:B------:R-:W-:Y:S02]  /*0990*/  IMAD.MOV.U32 R11, RZ, RZ, R15 ;  /* 0x000000ffff0b7224 */ /* 0x000fe400078e000f */
[----:B------:R-:W-:Y:S02]  /*09a0*/  IMAD.MOV.U32 R12, RZ, RZ, R18 ;  /* 0x000000ffff0c7224 */ /* 0x000fe400078e0012 */
[----:B------:R-:W-:Y:S02]  /*09b0*/  IMAD.MOV.U32 R13, RZ, RZ, R19 ;  /* 0x000000ffff0d7224 */ /* 0x000fe400078e0013 */
[----:B-1----:R-:W-:Y:S02]  /*09c0*/  IMAD.MOV.U32 R8, RZ, RZ, R16 ;  /* 0x000000ffff087224 */ /* 0x002fe400078e0010 */
[----:B------:R-:W-:-:S02]  /*09d0*/  IMAD.MOV.U32 R9, RZ, RZ, R17 ;  /* 0x000000ffff097224 */ /* 0x000fc400078e0011 */
[----:B-----5:R-:W-:Y:S05]  /*09e0*/  CALL.REL.NOINC `($__internal_21_$__cuda_sm20_dsqrt_rn_f64_mediumpath_v1) ;  /* 0x00070d6000007944 */ /* 0x020fea0003c00000 */
.L_x_11825:
[----:B------:R-:W-:Y:S05]  /*09f0*/  BSYNC B3 ;  /* 0x0000000000037941 */ /* 0x000fea0003800000 */
.L_x_11824:
        /* <DEDUP_REMOVED lines=61> */
.L_x_11823:
        /* <DEDUP_REMOVED lines=33> */
[----:B-----5:R-:W-:Y:S05]  /*0fe0*/  CALL.REL.NOINC `($__internal_20_$__cuda_sm20_div_rn_f64_full) ;  /* 0x0007015000007944 */ /* 0x020fea0003c00000 */
.L_x_11833:
[----:B------:R-:W-:Y:S05]  /*0ff0*/  BSYNC B4 ;  /* 0x0000000000047941 */ /* 0x000fea0003800000 */
.L_x_11832:
[----:B------:R-:W-:Y:S02]  /*1000*/  IMAD.MOV.U32 R24, RZ, RZ, R20 ;  /* 0x000000ffff187224 */ /* 0x000fe400078e0014 */
[----:B------:R-:W-:Y:S01]  /*1010*/  IMAD.MOV.U32 R25, RZ, RZ, R21 ;  /* 0x000000ffff197224 */ /* 0x000fe200078e0015 */
[----:B------:R-:W-:Y:S05]  /*1020*/  BRA `(.L_x_11831) ;  /* 0x0000001000007947 */ /* 0x000fea0003800000 */
.L_x_11830:
[----:B------:R0:W1:-:S06]  /*1030*/  DADD R24, -R60, R64 ;  /* 0x000000003c187229 */ /* 0x00004c0000000140 */
.L_x_11831:
[----:B------:R-:W-:Y:S05]  /*1040*/  BSYNC B3 ;  /* 0x0000000000037941 */ /* 0x000fea0003800000 */
.L_x_11829:
        /* <DEDUP_REMOVED lines=28> */
[----:B01---5:R-:W-:Y:S05]  /*1210*/  CALL.REL.NOINC `($__internal_20_$__cuda_sm20_div_rn_f64_full) ;  /* 0x0006ff2000007944 */ /* 0x023fea0003c00000 */
.L_x_11838:
[----:B------:R-:W-:Y:S05]  /*1220*/  BSYNC B4 ;  /* 0x0000000000047941 */ /* 0x000fea0003800000 */
.L_x_11837:
[----:B------:R-:W-:Y:S02]  /*1230*/  IMAD.MOV.U32 R6, RZ, RZ, R20 ;  /* 0x000000ffff067224 */ /* 0x000fe400078e0014 */
[----:B------:R-:W-:Y:S01]  /*1240*/  IMAD.MOV.U32 R7, RZ, RZ, R21 ;  /* 0x000000ffff077224 */ /* 0x000fe200078e0015 */
[----:B------:R-:W-:Y:S05]  /*1250*/  BRA `(.L_x_11836) ;  /* 0x0000001000007947 */ /* 0x000fea0003800000 */
.L_x_11835:
[----:B------:R2:W3:-:S06]  /*1260*/  DADD R6, R66, -R8 ;  /* 0x0000000042067229 */ /* 0x0004cc0000000808 */
.L_x_11836:
[----:B------:R-:W-:Y:S05]  /*1270*/  BSYNC B3 ;  /* 0x0000000000037941 */ /* 0x000fea0003800000 */
.L_x_11834:
        /* <DEDUP_REMOVED lines=22> */
[----:B-1----:R-:W-:Y:S01]  /*13e0*/  MOV R6, 0x1430 ;  /* 0x0000143000067802 */ /* 0x002fe20000000f00 */
[----:B------:R-:W-:Y:S02]  /*13f0*/  IMAD.MOV.U32 R11, RZ, RZ, R15 ;  /* 0x000000ffff0b7224 */ /* 0x000fe400078e000f */
[----:B--2---:R-:W-:Y:S02]  /*1400*/  IMAD.MOV.U32 R12, RZ, RZ, R18 ;  /* 0x000000ffff0c7224 */ /* 0x004fe400078e0012 */
[----:B------:R-:W-:Y:S02]  /*1410*/  IMAD.MOV.U32 R13, RZ, RZ, R19 ;  /* 0x000000ffff0d7224 */ /* 0x000fe400078e0013 */
[----:B0----5:R-:W-:Y:S05]  /*1420*/  CALL.REL.NOINC `($__internal_21_$__cuda_sm20_dsqrt_rn_f64_mediumpath_v1) ;  /* 0x0007032000007944 */ /* 0x021fea0003c00000 */
[----:B-1----:R-:W-:Y:S02]  /*1430*/  IMAD.MOV.U32 R12, RZ, RZ, R8 ;  /* 0x000000ffff0c7224 */ /* 0x002fe400078e0008 */
[----:B------:R-:W-:Y:S02]  /*1440*/  IMAD.MOV.U32 R13, RZ, RZ, R9 ;  /* 0x000000ffff0d7224 */ /* 0x000fe400078e0009 */
.L_x_11840:
[----:B------:R-:W-:Y:S05]  /*1450*/  BSYNC B3 ;  /* 0x0000000000037941 */ /* 0x000fea0003800000 */
.L_x_11839:
        /* <DEDUP_REMOVED lines=65> */
.L_x_11841:
[----:B------:R-:W2:Y:S01]  /*1870*/  DADD R12, R24, 2 ;  /* 0x40000000180c7429 */ /* 0x000ea20000000000 */
[----:B-1----:R-:W-:Y:S01]  /*1880*/  IMAD.MOV.U32 R6, RZ, RZ, 0x1 ;  /* 0x00000001ff067424 */ /* 0x002fe200078e00ff */
[----:B------:R-:W-:Y:S01]  /*1890*/  FSETP.GEU.AND P1, PT, |R25|, 6.5827683646048100446e-37, PT ;  /* 0x036000001900780b */ /* 0x000fe20003f2e200 */
[----:B------:R-:W-:Y:S03]  /*18a0*/  BSSY B3, `(.L_x_11842) ;  /* 0x0000013000037945 */ /* 0x000fe60003800000 */
[----:B--2---:R-:W1:Y:S02]  /*18b0*/  MUFU.RCP64H R7, R13 ;  /* 0x0000000d00077308 */ /* 0x004e640000001800 */
        /* <DEDUP_REMOVED lines=16> */
[----:B-----5:R-:W-:Y:S05]  /*19c0*/  CALL.REL.NOINC `($__internal_20_$__cuda_sm20_div_rn_f64_full) ;  /* 0x0006f77000007944 */ /* 0x020fea0003c00000 */
.L_x_11843:
[----:B------:R-:W-:Y:S05]  /*19d0*/  BSYNC B3 ;  /* 0x0000000000037941 */ /* 0x000fea0003800000 */
.L_x_11842:
        /* <DEDUP_REMOVED lines=16> */
.L_x_11828:
        /* <DEDUP_REMOVED lines=26> */
.L_x_11846:
[----:B------:R-:W-:Y:S05]  /*1c80*/  BSYNC B3 ;  /* 0x0000000000037941 */ /* 0x000fea0003800000 */
.L_x_11845:
[----:B-1----:R-:W1:-:S10]  /*1c90*/  DADD R24, R62, R8 ;  /* 0x000000003e187229 */ /* 0x002e540000000008 */
[C---:B-1----:R-:W-:Y:S02]  /*1ca0*/  FSETP.GEU.FTZ.AND P1, PT, R25.reuse, 1.7916666269302368164, PT ;  /* 0x3fe555551900780b */ /* 0x042fe40003f3e000 */
[----:B------:R-:W-:-:S04]  /*1cb0*/  FSETP.GT.FTZ.AND P0, PT, R25, -1.6999999284744262695, PT ;  /* 0xbfd999991900780b */ /* 0x000fc80003f14000 */
[----:B------:R-:W-:-:S13]  /*1cc0*/  PLOP3.LUT P0, PT, P1, P0, PT, 0x8, 0x0 ;  /* 0x000000000000781c */ /* 0x000fda0000f00170 */
[----:B------:R-:W-:Y:S05]  /*1cd0*/  @!P0 BRA `(.L_x_11847) ;  /* 0x0000027000008947 */ /* 0x000fea0003800000 */
        /* <DEDUP_REMOVED lines=22> */
.L_x_11849:
[----:B------:R-:W-:Y:S05]  /*1e40*/  BSYNC B3 ;  /* 0x0000000000037941 */ /* 0x000fea0003800000 */
.L_x_11848:
        /* <DEDUP_REMOVED lines=16> */
.L_x_11847:
        /* <DEDUP_REMOVED lines=55> */
.L_x_11850:
[----:B------:R-:W-:Y:S01]  /*22c0*/  IMAD.MOV.U32 R8, RZ, RZ, 0x0 ;  /* 0x00000000ff087424 */ /* 0x000fe200078e00ff */
[----:B------:R-:W-:Y:S01]  /*22d0*/  FSETP.NEU.FTZ.AND P0, PT, R7, RZ, PT ;  /* 0x000000ff0700720b */ /* 0x000fe20003f1d000 */
[----:B------:R-:W-:-:S06]  /*22e0*/  IMAD.MOV.U32 R9, RZ, RZ, 0x7ff00000 ;  /* 0x7ff00000ff097424 */ /* 0x000fcc00078e00ff */
[----:B------:R-:W0:-:S10]  /*22f0*/  DFMA R8, R6, R8, +INF ;  /* 0x7ff000000608742b */ /* 0x000e140000000008 */
[----:B0-----:R-:W-:Y:S02]  /*2300*/  FSEL R30, R8, RZ, P0 ;  /* 0x000000ff081e7208 */ /* 0x001fe40000000000 */
[----:B------:R-:W-:Y:S01]  /*2310*/  FSEL R31, R9, -QNAN , P0 ;  /* 0xfff00000091f7808 */ /* 0x000fe20000000000 */
[----:B------:R-:W-:Y:S05]  /*2320*/  BRA `(.L_x_11826) ;  /* 0x000004c000007947 */ /* 0x000fea0003800000 */
.L_x_11844:
        /* <DEDUP_REMOVED lines=25> */
.L_x_11852:
[----:B------:R-:W-:Y:S05]  /*24c0*/  BSYNC B3 ;  /* 0x0000000000037941 */ /* 0x000fea0003800000 */
.L_x_11851:
[----:B01----:R-:W0:Y:S01]  /*24d0*/  MUFU.RCP64H R7, R9 ;  /* 0x0000000900077308 */ /* 0x003e220000001800 */
        /* <DEDUP_REMOVED lines=18> */
.L_x_11854:
[----:B------:R-:W-:Y:S05]  /*2600*/  BSYNC B3 ;  /* 0x0000000000037941 */ /* 0x000fea0003800000 */
.L_x_11853:
[----:B------:R-:W-:Y:S02]  /*2610*/  IMAD.MOV.U32 R30, RZ, RZ, R20 ;  /* 0x000000ffff1e7224 */ /* 0x000fe400078e0014 */
[----:B------:R-:W-:Y:S01]  /*2620*/  IMAD.MOV.U32 R31, RZ, RZ, R21 ;  /* 0x000000ffff1f7224 */ /* 0x000fe200078e0015 */
[----:B------:R-:W-:Y:S05]  /*2630*/  BRA `(.L_x_11826) ;  /* 0x000001b000007947 */ /* 0x000fea0003800000 */
.L_x_11827:
        /* <DEDUP_REMOVED lines=17> */
[----:B-1----:R-:W-:Y:S02]  /*2750*/  IMAD.MOV.U32 R8, RZ, RZ, R14 ;  /* 0x000000ffff087224 */ /* 0x002fe400078e000e */
[----:B------:R-:W-:Y:S02]  /*2760*/  IMAD.MOV.U32 R12, RZ, RZ, R16 ;  /* 0x000000ffff0c7224 */ /* 0x000fe400078e0010 */
[----:B------:R-:W-:Y:S02]  /*2770*/  IMAD.MOV.U32 R13, RZ, RZ, R17 ;  /* 0x000000ffff0d7224 */ /* 0x000fe400078e0011 */
[----:B------:R-:W-:Y:S02]  /*2780*/  IMAD.MOV.U32 R9, RZ, RZ, R15 ;  /* 0x000000ffff097224 */ /* 0x000fe400078e000f */
[----:B------:R-:W-:-:S02]  /*2790*/  IMAD.MOV.U32 R14, RZ, RZ, R4 ;  /* 0x000000ffff0e7224 */ /* 0x000fc400078e0004 */
[----:B------:R-:W-:Y:S02]  /*27a0*/  IMAD.MOV.U32 R11, RZ, RZ, R5 ;  /* 0x000000ffff0b7224 */ /* 0x000fe400078e0005 */
[----:B-----5:R-:W-:Y:S05]  /*27b0*/  CALL.REL.NOINC `($__internal_21_$__cuda_sm20_dsqrt_rn_f64_mediumpath_v1) ;  /* 0x0006ef9000007944 */ /* 0x020fea0003c00000 */
.L_x_11856:
[----:B------:R-:W-:Y:S05]  /*27c0*/  BSYNC B3 ;  /* 0x0000000000037941 */ /* 0x000fea0003800000 */
.L_x_11855:
[----:B-1----:R-:W-:Y:S02]  /*27d0*/  IMAD.MOV.U32 R30, RZ, RZ, R8 ;  /* 0x000000ffff1e7224 */ /* 0x002fe400078e0008 */
[----:B------:R-:W-:Y:S02]  /*27e0*/  IMAD.MOV.U32 R31, RZ, RZ, R9 ;  /* 0x000000ffff1f7224 */ /* 0x000fe400078e0009 */
.L_x_11826:
[----:B------:R-:W-:Y:S05]  /*27f0*/  BSYNC B2 ;  /* 0x0000000000027941 */ /* 0x000fea0003800000 */
.L_x_11822:
        /* <DEDUP_REMOVED lines=23> */
[----:B-1---5:R-:W-:Y:S05]  /*2970*/  CALL.REL.NOINC `($__internal_20_$__cuda_sm20_div_rn_f64_full) ;  /* 0x0006e7c000007944 */ /* 0x022fea0003c00000 */
[----:B------:R-:W-:Y:S02]  /*2980*/  IMAD.MOV.U32 R24, RZ, RZ, R20 ;  /* 0x000000ffff187224 */ /* 0x000fe400078e0014 */
[----:B------:R-:W-:Y:S02]  /*2990*/  IMAD.MOV.U32 R25, RZ, RZ, R21 ;  /* 0x000000ffff197224 */ /* 0x000fe400078e0015 */
.L_x_11860:
[----:B------:R-:W-:Y:S05]  /*29a0*/  BSYNC B3 ;  /* 0x0000000000037941 */ /* 0x000fea0003800000 */
.L_x_11859:
        /* <DEDUP_REMOVED lines=36> */
[----:B-1---5:R-:W-:Y:S05]  /*2bf0*/  CALL.REL.NOINC `($__internal_20_$__cuda_sm20_div_rn_f64_full) ;  /* 0x0006e54000007944 */ /* 0x022fea0003c00000 */
.L_x_11868:
[----:B------:R-:W-:Y:S05]  /*2c00*/  BSYNC B4 ;  /* 0x0000000000047941 */ /* 0x000fea0003800000 */
.L_x_11867:
[----:B------:R-:W-:Y:S02]  /*2c10*/  IMAD.MOV.U32 R68, RZ, RZ, R20 ;  /* 0x000000ffff447224 */ /* 0x000fe400078e0014 */
[----:B------:R-:W-:Y:S01]  /*2c20*/  IMAD.MOV.U32 R69, RZ, RZ, R21 ;  /* 0x000000ffff457224 */ /* 0x000fe200078e0015 */
[----:B------:R-:W-:Y:S05]  /*2c30*/  BRA `(.L_x_11866) ;  /* 0x0000001000007947 */ /* 0x000fea0003800000 */
.L_x_11865:
[----:B------:R0:W2:-:S06]  /*2c40*/  DADD R68, -R60, R64 ;  /* 0x000000003c447229 */ /* 0x00008c0000000140 */
.L_x_11866:
[----:B------:R-:W-:Y:S05]  /*2c50*/  BSYNC B3 ;  /* 0x0000000000037941 */ /* 0x000fea0003800000 */
.L_x_11864:
        /* <DEDUP_REMOVED lines=25> */
[----:B012--5:R-:W-:Y:S05]  /*2df0*/  CALL.REL.NOINC `($__internal_20_$__cuda_sm20_div_rn_f64_full) ;  /* 0x0006e34000007944 */ /* 0x027fea0003c00000 */
.L_x_11873:
[----:B------:R-:W-:Y:S05]  /*2e00*/  BSYNC B4 ;  /* 0x0000000000047941 */ /* 0x000fea0003800000 */
.L_x_11872:
[----:B------:R-:W-:Y:S02]  /*2e10*/  IMAD.MOV.U32 R4, RZ, RZ, R20 ;  /* 0x000000ffff047224 */ /* 0x000fe400078e0014 */
[----:B------:R-:W-:Y:S01]  /*2e20*/  IMAD.MOV.U32 R5, RZ, RZ, R21 ;  /* 0x000000ffff057224 */ /* 0x000fe200078e0015 */
[----:B------:R-:W-:Y:S05]  /*2e30*/  BRA `(.L_x_11871) ;  /* 0x0000001000007947 */ /* 0x000fea0003800000 */
.L_x_11870:
[----:B------:R3:W4:-:S06]  /*2e40*/  DADD R4, -R62, R66 ;  /* 0x000000003e047229 */ /* 0x00070c0000000142 */
.L_x_11871:
[----:B------:R-:W-:Y:S05]  /*2e50*/  BSYNC B3 ;  /* 0x0000000000037941 */ /* 0x000fea0003800000 */
.L_x_11869:
        /* <DEDUP_REMOVED lines=21> */
[----:B------:R-:W-:Y:S01]  /*2fb0*/  IMAD.MOV.U32 R0, RZ, RZ, R4 ;  /* 0x000000ffff007224 */ /* 0x000fe200078e0004 */
[----:B--2---:R-:W-:Y:S01]  /*2fc0*/  MOV R6, 0x3010 ;  /* 0x0000301000067802 */ /* 0x004fe20000000f00 */
[----:B------:R-:W-:Y:S02]  /*2fd0*/  IMAD.MOV.U32 R11, RZ, RZ, R15 ;  /* 0x000000ffff0b7224 */ /* 0x000fe400078e000f */
[----:B----4-:R-:W-:Y:S02]  /*2fe0*/  IMAD.MOV.U32 R8, RZ, RZ, R16 ;  /* 0x000000ffff087224 */ /* 0x010fe400078e0010 */
[----:B------:R-:W-:Y:S02]  /*2ff0*/  IMAD.MOV.U32 R9, RZ, RZ, R17 ;  /* 0x000000ffff097224 */ /* 0x000fe400078e0011 */
[----:B01-3-5:R-:W-:Y:S05]  /*3000*/  CALL.REL.NOINC `($__internal_21_$__cuda_sm20_dsqrt_rn_f64_mediumpath_v1) ;  /* 0x0006e74000007944 */ /* 0x02bfea0003c00000 */
.L_x_11875:
[----:B------:R-:W-:Y:S05]  /*3010*/  BSYNC B3 ;  /* 0x0000000000037941 */ /* 0x000fea0003800000 */
.L_x_11874:
[----:B------:R-:W-:Y:S01]  /*3020*/  PLOP3.LUT P0, PT, PT, PT, PT, 0x80, 0x0 ;  /* 0x000000000000781c */ /* 0x000fe20003f0f070 */
[----:B-1--4-:R-:W-:Y:S02]  /*3030*/  IMAD.MOV.U32 R4, RZ, RZ, R8 ;  /* 0x000000ffff047224 */ /* 0x012fe400078e0008 */
[----:B------:R-:W-:Y:S01]  /*3040*/  IMAD.MOV.U32 R5, RZ, RZ, R9 ;  /* 0x000000ffff057224 */ /* 0x000fe200078e0009 */
[----:B------:R-:W-:Y:S05]  /*3050*/  BRA `(.L_x_11861) ;  /* 0x0000091000007947 */ /* 0x000fea0003800000 */
.L_x_11863:
        /* <DEDUP_REMOVED lines=21> */
[----:B------:R-:W-:Y:S01]  /*31b0*/  IMAD.MOV.U32 R0, RZ, RZ, R4 ;  /* 0x000000ffff007224 */ /* 0x000fe200078e0004 */
[----:B0-----:R-:W-:Y:S01]  /*31c0*/  MOV R6, 0x3210 ;  /* 0x0000321000067802 */ /* 0x001fe20000000f00 */
[----:B------:R-:W-:Y:S02]  /*31d0*/  IMAD.MOV.U32 R11, RZ, RZ, R15 ;  /* 0x000000ffff0b7224 */ /* 0x000fe400078e000f */
[----:B--2---:R-:W-:Y:S02]  /*31e0*/  IMAD.MOV.U32 R8, RZ, RZ, R16 ;  /* 0x000000ffff087224 */ /* 0x004fe400078e0010 */
[----:B------:R-:W-:Y:S02]  /*31f0*/  IMAD.MOV.U32 R9, RZ, RZ, R17 ;  /* 0x000000ffff097224 */ /* 0x000fe400078e0011 */
[----:B-1---5:R-:W-:Y:S05]  /*3200*/  CALL.REL.NOINC `($__internal_21_$__cuda_sm20_dsqrt_rn_f64_mediumpath_v1) ;  /* 0x0006e54000007944 */ /* 0x022fea0003c00000 */
.L_x_11878:
[----:B------:R-:W-:Y:S05]  /*3210*/  BSYNC B3 ;  /* 0x0000000000037941 */ /* 0x000fea0003800000 */
.L_x_11877:
[----:B------:R-:W-:Y:S01]  /*3220*/  PLOP3.LUT P0, PT, PT, PT, PT, 0x80, 0x0 ;  /* 0x000000000000781c */ /* 0x000fe20003f0f070 */
[----:B-12---:R-:W-:Y:S02]  /*3230*/  IMAD.MOV.U32 R4, RZ, RZ, R8 ;  /* 0x000000ffff047224 */ /* 0x006fe400078e0008 */
[----:B------:R-:W-:Y:S01]  /*3240*/  IMAD.MOV.U32 R5, RZ, RZ, R9 ;  /* 0x000000ffff057224 */ /* 0x000fe200078e0009 */
[----:B------:R-:W-:Y:S05]  /*3250*/  BRA `(.L_x_11861) ;  /* 0x0000071000007947 */ /* 0x000fea0003800000 */
.L_x_11876:
        /* <DEDUP_REMOVED lines=23> */
[----:B------:R-:W-:Y:S02]  /*33d0*/  IMAD.MOV.U32 R12, RZ, RZ, R18 ;  /* 0x000000ffff0c7224 */ /* 0x000fe400078e0012 */
[----:B------:R-:W-:Y:S02]  /*33e0*/  IMAD.MOV.U32 R13, RZ, RZ, R19 ;  /* 0x000000ffff0d7224 */ /* 0x000fe400078e0013 */
[----:B--2---:R-:W-:Y:S02]  /*33f0*/  IMAD.MOV.U32 R8, RZ, RZ, R16 ;  /* 0x000000ffff087224 */ /* 0x004fe400078e0010 */
[----:B------:R-:W-:-:S02]  /*3400*/  IMAD.MOV.U32 R9, RZ, RZ, R17 ;  /* 0x000000ffff097224 */ /* 0x000fc400078e0011 */
[----:B-1---5:R-:W-:Y:S05]  /*3410*/  CALL.REL.NOINC `($__internal_21_$__cuda_sm20_dsqrt_rn_f64_mediumpath_v1) ;  /* 0x0006e33000007944 */ /* 0x022fea0003c00000 */
.L_x_11880:
[----:B------:R-:W-:Y:S05]  /*3420*/  BSYNC B3 ;  /* 0x0000000000037941 */ /* 0x000fea0003800000 */
.L_x_11879:
[----:B012---:R-:W0:Y:S01]  /*3430*/  MUFU.RCP64H R7, R9 ;  /* 0x0000000900077308 */ /* 0x007e220000001800 */
        /* <DEDUP_REMOVED lines=18> */
.L_x_11882:
[----:B------:R-:W-:Y:S05]  /*3560*/  BSYNC B3 ;  /* 0x0000000000037941 */ /* 0x000fea0003800000 */
.L_x_11881:
[----:B------:R-:W0:Y:S01]  /*3570*/  DMUL R2, R2, 8.11296384146066816958e+31 ;  /* 0x4690000002027828 */ /* 0x000e220000000000 */
[----:B------:R-:W-:Y:S01]  /*3580*/  PLOP3.LUT P0, PT, PT, PT, PT, 0x80, 0x0 ;  /* 0x000000000000781c */ /* 0x000fe20003f0f070 */
[----:B------:R-:W-:Y:S02]  /*3590*/  IMAD.MOV.U32 R4, RZ, RZ, R20 ;  /* 0x000000ffff047224 */ /* 0x000fe400078e0014 */
[----:B------:R-:W-:Y:S01]  /*35a0*/  IMAD.MOV.U32 R5, RZ, RZ, R21 ;  /* 0x000000ffff057224 */ /* 0x000fe200078e0015 */
[----:B------:R-:W-:Y:S05]  /*35b0*/  BRA `(.L_x_11861) ;  /* 0x000003b000007947 */ /* 0x000fea0003800000 */
.L_x_11862:
        /* <DEDUP_REMOVED lines=21> */
[----:B-12--5:R-:W-:Y:S05]  /*3710*/  CALL.REL.NOINC `($__internal_21_$__cuda_sm20_dsqrt_rn_f64_mediumpath_v1) ;  /* 0x0006e03000007944 */ /* 0x026fea0003c00000 */
[----:B-1----:R-:W-:Y:S02]  /*3720*/  IMAD.MOV.U32 R16, RZ, RZ, R8 ;  /* 0x000000ffff107224 */ /* 0x002fe400078e0008 */
[----:B------:R-:W-:Y:S02]  /*3730*/  IMAD.MOV.U32 R17, RZ, RZ, R9 ;  /* 0x000000ffff117224 */ /* 0x000fe400078e0009 */
.L_x_11884:
[----:B------:R-:W-:Y:S05]  /*3740*/  BSYNC B3 ;  /* 0x0000000000037941 */ /* 0x000fea0003800000 */
.L_x_11883:
        /* <DEDUP_REMOVED lines=22> */
[----:B0-----:R-:W-:Y:S01]  /*38b0*/  MOV R6, 0x3900 ;  /* 0x0000390000067802 */ /* 0x001fe20000000f00 */
[----:B------:R-:W-:Y:S02]  /*38c0*/  IMAD.MOV.U32 R11, RZ, RZ, R15 ;  /* 0x000000ffff0b7224 */ /* 0x000fe400078e000f */
[----:B---3--:R-:W-:Y:S02]  /*38d0*/  IMAD.MOV.U32 R8, RZ, RZ, R18 ;  /* 0x000000ffff087224 */ /* 0x008fe400078e0012 */
[----:B------:R-:W-:Y:S02]  /*38e0*/  IMAD.MOV.U32 R9, RZ, RZ, R19 ;  /* 0x000000ffff097224 */ /* 0x000fe400078e0013 */
[----:B-12--5:R-:W-:Y:S05]  /*38f0*/  CALL.REL.NOINC `($__internal_21_$__cuda_sm20_dsqrt_rn_f64_mediumpath_v1) ;  /* 0x0006de5000007944 */ /* 0x026fea0003c00000 */
.L_x_11886:
[----:B------:R-:W-:Y:S05]  /*3900*/  BSYNC B3 ;  /* 0x0000000000037941 */ /* 0x000fea0003800000 */
.L_x_11885:
[----:B-123--:R1:W2:Y:S01]  /*3910*/  DMUL R4, R8, R16 ;  /* 0x0000001008047228 */ /* 0x00e2a20000000000 */
[----:B------:R-:W-:Y:S01]  /*3920*/  PLOP3.LUT P0, PT, PT, PT, PT, 0x80, 0x0 ;  /* 0x000000000000781c */ /* 0x000fe20003f0f070 */
[----:B------:R-:W-:Y:S07]  /*3930*/  BRA `(.L_x_11861) ;  /* 0x0000003000007947 */ /* 0x000fee0003800000 */
.L_x_11858:
[----:B------:R2:W3:Y:S01]  /*3940*/  DMUL R4, R26, 9.00719925474099200000e+15 ;  /* 0x434000001a047828 */ /* 0x0004e20000000000 */
[----:B------:R-:W-:-:S03]  /*3950*/  PLOP3.LUT P0, PT, PT, PT, PT, 0x80, 0x0 ;  /* 0x000000000000781c */ /* 0x000fc60003f0f070 */
[----:B------:R-:W4:-:S06]  /*3960*/  DMUL R2, R2, 9.00719925474099200000e+15 ;  /* 0x4340000002027828 */ /* 0x000f0c0000000000 */
.L_x_11861:
[----:B0123--:R-:W-:Y:S05]  /*3970*/  BSYNC B2 ;  /* 0x0000000000027941 */ /* 0x00ffea0003800000 */
.L_x_11857:
[----:B------:R-:W-:Y:S01]  /*3980*/  BSSY B2, `(.L_x_11887) ;  /* 0x0000132000027945 */ /* 0x000fe20003800000 */
[----:B------:R-:W-:Y:S05]  /*3990*/  @P0 BRA `(.L_x_11888) ;  /* 0x000008f000000947 */ /* 0x000fea0003800000 */
[----:B------:R-:W-:-:S13]  /*39a0*/  ISETP.GT.AND P0, PT, R29, -0x1, PT ;  /* 0xffffffff1d00780c */ /* 0x000fda0003f04270 */
[----:B------:R-:W-:Y:S05]  /*39b0*/  @P0 BRA `(.L_x_11889) ;  /* 0x0000047000000947 */ /* 0x000fea0003800000 */
[----:B------:R-:W0:-:S04]  /*39c0*/  DADD R4, -RZ, |R24| ;  /* 0x00000000ff047229 */ /* 0x000e080000000518 */
[----:B----4-:R1:W2:-:S06]  /*39d0*/  DADD R2, -RZ, -R24 ;  /* 0x00000000ff027229 */ /* 0x01028c0000000918 */
        /* <DEDUP_REMOVED lines=37> */
.L_x_11892:
[----:B------:R0:W1:-:S06]  /*3c30*/  DMUL R72, RZ, |R24| ;  /* 0x40000018ff487228 */ /* 0x00004c0000000000 */
.L_x_11893:
[----:B------:R-:W-:Y:S05]  /*3c40*/  BSYNC B0 ;  /* 0x0000000000007941 */ /* 0x000fea0003800000 */
.L_x_11891:
[----:B------:R-:W-:Y:S02]  /*3c50*/  ISETP.GT.AND P0, PT, R5, -0x1, PT ;  /* 0xffffffff0500780c */ /* 0x000fe40003f04270 */
[----:B------:R-:W-:-:S11]  /*3c60*/  ISETP.GT.AND P1, PT, R3, -0x1, PT ;  /* 0xffffffff0300780c */ /* 0x000fd60003f24270 */
[----:B-1----:R-:W1:Y:S02]  /*3c70*/  @!P0 DMUL R72, R72, +INF ;  /* 0x7ff0000048488828 */ /* 0x002e640000000000 */
[----:B------:R-:W-:Y:S05]  /*3c80*/  @P1 BRA `(.L_x_11894) ;  /* 0x0000101000001947 */ /* 0x000fea0003800000 */
[----:B-1----:R-:W1:-:S06]  /*3c90*/  DADD R72, R72, c[0x2][0x100] ;  /* 0x0080400048487629 */ /* 0x002e4c0000000000 */
[----:B-1----:R-:W1:Y:S01]  /*3ca0*/  DADD R72, -R72, c[0x2][0x108] ;  /* 0x0080420048487629 */ /* 0x002e620000000100 */
[----:B------:R-:W-:Y:S05]  /*3cb0*/  BRA `(.L_x_11894) ;  /* 0x00000fe000007947 */ /* 0x000fea0003800000 */
.L_x_11890:
        /* <DEDUP_REMOVED lines=23> */
.L_x_11889:
        /* <DEDUP_REMOVED lines=38> */
.L_x_11897:
[----:B------:R0:W1:-:S06]  /*4090*/  DMUL R72, RZ, |R24| ;  /* 0x40000018ff487228 */ /* 0x00004c0000000000 */
.L_x_11898:
[----:B------:R-:W-:Y:S05]  /*40a0*/  BSYNC B0 ;  /* 0x0000000000007941 */ /* 0x000fea0003800000 */
.L_x_11896:
[----:B------:R-:W-:Y:S02]  /*40b0*/  ISETP.GT.AND P0, PT, R3, -0x1, PT ;  /* 0xffffffff0300780c */ /* 0x000fe40003f04270 */
[----:B------:R-:W-:-:S11]  /*40c0*/  ISETP.GT.AND P1, PT, R25, -0x1, PT ;  /* 0xffffffff1900780c */ /* 0x000fd60003f24270 */
[----:B-1----:R-:W1:Y:S02]  /*40d0*/  @!P0 DMUL R72, R72, +INF ;  /* 0x7ff0000048488828 */ /* 0x002e640000000000 */
[----:B------:R-:W-:Y:S05]  /*40e0*/  @P1 BRA `(.L_x_11894) ;  /* 0x00000bb000001947 */ /* 0x000fea0003800000 */
[----:B-1----:R-:W1:-:S06]  /*40f0*/  DADD R72, R72, c[0x2][0x100] ;  /* 0x0080400048487629 */ /* 0x002e4c0000000000 */
[----:B-1----:R-:W1:Y:S01]  /*4100*/  DADD R72, -R72, c[0x2][0x108] ;  /* 0x0080420048487629 */ /* 0x002e620000000100 */
[----:B------:R-:W-:Y:S05]  /*4110*/  BRA `(.L_x_11894) ;  /* 0x00000b8000007947 */ /* 0x000fea0003800000 */
.L_x_11895:
        /* <DEDUP_REMOVED lines=23> */
.L_x_11888:
[----:B------:R-:W-:-:S13]  /*4290*/  ISETP.GT.AND P0, PT, R29, -0x1, PT ;  /* 0xffffffff1d00780c */ /* 0x000fda0003f04270 */
[----:B------:R-:W-:Y:S05]  /*42a0*/  @P0 BRA `(.L_x_11899) ;  /* 0x0000051000000947 */ /* 0x000fea0003800000 */
[----:B------:R-:W-:Y:S01]  /*42b0*/  DADD R10, -RZ, |R4| ;  /* 0x00000000ff0a7229 */ /* 0x000fe20000000504 */
[----:B------:R-:W-:Y:S01]  /*42c0*/  IMAD.MOV.U32 R6, RZ, RZ, 0x1 ;  /* 0x00000001ff067424 */ /* 0x000fe200078e00ff */
[----:B------:R-:W-:Y:S02]  /*42d0*/  BSSY B3, `(.L_x_11900) ;  /* 0x000001a000037945 */ /* 0x000fe40003800000 */
[----:B----4-:R-:W-:-:S04]  /*42e0*/  DADD R12, -RZ, |R2| ;  /* 0x00000000ff0c7229 */ /* 0x010fc80000000502 */
[----:B------:R-:W0:-:S04]  /*42f0*/  DSETP.GT.AND P4, PT, |R4|, |R2|, PT ;  /* 0x400000020400722a */ /* 0x000e080003f84200 */
[----:B------:R-:W1:Y:S02]  /*4300*/  DADD R26, -RZ, -R2 ;  /* 0x00000000ff1a7229 */ /* 0x000e640000000902 */
[----:B0-----:R-:W-:Y:S02]  /*4310*/  FSEL R25, R11, R13, P4 ;  /* 0x0000000d0b197208 */ /* 0x001fe40002000000 */
[----:B------:R-:W-:Y:S02]  /*4320*/  FSEL R24, R10, R12, P4 ;  /* 0x0000000c0a187208 */ /* 0x000fe40002000000 */
[----:B------:R-:W0:Y:S01]  /*4330*/  MUFU.RCP64H R7, R25 ;  /* 0x0000001900077308 */ /* 0x000e220000001800 */
[----:B------:R-:W-:Y:S02]  /*4340*/  FSEL R10, R12, R10, P4 ;  /* 0x0000000a0c0a7208 */ /* 0x000fe40002000000 */
[----:B------:R-:W-:Y:S01]  /*4350*/  FSEL R11, R13, R11, P4 ;  /* 0x0000000b0d0b7208 */ /* 0x000fe20002000000 */
[----:B-1----:R-:W-:-:S03]  /*4360*/  IMAD.MOV.U32 R26, RZ, RZ, R27 ;  /* 0x000000ffff1a7224 */ /* 0x002fc600078e001b */
        /* <DEDUP_REMOVED lines=16> */
.L_x_11901:
[----:B------:R-:W-:Y:S05]  /*4470*/  BSYNC B3 ;  /* 0x0000000000037941 */ /* 0x000fea0003800000 */
.L_x_11900:
        /* <DEDUP_REMOVED lines=43> */
.L_x_11903:
[----:B------:R-:W-:Y:S02]  /*4730*/  FSEL R6, RZ, 3.37028055040000000000e+12, P1 ;  /* 0x54442d18ff067808 */ /* 0x000fe40000800000 */
[----:B------:R-:W-:Y:S02]  /*4740*/  FSEL R7, RZ, 2.1426990032196044922, P1 ;  /* 0x400921fbff077808 */ /* 0x000fe40000800000 */
.L_x_11904:
[----:B------:R-:W-:Y:S05]  /*4750*/  BSYNC B0 ;  /* 0x0000000000007941 */ /* 0x000fea0003800000 */
.L_x_11902:
[----:B------:R0:W1:Y:S02]  /*4760*/  DADD R2, |R4|, |R2| ;  /* 0x0000000004027229 */ /* 0x0000640000000602 */
[----:B0-----:R-:W-:-:S04]  /*4770*/  LOP3.LUT R5, R7, 0x80000000, R5, 0xb8, !PT ;  /* 0x8000000007057812 */ /* 0x001fc800078eb805 */
[----:B-1----:R-:W0:-:S06]  /*4780*/  DSETP.GTU.AND P0, PT, |R2|, +INF , PT ;  /* 0x7ff000000200742a */ /* 0x002e0c0003f0c200 */
[----:B0-----:R-:W-:Y:S02]  /*4790*/  FSEL R72, R2, R6, P0 ;  /* 0x0000000602487208 */ /* 0x001fe40000000000 */
[----:B------:R-:W-:Y:S01]  /*47a0*/  FSEL R73, R3, R5, P0 ;  /* 0x0000000503497208 */ /* 0x000fe20000000000 */
[----:B------:R-:W-:Y:S05]  /*47b0*/  BRA `(.L_x_11894) ;  /* 0x000004e000007947 */ /* 0x000fea0003800000 */
.L_x_11899:
        /* <DEDUP_REMOVED lines=26> */
.L_x_11906:
[----:B------:R-:W-:Y:S05]  /*4960*/  BSYNC B3 ;  /* 0x0000000000037941 */ /* 0x000fea0003800000 */
.L_x_11905:
        /* <DEDUP_REMOVED lines=43> */
.L_x_11908:
[----:B------:R-:W-:Y:S02]  /*4c20*/  FSEL R6, RZ, 3.37028055040000000000e+12, P1 ;  /* 0x54442d18ff067808 */ /* 0x000fe40000800000 */
[----:B------:R-:W-:Y:S02]  /*4c30*/  FSEL R7, RZ, 2.1426990032196044922, P1 ;  /* 0x400921fbff077808 */ /* 0x000fe40000800000 */
.L_x_11909:
[----:B------:R-:W-:Y:S05]  /*4c40*/  BSYNC B0 ;  /* 0x0000000000007941 */ /* 0x000fea0003800000 */
.L_x_11907:
[----:B------:R0:W1:Y:S02]  /*4c50*/  DADD R2, |R4|, |R2| ;  /* 0x0000000004027229 */ /* 0x0000640000000602 */
[----:B0-----:R-:W-:-:S04]  /*4c60*/  LOP3.LUT R5, R7, 0x80000000, R5, 0xb8, !PT ;  /* 0x8000000007057812 */ /* 0x001fc800078eb805 */
[----:B-1----:R-:W0:-:S06]  /*4c70*/  DSETP.GTU.AND P0, PT, |R2|, +INF , PT ;  /* 0x7ff000000200742a */ /* 0x002e0c0003f0c200 */
[----:B0-----:R-:W-:Y:S02]  /*4c80*/  FSEL R72, R2, R6, P0 ;  /* 0x0000000602487208 */ /* 0x001fe40000000000 */
[----:B------:R-:W-:Y:S02]  /*4c90*/  FSEL R73, R3, R5, P0 ;  /* 0x0000000503497208 */ /* 0x000fe40000000000 */
.L_x_11894:
[----:B01----:R-:W-:Y:S05]  /*4ca0*/  BSYNC B2 ;  /* 0x0000000000027941 */ /* 0x003fea0003800000 */
.L_x_11887:
[----:B------:R-:W0:Y:S01]  /*4cb0*/  DADD R2, -RZ, -R30 ;  /* 0x00000000ff027229 */ /* 0x000e22000000091e */
[----:B------:R-:W-:-:S09]  /*4cc0*/  ISETP.NE.AND P0, PT, R70, RZ, PT ;  /* 0x000000ff4600720c */ /* 0x000fd20003f05270 */
[----:B0-----:R-:W-:Y:S02]  /*4cd0*/  FSEL R74, R2, R30, !P0 ;  /* 0x0000001e024a7208 */ /* 0x001fe40004000000 */
[----:B------:R-:W-:Y:S01]  /*4ce0*/  FSEL R75, R3, R31, !P0 ;  /* 0x0000001f034b7208 */ /* 0x000fe20004000000 */
[----:B------:R-:W-:Y:S05]  /*4cf0*/  BRA `(.L_x_11910) ;  /* 0x0000249000007947 */ /* 0x000fea0003800000 */
.L_x_11821:
[----:B0-----:R-:W2:Y:S01]  /*4d00*/  LDL.64 R2, [R1+0x8] ;  /* 0x0000080001027983 */ /* 0x001ea20000100a00 */
[----:B------:R-:W-:-:S04]  /*4d10*/  DADD R74, -RZ, -R30 ;  /* 0x00000000ff4a7229 */ /* 0x000fc8000000091e */
[----:B--2---:R-:W0:-:S06]  /*4d20*/  DADD R28, -R28, R2 ;  /* 0x000000001c1c7229 */ /* 0x004e0c0000000102 */
[----:B0-----:R0:W1:Y:S01]  /*4d30*/  DADD R72, R28, c[0x2][0x178] ;  /* 0x00805e001c487629 */ /* 0x0010620000000000 */
[----:B------:R-:W-:Y:S05]  /*4d40*/  BRA `(.L_x_11910) ;  /* 0x0000244000007947 */ /* 0x000fea0003800000 */
.L_x_11820:
[----:B------:R0:W1:Y:S01]  /*4d50*/  DADD R74, -RZ, -R30 ;  /* 0x00000000ff4a7229 */ /* 0x000062000000091e */
[----:B------:R-:W-:Y:S01]  /*4d60*/  CS2R R72, SRZ ;  /* 0x0000000000487805 */ /* 0x000fe2000001ff00 */
[----:B------:R-:W-:Y:S05]  /*4d70*/  BRA `(.L_x_11910) ;  /* 0x0000241000007947 */ /* 0x000fea0003800000 */
.L_x_11819:
        /* <DEDUP_REMOVED lines=86> */
.L_x_11915:
[----:B------:R-:W-:Y:S05]  /*52e0*/  BSYNC B0 ;  /* 0x0000000000007941 */ /* 0x000fea0003800000 */
.L_x_11914:
[----:B------:R-:W-:Y:S01]  /*52f0*/  BSSY B3, `(.L_x_11916) ;  /* 0x0000008000037945 */ /* 0x000fe20003800000 */
[----:B------:R-:W-:Y:S05]  /*5300*/  @P3 BRA P5, `(.L_x_11917) ;  /* 0x0000006000003947 */ /* 0x000fea0002800000 */
[----:B------:R-:W-:Y:S01]  /*5310*/  IMAD.MOV.U32 R10, RZ, RZ, R26 ;  /* 0x000000ffff0a7224 */ /* 0x000fe200078e001a */
[----:B------:R-:W-:Y:S01]  /*5320*/  MOV R0, 0x5370 ;  /* 0x0000537000007802 */ /* 0x000fe20000000f00 */
[----:B------:R-:W-:Y:S02]  /*5330*/  IMAD.MOV.U32 R11, RZ, RZ, R27 ;  /* 0x000000ffff0b7224 */ /* 0x000fe400078e001b */
[----:B0-----:R-:W-:Y:S02]  /*5340*/  IMAD.MOV.U32 R8, RZ, RZ, R24 ;  /* 0x000000ffff087224 */ /* 0x001fe400078e0018 */
[----:B------:R-:W-:Y:S02]  /*5350*/  IMAD.MOV.U32 R9, RZ, RZ, R25 ;  /* 0x000000ffff097224 */ /* 0x000fe400078e0019 */
[----:B-1---5:R-:W-:Y:S05]  /*5360*/  CALL.REL.NOINC `($__internal_20_$__cuda_sm20_div_rn_f64_full) ;  /* 0x0006bdd000007944 */ /* 0x022fea0003c00000 */
.L_x_11917:
[----:B------:R-:W-:Y:S05]  /*5370*/  BSYNC B3 ;  /* 0x0000000000037941 */ /* 0x000fea0003800000 */
.L_x_11916:
        /* <DEDUP_REMOVED lines=43> */
.L_x_11919:
[----:B------:R-:W-:-:S04]  /*5630*/  ISETP.GE.AND P0, PT, R29, RZ, PT ;  /* 0x000000ff1d00720c */ /* 0x000fc80003f06270 */
[----:B------:R-:W-:Y:S02]  /*5640*/  FSEL R6, RZ, 3.37028055040000000000e+12, P0 ;  /* 0x54442d18ff067808 */ /* 0x000fe40000000000 */
[----:B------:R-:W-:Y:S02]  /*5650*/  FSEL R7, RZ, 2.1426990032196044922, P0 ;  /* 0x400921fbff077808 */ /* 0x000fe40000000000 */
.L_x_11920:
[----:B------:R-:W-:Y:S05]  /*5660*/  BSYNC B0 ;  /* 0x0000000000007941 */ /* 0x000fea0003800000 */
.L_x_11918:
[----:B------:R-:W2:Y:S01]  /*5670*/  DADD R2, R2, R4 ;  /* 0x0000000002027229 */ /* 0x000ea20000000004 */
[----:B------:R-:W-:-:S03]  /*5680*/  LOP3.LUT R31, R7, 0x80000000, R31, 0xb8, !PT ;  /* 0x80000000071f7812 */ /* 0x000fc600078eb81f */
[----:B-1----:R-:W-:-:S04]  /*5690*/  DMUL R60, R60, 0.5 ;  /* 0x3fe000003c3c7828 */ /* 0x002fc80000000000 */
[----:B--2---:R-:W1:-:S06]  /*56a0*/  DSETP.GTU.AND P0, PT, |R2|, +INF , PT ;  /* 0x7ff000000200742a */ /* 0x004e4c0003f0c200 */
[----:B-1----:R-:W-:Y:S02]  /*56b0*/  FSEL R6, R2, R6, P0 ;  /* 0x0000000602067208 */ /* 0x002fe40000000000 */
[----:B------:R-:W-:Y:S01]  /*56c0*/  FSEL R7, R3, R31, P0 ;  /* 0x0000001f03077208 */ /* 0x000fe20000000000 */
[----:B------:R-:W-:Y:S05]  /*56d0*/  BRA `(.L_x_11921) ;  /* 0x0000190000007947 */ /* 0x000fea0003800000 */
.L_x_11913:
        /* <DEDUP_REMOVED lines=111> */
.L_x_11923:
[----:B------:R-:W-:Y:S05]  /*5dd0*/  BSYNC B0 ;  /* 0x0000000000007941 */ /* 0x000fea0003800000 */
.L_x_11922:
        /* <DEDUP_REMOVED lines=8> */
.L_x_11925:
[----:B------:R-:W-:Y:S05]  /*5e60*/  BSYNC B3 ;  /* 0x0000000000037941 */ /* 0x000fea0003800000 */
.L_x_11924:
        /* <DEDUP_REMOVED lines=43> */
.L_x_11927:
[----:B------:R-:W-:-:S04]  /*6120*/  ISETP.GE.AND P0, PT, R29, RZ, PT ;  /* 0x000000ff1d00720c */ /* 0x000fc80003f06270 */
[----:B------:R-:W-:Y:S02]  /*6130*/  FSEL R6, RZ, 3.37028055040000000000e+12, P0 ;  /* 0x54442d18ff067808 */ /* 0x000fe40000000000 */
[----:B------:R-:W-:Y:S02]  /*6140*/  FSEL R7, RZ, 2.1426990032196044922, P0 ;  /* 0x400921fbff077808 */ /* 0x000fe40000000000 */
.L_x_11928:
[----:B------:R-:W-:Y:S05]  /*6150*/  BSYNC B0 ;  /* 0x0000000000007941 */ /* 0x000fea0003800000 */
.L_x_11926:
[----:B------:R-:W2:Y:S01]  /*6160*/  DADD R2, R2, R4 ;  /* 0x0000000002027229 */ /* 0x000ea20000000004 */
[----:B------:R-:W-:-:S05]  /*6170*/  LOP3.LUT R31, R7, 0x80000000, R31, 0xb8, !PT ;  /* 0x80000000071f7812 */ /* 0x000fca00078eb81f */
[----:B--2---:R-:W2:-:S06]  /*6180*/  DSETP.GTU.AND P0, PT, |R2|, +INF , PT ;  /* 0x7ff000000200742a */ /* 0x004e8c0003f0c200 */
[----:B--2---:R-:W-:Y:S02]  /*6190*/  FSEL R6, R2, R6, P0 ;  /* 0x0000000602067208 */ /* 0x004fe40000000000 */
[----:B------:R-:W-:Y:S01]  /*61a0*/  FSEL R7, R3, R31, P0 ;  /* 0x0000001f03077208 */ /* 0x000fe20000000000 */
[----:B------:R-:W-:Y:S05]  /*61b0*/  BRA `(.L_x_11921) ;  /* 0x00000e2000007947 */ /* 0x000fea0003800000 */
.L_x_11912:
        /* <DEDUP_REMOVED lines=22> */
[----:B-----5:R-:W-:Y:S05]  /*6320*/  CALL.REL.NOINC `($__internal_20_$__cuda_sm20_div_rn_f64_full) ;  /* 0x0006ae1000007944 */ /* 0x020fea0003c00000 */
.L_x_11930:
[----:B------:R-:W-:Y:S05]  /*6330*/  BSYNC B3 ;  /* 0x0000000000037941 */ /* 0x000fea0003800000 */
.L_x_11929:
        /* <DEDUP_REMOVED lines=24> */
[----:B------:R-:W-:Y:S02]  /*64c0*/  IMAD.MOV.U32 R6, RZ, RZ, R20 ;  /* 0x000000ffff067224 */ /* 0x000fe400078e0014 */
[----:B------:R-:W-:Y:S02]  /*64d0*/  IMAD.MOV.U32 R7, RZ, RZ, R21 ;  /* 0x000000ffff077224 */ /* 0x000fe400078e0015 */
.L_x_11932:
[----:B------:R-:W-:Y:S05]  /*64e0*/  BSYNC B3 ;  /* 0x0000000000037941 */ /* 0x000fea0003800000 */
.L_x_11931:
        /* <DEDUP_REMOVED lines=112> */
.L_x_11934:
[----:B------:R-:W-:Y:S05]  /*6bf0*/  BSYNC B0 ;  /* 0x0000000000007941 */ /* 0x000fea0003800000 */
.L_x_11933:
        /* <DEDUP_REMOVED lines=8> */
.L_x_11936:
[----:B------:R-:W-:Y:S05]  /*6c80*/  BSYNC B3 ;  /* 0x0000000000037941 */ /* 0x000fea0003800000 */
.L_x_11935:
        /* <DEDUP_REMOVED lines=43> */
.L_x_11938:
[----:B------:R-:W-:-:S04]  /*6f40*/  ISETP.GE.AND P0, PT, R29, RZ, PT ;  /* 0x000000ff1d00720c */ /* 0x000fc80003f06270 */
[----:B------:R-:W-:Y:S02]  /*6f50*/  FSEL R6, RZ, 3.37028055040000000000e+12, P0 ;  /* 0x54442d18ff067808 */ /* 0x000fe40000000000 */
[----:B------:R-:W-:Y:S02]  /*6f60*/  FSEL R7, RZ, 2.1426990032196044922, P0 ;  /* 0x400921fbff077808 */ /* 0x000fe40000000000 */
.L_x_11939:
[----:B------:R-:W-:Y:S05]  /*6f70*/  BSYNC B0 ;  /* 0x0000000000007941 */ /* 0x000fea0003800000 */
.L_x_11937:
[----:B------:R-:W2:Y:S01]  /*6f80*/  DADD R2, R2, R4 ;  /* 0x0000000002027229 */ /* 0x000ea20000000004 */
[----:B------:R-:W-:-:S03]  /*6f90*/  LOP3.LUT R31, R7, 0x80000000, R31, 0xb8, !PT ;  /* 0x80000000071f7812 */ /* 0x000fc600078eb81f */
[----:B-1----:R-:W-:-:S04]  /*6fa0*/  DADD R60, R60, 1 ;  /* 0x3ff000003c3c7429 */ /* 0x002fc80000000000 */
[----:B--2---:R-:W1:-:S06]  /*6fb0*/  DSETP.GTU.AND P0, PT, |R2|, +INF , PT ;  /* 0x7ff000000200742a */ /* 0x004e4c0003f0c200 */
[----:B-1----:R-:W-:Y:S02]  /*6fc0*/  FSEL R6, R2, R6, P0 ;  /* 0x0000000602067208 */ /* 0x002fe40000000000 */
[----:B------:R-:W-:Y:S02]  /*6fd0*/  FSEL R7, R3, R31, P0 ;  /* 0x0000001f03077208 */ /* 0x000fe40000000000 */
.L_x_11921:
[----:B------:R-:W-:Y:S05]  /*6fe0*/  BSYNC B2 ;  /* 0x0000000000027941 */ /* 0x000fea0003800000 */
.L_x_11911:
[----:B-1----:R-:W1:Y:S01]  /*6ff0*/  DADD R60, R60, c[0x2][0x50] ;  /* 0x008014003c3c7629 */ /* 0x002e620000000000 */
[----:B------:R-:W-:-:S03]  /*7000*/  ISETP.NE.AND P0, PT, R70, RZ, PT ;  /* 0x000000ff4600720c */ /* 0x000fc60003f05270 */
[----:B------:R-:W-:-:S04]  /*7010*/  DADD R72, -RZ, |R6| ;  /* 0x00000000ff487229 */ /* 0x000fc80000000506 */
[----:B-1----:R-:W1:-:S10]  /*7020*/  DADD R2, -RZ, -R60 ;  /* 0x00000000ff027229 */ /* 0x002e54000000093c */
[----:B-1----:R-:W-:Y:S02]  /*7030*/  FSEL R74, R2, R60, !P0 ;  /* 0x0000003c024a7208 */ /* 0x002fe40004000000 */
[----:B------:R-:W-:Y:S01]  /*7040*/  FSEL R75, R3, R61, !P0 ;  /* 0x0000003d034b7208 */ /* 0x000fe20004000000 */
[----:B------:R-:W-:Y:S05]  /*7050*/  BRA `(.L_x_11910) ;  /* 0x0000013000007947 */ /* 0x000fea0003800000 */
.L_x_11818:
        /* <DEDUP_REMOVED lines=19> */
.L_x_11910:
[----:B01----:R-:W-:Y:S05]  /*7190*/  BSYNC B1 ;  /* 0x0000000000017941 */ /* 0x003fea0003800000 */
.L_x_11817:
[----:B------:R-:W-:Y:S01]  /*71a0*/  IMAD.MOV.U32 R6, RZ, RZ, 0x33145c07 ;  /* 0x33145c07ff067424 */ /* 0x000fe200078e00ff */
[----:B-----5:R-:W0:Y:S01]  /*71b0*/  DSETP.GTU.AND P0, PT, |R34|, +INF , PT ;  /* 0x7ff000002200742a */ /* 0x020e220003f0c200 */
[----:B------:R-:W-:Y:S01]  /*71c0*/  IMAD.MOV.U32 R7, RZ, RZ, 0x3c91a626 ;  /* 0x3c91a626ff077424 */ /* 0x000fe200078e00ff */
[----:B------:R-:W-:Y:S02]  /*71d0*/  BSSY B1, `(.L_x_11940) ;  /* 0x0000702000017945 */ /* 0x000fe40003800000 */
        /* <DEDUP_REMOVED lines=94> */
[----:B0-----:R-:W0:-:S04]  /*77c0*/  DMUL R24, R16, R24 ;  /* 0x0000001810187228 */ /* 0x001e080000000000 */
[----:B---3--:R-:W1:-:S04]  /*77d0*/  DMUL R22, R22, R64 ;  /* 0x0000004016167228 */ /* 0x008e480000000000 */
        /* <DEDUP_REMOVED lines=38> */
[----:B--2---:R-:W-:Y:S05]  /*7a40*/  CALL.REL.NOINC `($__internal_21_$__cuda_sm20_dsqrt_rn_f64_mediumpath_v1) ;  /* 0x00069d0000007944 */ /* 0x004fea0003c00000 */
.L_x_11948:
[----:B------:R-:W-:Y:S05]  /*7a50*/  BSYNC B3 ;  /* 0x0000000000037941 */ /* 0x000fea0003800000 */
.L_x_11947:
        /* <DEDUP_REMOVED lines=61> */
.L_x_11946:
        /* <DEDUP_REMOVED lines=33> */
[----:B--2---:R-:W-:Y:S05]  /*8040*/  CALL.REL.NOINC `($__internal_20_$__cuda_sm20_div_rn_f64_full) ;  /* 0x000690f000007944 */ /* 0x004fea0003c00000 */
.L_x_11956:
[----:B------:R-:W-:Y:S05]  /*8050*/  BSYNC B4 ;  /* 0x0000000000047941 */ /* 0x000fea0003800000 */
.L_x_11955:
[----:B------:R-:W-:Y:S02]  /*8060*/  IMAD.MOV.U32 R24, RZ, RZ, R20 ;  /* 0x000000ffff187224 */ /* 0x000fe400078e0014 */
[----:B------:R-:W-:Y:S01]  /*8070*/  IMAD.MOV.U32 R25, RZ, RZ, R21 ;  /* 0x000000ffff197224 */ /* 0x000fe200078e0015 */
[----:B------:R-:W-:Y:S05]  /*8080*/  BRA `(.L_x_11954) ;  /* 0x0000001000007947 */ /* 0x000fea0003800000 */
.L_x_11953:
[----:B------:R0:W1:-:S06]  /*8090*/  DADD R24, -R30, R60 ;  /* 0x000000001e187229 */ /* 0x00004c000000013c */
.L_x_11954:
[----:B------:R-:W-:Y:S05]  /*80a0*/  BSYNC B3 ;  /* 0x0000000000037941 */ /* 0x000fea0003800000 */
.L_x_11952:
        /* <DEDUP_REMOVED lines=28> */
[----:B012---:R-:W-:Y:S05]  /*8270*/  CALL.REL.NOINC `($__internal_20_$__cuda_sm20_div_rn_f64_full) ;  /* 0x00068ec000007944 */ /* 0x007fea0003c00000 */
.L_x_11961:
[----:B------:R-:W-:Y:S05]  /*8280*/  BSYNC B4 ;  /* 0x0000000000047941 */ /* 0x000fea0003800000 */
.L_x_11960:
[----:B------:R-:W-:Y:S02]  /*8290*/  IMAD.MOV.U32 R6, RZ, RZ, R20 ;  /* 0x000000ffff067224 */ /* 0x000fe400078e0014 */
[----:B------:R-:W-:Y:S01]  /*82a0*/  IMAD.MOV.U32 R7, RZ, RZ, R21 ;  /* 0x000000ffff077224 */ /* 0x000fe200078e0015 */
[----:B------:R-:W-:Y:S05]  /*82b0*/  BRA `(.L_x_11959) ;  /* 0x0000001000007947 */ /* 0x000fea0003800000 */
.L_x_11958:
[----:B------:R3:W4:-:S06]  /*82c0*/  DADD R6, R62, -R8 ;  /* 0x000000003e067229 */ /* 0x00070c0000000808 */
.L_x_11959:
[----:B------:R-:W-:Y:S05]  /*82d0*/  BSYNC B3 ;  /* 0x0000000000037941 */ /* 0x000fea0003800000 */
.L_x_11957:
        /* <DEDUP_REMOVED lines=21> */
[----:B------:R-:W-:Y:S01]  /*8430*/  IMAD.MOV.U32 R0, RZ, RZ, R16 ;  /* 0x000000ffff007224 */ /* 0x000fe200078e0010 */
[----:B-1----:R-:W-:Y:S01]  /*8440*/  MOV R6, 0x8490 ;  /* 0x0000849000067802 */ /* 0x002fe20000000f00 */
[----:B------:R-:W-:Y:S02]  /*8450*/  IMAD.MOV.U32 R11, RZ, RZ, R15 ;  /* 0x000000ffff0b7224 */ /* 0x000fe400078e000f */
[----:B---3--:R-:W-:Y:S02]  /*8460*/  IMAD.MOV.U32 R12, RZ, RZ, R18 ;  /* 0x000000ffff0c7224 */ /* 0x008fe400078e0012 */
[----:B------:R-:W-:Y:S02]  /*8470*/  IMAD.MOV.U32 R13, RZ, RZ, R19 ;  /* 0x000000ffff0d7224 */ /* 0x000fe400078e0013 */
[----:B0-2---:R-:W-:Y:S05]  /*8480*/  CALL.REL.NOINC `($__internal_21_$__cuda_sm20_dsqrt_rn_f64_mediumpath_v1) ;  /* 0x000692c000007944 */ /* 0x005fea0003c00000 */
[----:B-1----:R-:W-:Y:S02]  /*8490*/  IMAD.MOV.U32 R12, RZ, RZ, R8 ;  /* 0x000000ffff0c7224 */ /* 0x002fe400078e0008 */
[----:B------:R-:W-:Y:S02]  /*84a0*/  IMAD.MOV.U32 R13, RZ, RZ, R9 ;  /* 0x000000ffff0d7224 */ /* 0x000fe400078e0009 */
.L_x_11963:
[----:B------:R-:W-:Y:S05]  /*84b0*/  BSYNC B3 ;  /* 0x0000000000037941 */ /* 0x000fea0003800000 */
.L_x_11962:
        /* <DEDUP_REMOVED lines=65> */
.L_x_11964:
[----:B------:R-:W3:Y:S01]  /*88d0*/  DADD R12, R24, 2 ;  /* 0x40000000180c7429 */ /* 0x000ee20000000000 */
[----:B-1----:R-:W-:Y:S01]  /*88e0*/  IMAD.MOV.U32 R6, RZ, RZ, 0x1 ;  /* 0x00000001ff067424 */ /* 0x002fe200078e00ff */
[----:B------:R-:W-:Y:S01]  /*88f0*/  FSETP.GEU.AND P1, PT, |R25|, 6.5827683646048100446e-37, PT ;  /* 0x036000001900780b */ /* 0x000fe20003f2e200 */
[----:B------:R-:W-:Y:S03]  /*8900*/  BSSY B3, `(.L_x_11965) ;  /* 0x0000013000037945 */ /* 0x000fe60003800000 */
[----:B---3--:R-:W1:Y:S02]  /*8910*/  MUFU.RCP64H R7, R13 ;  /* 0x0000000d00077308 */ /* 0x008e640000001800 */
        /* <DEDUP_REMOVED lines=16> */
[----:B--2---:R-:W-:Y:S05]  /*8a20*/  CALL.REL.NOINC `($__internal_20_$__cuda_sm20_div_rn_f64_full) ;  /* 0x0006871000007944 */ /* 0x004fea0003c00000 */
.L_x_11966:
[----:B------:R-:W-:Y:S05]  /*8a30*/  BSYNC B3 ;  /* 0x0000000000037941 */ /* 0x000fea0003800000 */
.L_x_11965:
        /* <DEDUP_REMOVED lines=16> */
.L_x_11951:
        /* <DEDUP_REMOVED lines=26> */
.L_x_11969:
[----:B------:R-:W-:Y:S05]  /*8ce0*/  BSYNC B3 ;  /* 0x0000000000037941 */ /* 0x000fea0003800000 */
.L_x_11968:
        /* <DEDUP_REMOVED lines=27> */
.L_x_11972:
[----:B------:R-:W-:Y:S05]  /*8ea0*/  BSYNC B3 ;  /* 0x0000000000037941 */ /* 0x000fea0003800000 */
.L_x_11971:
        /* <DEDUP_REMOVED lines=16> */
.L_x_11970:
        /* <DEDUP_REMOVED lines=55> */
.L_x_11973:
[----:B------:R-:W-:Y:S01]  /*9320*/  IMAD.MOV.U32 R8, RZ, RZ, 0x0 ;  /* 0x00000000ff087424 */ /* 0x000fe200078e00ff */
[----:B------:R-:W-:Y:S01]  /*9330*/  FSETP.NEU.FTZ.AND P0, PT, R7, RZ, PT ;  /* 0x000000ff0700720b */ /* 0x000fe20003f1d000 */
[----:B------:R-:W-:-:S06]  /*9340*/  IMAD.MOV.U32 R9, RZ, RZ, 0x7ff00000 ;  /* 0x7ff00000ff097424 */ /* 0x000fcc00078e00ff */
[----:B------:R-:W0:-:S10]  /*9350*/  DFMA R8, R6, R8, +INF ;  /* 0x7ff000000608742b */ /* 0x000e140000000008 */
[----:B0-----:R-:W-:Y:S02]  /*9360*/  FSEL R28, R8, RZ, P0 ;  /* 0x000000ff081c7208 */ /* 0x001fe40000000000 */
[----:B------:R-:W-:Y:S01]  /*9370*/  FSEL R29, R9, -QNAN , P0 ;  /* 0xfff00000091d7808 */ /* 0x000fe20000000000 */
[----:B------:R-:W-:Y:S05]  /*9380*/  BRA `(.L_x_11949) ;  /* 0x000004c000007947 */ /* 0x000fea0003800000 */
.L_x_11967:
        /* <DEDUP_REMOVED lines=25> */
.L_x_11975:
[----:B------:R-:W-:Y:S05]  /*9520*/  BSYNC B3 ;  /* 0x0000000000037941 */ /* 0x000fea0003800000 */
.L_x_11974:
        /* <DEDUP_REMOVED lines=19> */
.L_x_11977:
[----:B------:R-:W-:Y:S05]  /*9660*/  BSYNC B3 ;  /* 0x0000000000037941 */ /* 0x000fea0003800000 */
.L_x_11976:
[----:B------:R-:W-:Y:S02]  /*9670*/  IMAD.MOV.U32 R28, RZ, RZ, R20 ;  /* 0x000000ffff1c7224 */ /* 0x000fe400078e0014 */
[----:B------:R-:W-:Y:S01]  /*9680*/  IMAD.MOV.U32 R29, RZ, RZ, R21 ;  /* 0x000000ffff1d7224 */ /* 0x000fe200078e0015 */
[----:B------:R-:W-:Y:S05]  /*9690*/  BRA `(.L_x_11949) ;  /* 0x000001b000007947 */ /* 0x000fea0003800000 */
.L_x_11950:
        /* <DEDUP_REMOVED lines=23> */
[----:B--2---:R-:W-:Y:S05]  /*9810*/  CALL.REL.NOINC `($__internal_21_$__cuda_sm20_dsqrt_rn_f64_mediumpath_v1) ;  /* 0x00067f3000007944 */ /* 0x004fea0003c00000 */
.L_x_11979:
[----:B------:R-:W-:Y:S05]  /*9820*/  BSYNC B3 ;  /* 0x0000000000037941 */ /* 0x000fea0003800000 */
.L_x_11978:
[----:B-1----:R-:W-:Y:S02]  /*9830*/  IMAD.MOV.U32 R28, RZ, RZ, R8 ;  /* 0x000000ffff1c7224 */ /* 0x002fe400078e0008 */
[----:B------:R-:W-:Y:S02]  /*9840*/  IMAD.MOV.U32 R29, RZ, RZ, R9 ;  /* 0x000000ffff1d7224 */ /* 0x000fe400078e0009 */
.L_x_11949:
[----:B------:R-:W-:Y:S05]  /*9850*/  BSYNC B2 ;  /* 0x0000000000027941 */ /* 0x000fea0003800000 */
.L_x_11945:
[----:B------:R-:W3:Y:S01]  /*9860*/  DSETP.GEU.AND P0, PT, R2, 5.9666725849601653946e-154, PT ;  /* 0x202000000200742a */ /* 0x000ee20003f0e000 */
[----:B------:R-:W-:-:S13]  /*9870*/  BSSY B2, `(.L_x_11980) ;  /* 0x0000116000027945 */ /* 0x000fda0003800000 */
[----:B---3--:R-:W-:Y:S05]  /*9880*/  @!P0 BRA `(.L_x_11981) ;  /* 0x0000111000008947 */ /* 0x008fea0003800000 */
        /* <DEDUP_REMOVED lines=20> */
[----:B-12---:R-:W-:Y:S05]  /*99d0*/  CALL.REL.NOINC `($__internal_20_$__cuda_sm20_div_rn_f64_full) ;  /* 0x0006776000007944 */ /* 0x006fea0003c00000 */
[----:B------:R-:W-:Y:S02]  /*99e0*/  IMAD.MOV.U32 R24, RZ, RZ, R20 ;  /* 0x000000ffff187224 */ /* 0x000fe400078e0014 */
[----:B------:R-:W-:Y:S02]  /*99f0*/  IMAD.MOV.U32 R25, RZ, RZ, R21 ;  /* 0x000000ffff197224 */ /* 0x000fe400078e0015 */
.L_x_11983:
[----:B------:R-:W-:Y:S05]  /*9a00*/  BSYNC B3 ;  /* 0x0000000000037941 */ /* 0x000fea0003800000 */
.L_x_11982:
        /* <DEDUP_REMOVED lines=19> */
[----:B------:R-:W3:Y:S02]  /*9b40*/  DMUL R14, R4, R4 ;  /* 0x00000004040e7228 */ /* 0x000ee40000000000 */
[----:B0-----:R-:W0:Y:S08]  /*9b50*/  MUFU.RCP64H R7, R9 ;  /* 0x0000000900077308 */ /* 0x001e300000001800 */
[----:B---3--:R-:W-:Y:S01]  /*9b60*/  FSETP.GEU.AND P1, PT, |R15|, 6.5827683646048100446e-37, PT ;  /* 0x036000000f00780b */ /* 0x008fe20003f2e200 */
        /* <DEDUP_REMOVED lines=14> */
[----:B-12---:R-:W-:Y:S05]  /*9c50*/  CALL.REL.NOINC `($__internal_20_$__cuda_sm20_div_rn_f64_full) ;  /* 0x000674e000007944 */ /* 0x006fea0003c00000 */
.L_x_11991:
[----:B------:R-:W-:Y:S05]  /*9c60*/  BSYNC B4 ;  /* 0x0000000000047941 */ /* 0x000fea0003800000 */
.L_x_11990:
[----:B------:R-:W-:Y:S02]  /*9c70*/  IMAD.MOV.U32 R64, RZ, RZ, R20 ;  /* 0x000000ffff407224 */ /* 0x000fe400078e0014 */
[----:B------:R-:W-:Y:S01]  /*9c80*/  IMAD.MOV.U32 R65, RZ, RZ, R21 ;  /* 0x000000ffff417224 */ /* 0x000fe200078e0015 */
[----:B------:R-:W-:Y:S05]  /*9c90*/  BRA `(.L_x_11989) ;  /* 0x0000001000007947 */ /* 0x000fea0003800000 */
.L_x_11988:
[----:B------:R0:W3:-:S06]  /*9ca0*/  DADD R64, -R30, R60 ;  /* 0x000000001e407229 */ /* 0x0000cc000000013c */
.L_x_11989:
[----:B------:R-:W-:Y:S05]  /*9cb0*/  BSYNC B3 ;  /* 0x0000000000037941 */ /* 0x000fea0003800000 */
.L_x_11987:
        /* <DEDUP_REMOVED lines=25> */
[----:B0123--:R-:W-:Y:S05]  /*9e50*/  CALL.REL.NOINC `($__internal_20_$__cuda_sm20_div_rn_f64_full) ;  /* 0x000672e000007944 */ /* 0x00ffea0003c00000 */
.L_x_11996:
[----:B------:R-:W-:Y:S05]  /*9e60*/  BSYNC B4 ;  /* 0x0000000000047941 */ /* 0x000fea0003800000 */
.L_x_11995:
[----:B------:R-:W-:Y:S02]  /*9e70*/  IMAD.MOV.U32 R4, RZ, RZ, R20 ;  /* 0x000000ffff047224 */ /* 0x000fe400078e0014 */
[----:B------:R-:W-:Y:S01]  /*9e80*/  IMAD.MOV.U32 R5, RZ, RZ, R21 ;  /* 0x000000ffff057224 */ /* 0x000fe200078e0015 */
[----:B------:R-:W-:Y:S05]  /*9e90*/  BRA `(.L_x_11994) ;  /* 0x0000001000007947 */ /* 0x000fea0003800000 */
.L_x_11993:
[----:B------:R4:W0:-:S06]  /*9ea0*/  DADD R4, -R34, R62 ;  /* 0x0000000022047229 */ /* 0x00080c000000013e */
.L_x_11994:
[----:B------:R-:W-:Y:S05]  /*9eb0*/  BSYNC B3 ;  /* 0x0000000000037941 */ /* 0x000fea0003800000 */
.L_x_11992:
[----:B0-----:R-:W0:Y:S01]  /*9ec0*/  DMUL R4, R4, 0.5 ;  /* 0x3fe0000004047828 */ /* 0x001e220000000000 */
[----:B------:R-:W-:Y:S01]  /*9ed0*/  IMAD.MOV.U32 R6, RZ, RZ, 0x0 ;  /* 0x00000000ff067424 */ /* 0x000fe200078e00ff */
[----:B------:R-:W-:Y:S01]  /*9ee0*/  BSSY B3, `(.L_x_11997) ;  /* 0x0000019000037945 */ /* 0x000fe20003800000 */
[----:B------:R-:W-:Y:S01]  /*9ef0*/  IMAD.MOV.U32 R7, RZ, RZ, 0x3fd80000 ;  /* 0x3fd80000ff077424 */ /* 0x000fe200078e00ff */
[----:B------:R-:W-:-:S04]  /*9f00*/  DADD R26, R2, R26 ;  /* 0x00000000021a7229 */ /* 0x000fc8000000001a */
[----:B0--3--:R-:W0:-:S06]  /*9f10*/  DFMA R4, R64, 0.5, R4 ;  /* 0x3fe000004004782b */ /* 0x009e0c0000000004 */
        /* <DEDUP_REMOVED lines=20> */
[----:B-12-4-:R-:W-:Y:S05]  /*a060*/  CALL.REL.NOINC `($__internal_21_$__cuda_sm20_dsqrt_rn_f64_mediumpath_v1) ;  /* 0x000676e000007944 */ /* 0x016fea0003c00000 */
.L_x_11998:
[----:B------:R-:W-:Y:S05]  /*a070*/  BSYNC B3 ;  /* 0x0000000000037941 */ /* 0x000fea0003800000 */
.L_x_11997:
[----:B------:R-:W-:Y:S01]  /*a080*/  PLOP3.LUT P0, PT, PT, PT, PT, 0x80, 0x0 ;  /* 0x000000000000781c */ /* 0x000fe20003f0f070 */
[----:B-1-3--:R-:W-:Y:S02]  /*a090*/  IMAD.MOV.U32 R4, RZ, RZ, R8 ;  /* 0x000000ffff047224 */ /* 0x00afe400078e0008 */
[----:B------:R-:W-:Y:S01]  /*a0a0*/  IMAD.MOV.U32 R5, RZ, RZ, R9 ;  /* 0x000000ffff057224 */ /* 0x000fe200078e0009 */
[----:B------:R-:W-:Y:S05]  /*a0b0*/  BRA `(.L_x_11984) ;  /* 0x0000091000007947 */ /* 0x000fea0003800000 */
.L_x_11986:
        /* <DEDUP_REMOVED lines=26> */
[----:B-12---:R-:W-:Y:S05]  /*a260*/  CALL.REL.NOINC `($__internal_21_$__cuda_sm20_dsqrt_rn_f64_mediumpath_v1) ;  /* 0x000674e000007944 */ /* 0x006fea0003c00000 */
.L_x_12001:
[----:B------:R-:W-:Y:S05]  /*a270*/  BSYNC B3 ;  /* 0x0000000000037941 */ /* 0x000fea0003800000 */
.L_x_12000:
[----:B------:R-:W-:Y:S01]  /*a280*/  PLOP3.LUT P0, PT, PT, PT, PT, 0x80, 0x0 ;  /* 0x000000000000781c */ /* 0x000fe20003f0f070 */
[----:B-1-3--:R-:W-:Y:S02]  /*a290*/  IMAD.MOV.U32 R4, RZ, RZ, R8 ;  /* 0x000000ffff047224 */ /* 0x00afe400078e0008 */
[----:B------:R-:W-:Y:S01]  /*a2a0*/  IMAD.MOV.U32 R5, RZ, RZ, R9 ;  /* 0x000000ffff057224 */ /* 0x000fe200078e0009 */
[----:B------:R-:W-:Y:S05]  /*a2b0*/  BRA `(.L_x_11984) ;  /* 0x0000071000007947 */ /* 0x000fea0003800000 */
.L_x_11999:
[----:B------:R-:W0:Y:S01]  /*a2c0*/  DMUL R14, R30, R34 ;  /* 0x000000221e0e7228 */ /* 0x000e220000000000 */
[----:B------:R-:W-:Y:S01]  /*a2d0*/  IMAD.MOV.U32 R8, RZ, RZ, 0x0 ;  /* 0x00000000ff087424 */ /* 0x000fe200078e00ff */
[----:B------:R-:W-:Y:S01]  /*a2e0*/  BSSY B3, `(.L_x_12002) ;  /* 0x000001a000037945 */ /* 0x000fe20003800000 */
[----:B------:R-:W-:Y:S01]  /*a2f0*/  IMAD.MOV.U32 R9, RZ, RZ, 0x3fd80000 ;  /* 0x3fd80000ff097424 */ /* 0x000fe200078e00ff */
[----:B------:R-:W3:-:S02]  /*a300*/  DMUL R4, R4, 8.11296384146066816958e+31 ;  /* 0x4690000004047828 */ /* 0x000ec40000000000 */
[----:B0-----:R-:W0:Y:S04]  /*a310*/  MUFU.RSQ64H R11, R15 ;  /* 0x0000000f000b7308 */ /* 0x001e280000001c00 */
[----:B------:R-:W-:Y:S01]  /*a320*/  IADD3 R10, R15, -0x3500000, RZ ;  /* 0xfcb000000f0a7810 */ /* 0x000fe20007ffe0ff */
[----:B---3--:R-:W-:-:S03]  /*a330*/  DMUL R4, R2, R4 ;  /* 0x0000000402047228 */ /* 0x008fc60000000000 */
        /* <DEDUP_REMOVED lines=15> */
[----:B------:R-:W-:Y:S02]  /*a430*/  IMAD.MOV.U32 R12, RZ, RZ, R18 ;  /* 0x000000ffff0c7224 */ /* 0x000fe400078e0012 */
[----:B------:R-:W-:Y:S02]  /*a440*/  IMAD.MOV.U32 R13, RZ, RZ, R19 ;  /* 0x000000ffff0d7224 */ /* 0x000fe400078e0013 */
[----:B---3--:R-:W-:Y:S02]  /*a450*/  IMAD.MOV.U32 R8, RZ, RZ, R16 ;  /* 0x000000ffff087224 */ /* 0x008fe400078e0010 */
[----:B------:R-:W-:-:S02]  /*a460*/  IMAD.MOV.U32 R9, RZ, RZ, R17 ;  /* 0x000000ffff097224 */ /* 0x000fc400078e0011 */
[----:B-12---:R-:W-:Y:S05]  /*a470*/  CALL.REL.NOINC `($__internal_21_$__cuda_sm20_dsqrt_rn_f64_mediumpath_v1) ;  /* 0x000672d000007944 */ /* 0x006fea0003c00000 */
.L_x_12003:
[----:B------:R-:W-:Y:S05]  /*a480*/  BSYNC B3 ;  /* 0x0000000000037941 */ /* 0x000fea0003800000 */
.L_x_12002:
[----:B01-3--:R-:W0:Y:S01]  /*a490*/  MUFU.RCP64H R7, R9 ;  /* 0x0000000900077308 */ /* 0x00be220000001800 */
        /* <DEDUP_REMOVED lines=18> */
.L_x_12005:
[----:B------:R-:W-:Y:S05]  /*a5c0*/  BSYNC B3 ;  /* 0x0000000000037941 */ /* 0x000fea0003800000 */
.L_x_12004:
[----:B------:R-:W0:Y:S01]  /*a5d0*/  DMUL R2, R2, 8.11296384146066816958e+31 ;  /* 0x4690000002027828 */ /* 0x000e220000000000 */
[----:B------:R-:W-:Y:S01]  /*a5e0*/  PLOP3.LUT P0, PT, PT, PT, PT, 0x80, 0x0 ;  /* 0x000000000000781c */ /* 0x000fe20003f0f070 */
[----:B------:R-:W-:Y:S02]  /*a5f0*/  IMAD.MOV.U32 R4, RZ, RZ, R20 ;  /* 0x000000ffff047224 */ /* 0x000fe400078e0014 */
[----:B------:R-:W-:Y:S01]  /*a600*/  IMAD.MOV.U32 R5, RZ, RZ, R21 ;  /* 0x000000ffff057224 */ /* 0x000fe200078e0015 */
[----:B------:R-:W-:Y:S05]  /*a610*/  BRA `(.L_x_11984) ;  /* 0x000003b000007947 */ /* 0x000fea0003800000 */
.L_x_11985:
        /* <DEDUP_REMOVED lines=21> */
[----:B-123--:R-:W-:Y:S05]  /*a770*/  CALL.REL.NOINC `($__internal_21_$__cuda_sm20_dsqrt_rn_f64_mediumpath_v1) ;  /* 0x00066fd000007944 */ /* 0x00efea0003c00000 */
[----:B-1----:R-:W-:Y:S02]  /*a780*/  IMAD.MOV.U32 R16, RZ, RZ, R8 ;  /* 0x000000ffff107224 */ /* 0x002fe400078e0008 */
[----:B------:R-:W-:Y:S02]  /*a790*/  IMAD.MOV.U32 R17, RZ, RZ, R9 ;  /* 0x000000ffff117224 */ /* 0x000fe400078e0009 */
.L_x_12007:
[----:B------:R-:W-:Y:S05]  /*a7a0*/  BSYNC B3 ;  /* 0x0000000000037941 */ /* 0x000fea0003800000 */
.L_x_12006:
[----:B------:R-:W4:Y:S01]  /*a7b0*/  DADD R14, R26, 1 ;  /* 0x3ff000001a0e7429 */ /* 0x000f220000000000 */
[----:B------:R-:W-:Y:S01]  /*a7c0*/  IMAD.MOV.U32 R4, RZ, RZ, 0x0 ;  /* 0x00000000ff047424 */ /* 0x000fe200078e00ff */
[----:B------:R-:W-:Y:S01]  /*a7d0*/  BSSY B3, `(.L_x_12008) ;  /* 0x0000019000037945 */ /* 0x000fe20003800000 */
[----:B------:R-:W-:-:S03]  /*a7e0*/  IMAD.MOV.U32 R5, RZ, RZ, 0x3fd80000 ;  /* 0x3fd80000ff057424 */ /* 0x000fc600078e00ff */
[----:B----4-:R-:W4:-:S06]  /*a7f0*/  DMUL R14, R14, 0.5 ;  /* 0x3fe000000e0e7828 */ /* 0x010f0c0000000000 */
[----:B0---4-:R-:W0:Y:S04]  /*a800*/  MUFU.RSQ64H R11, R15 ;  /* 0x0000000f000b7308 */ /* 0x011e280000001c00 */
[----:B------:R-:W-:-:S04]  /*a810*/  IADD3 R10, R15, -0x3500000, RZ ;  /* 0xfcb000000f0a7810 */ /* 0x000fc80007ffe0ff */
[----:B------:R-:W-:Y:S02]  /*a820*/  ISETP.GE.U32.AND P0, PT, R10, 0x7ca00000, PT ;  /* 0x7ca000000a00780c */ /* 0x000fe40003f06070 */
[----:B0-----:R-:W0:-:S06]  /*a830*/  DMUL R2, R10, R10 ;  /* 0x0000000a0a027228 */ /* 0x001e0c0000000000 */
[----:B0-----:R-:W0:-:S06]  /*a840*/  DFMA R2, R14, -R2, 1 ;  /* 0x3ff000000e02742b */ /* 0x001e0c0000000802 */
[----:B0-----:R-:W-:-:S04]  /*a850*/  DFMA R4, R2, R4, 0.5 ;  /* 0x3fe000000204742b */ /* 0x001fc80000000004 */
[----:B------:R-:W0:-:S06]  /*a860*/  DMUL R2, R10, R2 ;  /* 0x000000020a027228 */ /* 0x000e0c0000000000 */
[----:B0-----:R0:W4:Y:S02]  /*a870*/  DFMA R4, R4, R2, R10 ;  /* 0x000000020404722b */ /* 0x001124000000000a */
[----:B0-----:R-:W-:Y:S02]  /*a880*/  IMAD.MOV.U32 R2, RZ, RZ, 0x0 ;  /* 0x00000000ff027424 */ /* 0x001fe400078e00ff */
[----:B------:R-:W-:Y:S02]  /*a890*/  IMAD.MOV.U32 R3, RZ, RZ, 0x3ff00000 ;  /* 0x3ff00000ff037424 */ /* 0x000fe400078e00ff */
[----:B----4-:R-:W0:-:S04]  /*a8a0*/  DMUL R18, R14, R4 ;  /* 0x000000040e127228 */ /* 0x010e080000000000 */
[----:B------:R-:W-:Y:S01]  /*a8b0*/  IADD3 R7, R5, -0x100000, RZ ;  /* 0xfff0000005077810 */ /* 0x000fe20007ffe0ff */
[----:B------:R-:W-:Y:S01]  /*a8c0*/  IMAD.MOV.U32 R6, RZ, RZ, R4 ;  /* 0x000000ffff067224 */ /* 0x000fe200078e0004 */
[----:B0-----:R-:W0:-:S06]  /*a8d0*/  DFMA R12, R18, -R18, R14 ;  /* 0x80000012120c722b */ /* 0x001e0c000000000e */
[----:B0-----:R0:W4:Y:S01]  /*a8e0*/  DFMA R8, R12, R6, R18 ;  /* 0x000000060c08722b */ /* 0x0011220000000012 */
[----:B------:R-:W-:Y:S05]  /*a8f0*/  @!P0 BRA `(.L_x_12009) ;  /* 0x0000006000008947 */ /* 0x000fea0003800000 */
[----:B------:R-:W-:Y:S01]  /*a900*/  IMAD.MOV.U32 R0, RZ, RZ, R4 ;  /* 0x000000ffff007224 */ /* 0x000fe200078e0004 */
[----:B0-----:R-:W-:Y:S01]  /*a910*/  MOV R6, 0xa960 ;  /* 0x0000a96000067802 */ /* 0x001fe20000000f00 */
[----:B------:R-:W-:Y:S02]  /*a920*/  IMAD.MOV.U32 R11, RZ, RZ, R15 ;  /* 0x000000ffff0b7224 */ /* 0x000fe400078e000f */
[----:B----4-:R-:W-:Y:S02]  /*a930*/  IMAD.MOV.U32 R8, RZ, RZ, R18 ;  /* 0x000000ffff087224 */ /* 0x010fe400078e0012 */
[----:B------:R-:W-:Y:S02]  /*a940*/  IMAD.MOV.U32 R9, RZ, RZ, R19 ;  /* 0x000000ffff097224 */ /* 0x000fe400078e0013 */
[----:B-123--:R-:W-:Y:S05]  /*a950*/  CALL.REL.NOINC `($__internal_21_$__cuda_sm20_dsqrt_rn_f64_mediumpath_v1) ;  /* 0x00066df000007944 */ /* 0x00efea0003c00000 */
.L_x_12009:
[----:B------:R-:W-:Y:S05]  /*a960*/  BSYNC B3 ;  /* 0x0000000000037941 */ /* 0x000fea0003800000 */
.L_x_12008:
[----:B-1-34-:R1:W3:Y:S01]  /*a970*/  DMUL R4, R8, R16 ;  /* 0x0000001008047228 */ /* 0x01a2e20000000000 */
[----:B------:R-:W-:Y:S01]  /*a980*/  PLOP3.LUT P0, PT, PT, PT, PT, 0x80, 0x0 ;  /* 0x000000000000781c */ /* 0x000fe20003f0f070 */
[----:B------:R-:W-:Y:S07]  /*a990*/  BRA `(.L_x_11984) ;  /* 0x0000003000007947 */ /* 0x000fee0003800000 */
.L_x_11981:
[----:B------:R3:W4:Y:S01]  /*a9a0*/  DMUL R4, R26, 9.00719925474099200000e+15 ;  /* 0x434000001a047828 */ /* 0x0007220000000000 */
[----:B------:R-:W-:-:S03]  /*a9b0*/  PLOP3.LUT P0, PT, PT, PT, PT, 0x80, 0x0 ;  /* 0x000000000000781c */ /* 0x000fc60003f0f070 */
[----:B------:R-:W0:-:S06]  /*a9c0*/  DMUL R2, R2, 9.00719925474099200000e+15 ;  /* 0x4340000002027828 */ /* 0x000e0c0000000000 */
.L_x_11984:
[----:B01-34-:R-:W-:Y:S05]  /*a9d0*/  BSYNC B2 ;  /* 0x0000000000027941 */ /* 0x01bfea0003800000 */
.L_x_11980:
        /* <DEDUP_REMOVED lines=43> */
.L_x_12015:
[----:B------:R0:W1:-:S06]  /*ac90*/  DMUL R68, RZ, |R24| ;  /* 0x40000018ff447228 */ /* 0x00004c0000000000 */
.L_x_12016:
[----:B------:R-:W-:Y:S05]  /*aca0*/  BSYNC B0 ;  /* 0x0000000000007941 */ /* 0x000fea0003800000 */
.L_x_12014:
[----:B------:R-:W-:Y:S02]  /*acb0*/  ISETP.GT.AND P0, PT, R5, -0x1, PT ;  /* 0xffffffff0500780c */ /* 0x000fe40003f04270 */
[----:B------:R-:W-:-:S11]  /*acc0*/  ISETP.GT.AND P1, PT, R3, -0x1, PT ;  /* 0xffffffff0300780c */ /* 0x000fd60003f24270 */
[----:B-1----:R-:W1:Y:S02]  /*acd0*/  @!P0 DMUL R68, R68, +INF ;  /* 0x7ff0000044448828 */ /* 0x002e640000000000 */
[----:B------:R-:W-:Y:S05]  /*ace0*/  @P1 BRA `(.L_x_12017) ;  /* 0x0000101000001947 */ /* 0x000fea0003800000 */
[----:B-1----:R-:W1:-:S06]  /*acf0*/  DADD R68, R68, c[0x2][0x100] ;  /* 0x0080400044447629 */ /* 0x002e4c0000000000 */
[----:B-1----:R-:W1:Y:S01]  /*ad00*/  DADD R68, -R68, c[0x2][0x108] ;  /* 0x0080420044447629 */ /* 0x002e620000000100 */
[----:B------:R-:W-:Y:S05]  /*ad10*/  BRA `(.L_x_12017) ;  /* 0x00000fe000007947 */ /* 0x000fea0003800000 */
.L_x_12013:
        /* <DEDUP_REMOVED lines=23> */
.L_x_12012:
        /* <DEDUP_REMOVED lines=38> */
.L_x_12020:
[----:B------:R0:W1:-:S06]  /*b0f0*/  DMUL R68, RZ, |R24| ;  /* 0x40000018ff447228 */ /* 0x00004c0000000000 */
.L_x_12021:
[----:B------:R-:W-:Y:S05]  /*b100*/  BSYNC B0 ;  /* 0x0000000000007941 */ /* 0x000fea0003800000 */
.L_x_12019:
[----:B------:R-:W-:Y:S02]  /*b110*/  ISETP.GT.AND P0, PT, R3, -0x1, PT ;  /* 0xffffffff0300780c */ /* 0x000fe40003f04270 */
[----:B------:R-:W-:-:S11]  /*b120*/  ISETP.GT.AND P1, PT, R25, -0x1, PT ;  /* 0xffffffff1900780c */ /* 0x000fd60003f24270 */
[----:B-1----:R-:W1:Y:S02]  /*b130*/  @!P0 DMUL R68, R68, +INF ;  /* 0x7ff0000044448828 */ /* 0x002e640000000000 */
[----:B------:R-:W-:Y:S05]  /*b140*/  @P1 BRA `(.L_x_12017) ;  /* 0x00000bb000001947 */ /* 0x000fea0003800000 */
[----:B-1----:R-:W1:-:S06]  /*b150*/  DADD R68, R68, c[0x2][0x100] ;  /* 0x0080400044447629 */ /* 0x002e4c0000000000 */
[----:B-1----:R-:W1:Y:S01]  /*b160*/  DADD R68, -R68, c[0x2][0x108] ;  /* 0x0080420044447629 */ /* 0x002e620000000100 */
[----:B------:R-:W-:Y:S05]  /*b170*/  BRA `(.L_x_12017) ;  /* 0x00000b8000007947 */ /* 0x000fea0003800000 */
.L_x_12018:
        /* <DEDUP_REMOVED lines=23> */
.L_x_12011:
[----:B------:R-:W-:-:S13]  /*b2f0*/  ISETP.GT.AND P0, PT, R33, -0x1, PT ;  /* 0xffffffff2100780c */ /* 0x000fda0003f04270 */
[----:B------:R-:W-:Y:S05]  /*b300*/  @P0 BRA `(.L_x_12022) ;  /* 0x0000051000000947 */ /* 0x000fea0003800000 */
[----:B------:R-:W-:Y:S01]  /*b310*/  DADD R10, -RZ, |R4| ;  /* 0x00000000ff0a7229 */ /* 0x000fe20000000504 */
[----:B------:R-:W-:Y:S01]  /*b320*/  IMAD.MOV.U32 R6, RZ, RZ, 0x1 ;  /* 0x00000001ff067424 */ /* 0x000fe200078e00ff */
[----:B------:R-:W-:Y:S02]  /*b330*/  BSSY B3, `(.L_x_12023) ;  /* 0x000001a000037945 */ /* 0x000fe40003800000 */
[----:B------:R-:W-:-:S04]  /*b340*/  DADD R12, -RZ, |R2| ;  /* 0x00000000ff0c7229 */ /* 0x000fc80000000502 */
        /* <DEDUP_REMOVED lines=24> */
.L_x_12024:
[----:B------:R-:W-:Y:S05]  /*b4d0*/  BSYNC B3 ;  /* 0x0000000000037941 */ /* 0x000fea0003800000 */
.L_x_12023:
        /* <DEDUP_REMOVED lines=43> */
.L_x_12026:
[----:B------:R-:W-:Y:S02]  /*b790*/  FSEL R6, RZ, 3.37028055040000000000e+12, P1 ;  /* 0x54442d18ff067808 */ /* 0x000fe40000800000 */
[----:B------:R-:W-:Y:S02]  /*b7a0*/  FSEL R7, RZ, 2.1426990032196044922, P1 ;  /* 0x400921fbff077808 */ /* 0x000fe40000800000 */
.L_x_12027:
[----:B------:R-:W-:Y:S05]  /*b7b0*/  BSYNC B0 ;  /* 0x0000000000007941 */ /* 0x000fea0003800000 */
.L_x_12025:
[----:B------:R0:W1:Y:S02]  /*b7c0*/  DADD R2, |R4|, |R2| ;  /* 0x0000000004027229 */ /* 0x0000640000000602 */
[----:B0-----:R-:W-:-:S04]  /*b7d0*/  LOP3.LUT R5, R7, 0x80000000, R5, 0xb8, !PT ;  /* 0x8000000007057812 */ /* 0x001fc800078eb805 */
[----:B-1----:R-:W0:-:S06]  /*b7e0*/  DSETP.GTU.AND P0, PT, |R2|, +INF , PT ;  /* 0x7ff000000200742a */ /* 0x002e0c0003f0c200 */
[----:B0-----:R-:W-:Y:S02]  /*b7f0*/  FSEL R68, R2, R6, P0 ;  /* 0x0000000602447208 */ /* 0x001fe40000000000 */
[----:B------:R-:W-:Y:S01]  /*b800*/  FSEL R69, R3, R5, P0 ;  /* 0x0000000503457208 */ /* 0x000fe20000000000 */
[----:B------:R-:W-:Y:S05]  /*b810*/  BRA `(.L_x_12017) ;  /* 0x000004e000007947 */ /* 0x000fea0003800000 */
.L_x_12022:
        /* <DEDUP_REMOVED lines=26> */
.L_x_12029:
[----:B------:R-:W-:Y:S05]  /*b9c0*/  BSYNC B3 ;  /* 0x0000000000037941 */ /* 0x000fea0003800000 */
.L_x_12028:
        /* <DEDUP_REMOVED lines=43> */
.L_x_12031:
[----:B------:R-:W-:Y:S02]  /*bc80*/  FSEL R6, RZ, 3.37028055040000000000e+12, P1 ;  /* 0x54442d18ff067808 */ /* 0x000fe40000800000 */
[----:B------:R-:W-:Y:S02]  /*bc90*/  FSEL R7, RZ, 2.1426990032196044922, P1 ;  /* 0x400921fbff077808 */ /* 0x000fe40000800000 */
.L_x_12032:
[----:B------:R-:W-:Y:S05]  /*bca0*/  BSYNC B0 ;  /* 0x0000000000007941 */ /* 0x000fea0003800000 */
.L_x_12030:
[----:B------:R0:W1:Y:S02]  /*bcb0*/  DADD R2, |R4|, |R2| ;  /* 0x0000000004027229 */ /* 0x0000640000000602 */
[----:B0-----:R-:W-:-:S04]  /*bcc0*/  LOP3.LUT R5, R7, 0x80000000, R5, 0xb8, !PT ;  /* 0x8000000007057812 */ /* 0x001fc800078eb805 */
[----:B-1----:R-:W0:-:S06]  /*bcd0*/  DSETP.GTU.AND P0, PT, |R2|, +INF , PT ;  /* 0x7ff000000200742a */ /* 0x002e0c0003f0c200 */
[----:B0-----:R-:W-:Y:S02]  /*bce0*/  FSEL R68, R2, R6, P0 ;  /* 0x0000000602447208 */ /* 0x001fe40000000000 */
[----:B------:R-:W-:Y:S02]  /*bcf0*/  FSEL R69, R3, R5, P0 ;  /* 0x0000000503457208 */ /* 0x000fe40000000000 */
.L_x_12017:
[----:B01----:R-:W-:Y:S05]  /*bd00*/  BSYNC B2 ;  /* 0x0000000000027941 */ /* 0x003fea0003800000 */
.L_x_12010:
[----:B------:R-:W0:Y:S01]  /*bd10*/  DADD R2, -RZ, -R28 ;  /* 0x00000000ff027229 */ /* 0x000e22000000091c */
[----:B------:R-:W-:-:S09]  /*bd20*/  ISETP.NE.AND P0, PT, R66, RZ, PT ;  /* 0x000000ff4200720c */ /* 0x000fd20003f05270 */
[----:B0-----:R-:W-:Y:S02]  /*bd30*/  FSEL R70, R2, R28, !P0 ;  /* 0x0000001c02467208 */ /* 0x001fe40004000000 */
[----:B------:R-:W-:Y:S01]  /*bd40*/  FSEL R71, R3, R29, !P0 ;  /* 0x0000001d03477208 */ /* 0x000fe20004000000 */
[----:B------:R-:W-:Y:S05]  /*bd50*/  BRA `(.L_x_12033) ;  /* 0x0000249000007947 */ /* 0x000fea0003800000 */
.L_x_11944:
[----:B0-----:R-:W3:Y:S01]  /*bd60*/  LDL.64 R2, [R1+0x8] ;  /* 0x0000080001027983 */ /* 0x001ee20000100a00 */
[----:B------:R-:W-:-:S04]  /*bd70*/  DADD R70, -RZ, -R34 ;  /* 0x00000000ff467229 */ /* 0x000fc80000000922 */
[----:B---3--:R-:W0:-:S06]  /*bd80*/  DADD R32, -R32, R2 ;  /* 0x0000000020207229 */ /* 0x008e0c0000000102 */
[----:B0-----:R0:W1:Y:S01]  /*bd90*/  DADD R68, R32, c[0x2][0x178] ;  /* 0x00805e0020447629 */ /* 0x0010620000000000 */
[----:B------:R-:W-:Y:S05]  /*bda0*/  BRA `(.L_x_12033) ;  /* 0x0000244000007947 */ /* 0x000fea0003800000 */
.L_x_11943:
[----:B------:R0:W1:Y:S01]  /*bdb0*/  DADD R70, -RZ, -R34 ;  /* 0x00000000ff467229 */ /* 0x0000620000000922 */
[----:B------:R-:W-:Y:S01]  /*bdc0*/  CS2R R68, SRZ ;  /* 0x0000000000447805 */ /* 0x000fe2000001ff00 */
[----:B------:R-:W-:Y:S05]  /*bdd0*/  BRA `(.L_x_12033) ;  /* 0x0000241000007947 */ /* 0x000fea0003800000 */
.L_x_11942:
        /* <DEDUP_REMOVED lines=86> */
.L_x_12038:
[----:B------:R-:W-:Y:S05]  /*c340*/  BSYNC B0 ;  /* 0x0000000000007941 */ /* 0x000fea0003800000 */
.L_x_12037:
[----:B------:R-:W-:Y:S01]  /*c350*/  BSSY B3, `(.L_x_12039) ;  /* 0x0000008000037945 */ /* 0x000fe20003800000 */
[----:B------:R-:W-:Y:S05]  /*c360*/  @P3 BRA P5, `(.L_x_12040) ;  /* 0x0000006000003947 */ /* 0x000fea0002800000 */
[----:B------:R-:W-:Y:S01]  /*c370*/  IMAD.MOV.U32 R10, RZ, RZ, R26 ;  /* 0x000000ffff0a7224 */ /* 0x000fe200078e001a */
[----:B------:R-:W-:Y:S01]  /*c380*/  MOV R0, 0xc3d0 ;  /* 0x0000c3d000007802 */ /* 0x000fe20000000f00 */
[----:B------:R-:W-:Y:S02]  /*c390*/  IMAD.MOV.U32 R11, RZ, RZ, R27 ;  /* 0x000000ffff0b7224 */ /* 0x000fe400078e001b */
[----:B0-----:R-:W-:Y:S02]  /*c3a0*/  IMAD.MOV.U32 R8, RZ, RZ, R24 ;  /* 0x000000ffff087224 */ /* 0x001fe400078e0018 */
[----:B------:R-:W-:Y:S02]  /*c3b0*/  IMAD.MOV.U32 R9, RZ, RZ, R25 ;  /* 0x000000ffff097224 */ /* 0x000fe400078e0019 */
[----:B-12---:R-:W-:Y:S05]  /*c3c0*/  CALL.REL.NOINC `($__internal_20_$__cuda_sm20_div_rn_f64_full) ;  /* 0x00064d7000007944 */ /* 0x006fea0003c00000 */
.L_x_12040:
[----:B------:R-:W-:Y:S05]  /*c3d0*/  BSYNC B3 ;  /* 0x0000000000037941 */ /* 0x000fea0003800000 */
.L_x_12039:
        /* <DEDUP_REMOVED lines=43> */
.L_x_12042:
[----:B------:R-:W-:-:S04]  /*c690*/  ISETP.GE.AND P0, PT, R33, RZ, PT ;  /* 0x000000ff2100720c */ /* 0x000fc80003f06270 */
[----:B------:R-:W-:Y:S02]  /*c6a0*/  FSEL R6, RZ, 3.37028055040000000000e+12, P0 ;  /* 0x54442d18ff067808 */ /* 0x000fe40000000000 */
[----:B------:R-:W-:Y:S02]  /*c6b0*/  FSEL R7, RZ, 2.1426990032196044922, P0 ;  /* 0x400921fbff077808 */ /* 0x000fe40000000000 */
.L_x_12043:
[----:B------:R-:W-:Y:S05]  /*c6c0*/  BSYNC B0 ;  /* 0x0000000000007941 */ /* 0x000fea0003800000 */
.L_x_12041:
[----:B------:R-:W3:Y:S01]  /*c6d0*/  DADD R2, R2, R4 ;  /* 0x0000000002027229 */ /* 0x000ee20000000004 */
[----:B------:R-:W-:-:S03]  /*c6e0*/  LOP3.LUT R35, R7, 0x80000000, R35, 0xb8, !PT ;  /* 0x8000000007237812 */ /* 0x000fc600078eb823 */
[----:B-1----:R-:W-:-:S04]  /*c6f0*/  DMUL R28, R28, 0.5 ;  /* 0x3fe000001c1c7828 */ /* 0x002fc80000000000 */
[----:B---3--:R-:W1:-:S06]  /*c700*/  DSETP.GTU.AND P0, PT, |R2|, +INF , PT ;  /* 0x7ff000000200742a */ /* 0x008e4c0003f0c200 */
[----:B-1----:R-:W-:Y:S02]  /*c710*/  FSEL R6, R2, R6, P0 ;  /* 0x0000000602067208 */ /* 0x002fe40000000000 */
[----:B------:R-:W-:Y:S01]  /*c720*/  FSEL R7, R3, R35, P0 ;  /* 0x0000002303077208 */ /* 0x000fe20000000000 */
[----:B------:R-:W-:Y:S05]  /*c730*/  BRA `(.L_x_12044) ;  /* 0x0000190000007947 */ /* 0x000fea0003800000 */
.L_x_12036:
        /* <DEDUP_REMOVED lines=111> */
.L_x_12046:
[----:B------:R-:W-:Y:S05]  /*ce30*/  BSYNC B0 ;  /* 0x0000000000007941 */ /* 0x000fea0003800000 */
.L_x_12045:
        /* <DEDUP_REMOVED lines=8> */
.L_x_12048:
[----:B------:R-:W-:Y:S05]  /*cec0*/  BSYNC B3 ;  /* 0x0000000000037941 */ /* 0x000fea0003800000 */
.L_x_12047:
        /* <DEDUP_REMOVED lines=43> */
.L_x_12050:
[----:B------:R-:W-:-:S04]  /*d180*/  ISETP.GE.AND P0, PT, R33, RZ, PT ;  /* 0x000000ff2100720c */ /* 0x000fc80003f06270 */
[----:B------:R-:W-:Y:S02]  /*d190*/  FSEL R6, RZ, 3.37028055040000000000e+12, P0 ;  /* 0x54442d18ff067808 */ /* 0x000fe40000000000 */
[----:B------:R-:W-:Y:S02]  /*d1a0*/  FSEL R7, RZ, 2.1426990032196044922, P0 ;  /* 0x400921fbff077808 */ /* 0x000fe40000000000 */
.L_x_12051:
[----:B------:R-:W-:Y:S05]  /*d1b0*/  BSYNC B0 ;  /* 0x0000000000007941 */ /* 0x000fea0003800000 */
.L_x_12049:
[----:B------:R-:W3:Y:S01]  /*d1c0*/  DADD R2, R2, R4 ;  /* 0x0000000002027229 */ /* 0x000ee20000000004 */
[----:B------:R-:W-:-:S05]  /*d1d0*/  LOP3.LUT R35, R7, 0x80000000, R35, 0xb8, !PT ;  /* 0x8000000007237812 */ /* 0x000fca00078eb823 */
[----:B---3--:R-:W3:-:S06]  /*d1e0*/  DSETP.GTU.AND P0, PT, |R2|, +INF , PT ;  /* 0x7ff000000200742a */ /* 0x008ecc0003f0c200 */
[----:B---3--:R-:W-:Y:S02]  /*d1f0*/  FSEL R6, R2, R6, P0 ;  /* 0x0000000602067208 */ /* 0x008fe40000000000 */
[----:B------:R-:W-:Y:S01]  /*d200*/  FSEL R7, R3, R35, P0 ;  /* 0x0000002303077208 */ /* 0x000fe20000000000 */
[----:B------:R-:W-:Y:S05]  /*d210*/  BRA `(.L_x_12044) ;  /* 0x00000e2000007947 */ /* 0x000fea0003800000 */
.L_x_12035:
        /* <DEDUP_REMOVED lines=22> */
[----:B--2---:R-:W-:Y:S05]  /*d380*/  CALL.REL.NOINC `($__internal_20_$__cuda_sm20_div_rn_f64_full) ;  /* 0x00063db000007944 */ /* 0x004fea0003c00000 */
.L_x_12053:
[----:B------:R-:W-:Y:S05]  /*d390*/  BSYNC B3 ;  /* 0x0000000000037941 */ /* 0x000fea0003800000 */
.L_x_12052:
        /* <DEDUP_REMOVED lines=24> */
[----:B------:R-:W-:Y:S02]  /*d520*/  IMAD.MOV.U32 R6, RZ, RZ, R20 ;  /* 0x000000ffff067224 */ /* 0x000fe400078e0014 */
[----:B------:R-:W-:Y:S02]  /*d530*/  IMAD.MOV.U32 R7, RZ, RZ, R21 ;  /* 0x000000ffff077224 */ /* 0x000fe400078e0015 */
.L_x_12055:
[----:B------:R-:W-:Y:S05]  /*d540*/  BSYNC B3 ;  /* 0x0000000000037941 */ /* 0x000fea0003800000 */
.L_x_12054:
        /* <DEDUP_REMOVED lines=112> */
.L_x_12057:
[----:B------:R-:W-:Y:S05]  /*dc50*/  BSYNC B0 ;  /* 0x0000000000007941 */ /* 0x000fea0003800000 */
.L_x_12056:
        /* <DEDUP_REMOVED lines=8> */
.L_x_12059:
[----:B------:R-:W-:Y:S05]  /*dce0*/  BSYNC B3 ;  /* 0x0000000000037941 */ /* 0x000fea0003800000 */
.L_x_12058:
        /* <DEDUP_REMOVED lines=43> */
.L_x_12061:
[----:B------:R-:W-:-:S04]  /*dfa0*/  ISETP.GE.AND P0, PT, R33, RZ, PT ;  /* 0x000000ff2100720c */ /* 0x000fc80003f06270 */
[----:B------:R-:W-:Y:S02]  /*dfb0*/  FSEL R6, RZ, 3.37028055040000000000e+12, P0 ;  /* 0x54442d18ff067808 */ /* 0x000fe40000000000 */
[----:B------:R-:W-:Y:S02]  /*dfc0*/  FSEL R7, RZ, 2.1426990032196044922, P0 ;  /* 0x400921fbff077808 */ /* 0x000fe40000000000 */
.L_x_12062:
[----:B------:R-:W-:Y:S05]  /*dfd0*/  BSYNC B0 ;  /* 0x0000000000007941 */ /* 0x000fea0003800000 */
.L_x_12060:
[----:B------:R-:W3:Y:S01]  /*dfe0*/  DADD R2, R2, R4 ;  /* 0x0000000002027229 */ /* 0x000ee20000000004 */
[----:B------:R-:W-:-:S03]  /*dff0*/  LOP3.LUT R35, R7, 0x80000000, R35, 0xb8, !PT ;  /* 0x8000000007237812 */ /* 0x000fc600078eb823 */
[----:B-1----:R-:W-:-:S04]  /*e000*/  DADD R28, R28, 1 ;  /* 0x3ff000001c1c7429 */ /* 0x002fc80000000000 */
[----:B---3--:R-:W1:-:S06]  /*e010*/  DSETP.GTU.AND P0, PT, |R2|, +INF , PT ;  /* 0x7ff000000200742a */ /* 0x008e4c0003f0c200 */
[----:B-1----:R-:W-:Y:S02]  /*e020*/  FSEL R6, R2, R6, P0 ;  /* 0x0000000602067208 */ /* 0x002fe40000000000 */
[----:B------:R-:W-:Y:S02]  /*e030*/  FSEL R7, R3, R35, P0 ;  /* 0x0000002303077208 */ /* 0x000fe40000000000 */
.L_x_12044:
[----:B------:R-:W-:Y:S05]  /*e040*/  BSYNC B2 ;  /* 0x0000000000027941 */ /* 0x000fea0003800000 */
.L_x_12034:
[----:B-1----:R-:W1:Y:S01]  /*e050*/  DADD R28, R28, c[0x2][0x50] ;  /* 0x008014001c1c7629 */ /* 0x002e620000000000 */
[----:B------:R-:W-:-:S03]  /*e060*/  ISETP.NE.AND P0, PT, R66, RZ, PT ;  /* 0x000000ff4200720c */ /* 0x000fc60003f05270 */
[----:B------:R-:W-:-:S04]  /*e070*/  DADD R68, -RZ, |R6| ;  /* 0x00000000ff447229 */ /* 0x000fc80000000506 */
[----:B-1----:R-:W1:-:S10]  /*e080*/  DADD R2, -RZ, -R28 ;  /* 0x00000000ff027229 */ /* 0x002e54000000091c */
[----:B-1----:R-:W-:Y:S02]  /*e090*/  FSEL R70, R2, R28, !P0 ;  /* 0x0000001c02467208 */ /* 0x002fe40004000000 */
[----:B------:R-:W-:Y:S01]  /*e0a0*/  FSEL R71, R3, R29, !P0 ;  /* 0x0000001d03477208 */ /* 0x000fe20004000000 */
[----:B------:R-:W-:Y:S05]  /*e0b0*/  BRA `(.L_x_12033) ;  /* 0x0000013000007947 */ /* 0x000fea0003800000 */
.L_x_11941:
        /* <DEDUP_REMOVED lines=10> */
[----:B01----:R-:W-:-:S04]  /*e160*/  @P0 DADD R32, RZ, R32 ;  /* 0x00000000ff200229 */ /* 0x003fc80000000020 */
[----:B------:R-:W0:-:S06]  /*e170*/  @P0 DADD R68, RZ, R34 ;  /* 0x00000000ff440229 */ /* 0x000e0c0000000022 */
[----:B0-----:R-:W0:-:S10]  /*e180*/  @P0 DADD R68, R32, R68 ;  /* 0x0000000020440229 */ /* 0x001e140000000044 */
[----:B0--3--:R-:W-:Y:S02]  /*e190*/  @P0 IMAD.MOV.U32 R70, RZ, RZ, R68 ;  /* 0x000000ffff460224 */ /* 0x009fe400078e0044 */
[----:B------:R-:W-:Y:S01]  /*e1a0*/  @P0 IMAD.MOV.U32 R71, RZ, RZ, R69 ;  /* 0x000000ffff470224 */ /* 0x000fe200078e0045 */
[----:B------:R-:W-:Y:S05]  /*e1b0*/  @P0 BRA `(.L_x_12033) ;  /* 0x0000003000000947 */ /* 0x000fea0003800000 */
[----:B------:R-:W3:Y:S01]  /*e1c0*/  LDL.64 R68, [R1+0x8] ;  /* 0x0000080001447983 */ /* 0x000ee20000100a00 */
[----:B------:R0:W1:-:S04]  /*e1d0*/  DADD R70, R34, R34 ;  /* 0x0000000022467229 */ /* 0x0000480000000022 */
[----:B---3--:R-:W3:-:S06]  /*e1e0*/  DADD R68, R68, c[0x2][0x178] ;  /* 0x00805e0044447629 */ /* 0x008ecc0000000000 */
.L_x_12033:
[----:B01----:R-:W-:Y:S05]  /*e1f0*/  BSYNC B1 ;  /* 0x0000000000017941 */ /* 0x003fea0003800000 */
.L_x_11940:
[----:B------:R-:W-:Y:S01]  /*e200*/  IMAD.MOV.U32 R6, RZ, RZ, 0x33145c07 ;  /* 0x33145c07ff067424 */ /* 0x000fe200078e00ff */
[----:B------:R-:W0:Y:S01]  /*e210*/  DSETP.GTU.AND P0, PT, |R38|, +INF , PT ;  /* 0x7ff000002600742a */ /* 0x000e220003f0c200 */
[----:B------:R-:W-:Y:S01]  /*e220*/  IMAD.MOV.U32 R7, RZ, RZ, 0x3c91a626 ;  /* 0x3c91a626ff077424 */ /* 0x000fe200078e00ff */
[----:B------:R-:W-:Y:S02]  /*e230*/  BSSY B1, `(.L_x_12063) ;  /* 0x0000702000017945 */ /* 0x000fe40003800000 */
        /* <DEDUP_REMOVED lines=94> */
[----:B0-----:R-:W0:-:S04]  /*e820*/  DMUL R24, R16, R24 ;  /* 0x0000001810187228 */ /* 0x001e080000000000 */
[----:B----4-:R-:W1:-:S04]  /*e830*/  DMUL R22, R22, R60 ;  /* 0x0000003c16167228 */ /* 0x010e480000000000 */
        /* <DEDUP_REMOVED lines=38> */
[----:B--23--:R-:W-:Y:S05]  /*eaa0*/  CALL.REL.NOINC `($__internal_21_$__cuda_sm20_dsqrt_rn_f64_mediumpath_v1) ;  /* 0x00062ca000007944 */ /* 0x00cfea0003c00000 */
.L_x_12071:
[----:B------:R-:W-:Y:S05]  /*eab0*/  BSYNC B3 ;  /* 0x0000000000037941 */ /* 0x000fea0003800000 */
.L_x_12070:
        /* <DEDUP_REMOVED lines=61> */
.L_x_12069:
        /* <DEDUP_REMOVED lines=33> */
[----:B--23--:R-:W-:Y:S05]  /*f0a0*/  CALL.REL.NOINC `($__internal_20_$__cuda_sm20_div_rn_f64_full) ;  /* 0x0006209000007944 */ /* 0x00cfea0003c00000 */
.L_x_12079:
[----:B------:R-:W-:Y:S05]  /*f0b0*/  BSYNC B4 ;  /* 0x0000000000047941 */ /* 0x000fea0003800000 */
.L_x_12078:
[----:B------:R-:W-:Y:S02]  /*f0c0*/  IMAD.MOV.U32 R24, RZ, RZ, R20 ;  /* 0x000000ffff187224 */ /* 0x000fe400078e0014 */
[----:B------:R-:W-:Y:S01]  /*f0d0*/  IMAD.MOV.U32 R25, RZ, RZ, R21 ;  /* 0x000000ffff197224 */ /* 0x000fe200078e0015 */
[----:B------:R-:W-:Y:S05]  /*f0e0*/  BRA `(.L_x_12077) ;  /* 0x0000001000007947 */ /* 0x000fea0003800000 */
.L_x_12076:
[----:B------:R0:W1:-:S06]  /*f0f0*/  DADD R24, -R30, R34 ;  /* 0x000000001e187229 */ /* 0x00004c0000000122 */
.L_x_12077:
[----:B------:R-:W-:Y:S05]  /*f100*/  BSYNC B3 ;  /* 0x0000000000037941 */ /* 0x000fea0003800000 */
.L_x_12075:
        /* <DEDUP_REMOVED lines=29> */
.L_x_12084:
[----:B------:R-:W-:Y:S05]  /*f2e0*/  BSYNC B4 ;  /* 0x0000000000047941 */ /* 0x000fea0003800000 */
.L_x_12083:
[----:B------:R-:W-:Y:S02]  /*f2f0*/  IMAD.MOV.U32 R6, RZ, RZ, R20 ;  /* 0x000000ffff067224 */ /* 0x000fe400078e0014 */
[----:B------:R-:W-:Y:S01]  /*f300*/  IMAD.MOV.U32 R7, RZ, RZ, R21 ;  /* 0x000000ffff077224 */ /* 0x000fe200078e0015 */
[----:B------:R-:W-:Y:S05]  /*f310*/  BRA `(.L_x_12082) ;  /* 0x0000001000007947 */ /* 0x000fea0003800000 */
.L_x_12081:
[----:B------:R4:W0:-:S06]  /*f320*/  DADD R6, R38, -R8 ;  /* 0x0000000026067229 */ /* 0x00080c0000000808 */
.L_x_12082:
[----:B------:R-:W-:Y:S05]  /*f330*/  BSYNC B3 ;  /* 0x0000000000037941 */ /* 0x000fea0003800000 */
.L_x_12080:
[----:B0-----:R-:W0:Y:S01]  /*f340*/  DMUL R6, R6, 0.5 ;  /* 0x3fe0000006067828 */ /* 0x001e220000000000 */
[----:B----4-:R-:W-:Y:S01]  /*f350*/  IMAD.MOV.U32 R8, RZ, RZ, 0x0 ;  /* 0x00000000ff087424 */ /* 0x010fe200078e00ff */
[----:B------:R-:W-:Y:S01]  /*f360*/  BSSY B3, `(.L_x_12085) ;  /* 0x000001b000037945 */ /* 0x000fe20003800000 */
[----:B------:R-:W-:Y:S01]  /*f370*/  IMAD.MOV.U32 R9, RZ, RZ, 0x3fd80000 ;  /* 0x3fd80000ff097424 */ /* 0x000fe200078e00ff */
[----:B------:R-:W-:-:S04]  /*f380*/  DADD R14, R26, 1 ;  /* 0x3ff000001a0e7429 */ /* 0x000fc80000000000 */
        /* <DEDUP_REMOVED lines=19> */
[----:B-1----:R-:W-:Y:S02]  /*f4c0*/  IMAD.MOV.U32 R12, RZ, RZ, R18 ;  /* 0x000000ffff0c7224 */ /* 0x002fe400078e0012 */
[----:B------:R-:W-:Y:S02]  /*f4d0*/  IMAD.MOV.U32 R13, RZ, RZ, R19 ;  /* 0x000000ffff0d7224 */ /* 0x000fe400078e0013 */
[----:B--23--:R-:W-:Y:S05]  /*f4e0*/  CALL.REL.NOINC `($__internal_21_$__cuda_sm20_dsqrt_rn_f64_mediumpath_v1) ;  /* 0x0006226000007944 */ /* 0x00cfea0003c00000 */
[----:B-1----:R-:W-:Y:S02]  /*f4f0*/  IMAD.MOV.U32 R12, RZ, RZ, R8 ;  /* 0x000000ffff0c7224 */ /* 0x002fe400078e0008 */
[----:B------:R-:W-:Y:S02]  /*f500*/  IMAD.MOV.U32 R13, RZ, RZ, R9 ;  /* 0x000000ffff0d7224 */ /* 0x000fe400078e0009 */
.L_x_12086:
[----:B------:R-:W-:Y:S05]  /*f510*/  BSYNC B3 ;  /* 0x0000000000037941 */ /* 0x000fea0003800000 */
.L_x_12085:
        /* <DEDUP_REMOVED lines=65> */
.L_x_12087:
        /* <DEDUP_REMOVED lines=21> */
[----:B--23--:R-:W-:Y:S05]  /*fa80*/  CALL.REL.NOINC `($__internal_20_$__cuda_sm20_div_rn_f64_full) ;  /* 0x000616b000007944 */ /* 0x00cfea0003c00000 */
.L_x_12089:
[----:B------:R-:W-:Y:S05]  /*fa90*/  BSYNC B3 ;  /* 0x0000000000037941 */ /* 0x000fea0003800000 */
.L_x_12088:
        /* <DEDUP_REMOVED lines=16> */
.L_x_12074:
        /* <DEDUP_REMOVED lines=26> */
.L_x_12092:
[----:B------:R-:W-:Y:S05]  /*fd40*/  BSYNC B3 ;  /* 0x0000000000037941 */ /* 0x000fea0003800000 */
.L_x_12091:
        /* <DEDUP_REMOVED lines=27> */
.L_x_12095:
[----:B------:R-:W-:Y:S05]  /*ff00*/  BSYNC B3 ;  /* 0x0000000000037941 */ /* 0x000fea0003800000 */
.L_x_12094:
        /* <DEDUP_REMOVED lines=16> */
.L_x_12093:
        /* <DEDUP_REMOVED lines=55> */
.L_x_12096:
[----:B------:R-:W-:Y:S01]  /*10380*/  IMAD.MOV.U32 R8, RZ, RZ, 0x0 ;  /* 0x00000000ff087424 */ /* 0x000fe200078e00ff */
[----:B------:R-:W-:Y:S01]  /*10390*/  FSETP.NEU.FTZ.AND P0, PT, R7, RZ, PT ;  /* 0x000000ff0700720b */ /* 0x000fe20003f1d000 */
[----:B------:R-:W-:-:S06]  /*103a0*/  IMAD.MOV.U32 R9, RZ, RZ, 0x7ff00000 ;  /* 0x7ff00000ff097424 */ /* 0x000fcc00078e00ff */
[----:B------:R-:W0:-:S10]  /*103b0*/  DFMA R8, R6, R8, +INF ;  /* 0x7ff000000608742b */ /* 0x000e140000000008 */
[----:B0-----:R-:W-:Y:S02]  /*103c0*/  FSEL R28, R8, RZ, P0 ;  /* 0x000000ff081c7208 */ /* 0x001fe40000000000 */
[----:B------:R-:W-:Y:S01]  /*103d0*/  FSEL R29, R9, -QNAN , P0 ;  /* 0xfff00000091d7808 */ /* 0x000fe20000000000 */
[----:B------:R-:W-:Y:S05]  /*103e0*/  BRA `(.L_x_12072) ;  /* 0x000004c000007947 */ /* 0x000fea0003800000 */
.L_x_12090:
        /* <DEDUP_REMOVED lines=25> */
.L_x_12098:
[----:B------:R-:W-:Y:S05]  /*10580*/  BSYNC B3 ;  /* 0x0000000000037941 */ /* 0x000fea0003800000 */
.L_x_12097:
        /* <DEDUP_REMOVED lines=19> */
.L_x_12100:
[----:B------:R-:W-:Y:S05]  /*106c0*/  BSYNC B3 ;  /* 0x0000000000037941 */ /* 0x000fea0003800000 */
.L_x_12099:
[----:B------:R-:W-:Y:S02]  /*106d0*/  IMAD.MOV.U32 R28, RZ, RZ, R20 ;  /* 0x000000ffff1c7224 */ /* 0x000fe400078e0014 */
[----:B------:R-:W-:Y:S01]  /*106e0*/  IMAD.MOV.U32 R29, RZ, RZ, R21 ;  /* 0x000000ffff1d7224 */ /* 0x000fe200078e0015 */
[----:B------:R-:W-:Y:S05]  /*106f0*/  BRA `(.L_x_12072) ;  /* 0x000001b000007947 */ /* 0x000fea0003800000 */
.L_x_12073:
        /* <DEDUP_REMOVED lines=23> */
[----:B--23--:R-:W-:Y:S05]  /*10870*/  CALL.REL.NOINC `($__internal_21_$__cuda_sm20_dsqrt_rn_f64_mediumpath_v1) ;  /* 0x00060ed000007944 */ /* 0x00cfea0003c00000 */
.L_x_12102:
[----:B------:R-:W-:Y:S05]  /*10880*/  BSYNC B3 ;  /* 0x0000000000037941 */ /* 0x000fea0003800000 */
.L_x_12101:
[----:B-1----:R-:W-:Y:S02]  /*10890*/  IMAD.MOV.U32 R28, RZ, RZ, R8 ;  /* 0x000000ffff1c7224 */ /* 0x002fe400078e0008 */
[----:B------:R-:W-:Y:S02]  /*108a0*/  IMAD.MOV.U32 R29, RZ, RZ, R9 ;  /* 0x000000ffff1d7224 */ /* 0x000fe400078e0009 */
.L_x_12072:
[----:B------:R-:W-:Y:S05]  /*108b0*/  BSYNC B2 ;  /* 0x0000000000027941 */ /* 0x000fea0003800000 */
.L_x_12068:
        /* <DEDUP_REMOVED lines=23> */
[----:B-123--:R-:W-:Y:S05]  /*10a30*/  CALL.REL.NOINC `($__internal_20_$__cuda_sm20_div_rn_f64_full) ;  /* 0x0006070000007944 */ /* 0x00efea0003c00000 */
[----:B------:R-:W-:Y:S02]  /*10a40*/  IMAD.MOV.U32 R24, RZ, RZ, R20 ;  /* 0x000000ffff187224 */ /* 0x000fe400078e0014 */
[----:B------:R-:W-:Y:S02]  /*10a50*/  IMAD.MOV.U32 R25, RZ, RZ, R21 ;  /* 0x000000ffff197224 */ /* 0x000fe400078e0015 */
.L_x_12106:
[----:B------:R-:W-:Y:S05]  /*10a60*/  BSYNC B3 ;  /* 0x0000000000037941 */ /* 0x000fea0003800000 */
.L_x_12105:
        /* <DEDUP_REMOVED lines=36> */
[----:B-123--:R-:W-:Y:S05]  /*10cb0*/  CALL.REL.NOINC `($__internal_20_$__cuda_sm20_div_rn_f64_full) ;  /* 0x0006048000007944 */ /* 0x00efea0003c00000 */
.L_x_12114:
[----:B------:R-:W-:Y:S05]  /*10cc0*/  BSYNC B4 ;  /* 0x0000000000047941 */ /* 0x000fea0003800000 */
.L_x_12113:
[----:B------:R-:W-:Y:S02]  /*10cd0*/  IMAD.MOV.U32 R60, RZ, RZ, R20 ;  /* 0x000000ffff3c7224 */ /* 0x000fe400078e0014 */
[----:B------:R-:W-:Y:S01]  /*10ce0*/  IMAD.MOV.U32 R61, RZ, RZ, R21 ;  /* 0x000000ffff3d7224 */ /* 0x000fe200078e0015 */
[----:B------:R-:W-:Y:S05]  /*10cf0*/  BRA `(.L_x_12112) ;  /* 0x0000001000007947 */ /* 0x000fea0003800000 */
.L_x_12111:
[----:B------:R0:W4:-:S06]  /*10d00*/  DADD R60, -R30, R34 ;  /* 0x000000001e3c7229 */ /* 0x00010c0000000122 */
.L_x_12112:
[----:B------:R-:W-:Y:S05]  /*10d10*/  BSYNC B3 ;  /* 0x0000000000037941 */ /* 0x000fea0003800000 */
.L_x_12110:
        /* <DEDUP_REMOVED lines=25> */
[----:B-1234-:R-:W-:Y:S05]  /*10eb0*/  CALL.REL.NOINC `($__internal_20_$__cuda_sm20_div_rn_f64_full) ;  /* 0x0006028000007944 */ /* 0x01efea0003c00000 */
.L_x_12119:
[----:B------:R-:W-:Y:S05]  /*10ec0*/  BSYNC B4 ;  /* 0x0000000000047941 */ /* 0x000fea0003800000 */
.L_x_12118:
[----:B------:R-:W-:Y:S02]  /*10ed0*/  IMAD.MOV.U32 R4, RZ, RZ, R20 ;  /* 0x000000ffff047224 */ /* 0x000fe400078e0014 */
[----:B------:R-:W-:Y:S01]  /*10ee0*/  IMAD.MOV.U32 R5, RZ, RZ, R21 ;  /* 0x000000ffff057224 */ /* 0x000fe200078e0015 */
[----:B------:R-:W-:Y:S05]  /*10ef0*/  BRA `(.L_x_12117) ;  /* 0x0000001000007947 */ /* 0x000fea0003800000 */
.L_x_12116:
[----:B------:R0:W4:-:S06]  /*10f00*/  DADD R4, -R32, R38 ;  /* 0x0000000020047229 */ /* 0x00010c0000000126 */
.L_x_12117:
[----:B------:R-:W-:Y:S05]  /*10f10*/  BSYNC B3 ;  /* 0x0000000000037941 */ /* 0x000fea0003800000 */
.L_x_12115:
        /* <DEDUP_REMOVED lines=21> */
[----:B------:R-:W-:Y:S01]  /*11070*/  IMAD.MOV.U32 R0, RZ, RZ, R4 ;  /* 0x000000ffff007224 */ /* 0x000fe200078e0004 */
[----:B----4-:R-:W-:Y:S01]  /*11080*/  MOV R6, 0x110d0 ;  /* 0x000110d000067802 */ /* 0x010fe20000000f00 */
[----:B------:R-:W-:Y:S02]  /*11090*/  IMAD.MOV.U32 R11, RZ, RZ, R15 ;  /* 0x000000ffff0b7224 */ /* 0x000fe400078e000f */
[----:B0-----:R-:W-:Y:S02]  /*110a0*/  IMAD.MOV.U32 R8, RZ, RZ, R16 ;  /* 0x000000ffff087224 */ /* 0x001fe400078e0010 */
[----:B------:R-:W-:Y:S02]  /*110b0*/  IMAD.MOV.U32 R9, RZ, RZ, R17 ;  /* 0x000000ffff097224 */ /* 0x000fe400078e0011 */
[----:B-123--:R-:W-:Y:S05]  /*110c0*/  CALL.REL.NOINC `($__internal_21_$__cuda_sm20_dsqrt_rn_f64_mediumpath_v1) ;  /* 0x0006068000007944 */ /* 0x00efea0003c00000 */
.L_x_12121:
[----:B------:R-:W-:Y:S05]  /*110d0*/  BSYNC B3 ;  /* 0x0000000000037941 */ /* 0x000fea0003800000 */
.L_x_12120:
[----:B------:R-:W-:Y:S01]  /*110e0*/  PLOP3.LUT P0, PT, PT, PT, PT, 0x80, 0x0 ;  /* 0x000000000000781c */ /* 0x000fe20003f0f070 */
[----:B01----:R-:W-:Y:S02]  /*110f0*/  IMAD.MOV.U32 R4, RZ, RZ, R8 ;  /* 0x000000ffff047224 */ /* 0x003fe400078e0008 */
[----:B------:R-:W-:Y:S01]  /*11100*/  IMAD.MOV.U32 R5, RZ, RZ, R9 ;  /* 0x000000ffff057224 */ /* 0x000fe200078e0009 */
[----:B------:R-:W-:Y:S05]  /*11110*/  BRA `(.L_x_12107) ;  /* 0x0000091000007947 */ /* 0x000fea0003800000 */
.L_x_12109:
        /* <DEDUP_REMOVED lines=27> */
.L_x_12124:
[----:B------:R-:W-:Y:S05]  /*112d0*/  BSYNC B3 ;  /* 0x0000000000037941 */ /* 0x000fea0003800000 */
.L_x_12123:
[----:B------:R-:W-:Y:S01]  /*112e0*/  PLOP3.LUT P0, PT, PT, PT, PT, 0x80, 0x0 ;  /* 0x000000000000781c */ /* 0x000fe20003f0f070 */
[----:B-1--4-:R-:W-:Y:S02]  /*112f0*/  IMAD.MOV.U32 R4, RZ, RZ, R8 ;  /* 0x000000ffff047224 */ /* 0x012fe400078e0008 */
[----:B------:R-:W-:Y:S01]  /*11300*/  IMAD.MOV.U32 R5, RZ, RZ, R9 ;  /* 0x000000ffff057224 */ /* 0x000fe200078e0009 */
[----:B------:R-:W-:Y:S05]  /*11310*/  BRA `(.L_x_12107) ;  /* 0x0000071000007947 */ /* 0x000fea0003800000 */
.L_x_12122:
        /* <DEDUP_REMOVED lines=23> */
[----:B------:R-:W-:Y:S02]  /*11490*/  IMAD.MOV.U32 R12, RZ, RZ, R18 ;  /* 0x000000ffff0c7224 */ /* 0x000fe400078e0012 */
[----:B------:R-:W-:Y:S02]  /*114a0*/  IMAD.MOV.U32 R13, RZ, RZ, R19 ;  /* 0x000000ffff0d7224 */ /* 0x000fe400078e0013 */
[----:B----4-:R-:W-:Y:S02]  /*114b0*/  IMAD.MOV.U32 R8, RZ, RZ, R16 ;  /* 0x000000ffff087224 */ /* 0x010fe400078e0010 */
[----:B------:R-:W-:-:S02]  /*114c0*/  IMAD.MOV.U32 R9, RZ, RZ, R17 ;  /* 0x000000ffff097224 */ /* 0x000fc400078e0011 */
[----:B-123--:R-:W-:Y:S05]  /*114d0*/  CALL.REL.NOINC `($__internal_21_$__cuda_sm20_dsqrt_rn_f64_mediumpath_v1) ;  /* 0x0006027000007944 */ /* 0x00efea0003c00000 */
.L_x_12126:
[----:B------:R-:W-:Y:S05]  /*114e0*/  BSYNC B3 ;  /* 0x0000000000037941 */ /* 0x000fea0003800000 */
.L_x_12125:
[----:B01--4-:R-:W0:Y:S01]  /*114f0*/  MUFU.RCP64H R7, R9 ;  /* 0x0000000900077308 */ /* 0x013e220000001800 */
        /* <DEDUP_REMOVED lines=18> */
.L_x_12128:
[----:B------:R-:W-:Y:S05]  /*11620*/  BSYNC B3 ;  /* 0x0000000000037941 */ /* 0x000fea0003800000 */
.L_x_12127:
[----:B------:R-:W0:Y:S01]  /*11630*/  DMUL R2, R2, 8.11296384146066816958e+31 ;  /* 0x4690000002027828 */ /* 0x000e220000000000 */
[----:B------:R-:W-:Y:S01]  /*11640*/  PLOP3.LUT P0, PT, PT, PT, PT, 0x80, 0x0 ;  /* 0x000000000000781c */ /* 0x000fe20003f0f070 */
[----:B------:R-:W-:Y:S02]  /*11650*/  IMAD.MOV.U32 R4, RZ, RZ, R20 ;  /* 0x000000ffff047224 */ /* 0x000fe400078e0014 */
[----:B------:R-:W-:Y:S01]  /*11660*/  IMAD.MOV.U32 R5, RZ, RZ, R21 ;  /* 0x000000ffff057224 */ /* 0x000fe200078e0015 */
[----:B------:R-:W-:Y:S05]  /*11670*/  BRA `(.L_x_12107) ;  /* 0x000003b000007947 */ /* 0x000fea0003800000 */
.L_x_12108:
        /* <DEDUP_REMOVED lines=21> */
[----:B-1234-:R-:W-:Y:S05]  /*117d0*/  CALL.REL.NOINC `($__internal_21_$__cuda_sm20_dsqrt_rn_f64_mediumpath_v1) ;  /* 0x0005ff7000007944 */ /* 0x01efea0003c00000 */
[----:B-1----:R-:W-:Y:S02]  /*117e0*/  IMAD.MOV.U32 R16, RZ, RZ, R8 ;  /* 0x000000ffff107224 */ /* 0x002fe400078e0008 */
[----:B------:R-:W-:Y:S02]  /*117f0*/  IMAD.MOV.U32 R17, RZ, RZ, R9 ;  /* 0x000000ffff117224 */ /* 0x000fe400078e0009 */
.L_x_12130:
[----:B------:R-:W-:Y:S05]  /*11800*/  BSYNC B3 ;  /* 0x0000000000037941 */ /* 0x000fea0003800000 */
.L_x_12129:
[----:B------:R-:W5:Y:S01]  /*11810*/  DADD R14, R26, 1 ;  /* 0x3ff000001a0e7429 */ /* 0x000f620000000000 */
[----:B------:R-:W-:Y:S01]  /*11820*/  IMAD.MOV.U32 R4, RZ, RZ, 0x0 ;  /* 0x00000000ff047424 */ /* 0x000fe200078e00ff */
[----:B------:R-:W-:Y:S01]  /*11830*/  BSSY B3, `(.L_x_12131) ;  /* 0x0000019000037945 */ /* 0x000fe20003800000 */
[----:B------:R-:W-:-:S03]  /*11840*/  IMAD.MOV.U32 R5, RZ, RZ, 0x3fd80000 ;  /* 0x3fd80000ff057424 */ /* 0x000fc600078e00ff */
[----:B-----5:R-:W5:-:S06]  /*11850*/  DMUL R14, R14, 0.5 ;  /* 0x3fe000000e0e7828 */ /* 0x020f4c0000000000 */
[----:B0----5:R-:W0:Y:S04]  /*11860*/  MUFU.RSQ64H R11, R15 ;  /* 0x0000000f000b7308 */ /* 0x021e280000001c00 */
[----:B------:R-:W-:-:S04]  /*11870*/  IADD3 R10, R15, -0x3500000, RZ ;  /* 0xfcb000000f0a7810 */ /* 0x000fc80007ffe0ff */
[----:B------:R-:W-:Y:S02]  /*11880*/  ISETP.GE.U32.AND P0, PT, R10, 0x7ca00000, PT ;  /* 0x7ca000000a00780c */ /* 0x000fe40003f06070 */
[----:B0-----:R-:W0:-:S06]  /*11890*/  DMUL R2, R10, R10 ;  /* 0x0000000a0a027228 */ /* 0x001e0c0000000000 */
[----:B0-----:R-:W0:-:S06]  /*118a0*/  DFMA R2, R14, -R2, 1 ;  /* 0x3ff000000e02742b */ /* 0x001e0c0000000802 */
[----:B0-----:R-:W-:-:S04]  /*118b0*/  DFMA R4, R2, R4, 0.5 ;  /* 0x3fe000000204742b */ /* 0x001fc80000000004 */
[----:B------:R-:W0:-:S06]  /*118c0*/  DMUL R2, R10, R2 ;  /* 0x000000020a027228 */ /* 0x000e0c0000000000 */
[----:B0-----:R0:W5:Y:S02]  /*118d0*/  DFMA R4, R4, R2, R10 ;  /* 0x000000020404722b */ /* 0x001164000000000a */
[----:B0-----:R-:W-:Y:S02]  /*118e0*/  IMAD.MOV.U32 R2, RZ, RZ, 0x0 ;  /* 0x00000000ff027424 */ /* 0x001fe400078e00ff */
[----:B------:R-:W-:Y:S02]  /*118f0*/  IMAD.MOV.U32 R3, RZ, RZ, 0x3ff00000 ;  /* 0x3ff00000ff037424 */ /* 0x000fe400078e00ff */
[----:B-----5:R-:W0:-:S04]  /*11900*/  DMUL R18, R14, R4 ;  /* 0x000000040e127228 */ /* 0x020e080000000000 */
        /* <DEDUP_REMOVED lines=11> */
.L_x_12132:
[----:B------:R-:W-:Y:S05]  /*119c0*/  BSYNC B3 ;  /* 0x0000000000037941 */ /* 0x000fea0003800000 */
.L_x_12131:
[----:B-1--4-:R1:W4:Y:S01]  /*119d0*/  DMUL R4, R8, R16 ;  /* 0x0000001008047228 */ /* 0x0123220000000000 */
[----:B------:R-:W-:Y:S01]  /*119e0*/  PLOP3.LUT P0, PT, PT, PT, PT, 0x80, 0x0 ;  /* 0x000000000000781c */ /* 0x000fe20003f0f070 */
[----:B------:R-:W-:Y:S07]  /*119f0*/  BRA `(.L_x_12107) ;  /* 0x0000003000007947 */ /* 0x000fee0003800000 */
.L_x_12104:
[----:B------:R4:W0:Y:S01]  /*11a00*/  DMUL R4, R26, 9.00719925474099200000e+15 ;  /* 0x434000001a047828 */ /* 0x0008220000000000 */
[----:B------:R-:W-:-:S03]  /*11a10*/  PLOP3.LUT P0, PT, PT, PT, PT, 0x80, 0x0 ;  /* 0x000000000000781c */ /* 0x000fc60003f0f070 */
[----:B------:R-:W3:-:S06]  /*11a20*/  DMUL R2, R2, 9.00719925474099200000e+15 ;  /* 0x4340000002027828 */ /* 0x000ecc0000000000 */
.L_x_12107:
[----:B01--4-:R-:W-:Y:S05]  /*11a30*/  BSYNC B2 ;  /* 0x0000000000027941 */ /* 0x013fea0003800000 */
.L_x_12103:
[----:B------:R-:W-:Y:S01]  /*11a40*/  BSSY B2, `(.L_x_12133) ;  /* 0x0000132000027945 */ /* 0x000fe20003800000 */
[----:B------:R-:W-:Y:S05]  /*11a50*/  @P0 BRA `(.L_x_12134) ;  /* 0x000008f000000947 */ /* 0x000fea0003800000 */
[----:B------:R-:W-:-:S13]  /*11a60*/  ISETP.GT.AND P0, PT, R37, -0x1, PT ;  /* 0xffffffff2500780c */ /* 0x000fda0003f04270 */
[----:B------:R-:W-:Y:S05]  /*11a70*/  @P0 BRA `(.L_x_12135) ;  /* 0x0000047000000947 */ /* 0x000fea0003800000 */
[----:B------:R-:W0:-:S04]  /*11a80*/  DADD R4, -RZ, |R24| ;  /* 0x00000000ff047229 */ /* 0x000e080000000518 */
[----:B---3--:R1:W3:-:S06]  /*11a90*/  DADD R2, -RZ, -R24 ;  /* 0x00000000ff027229 */ /* 0x0082cc0000000918 */
        /* <DEDUP_REMOVED lines=37> */
.L_x_12138:
[----:B------:R0:W1:-:S06]  /*11cf0*/  DMUL R64, RZ, |R24| ;  /* 0x40000018ff407228 */ /* 0x00004c0000000000 */
.L_x_12139:
[----:B------:R-:W-:Y:S05]  /*11d00*/  BSYNC B0 ;  /* 0x0000000000007941 */ /* 0x000fea0003800000 */
.L_x_12137:
[----:B------:R-:W-:Y:S02]  /*11d10*/  ISETP.GT.AND P0, PT, R5, -0x1, PT ;  /* 0xffffffff0500780c */ /* 0x000fe40003f04270 */
[----:B------:R-:W-:-:S11]  /*11d20*/  ISETP.GT.AND P1, PT, R3, -0x1, PT ;  /* 0xffffffff0300780c */ /* 0x000fd60003f24270 */
[----:B-1----:R-:W1:Y:S02]  /*11d30*/  @!P0 DMUL R64, R64, +INF ;  /* 0x7ff0000040408828 */ /* 0x002e640000000000 */
[----:B------:R-:W-:Y:S05]  /*11d40*/  @P1 BRA `(.L_x_12140) ;  /* 0x0000101000001947 */ /* 0x000fea0003800000 */
[----:B-1----:R-:W1:-:S06]  /*11d50*/  DADD R64, R64, c[0x2][0x100] ;  /* 0x0080400040407629 */ /* 0x002e4c0000000000 */
[----:B-1----:R-:W1:Y:S01]  /*11d60*/  DADD R64, -R64, c[0x2][0x108] ;  /* 0x0080420040407629 */ /* 0x002e620000000100 */
[----:B------:R-:W-:Y:S05]  /*11d70*/  BRA `(.L_x_12140) ;  /* 0x00000fe000007947 */ /* 0x000fea0003800000 */
.L_x_12136:
        /* <DEDUP_REMOVED lines=23> */
.L_x_12135:
[----:B---3--:R-:W0:-:S10]  /*11ef0*/  DADD R2, -RZ, |R24| ;  /* 0x00000000ff027229 */ /* 0x008e140000000518 */
        /* <DEDUP_REMOVED lines=37> */
.L_x_12143:
[----:B------:R0:W1:-:S06]  /*12150*/  DMUL R64, RZ, |R24| ;  /* 0x40000018ff407228 */ /* 0x00004c0000000000 */
.L_x_12144:
[----:B------:R-:W-:Y:S05]  /*12160*/  BSYNC B0 ;  /* 0x0000000000007941 */ /* 0x000fea0003800000 */
.L_x_12142:
[----:B------:R-:W-:Y:S02]  /*12170*/  ISETP.GT.AND P0, PT, R3, -0x1, PT ;  /* 0xffffffff0300780c */ /* 0x000fe40003f04270 */
[----:B------:R-:W-:-:S11]  /*12180*/  ISETP.GT.AND P1, PT, R25, -0x1, PT ;  /* 0xffffffff1900780c */ /* 0x000fd60003f24270 */
[----:B-1----:R-:W1:Y:S02]  /*12190*/  @!P0 DMUL R64, R64, +INF ;  /* 0x7ff0000040408828 */ /* 0x002e640000000000 */
[----:B------:R-:W-:Y:S05]  /*121a0*/  @P1 BRA `(.L_x_12140) ;  /* 0x00000bb000001947 */ /* 0x000fea0003800000 */
[----:B-1----:R-:W1:-:S06]  /*121b0*/  DADD R64, R64, c[0x2][0x100] ;  /* 0x0080400040407629 */ /* 0x002e4c0000000000 */
[----:B-1----:R-:W1:Y:S01]  /*121c0*/  DADD R64, -R64, c[0x2][0x108] ;  /* 0x0080420040407629 */ /* 0x002e620000000100 */
[----:B------:R-:W-:Y:S05]  /*121d0*/  BRA `(.L_x_12140) ;  /* 0x00000b8000007947 */ /* 0x000fea0003800000 */
.L_x_12141:
        /* <DEDUP_REMOVED lines=23> */
.L_x_12134:
[----:B------:R-:W-:-:S13]  /*12350*/  ISETP.GT.AND P0, PT, R37, -0x1, PT ;  /* 0xffffffff2500780c */ /* 0x000fda0003f04270 */
[----:B------:R-:W-:Y:S05]  /*12360*/  @P0 BRA `(.L_x_12145) ;  /* 0x0000051000000947 */ /* 0x000fea0003800000 */
[----:B------:R-:W-:Y:S01]  /*12370*/  DADD R10, -RZ, |R4| ;  /* 0x00000000ff0a7229 */ /* 0x000fe20000000504 */
[----:B------:R-:W-:Y:S01]  /*12380*/  IMAD.MOV.U32 R6, RZ, RZ, 0x1 ;  /* 0x00000001ff067424 */ /* 0x000fe200078e00ff */
[----:B------:R-:W-:Y:S02]  /*12390*/  BSSY B3, `(.L_x_12146) ;  /* 0x000001a000037945 */ /* 0x000fe40003800000 */
[----:B---3--:R-:W-:-:S04]  /*123a0*/  DADD R12, -RZ, |R2| ;  /* 0x00000000ff0c7229 */ /* 0x008fc80000000502 */
        /* <DEDUP_REMOVED lines=24> */
.L_x_12147:
[----:B------:R-:W-:Y:S05]  /*12530*/  BSYNC B3 ;  /* 0x0000000000037941 */ /* 0x000fea0003800000 */
.L_x_12146:
        /* <DEDUP_REMOVED lines=43> */
.L_x_12149:
[----:B------:R-:W-:Y:S02]  /*127f0*/  FSEL R6, RZ, 3.37028055040000000000e+12, P1 ;  /* 0x54442d18ff067808 */ /* 0x000fe40000800000 */
[----:B------:R-:W-:Y:S02]  /*12800*/  FSEL R7, RZ, 2.1426990032196044922, P1 ;  /* 0x400921fbff077808 */ /* 0x000fe40000800000 */
.L_x_12150:
[----:B------:R-:W-:Y:S05]  /*12810*/  BSYNC B0 ;  /* 0x0000000000007941 */ /* 0x000fea0003800000 */
.L_x_12148:
[----:B------:R0:W1:Y:S02]  /*12820*/  DADD R2, |R4|, |R2| ;  /* 0x0000000004027229 */ /* 0x0000640000000602 */
[----:B0-----:R-:W-:-:S04]  /*12830*/  LOP3.LUT R5, R7, 0x80000000, R5, 0xb8, !PT ;  /* 0x8000000007057812 */ /* 0x001fc800078eb805 */
[----:B-1----:R-:W0:-:S06]  /*12840*/  DSETP.GTU.AND P0, PT, |R2|, +INF , PT ;  /* 0x7ff000000200742a */ /* 0x002e0c0003f0c200 */
[----:B0-----:R-:W-:Y:S02]  /*12850*/  FSEL R64, R2, R6, P0 ;  /* 0x0000000602407208 */ /* 0x001fe40000000000 */
[----:B------:R-:W-:Y:S01]  /*12860*/  FSEL R65, R3, R5, P0 ;  /* 0x0000000503417208 */ /* 0x000fe20000000000 */
[----:B------:R-:W-:Y:S05]  /*12870*/  BRA `(.L_x_12140) ;  /* 0x000004e000007947 */ /* 0x000fea0003800000 */
.L_x_12145:
        /* <DEDUP_REMOVED lines=26> */
.L_x_12152:
[----:B------:R-:W-:Y:S05]  /*12a20*/  BSYNC B3 ;  /* 0x0000000000037941 */ /* 0x000fea0003800000 */
.L_x_12151:
        /* <DEDUP_REMOVED lines=43> */
.L_x_12154:
[----:B------:R-:W-:Y:S02]  /*12ce0*/  FSEL R6, RZ, 3.37028055040000000000e+12, P1 ;  /* 0x54442d18ff067808 */ /* 0x000fe40000800000 */
[----:B------:R-:W-:Y:S02]  /*12cf0*/  FSEL R7, RZ, 2.1426990032196044922, P1 ;  /* 0x400921fbff077808 */ /* 0x000fe40000800000 */
.L_x_12155:
[----:B------:R-:W-:Y:S05]  /*12d00*/  BSYNC B0 ;  /* 0x0000000000007941 */ /* 0x000fea0003800000 */
.L_x_12153:
[----:B------:R0:W1:Y:S02]  /*12d10*/  DADD R2, |R4|, |R2| ;  /* 0x0000000004027229 */ /* 0x0000640000000602 */
[----:B0-----:R-:W-:-:S04]  /*12d20*/  LOP3.LUT R5, R7, 0x80000000, R5, 0xb8, !PT ;  /* 0x8000000007057812 */ /* 0x001fc800078eb805 */
[----:B-1----:R-:W0:-:S06]  /*12d30*/  DSETP.GTU.AND P0, PT, |R2|, +INF , PT ;  /* 0x7ff000000200742a */ /* 0x002e0c0003f0c200 */
[----:B0-----:R-:W-:Y:S02]  /*12d40*/  FSEL R64, R2, R6, P0 ;  /* 0x0000000602407208 */ /* 0x001fe40000000000 */
[----:B------:R-:W-:Y:S02]  /*12d50*/  FSEL R65, R3, R5, P0 ;  /* 0x0000000503417208 */ /* 0x000fe40000000000 */
.L_x_12140:
[----:B01----:R-:W-:Y:S05]  /*12d60*/  BSYNC B2 ;  /* 0x0000000000027941 */ /* 0x003fea0003800000 */
.L_x_12133:
[----:B------:R-:W0:Y:S01]  /*12d70*/  DADD R2, -RZ, -R28 ;  /* 0x00000000ff027229 */ /* 0x000e22000000091c */
[----:B------:R-:W-:-:S09]  /*12d80*/  ISETP.NE.AND P0, PT, R62, RZ, PT ;  /* 0x000000ff3e00720c */ /* 0x000fd20003f05270 */
[----:B0-----:R-:W-:Y:S02]  /*12d90*/  FSEL R66, R2, R28, !P0 ;  /* 0x0000001c02427208 */ /* 0x001fe40004000000 */
[----:B------:R-:W-:Y:S01]  /*12da0*/  FSEL R67, R3, R29, !P0 ;  /* 0x0000001d03437208 */ /* 0x000fe20004000000 */
[----:B------:R-:W-:Y:S05]  /*12db0*/  BRA `(.L_x_12156) ;  /* 0x0000249000007947 */ /* 0x000fea0003800000 */
.L_x_12067:
[----:B0-----:R-:W4:Y:S01]  /*12dc0*/  LDL.64 R2, [R1+0x8] ;  /* 0x0000080001027983 */ /* 0x001f220000100a00 */
[----:B------:R-:W-:-:S04]  /*12dd0*/  DADD R66, -RZ, -R38 ;  /* 0x00000000ff427229 */ /* 0x000fc80000000926 */
[----:B----4-:R-:W0:-:S06]  /*12de0*/  DADD R36, -R36, R2 ;  /* 0x0000000024247229 */ /* 0x010e0c0000000102 */
[----:B0-----:R0:W1:Y:S01]  /*12df0*/  DADD R64, R36, c[0x2][0x178] ;  /* 0x00805e0024407629 */ /* 0x0010620000000000 */
[----:B------:R-:W-:Y:S05]  /*12e00*/  BRA `(.L_x_12156) ;  /* 0x0000244000007947 */ /* 0x000fea0003800000 */
.L_x_12066:
[----:B------:R0:W1:Y:S01]  /*12e10*/  DADD R66, -RZ, -R38 ;  /* 0x00000000ff427229 */ /* 0x0000620000000926 */
[----:B------:R-:W-:Y:S01]  /*12e20*/  CS2R R64, SRZ ;  /* 0x0000000000407805 */ /* 0x000fe2000001ff00 */
[----:B------:R-:W-:Y:S05]  /*12e30*/  BRA `(.L_x_12156) ;  /* 0x0000241000007947 */ /* 0x000fea0003800000 */
.L_x_12065:
        /* <DEDUP_REMOVED lines=86> */
.L_x_12161:
[----:B------:R-:W-:Y:S05]  /*133a0*/  BSYNC B0 ;  /* 0x0000000000007941 */ /* 0x000fea0003800000 */
.L_x_12160:
[----:B------:R-:W-:Y:S01]  /*133b0*/  BSSY B3, `(.L_x_12162) ;  /* 0x0000008000037945 */ /* 0x000fe20003800000 */
[----:B------:R-:W-:Y:S05]  /*133c0*/  @P3 BRA P5, `(.L_x_12163) ;  /* 0x0000006000003947 */ /* 0x000fea0002800000 */
[----:B------:R-:W-:Y:S01]  /*133d0*/  IMAD.MOV.U32 R10, RZ, RZ, R26 ;  /* 0x000000ffff0a7224 */ /* 0x000fe200078e001a */
[----:B------:R-:W-:Y:S01]  /*133e0*/  MOV R0, 0x13430 ;  /* 0x0001343000007802 */ /* 0x000fe20000000f00 */
[----:B------:R-:W-:Y:S02]  /*133f0*/  IMAD.MOV.U32 R11, RZ, RZ, R27 ;  /* 0x000000ffff0b7224 */ /* 0x000fe400078e001b */
[----:B0-----:R-:W-:Y:S02]  /*13400*/  IMAD.MOV.U32 R8, RZ, RZ, R24 ;  /* 0x000000ffff087224 */ /* 0x001fe400078e0018 */
[----:B------:R-:W-:Y:S02]  /*13410*/  IMAD.MOV.U32 R9, RZ, RZ, R25 ;  /* 0x000000ffff097224 */ /* 0x000fe400078e0019 */
[----:B-123--:R-:W-:Y:S05]  /*13420*/  CALL.REL.NOINC `($__internal_20_$__cuda_sm20_div_rn_f64_full) ;  /* 0x0005dd1000007944 */ /* 0x00efea0003c00000 */
.L_x_12163:
[----:B------:R-:W-:Y:S05]  /*13430*/  BSYNC B3 ;  /* 0x0000000000037941 */ /* 0x000fea0003800000 */
.L_x_12162:
        /* <DEDUP_REMOVED lines=43> */
.L_x_12165:
[----:B------:R-:W-:-:S04]  /*136f0*/  ISETP.GE.AND P0, PT, R37, RZ, PT ;  /* 0x000000ff2500720c */ /* 0x000fc80003f06270 */
[----:B------:R-:W-:Y:S02]  /*13700*/  FSEL R6, RZ, 3.37028055040000000000e+12, P0 ;  /* 0x54442d18ff067808 */ /* 0x000fe40000000000 */
[----:B------:R-:W-:Y:S02]  /*13710*/  FSEL R7, RZ, 2.1426990032196044922, P0 ;  /* 0x400921fbff077808 */ /* 0x000fe40000000000 */
.L_x_12166:
[----:B------:R-:W-:Y:S05]  /*13720*/  BSYNC B0 ;  /* 0x0000000000007941 */ /* 0x000fea0003800000 */
.L_x_12164:
[----:B------:R-:W4:Y:S01]  /*13730*/  DADD R2, R2, R4 ;  /* 0x0000000002027229 */ /* 0x000f220000000004 */
[----:B------:R-:W-:-:S03]  /*13740*/  LOP3.LUT R39, R7, 0x80000000, R39, 0xb8, !PT ;  /* 0x8000000007277812 */ /* 0x000fc600078eb827 */
[----:B-1----:R-:W-:-:S04]  /*13750*/  DMUL R28, R28, 0.5 ;  /* 0x3fe000001c1c7828 */ /* 0x002fc80000000000 */
[----:B----4-:R-:W1:-:S06]  /*13760*/  DSETP.GTU.AND P0, PT, |R2|, +INF , PT ;  /* 0x7ff000000200742a */ /* 0x010e4c0003f0c200 */
[----:B-1----:R-:W-:Y:S02]  /*13770*/  FSEL R6, R2, R6, P0 ;  /* 0x0000000602067208 */ /* 0x002fe40000000000 */
[----:B------:R-:W-:Y:S01]  /*13780*/  FSEL R7, R3, R39, P0 ;  /* 0x0000002703077208 */ /* 0x000fe20000000000 */
[----:B------:R-:W-:Y:S05]  /*13790*/  BRA `(.L_x_12167) ;  /* 0x0000190000007947 */ /* 0x000fea0003800000 */
.L_x_12159:
        /* <DEDUP_REMOVED lines=111> */
.L_x_12169:
[----:B------:R-:W-:Y:S05]  /*13e90*/  BSYNC B0 ;  /* 0x0000000000007941 */ /* 0x000fea0003800000 */
.L_x_12168:
        /* <DEDUP_REMOVED lines=8> */
.L_x_12171:
[----:B------:R-:W-:Y:S05]  /*13f20*/  BSYNC B3 ;  /* 0x0000000000037941 */ /* 0x000fea0003800000 */
.L_x_12170:
        /* <DEDUP_REMOVED lines=43> */
.L_x_12173:
[----:B------:R-:W-:-:S04]  /*141e0*/  ISETP.GE.AND P0, PT, R37, RZ, PT ;  /* 0x000000ff2500720c */ /* 0x000fc80003f06270 */
[----:B------:R-:W-:Y:S02]  /*141f0*/  FSEL R6, RZ, 3.37028055040000000000e+12, P0 ;  /* 0x54442d18ff067808 */ /* 0x000fe40000000000 */
[----:B------:R-:W-:Y:S02]  /*14200*/  FSEL R7, RZ, 2.1426990032196044922, P0 ;  /* 0x400921fbff077808 */ /* 0x000fe40000000000 */
.L_x_12174:
[----:B------:R-:W-:Y:S05]  /*14210*/  BSYNC B0 ;  /* 0x0000000000007941 */ /* 0x000fea0003800000 */
.L_x_12172:
[----:B------:R-:W4:Y:S01]  /*14220*/  DADD R2, R2, R4 ;  /* 0x0000000002027229 */ /* 0x000f220000000004 */
[----:B------:R-:W-:-:S05]  /*14230*/  LOP3.LUT R39, R7, 0x80000000, R39, 0xb8, !PT ;  /* 0x8000000007277812 */ /* 0x000fca00078eb827 */
[----:B----4-:R-:W4:-:S06]  /*14240*/  DSETP.GTU.AND P0, PT, |R2|, +INF , PT ;  /* 0x7ff000000200742a */ /* 0x010f0c0003f0c200 */
[----:B----4-:R-:W-:Y:S02]  /*14250*/  FSEL R6, R2, R6, P0 ;  /* 0x0000000602067208 */ /* 0x010fe40000000000 */
[----:B------:R-:W-:Y:S01]  /*14260*/  FSEL R7, R3, R39, P0 ;  /* 0x0000002703077208 */ /* 0x000fe20000000000 */
[----:B------:R-:W-:Y:S05]  /*14270*/  BRA `(.L_x_12167) ;  /* 0x00000e2000007947 */ /* 0x000fea0003800000 */
.L_x_12158:
        /* <DEDUP_REMOVED lines=22> */
[----:B--23--:R-:W-:Y:S05]  /*143e0*/  CALL.REL.NOINC `($__internal_20_$__cuda_sm20_div_rn_f64_full) ;  /* 0x0005cd5000007944 */ /* 0x00cfea0003c00000 */
.L_x_12176:
[----:B------:R-:W-:Y:S05]  /*143f0*/  BSYNC B3 ;  /* 0x0000000000037941 */ /* 0x000fea0003800000 */
.L_x_12175:
        /* <DEDUP_REMOVED lines=24> */
[----:B------:R-:W-:Y:S02]  /*14580*/  IMAD.MOV.U32 R6, RZ, RZ, R20 ;  /* 0x000000ffff067224 */ /* 0x000fe400078e0014 */
[----:B------:R-:W-:Y:S02]  /*14590*/  IMAD.MOV.U32 R7, RZ, RZ, R21 ;  /* 0x000000ffff077224 */ /* 0x000fe400078e0015 */
.L_x_12178:
[----:B------:R-:W-:Y:S05]  /*145a0*/  BSYNC B3 ;  /* 0x0000000000037941 */ /* 0x000fea0003800000 */
.L_x_12177:
        /* <DEDUP_REMOVED lines=112> */
.L_x_12180:
[----:B------:R-:W-:Y:S05]  /*14cb0*/  BSYNC B0 ;  /* 0x0000000000007941 */ /* 0x000fea0003800000 */
.L_x_12179:
        /* <DEDUP_REMOVED lines=8> */
.L_x_12182:
[----:B------:R-:W-:Y:S05]  /*14d40*/  BSYNC B3 ;  /* 0x0000000000037941 */ /* 0x000fea0003800000 */
.L_x_12181:
        /* <DEDUP_REMOVED lines=43> */
.L_x_12184:
[----:B------:R-:W-:-:S04]  /*15000*/  ISETP.GE.AND P0, PT, R37, RZ, PT ;  /* 0x000000ff2500720c */ /* 0x000fc80003f06270 */
[----:B------:R-:W-:Y:S02]  /*15010*/  FSEL R6, RZ, 3.37028055040000000000e+12, P0 ;  /* 0x54442d18ff067808 */ /* 0x000fe40000000000 */
[----:B------:R-:W-:Y:S02]  /*15020*/  FSEL R7, RZ, 2.1426990032196044922, P0 ;  /* 0x400921fbff077808 */ /* 0x000fe40000000000 */
.L_x_12185:
[----:B------:R-:W-:Y:S05]  /*15030*/  BSYNC B0 ;  /* 0x0000000000007941 */ /* 0x000fea0003800000 */
.L_x_12183:
[----:B------:R-:W4:Y:S01]  /*15040*/  DADD R2, R2, R4 ;  /* 0x0000000002027229 */ /* 0x000f220000000004 */
[----:B------:R-:W-:-:S03]  /*15050*/  LOP3.LUT R39, R7, 0x80000000, R39, 0xb8, !PT ;  /* 0x8000000007277812 */ /* 0x000fc600078eb827 */
[----:B-1----:R-:W-:-:S04]  /*15060*/  DADD R28, R28, 1 ;  /* 0x3ff000001c1c7429 */ /* 0x002fc80000000000 */
[----:B----4-:R-:W1:-:S06]  /*15070*/  DSETP.GTU.AND P0, PT, |R2|, +INF , PT ;  /* 0x7ff000000200742a */ /* 0x010e4c0003f0c200 */
[----:B-1----:R-:W-:Y:S02]  /*15080*/  FSEL R6, R2, R6, P0 ;  /* 0x0000000602067208 */ /* 0x002fe40000000000 */
[----:B------:R-:W-:Y:S02]  /*15090*/  FSEL R7, R3, R39, P0 ;  /* 0x0000002703077208 */ /* 0x000fe40000000000 */
.L_x_12167:
[----:B------:R-:W-:Y:S05]  /*150a0*/  BSYNC B2 ;  /* 0x0000000000027941 */ /* 0x000fea0003800000 */
.L_x_12157:
[----:B-1----:R-:W1:Y:S01]  /*150b0*/  DADD R28, R28, c[0x2][0x50] ;  /* 0x008014001c1c7629 */ /* 0x002e620000000000 */
[----:B------:R-:W-:-:S03]  /*150c0*/  ISETP.NE.AND P0, PT, R62, RZ, PT ;  /* 0x000000ff3e00720c */ /* 0x000fc60003f05270 */
[----:B------:R-:W-:-:S04]  /*150d0*/  DADD R64, -RZ, |R6| ;  /* 0x00000000ff407229 */ /* 0x000fc80000000506 */
[----:B-1----:R-:W1:-:S10]  /*150e0*/  DADD R2, -RZ, -R28 ;  /* 0x00000000ff027229 */ /* 0x002e54000000091c */
[----:B-1----:R-:W-:Y:S02]  /*150f0*/  FSEL R66, R2, R28, !P0 ;  /* 0x0000001c02427208 */ /* 0x002fe40004000000 */
[----:B------:R-:W-:Y:S01]  /*15100*/  FSEL R67, R3, R29, !P0 ;  /* 0x0000001d03437208 */ /* 0x000fe20004000000 */
[----:B------:R-:W-:Y:S05]  /*15110*/  BRA `(.L_x_12156) ;  /* 0x0000013000007947 */ /* 0x000fea0003800000 */
.L_x_12064:
        /* <DEDUP_REMOVED lines=19> */
.L_x_12156:
[----:B01----:R-:W-:Y:S05]  /*15250*/  BSYNC B1 ;  /* 0x0000000000017941 */ /* 0x003fea0003800000 */
.L_x_12063:
        /* <DEDUP_REMOVED lines=139> */
.L_x_12194:
[----:B------:R-:W-:Y:S05]  /*15b10*/  BSYNC B3 ;  /* 0x0000000000037941 */ /* 0x000fea0003800000 */
.L_x_12193:
        /* <DEDUP_REMOVED lines=61> */
.L_x_12192:
        /* <DEDUP_REMOVED lines=34> */
.L_x_12202:
[----:B------:R-:W-:Y:S05]  /*16110*/  BSYNC B4 ;  /* 0x0000000000047941 */ /* 0x000fea0003800000 */
.L_x_12201:
[----:B------:R-:W-:Y:S02]  /*16120*/  IMAD.MOV.U32 R24, RZ, RZ, R20 ;  /* 0x000000ffff187224 */ /* 0x000fe400078e0014 */
[----:B------:R-:W-:Y:S01]  /*16130*/  IMAD.MOV.U32 R25, RZ, RZ, R21 ;  /* 0x000000ffff197224 */ /* 0x000fe200078e0015 */
[----:B------:R-:W-:Y:S05]  /*16140*/  BRA `(.L_x_12200) ;  /* 0x0000001000007947 */ /* 0x000fea0003800000 */
.L_x_12199:
[----:B------:R0:W1:-:S06]  /*16150*/  DADD R24, -R30, R34 ;  /* 0x000000001e187229 */ /* 0x00004c0000000122 */
.L_x_12200:
[----:B------:R-:W-:Y:S05]  /*16160*/  BSYNC B3 ;  /* 0x0000000000037941 */ /* 0x000fea0003800000 */
.L_x_12198:
        /* <DEDUP_REMOVED lines=29> */
.L_x_12207:
[----:B------:R-:W-:Y:S05]  /*16340*/  BSYNC B4 ;  /* 0x0000000000047941 */ /* 0x000fea0003800000 */
.L_x_12206:
[----:B------:R-:W-:Y:S02]  /*16350*/  IMAD.MOV.U32 R6, RZ, RZ, R20 ;  /* 0x000000ffff067224 */ /* 0x000fe400078e0014 */
[----:B------:R-:W-:Y:S01]  /*16360*/  IMAD.MOV.U32 R7, RZ, RZ, R21 ;  /* 0x000000ffff077224 */ /* 0x000fe200078e0015 */
[----:B------:R-:W-:Y:S05]  /*16370*/  BRA `(.L_x_12205) ;  /* 0x0000001000007947 */ /* 0x000fea0003800000 */
.L_x_12204:
[----:B------:R4:W0:-:S06]  /*16380*/  DADD R6, R36, -R8 ;  /* 0x0000000024067229 */ /* 0x00080c0000000808 */
.L_x_12205:
[----:B------:R-:W-:Y:S05]  /*16390*/  BSYNC B3 ;  /* 0x0000000000037941 */ /* 0x000fea0003800000 */
.L_x_12203:
        /* <DEDUP_REMOVED lines=29> */
.L_x_12209:
[----:B------:R-:W-:Y:S05]  /*16570*/  BSYNC B3 ;  /* 0x0000000000037941 */ /* 0x000fea0003800000 */
.L_x_12208:
        /* <DEDUP_REMOVED lines=65> */
.L_x_12210:
        /* <DEDUP_REMOVED lines=22> */
.L_x_12212:
[----:B------:R-:W-:Y:S05]  /*16af0*/  BSYNC B3 ;  /* 0x0000000000037941 */ /* 0x000fea0003800000 */
.L_x_12211:
        /* <DEDUP_REMOVED lines=16> */
.L_x_12197:
        /* <DEDUP_REMOVED lines=26> */
.L_x_12215:
[----:B------:R-:W-:Y:S05]  /*16da0*/  BSYNC B3 ;  /* 0x0000000000037941 */ /* 0x000fea0003800000 */
.L_x_12214:
        /* <DEDUP_REMOVED lines=27> */
.L_x_12218:
[----:B------:R-:W-:Y:S05]  /*16f60*/  BSYNC B3 ;  /* 0x0000000000037941 */ /* 0x000fea0003800000 */
.L_x_12217:
        /* <DEDUP_REMOVED lines=16> */
.L_x_12216:
        /* <DEDUP_REMOVED lines=55> */
.L_x_12219:
[----:B------:R-:W-:Y:S01]  /*173e0*/  IMAD.MOV.U32 R8, RZ, RZ, 0x0 ;  /* 0x00000000ff087424 */ /* 0x000fe200078e00ff */
[----:B------:R-:W-:Y:S01]  /*173f0*/  FSETP.NEU.FTZ.AND P0, PT, R7, RZ, PT ;  /* 0x000000ff0700720b */ /* 0x000fe20003f1d000 */
[----:B------:R-:W-:-:S06]  /*17400*/  IMAD.MOV.U32 R9, RZ, RZ, 0x7ff00000 ;  /* 0x7ff00000ff097424 */ /* 0x000fcc00078e00ff */
[----:B------:R-:W0:-:S10]  /*17410*/  DFMA R8, R6, R8, +INF ;  /* 0x7ff000000608742b */ /* 0x000e140000000008 */
[----:B0-----:R-:W-:Y:S02]  /*17420*/  FSEL R28, R8, RZ, P0 ;  /* 0x000000ff081c7208 */ /* 0x001fe40000000000 */
[----:B------:R-:W-:Y:S01]  /*17430*/  FSEL R29, R9, -QNAN , P0 ;  /* 0xfff00000091d7808 */ /* 0x000fe20000000000 */
[----:B------:R-:W-:Y:S05]  /*17440*/  BRA `(.L_x_12195) ;  /* 0x000004c000007947 */ /* 0x000fea0003800000 */
.L_x_12213:
        /* <DEDUP_REMOVED lines=25> */
.L_x_12221:
[----:B------:R-:W-:Y:S05]  /*175e0*/  BSYNC B3 ;  /* 0x0000000000037941 */ /* 0x000fea0003800000 */
.L_x_12220:
        /* <DEDUP_REMOVED lines=19> */
.L_x_12223:
[----:B------:R-:W-:Y:S05]  /*17720*/  BSYNC B3 ;  /* 0x0000000000037941 */ /* 0x000fea0003800000 */
.L_x_12222:
[----:B------:R-:W-:Y:S02]  /*17730*/  IMAD.MOV.U32 R28, RZ, RZ, R20 ;  /* 0x000000ffff1c7224 */ /* 0x000fe400078e0014 */
[----:B------:R-:W-:Y:S01]  /*17740*/  IMAD.MOV.U32 R29, RZ, RZ, R21 ;  /* 0x000000ffff1d7224 */ /* 0x000fe200078e0015 */
[----:B------:R-:W-:Y:S05]  /*17750*/  BRA `(.L_x_12195) ;  /* 0x000001b000007947 */ /* 0x000fea0003800000 */
.L_x_12196:
        /* <DEDUP_REMOVED lines=24> */
.L_x_12225:
[----:B------:R-:W-:Y:S05]  /*178e0*/  BSYNC B3 ;  /* 0x0000000000037941 */ /* 0x000fea0003800000 */
.L_x_12224:
[----:B-1----:R-:W-:Y:S02]  /*178f0*/  IMAD.MOV.U32 R28, RZ, RZ, R8 ;  /* 0x000000ffff1c7224 */ /* 0x002fe400078e0008 */
[----:B------:R-:W-:Y:S02]  /*17900*/  IMAD.MOV.U32 R29, RZ, RZ, R9 ;  /* 0x000000ffff1d7224 */ /* 0x000fe400078e0009 */
.L_x_12195:
[----:B------:R-:W-:Y:S05]  /*17910*/  BSYNC B2 ;  /* 0x0000000000027941 */ /* 0x000fea0003800000 */
.L_x_12191:
        /* <DEDUP_REMOVED lines=26> */
.L_x_12229:
[----:B------:R-:W-:Y:S05]  /*17ac0*/  BSYNC B3 ;  /* 0x0000000000037941 */ /* 0x000fea0003800000 */
.L_x_12228:
        /* <DEDUP_REMOVED lines=37> */
.L_x_12237:
[----:B------:R-:W-:Y:S05]  /*17d20*/  BSYNC B4 ;  /* 0x0000000000047941 */ /* 0x000fea0003800000 */
.L_x_12236:
[----:B------:R-:W-:Y:S02]  /*17d30*/  IMAD.MOV.U32 R38, RZ, RZ, R20 ;  /* 0x000000ffff267224 */ /* 0x000fe400078e0014 */
[----:B------:R-:W-:Y:S01]  /*17d40*/  IMAD.MOV.U32 R39, RZ, RZ, R21 ;  /* 0x000000ffff277224 */ /* 0x000fe200078e0015 */
[----:B------:R-:W-:Y:S05]  /*17d50*/  BRA `(.L_x_12235) ;  /* 0x0000001000007947 */ /* 0x000fea0003800000 */
.L_x_12234:
[----:B------:R0:W4:-:S06]  /*17d60*/  DADD R38, -R30, R34 ;  /* 0x000000001e267229 */ /* 0x00010c0000000122 */
.L_x_12235:
[----:B------:R-:W-:Y:S05]  /*17d70*/  BSYNC B3 ;  /* 0x0000000000037941 */ /* 0x000fea0003800000 */
.L_x_12233:
        /* <DEDUP_REMOVED lines=26> */
.L_x_12242:
[----:B------:R-:W-:Y:S05]  /*17f20*/  BSYNC B4 ;  /* 0x0000000000047941 */ /* 0x000fea0003800000 */
.L_x_12241:
[----:B------:R-:W-:Y:S02]  /*17f30*/  IMAD.MOV.U32 R4, RZ, RZ, R20 ;  /* 0x000000ffff047224 */ /* 0x000fe400078e0014 */
[----:B------:R-:W-:Y:S01]  /*17f40*/  IMAD.MOV.U32 R5, RZ, RZ, R21 ;  /* 0x000000ffff057224 */ /* 0x000fe200078e0015 */
[----:B------:R-:W-:Y:S05]  /*17f50*/  BRA `(.L_x_12240) ;  /* 0x0000001000007947 */ /* 0x000fea0003800000 */
.L_x_12239:
[----:B------:R0:W4:-:S06]  /*17f60*/  DADD R4, -R32, R36 ;  /* 0x0000000020047229 */ /* 0x00010c0000000124 */
.L_x_12240:
[----:B------:R-:W-:Y:S05]  /*17f70*/  BSYNC B3 ;  /* 0x0000000000037941 */ /* 0x000fea0003800000 */
.L_x_12238:
        /* <DEDUP_REMOVED lines=27> */
.L_x_12244:
[----:B------:R-:W-:Y:S05]  /*18130*/  BSYNC B3 ;  /* 0x0000000000037941 */ /* 0x000fea0003800000 */
.L_x_12243:
[----:B------:R-:W-:Y:S01]  /*18140*/  PLOP3.LUT P0, PT, PT, PT, PT, 0x80, 0x0 ;  /* 0x000000000000781c */ /* 0x000fe20003f0f070 */
[----:B01----:R-:W-:Y:S02]  /*18150*/  IMAD.MOV.U32 R4, RZ, RZ, R8 ;  /* 0x000000ffff047224 */ /* 0x003fe400078e0008 */
[----:B------:R-:W-:Y:S01]  /*18160*/  IMAD.MOV.U32 R5, RZ, RZ, R9 ;  /* 0x000000ffff057224 */ /* 0x000fe200078e0009 */
[----:B------:R-:W-:Y:S05]  /*18170*/  BRA `(.L_x_12230) ;  /* 0x0000091000007947 */ /* 0x000fea0003800000 */
.L_x_12232:
        /* <DEDUP_REMOVED lines=27> */
.L_x_12247:
[----:B------:R-:W-:Y:S05]  /*18330*/  BSYNC B3 ;  /* 0x0000000000037941 */ /* 0x000fea0003800000 */
.L_x_12246:
[----:B------:R-:W-:Y:S01]  /*18340*/  PLOP3.LUT P0, PT, PT, PT, PT, 0x80, 0x0 ;  /* 0x000000000000781c */ /* 0x000fe20003f0f070 */
[----:B-1--4-:R-:W-:Y:S02]  /*18350*/  IMAD.MOV.U32 R4, RZ, RZ, R8 ;  /* 0x000000ffff047224 */ /* 0x012fe400078e0008 */
[----:B------:R-:W-:Y:S01]  /*18360*/  IMAD.MOV.U32 R5, RZ, RZ, R9 ;  /* 0x000000ffff057224 */ /* 0x000fe200078e0009 */
[----:B------:R-:W-:Y:S05]  /*18370*/  BRA `(.L_x_12230) ;  /* 0x0000071000007947 */ /* 0x000fea0003800000 */
.L_x_12245:
        /* <DEDUP_REMOVED lines=28> */
.L_x_12249:
[----:B------:R-:W-:Y:S05]  /*18540*/  BSYNC B3 ;  /* 0x0000000000037941 */ /* 0x000fea0003800000 */
.L_x_12248:
        /* <DEDUP_REMOVED lines=19> */
.L_x_12251:
[----:B------:R-:W-:Y:S05]  /*18680*/  BSYNC B3 ;  /* 0x0000000000037941 */ /* 0x000fea0003800000 */
.L_x_12250:
[----:B------:R-:W0:Y:S01]  /*18690*/  DMUL R2, R2, 8.11296384146066816958e+31 ;  /* 0x4690000002027828 */ /* 0x000e220000000000 */
[----:B------:R-:W-:Y:S01]  /*186a0*/  PLOP3.LUT P0, PT, PT, PT, PT, 0x80, 0x0 ;  /* 0x000000000000781c */ /* 0x000fe20003f0f070 */
[----:B------:R-:W-:Y:S02]  /*186b0*/  IMAD.MOV.U32 R4, RZ, RZ, R20 ;  /* 0x000000ffff047224 */ /* 0x000fe400078e0014 */
[----:B------:R-:W-:Y:S01]  /*186c0*/  IMAD.MOV.U32 R5, RZ, RZ, R21 ;  /* 0x000000ffff057224 */ /* 0x000fe200078e0015 */
[----:B------:R-:W-:Y:S05]  /*186d0*/  BRA `(.L_x_12230) ;  /* 0x000003b000007947 */ /* 0x000fea0003800000 */
.L_x_12231:
        /* <DEDUP_REMOVED lines=24> */
.L_x_12253:
[----:B------:R-:W-:Y:S05]  /*18860*/  BSYNC B3 ;  /* 0x0000000000037941 */ /* 0x000fea0003800000 */
.L_x_12252:
        /* <DEDUP_REMOVED lines=27> */
.L_x_12255:
[----:B------:R-:W-:Y:S05]  /*18a20*/  BSYNC B3 ;  /* 0x0000000000037941 */ /* 0x000fea0003800000 */
.L_x_12254:
[----:B-1--4-:R1:W4:Y:S01]  /*18a30*/  DMUL R4, R8, R16 ;  /* 0x0000001008047228 */ /* 0x0123220000000000 */
[----:B------:R-:W-:Y:S01]  /*18a40*/  PLOP3.LUT P0, PT, PT, PT, PT, 0x80, 0x0 ;  /* 0x000000000000781c */ /* 0x000fe20003f0f070 */
[----:B------:R-:W-:Y:S07]  /*18a50*/  BRA `(.L_x_12230) ;  /* 0x0000003000007947 */ /* 0x000fee0003800000 */
.L_x_12227:
[----:B------:R4:W0:Y:S01]  /*18a60*/  DMUL R4, R26, 9.00719925474099200000e+15 ;  /* 0x434000001a047828 */ /* 0x0008220000000000 */
[----:B------:R-:W-:-:S03]  /*18a70*/  PLOP3.LUT P0, PT, PT, PT, PT, 0x80, 0x0 ;  /* 0x000000000000781c */ /* 0x000fc60003f0f070 */
[----:B------:R-:W3:-:S06]  /*18a80*/  DMUL R2, R2, 9.00719925474099200000e+15 ;  /* 0x4340000002027828 */ /* 0x000ecc0000000000 */
.L_x_12230:
[----:B01--4-:R-:W-:Y:S05]  /*18a90*/  BSYNC B2 ;  /* 0x0000000000027941 */ /* 0x013fea0003800000 */
.L_x_12226:
        /* <DEDUP_REMOVED lines=43> */
.L_x_12261:
[----:B------:R0:W1:-:S06]  /*18d50*/  DMUL R60, RZ, |R24| ;  /* 0x40000018ff3c7228 */ /* 0x00004c0000000000 */
.L_x_12262:
[----:B------:R-:W-:Y:S05]  /*18d60*/  BSYNC B0 ;  /* 0x0000000000007941 */ /* 0x000fea0003800000 */
.L_x_12260:
[----:B------:R-:W-:Y:S02]  /*18d70*/  ISETP.GT.AND P0, PT, R5, -0x1, PT ;  /* 0xffffffff0500780c */ /* 0x000fe40003f04270 */
[----:B------:R-:W-:-:S11]  /*18d80*/  ISETP.GT.AND P1, PT, R3, -0x1, PT ;  /* 0xffffffff0300780c */ /* 0x000fd60003f24270 */
[----:B-1----:R-:W1:Y:S02]  /*18d90*/  @!P0 DMUL R60, R60, +INF ;  /* 0x7ff000003c3c8828 */ /* 0x002e640000000000 */
[----:B------:R-:W-:Y:S05]  /*18da0*/  @P1 BRA `(.L_x_12263) ;  /* 0x0000101000001947 */ /* 0x000fea0003800000 */
[----:B-1----:R-:W1:-:S06]  /*18db0*/  DADD R60, R60, c[0x2][0x100] ;  /* 0x008040003c3c7629 */ /* 0x002e4c0000000000 */
[----:B-1----:R-:W1:Y:S01]  /*18dc0*/  DADD R60, -R60, c[0x2][0x108] ;  /* 0x008042003c3c7629 */ /* 0x002e620000000100 */
[----:B------:R-:W-:Y:S05]  /*18dd0*/  BRA `(.L_x_12263) ;  /* 0x00000fe000007947 */ /* 0x000fea0003800000 */
.L_x_12259:
        /* <DEDUP_REMOVED lines=23> */
.L_x_12258:
        /* <DEDUP_REMOVED lines=38> */
.L_x_12266:
[----:B------:R0:W1:-:S06]  /*191b0*/  DMUL R60, RZ, |R24| ;  /* 0x40000018ff3c7228 */ /* 0x00004c0000000000 */
.L_x_12267:
[----:B------:R-:W-:Y:S05]  /*191c0*/  BSYNC B0 ;  /* 0x0000000000007941 */ /* 0x000fea0003800000 */
.L_x_12265:
[----:B------:R-:W-:Y:S02]  /*191d0*/  ISETP.GT.AND P0, PT, R3, -0x1, PT ;  /* 0xffffffff0300780c */ /* 0x000fe40003f04270 */
[----:B------:R-:W-:-:S11]  /*191e0*/  ISETP.GT.AND P1, PT, R25, -0x1, PT ;  /* 0xffffffff1900780c */ /* 0x000fd60003f24270 */
[----:B-1----:R-:W1:Y:S02]  /*191f0*/  @!P0 DMUL R60, R60, +INF ;  /* 0x7ff000003c3c8828 */ /* 0x002e640000000000 */
[----:B------:R-:W-:Y:S05]  /*19200*/  @P1 BRA `(.L_x_12263) ;  /* 0x00000bb000001947 */ /* 0x000fea0003800000 */
[----:B-1----:R-:W1:-:S06]  /*19210*/  DADD R60, R60, c[0x2][0x100] ;  /* 0x008040003c3c7629 */ /* 0x002e4c0000000000 */
[----:B-1----:R-:W1:Y:S01]  /*19220*/  DADD R60, -R60, c[0x2][0x108] ;  /* 0x008042003c3c7629 */ /* 0x002e620000000100 */
[----:B------:R-:W-:Y:S05]  /*19230*/  BRA `(.L_x_12263) ;  /* 0x00000b8000007947 */ /* 0x000fea0003800000 */
.L_x_12264:
        /* <DEDUP_REMOVED lines=23> */
.L_x_12257:
        /* <DEDUP_REMOVED lines=30> */
.L_x_12270:
[----:B------:R-:W-:Y:S05]  /*19590*/  BSYNC B3 ;  /* 0x0000000000037941 */ /* 0x000fea0003800000 */
.L_x_12269:
        /* <DEDUP_REMOVED lines=43> */
.L_x_12272:
[----:B------:R-:W-:Y:S02]  /*19850*/  FSEL R6, RZ, 3.37028055040000000000e+12, P1 ;  /* 0x54442d18ff067808 */ /* 0x000fe40000800000 */
[----:B------:R-:W-:Y:S02]  /*19860*/  FSEL R7, RZ, 2.1426990032196044922, P1 ;  /* 0x400921fbff077808 */ /* 0x000fe40000800000 */
.L_x_12273:
[----:B------:R-:W-:Y:S05]  /*19870*/  BSYNC B0 ;  /* 0x0000000000007941 */ /* 0x000fea0003800000 */
.L_x_12271:
[----:B------:R0:W1:Y:S02]  /*19880*/  DADD R2, |R4|, |R2| ;  /* 0x0000000004027229 */ /* 0x0000640000000602 */
[----:B0-----:R-:W-:-:S04]  /*19890*/  LOP3.LUT R5, R7, 0x80000000, R5, 0xb8, !PT ;  /* 0x8000000007057812 */ /* 0x001fc800078eb805 */
[----:B-1----:R-:W0:-:S06]  /*198a0*/  DSETP.GTU.AND P0, PT, |R2|, +INF , PT ;  /* 0x7ff000000200742a */ /* 0x002e0c0003f0c200 */
[----:B0-----:R-:W-:Y:S02]  /*198b0*/  FSEL R60, R2, R6, P0 ;  /* 0x00000006023c7208 */ /* 0x001fe40000000000 */
[----:B------:R-:W-:Y:S01]  /*198c0*/  FSEL R61, R3, R5, P0 ;  /* 0x00000005033d7208 */ /* 0x000fe20000000000 */
[----:B------:R-:W-:Y:S05]  /*198d0*/  BRA `(.L_x_12263) ;  /* 0x000004e000007947 */ /* 0x000fea0003800000 */
.L_x_12268:
        /* <DEDUP_REMOVED lines=26> */
.L_x_12275:
[----:B------:R-:W-:Y:S05]  /*19a80*/  BSYNC B3 ;  /* 0x0000000000037941 */ /* 0x000fea0003800000 */
.L_x_12274:
        /* <DEDUP_REMOVED lines=43> */
.L_x_12277:
[----:B------:R-:W-:Y:S02]  /*19d40*/  FSEL R6, RZ, 3.37028055040000000000e+12, P1 ;  /* 0x54442d18ff067808 */ /* 0x000fe40000800000 */
[----:B------:R-:W-:Y:S02]  /*19d50*/  FSEL R7, RZ, 2.1426990032196044922, P1 ;  /* 0x400921fbff077808 */ /* 0x000fe40000800000 */
.L_x_12278:
[----:B------:R-:W-:Y:S05]  /*19d60*/  BSYNC B0 ;  /* 0x0000000000007941 */ /* 0x000fea0003800000 */
.L_x_12276:
[----:B------:R0:W1:Y:S02]  /*19d70*/  DADD R2, |R4|, |R2| ;  /* 0x0000000004027229 */ /* 0x0000640000000602 */
[----:B0-----:R-:W-:-:S04]  /*19d80*/  LOP3.LUT R5, R7, 0x80000000, R5, 0xb8, !PT ;  /* 0x8000000007057812 */ /* 0x001fc800078eb805 */
[----:B-1----:R-:W0:-:S06]  /*19d90*/  DSETP.GTU.AND P0, PT, |R2|, +INF , PT ;  /* 0x7ff000000200742a */ /* 0x002e0c0003f0c200 */
[----:B0-----:R-:W-:Y:S02]  /*19da0*/  FSEL R60, R2, R6, P0 ;  /* 0x00000006023c7208 */ /* 0x001fe40000000000 */
[----:B------:R-:W-:Y:S02]  /*19db0*/  FSEL R61, R3, R5, P0 ;  /* 0x00000005033d7208 */ /* 0x000fe40000000000 */
.L_x_12263:
[----:B01----:R-:W-:Y:S05]  /*19dc0*/  BSYNC B2 ;  /* 0x0000000000027941 */ /* 0x003fea0003800000 */
.L_x_12256:
[----:B------:R-:W0:Y:S01]  /*19dd0*/  DADD R2, -RZ, -R28 ;  /* 0x00000000ff027229 */ /* 0x000e22000000091c */
[----:B------:R-:W-:-:S09]  /*19de0*/  ISETP.NE.AND P0, PT, R62, RZ, PT ;  /* 0x000000ff3e00720c */ /* 0x000fd20003f05270 */
[----:B0-----:R-:W-:Y:S02]  /*19df0*/  FSEL R62, R2, R28, !P0 ;  /* 0x0000001c023e7208 */ /* 0x001fe40004000000 */
[----:B------:R-:W-:Y:S01]  /*19e00*/  FSEL R63, R3, R29, !P0 ;  /* 0x0000001d033f7208 */ /* 0x000fe20004000000 */
[----:B------:R-:W-:Y:S05]  /*19e10*/  BRA `(.L_x_12279) ;  /* 0x0000249000007947 */ /* 0x000fea0003800000 */
.L_x_12190:
[----:B0-----:R-:W4:Y:S01]  /*19e20*/  LDL.64 R2, [R1+0x8] ;  /* 0x0000080001027983 */ /* 0x001f220000100a00 */
[----:B------:R-:W-:-:S04]  /*19e30*/  DADD R62, -RZ, -R42 ;  /* 0x00000000ff3e7229 */ /* 0x000fc8000000092a */
[----:B----4-:R-:W0:-:S06]  /*19e40*/  DADD R40, -R40, R2 ;  /* 0x0000000028287229 */ /* 0x010e0c0000000102 */
[----:B0-----:R0:W1:Y:S01]  /*19e50*/  DADD R60, R40, c[0x2][0x178] ;  /* 0x00805e00283c7629 */ /* 0x0010620000000000 */
[----:B------:R-:W-:Y:S05]  /*19e60*/  BRA `(.L_x_12279) ;  /* 0x0000244000007947 */ /* 0x000fea0003800000 */
.L_x_12189:
[----:B------:R0:W1:Y:S01]  /*19e70*/  DADD R62, -RZ, -R42 ;  /* 0x00000000ff3e7229 */ /* 0x000062000000092a */
[----:B------:R-:W-:Y:S01]  /*19e80*/  CS2R R60, SRZ ;  /* 0x00000000003c7805 */ /* 0x000fe2000001ff00 */
[----:B------:R-:W-:Y:S05]  /*19e90*/  BRA `(.L_x_12279) ;  /* 0x0000241000007947 */ /* 0x000fea0003800000 */
.L_x_12188:
        /* <DEDUP_REMOVED lines=86> */
.L_x_12284:
[----:B------:R-:W-:Y:S05]  /*1a400*/  BSYNC B0 ;  /* 0x0000000000007941 */ /* 0x000fea0003800000 */
.L_x_12283:
        /* <DEDUP_REMOVED lines=8> */
.L_x_12286:
[----:B------:R-:W-:Y:S05]  /*1a490*/  BSYNC B3 ;  /* 0x0000000000037941 */ /* 0x000fea0003800000 */
.L_x_12285:
        /* <DEDUP_REMOVED lines=43> */
.L_x_12288:
[----:B------:R-:W-:-:S04]  /*1a750*/  ISETP.GE.AND P0, PT, R41, RZ, PT ;  /* 0x000000ff2900720c */ /* 0x000fc80003f06270 */
[----:B------:R-:W-:Y:S02]  /*1a760*/  FSEL R6, RZ, 3.37028055040000000000e+12, P0 ;  /* 0x54442d18ff067808 */ /* 0x000fe40000000000 */
[----:B------:R-:W-:Y:S02]  /*1a770*/  FSEL R7, RZ, 2.1426990032196044922, P0 ;  /* 0x400921fbff077808 */ /* 0x000fe40000000000 */
.L_x_12289:
[----:B------:R-:W-:Y:S05]  /*1a780*/  BSYNC B0 ;  /* 0x0000000000007941 */ /* 0x000fea0003800000 */
.L_x_12287:
[----:B------:R-:W4:Y:S01]  /*1a790*/  DADD R2, R2, R4 ;  /* 0x0000000002027229 */ /* 0x000f220000000004 */
[----:B------:R-:W-:-:S03]  /*1a7a0*/  LOP3.LUT R43, R7, 0x80000000, R43, 0xb8, !PT ;  /* 0x80000000072b7812 */ /* 0x000fc600078eb82b */
[----:B-1----:R-:W-:-:S04]  /*1a7b0*/  DMUL R28, R28, 0.5 ;  /* 0x3fe000001c1c7828 */ /* 0x002fc80000000000 */
[----:B----4-:R-:W1:-:S06]  /*1a7c0*/  DSETP.GTU.AND P0, PT, |R2|, +INF , PT ;  /* 0x7ff000000200742a */ /* 0x010e4c0003f0c200 */
[----:B-1----:R-:W-:Y:S02]  /*1a7d0*/  FSEL R6, R2, R6, P0 ;  /* 0x0000000602067208 */ /* 0x002fe40000000000 */
[----:B------:R-:W-:Y:S01]  /*1a7e0*/  FSEL R7, R3, R43, P0 ;  /* 0x0000002b03077208 */ /* 0x000fe20000000000 */
[----:B------:R-:W-:Y:S05]  /*1a7f0*/  BRA `(.L_x_12290) ;  /* 0x0000190000007947 */ /* 0x000fea0003800000 */
.L_x_12282:
        /* <DEDUP_REMOVED lines=111> */
.L_x_12292:
[----:B------:R-:W-:Y:S05]  /*1aef0*/  BSYNC B0 ;  /* 0x0000000000007941 */ /* 0x000fea0003800000 */
.L_x_12291:
        /* <DEDUP_REMOVED lines=8> */
.L_x_12294:
[----:B------:R-:W-:Y:S05]  /*1af80*/  BSYNC B3 ;  /* 0x0000000000037941 */ /* 0x000fea0003800000 */
.L_x_12293:
        /* <DEDUP_REMOVED lines=43> */
.L_x_12296:
[----:B------:R-:W-:-:S04]  /*1b240*/  ISETP.GE.AND P0, PT, R41, RZ, PT ;  /* 0x000000ff2900720c */ /* 0x000fc80003f06270 */
[----:B------:R-:W-:Y:S02]  /*1b250*/  FSEL R6, RZ, 3.37028055040000000000e+12, P0 ;  /* 0x54442d18ff067808 */ /* 0x000fe40000000000 */
[----:B------:R-:W-:Y:S02]  /*1b260*/  FSEL R7, RZ, 2.1426990032196044922, P0 ;  /* 0x400921fbff077808 */ /* 0x000fe40000000000 */
.L_x_12297:
[----:B------:R-:W-:Y:S05]  /*1b270*/  BSYNC B0 ;  /* 0x0000000000007941 */ /* 0x000fea0003800000 */
.L_x_12295:
[----:B------:R-:W4:Y:S01]  /*1b280*/  DADD R2, R2, R4 ;  /* 0x0000000002027229 */ /* 0x000f220000000004 */
[----:B------:R-:W-:-:S05]  /*1b290*/  LOP3.LUT R43, R7, 0x80000000, R43, 0xb8, !PT ;  /* 0x80000000072b7812 */ /* 0x000fca00078eb82b */
[----:B----4-:R-:W4:-:S06]  /*1b2a0*/  DSETP.GTU.AND P0, PT, |R2|, +INF , PT ;  /* 0x7ff000000200742a */ /* 0x010f0c0003f0c200 */
[----:B----4-:R-:W-:Y:S02]  /*1b2b0*/  FSEL R6, R2, R6, P0 ;  /* 0x0000000602067208 */ /* 0x010fe40000000000 */
[----:B------:R-:W-:Y:S01]  /*1b2c0*/  FSEL R7, R3, R43, P0 ;  /* 0x0000002b03077208 */ /* 0x000fe20000000000 */
[----:B------:R-:W-:Y:S05]  /*1b2d0*/  BRA `(.L_x_12290) ;  /* 0x00000e2000007947 */ /* 0x000fea0003800000 */
.L_x_12281:
        /* <DEDUP_REMOVED lines=23> */
.L_x_12299:
[----:B------:R-:W-:Y:S05]  /*1b450*/  BSYNC B3 ;  /* 0x0000000000037941 */ /* 0x000fea0003800000 */
.L_x_12298:
        /* <DEDUP_REMOVED lines=26> */
.L_x_12301:
[----:B------:R-:W-:Y:S05]  /*1b600*/  BSYNC B3 ;  /* 0x0000000000037941 */ /* 0x000fea0003800000 */
.L_x_12300:
        /* <DEDUP_REMOVED lines=112> */
.L_x_12303:
[----:B------:R-:W-:Y:S05]  /*1bd10*/  BSYNC B0 ;  /* 0x0000000000007941 */ /* 0x000fea0003800000 */
.L_x_12302:
        /* <DEDUP_REMOVED lines=8> */
.L_x_12305:
[----:B------:R-:W-:Y:S05]  /*1bda0*/  BSYNC B3 ;  /* 0x0000000000037941 */ /* 0x000fea0003800000 */
.L_x_12304:
        /* <DEDUP_REMOVED lines=43> */
.L_x_12307:
[----:B------:R-:W-:-:S04]  /*1c060*/  ISETP.GE.AND P0, PT, R41, RZ, PT ;  /* 0x000000ff2900720c */ /* 0x000fc80003f06270 */
[----:B------:R-:W-:Y:S02]  /*1c070*/  FSEL R6, RZ, 3.37028055040000000000e+12, P0 ;  /* 0x54442d18ff067808 */ /* 0x000fe40000000000 */
[----:B------:R-:W-:Y:S02]  /*1c080*/  FSEL R7, RZ, 2.1426990032196044922, P0 ;  /* 0x400921fbff077808 */ /* 0x000fe40000000000 */
.L_x_12308:
[----:B------:R-:W-:Y:S05]  /*1c090*/  BSYNC B0 ;  /* 0x0000000000007941 */ /* 0x000fea0003800000 */
.L_x_12306:
[----:B------:R-:W4:Y:S01]  /*1c0a0*/  DADD R2, R2, R4 ;  /* 0x0000000002027229 */ /* 0x000f220000000004 */
[----:B------:R-:W-:-:S03]  /*1c0b0*/  LOP3.LUT R43, R7, 0x80000000, R43, 0xb8, !PT ;  /* 0x80000000072b7812 */ /* 0x000fc600078eb82b */
[----:B-1----:R-:W-:-:S04]  /*1c0c0*/  DADD R28, R28, 1 ;  /* 0x3ff000001c1c7429 */ /* 0x002fc80000000000 */
[----:B----4-:R-:W1:-:S06]  /*1c0d0*/  DSETP.GTU.AND P0, PT, |R2|, +INF , PT ;  /* 0x7ff000000200742a */ /* 0x010e4c0003f0c200 */
[----:B-1----:R-:W-:Y:S02]  /*1c0e0*/  FSEL R6, R2, R6, P0 ;  /* 0x0000000602067208 */ /* 0x002fe40000000000 */
[----:B------:R-:W-:Y:S02]  /*1c0f0*/  FSEL R7, R3, R43, P0 ;  /* 0x0000002b03077208 */ /* 0x000fe40000000000 */
.L_x_12290:
[----:B------:R-:W-:Y:S05]  /*1c100*/  BSYNC B2 ;  /* 0x0000000000027941 */ /* 0x000fea0003800000 */
.L_x_12280:
[----:B-1----:R-:W1:Y:S01]  /*1c110*/  DADD R28, R28, c[0x2][0x50] ;  /* 0x008014001c1c7629 */ /* 0x002e620000000000 */
[----:B------:R-:W-:-:S03]  /*1c120*/  ISETP.NE.AND P0, PT, R62, RZ, PT ;  /* 0x000000ff3e00720c */ /* 0x000fc60003f05270 */
[----:B------:R-:W-:-:S04]  /*1c130*/  DADD R60, -RZ, |R6| ;  /* 0x00000000ff3c7229 */ /* 0x000fc80000000506 */
[----:B-1----:R-:W1:-:S10]  /*1c140*/  DADD R2, -RZ, -R28 ;  /* 0x00000000ff027229 */ /* 0x002e54000000091c */
[----:B-1----:R-:W-:Y:S02]  /*1c150*/  FSEL R62, R2, R28, !P0 ;  /* 0x0000001c023e7208 */ /* 0x002fe40004000000 */
[----:B------:R-:W-:Y:S01]  /*1c160*/  FSEL R63, R3, R29, !P0 ;  /* 0x0000001d033f7208 */ /* 0x000fe20004000000 */
[----:B------:R-:W-:Y:S05]  /*1c170*/  BRA `(.L_x_12279) ;  /* 0x0000013000007947 */ /* 0x000fea0003800000 */
.L_x_12187:
        /* <DEDUP_REMOVED lines=19> */
.L_x_12279:
[----:B01----:R-:W-:Y:S05]  /*1c2b0*/  BSYNC B1 ;  /* 0x0000000000017941 */ /* 0x003fea0003800000 */
.L_x_12186:
        /* <DEDUP_REMOVED lines=139> */
.L_x_12317:
[----:B------:R-:W-:Y:S05]  /*1cb70*/  BSYNC B3 ;  /* 0x0000000000037941 */ /* 0x000fea0003800000 */
.L_x_12316:
        /* <DEDUP_REMOVED lines=61> */
.L_x_12315:
        /* <DEDUP_REMOVED lines=34> */
.L_x_12325:
[----:B------:R-:W-:Y:S05]  /*1d170*/  BSYNC B4 ;  /* 0x0000000000047941 */ /* 0x000fea0003800000 */
.L_x_12324:
[----:B------:R-:W-:Y:S02]  /*1d180*/  IMAD.MOV.U32 R24, RZ, RZ, R20 ;  /* 0x000000ffff187224 */ /* 0x000fe400078e0014 */
[----:B------:R-:W-:Y:S01]  /*1d190*/  IMAD.MOV.U32 R25, RZ, RZ, R21 ;  /* 0x000000ffff197224 */ /* 0x000fe200078e0015 */
[----:B------:R-:W-:Y:S05]  /*1d1a0*/  BRA `(.L_x_12323) ;  /* 0x0000001000007947 */ /* 0x000fea0003800000 */
.L_x_12322:
[----:B------:R0:W1:-:S06]  /*1d1b0*/  DADD R24, -R30, R34 ;  /* 0x000000001e187229 */ /* 0x00004c0000000122 */
.L_x_12323:
[----:B------:R-:W-:Y:S05]  /*1d1c0*/  BSYNC B3 ;  /* 0x0000000000037941 */ /* 0x000fea0003800000 */
.L_x_12321:
        /* <DEDUP_REMOVED lines=29> */
.L_x_12330:
[----:B------:R-:W-:Y:S05]  /*1d3a0*/  BSYNC B4 ;  /* 0x0000000000047941 */ /* 0x000fea0003800000 */
.L_x_12329:
[----:B------:R-:W-:Y:S02]  /*1d3b0*/  IMAD.MOV.U32 R6, RZ, RZ, R20 ;  /* 0x000000ffff067224 */ /* 0x000fe400078e0014 */
[----:B------:R-:W-:Y:S01]  /*1d3c0*/  IMAD.MOV.U32 R7, RZ, RZ, R21 ;  /* 0x000000ffff077224 */ /* 0x000fe200078e0015 */
[----:B------:R-:W-:Y:S05]  /*1d3d0*/  BRA `(.L_x_12328) ;  /* 0x0000001000007947 */ /* 0x000fea0003800000 */
.L_x_12327:
[----:B------:R4:W0:-:S06]  /*1d3e0*/  DADD R6, R36, -R8 ;  /* 0x0000000024067229 */ /* 0x00080c0000000808 */
.L_x_12328:
[----:B------:R-:W-:Y:S05]  /*1d3f0*/  BSYNC B3 ;  /* 0x0000000000037941 */ /* 0x000fea0003800000 */
.L_x_12326:
        /* <DEDUP_REMOVED lines=29> */
.L_x_12332:
[----:B------:R-:W-:Y:S05]  /*1d5d0*/  BSYNC B3 ;  /* 0x0000000000037941 */ /* 0x000fea0003800000 */
.L_x_12331:
        /* <DEDUP_REMOVED lines=65> */
.L_x_12333:
        /* <DEDUP_REMOVED lines=22> */
.L_x_12335:
[----:B------:R-:W-:Y:S05]  /*1db50*/  BSYNC B3 ;  /* 0x0000000000037941 */ /* 0x000fea0003800000 */
.L_x_12334:
        /* <DEDUP_REMOVED lines=16> */
.L_x_12320:
        /* <DEDUP_REMOVED lines=26> */
.L_x_12338:
[----:B------:R-:W-:Y:S05]  /*1de00*/  BSYNC B3 ;  /* 0x0000000000037941 */ /* 0x000fea0003800000 */
.L_x_12337:
        /* <DEDUP_REMOVED lines=27> */
.L_x_12341:
[----:B------:R-:W-:Y:S05]  /*1dfc0*/  BSYNC B3 ;  /* 0x0000000000037941 */ /* 0x000fea0003800000 */
.L_x_12340:
        /* <DEDUP_REMOVED lines=16> */
.L_x_12339:
        /* <DEDUP_REMOVED lines=55> */
.L_x_12342:
[----:B------:R-:W-:Y:S01]  /*1e440*/  IMAD.MOV.U32 R8, RZ, RZ, 0x0 ;  /* 0x00000000ff087424 */ /* 0x000fe200078e00ff */
[----:B------:R-:W-:Y:S01]  /*1e450*/  FSETP.NEU.FTZ.AND P0, PT, R7, RZ, PT ;  /* 0x000000ff0700720b */ /* 0x000fe20003f1d000 */
[----:B------:R-:W-:-:S06]  /*1e460*/  IMAD.MOV.U32 R9, RZ, RZ, 0x7ff00000 ;  /* 0x7ff00000ff097424 */ /* 0x000fcc00078e00ff */
[----:B------:R-:W0:-:S10]  /*1e470*/  DFMA R8, R6, R8, +INF ;  /* 0x7ff000000608742b */ /* 0x000e140000000008 */
[----:B0-----:R-:W-:Y:S02]  /*1e480*/  FSEL R28, R8, RZ, P0 ;  /* 0x000000ff081c7208 */ /* 0x001fe40000000000 */
[----:B------:R-:W-:Y:S01]  /*1e490*/  FSEL R29, R9, -QNAN , P0 ;  /* 0xfff00000091d7808 */ /* 0x000fe20000000000 */
[----:B------:R-:W-:Y:S05]  /*1e4a0*/  BRA `(.L_x_12318) ;  /* 0x000004c000007947 */ /* 0x000fea0003800000 */
.L_x_12336:
        /* <DEDUP_REMOVED lines=25> */
.L_x_12344:
[----:B------:R-:W-:Y:S05]  /*1e640*/  BSYNC B3 ;  /* 0x0000000000037941 */ /* 0x000fea0003800000 */
.L_x_12343:
        /* <DEDUP_REMOVED lines=19> */
.L_x_12346:
[----:B------:R-:W-:Y:S05]  /*1e780*/  BSYNC B3 ;  /* 0x0000000000037941 */ /* 0x000fea0003800000 */
.L_x_12345:
[----:B------:R-:W-:Y:S02]  /*1e790*/  IMAD.MOV.U32 R28, RZ, RZ, R20 ;  /* 0x000000ffff1c7224 */ /* 0x000fe400078e0014 */
[----:B------:R-:W-:Y:S01]  /*1e7a0*/  IMAD.MOV.U32 R29, RZ, RZ, R21 ;  /* 0x000000ffff1d7224 */ /* 0x000fe200078e0015 */
[----:B------:R-:W-:Y:S05]  /*1e7b0*/  BRA `(.L_x_12318) ;  /* 0x000001b000007947 */ /* 0x000fea0003800000 */
.L_x_12319:
        /* <DEDUP_REMOVED lines=24> */
.L_x_12348:
[----:B------:R-:W-:Y:S05]  /*1e940*/  BSYNC B3 ;  /* 0x0000000000037941 */ /* 0x000fea0003800000 */
.L_x_12347:
[----:B-1----:R-:W-:Y:S02]  /*1e950*/  IMAD.MOV.U32 R28, RZ, RZ, R8 ;  /* 0x000000ffff1c7224 */ /* 0x002fe400078e0008 */
[----:B------:R-:W-:Y:S02]  /*1e960*/  IMAD.MOV.U32 R29, RZ, RZ, R9 ;  /* 0x000000ffff1d7224 */ /* 0x000fe400078e0009 */
.L_x_12318:
[----:B------:R-:W-:Y:S05]  /*1e970*/  BSYNC B2 ;  /* 0x0000000000027941 */ /* 0x000fea0003800000 */
.L_x_12314:
        /* <DEDUP_REMOVED lines=26> */
.L_x_12352:
[----:B------:R-:W-:Y:S05]  /*1eb20*/  BSYNC B3 ;  /* 0x0000000000037941 */ /* 0x000fea0003800000 */
.L_x_12351:
        /* <DEDUP_REMOVED lines=37> */
.L_x_12360:
[----:B------:R-:W-:Y:S05]  /*1ed80*/  BSYNC B4 ;  /* 0x0000000000047941 */ /* 0x000fea0003800000 */
.L_x_12359:
[----:B------:R-:W-:Y:S02]  /*1ed90*/  IMAD.MOV.U32 R38, RZ, RZ, R20 ;  /* 0x000000ffff267224 */ /* 0x000fe400078e0014 */
[----:B------:R-:W-:Y:S01]  /*1eda0*/  IMAD.MOV.U32 R39, RZ, RZ, R21 ;  /* 0x000000ffff277224 */ /* 0x000fe200078e0015 */
[----:B------:R-:W-:Y:S05]  /*1edb0*/  BRA `(.L_x_12358) ;  /* 0x0000001000007947 */ /* 0x000fea0003800000 */
.L_x_12357:
[----:B------:R0:W4:-:S06]  /*1edc0*/  DADD R38, -R30, R34 ;  /* 0x000000001e267229 */ /* 0x00010c0000000122 */
.L_x_12358:
[----:B------:R-:W-:Y:S05]  /*1edd0*/  BSYNC B3 ;  /* 0x0000000000037941 */ /* 0x000fea0003800000 */
.L_x_12356:
        /* <DEDUP_REMOVED lines=26> */
.L_x_12365:
[----:B------:R-:W-:Y:S05]  /*1ef80*/  BSYNC B4 ;  /* 0x0000000000047941 */ /* 0x000fea0003800000 */
.L_x_12364:
[----:B------:R-:W-:Y:S02]  /*1ef90*/  IMAD.MOV.U32 R4, RZ, RZ, R20 ;  /* 0x000000ffff047224 */ /* 0x000fe400078e0014 */
[----:B------:R-:W-:Y:S01]  /*1efa0*/  IMAD.MOV.U32 R5, RZ, RZ, R21 ;  /* 0x000000ffff057224 */ /* 0x000fe200078e0015 */
[----:B------:R-:W-:Y:S05]  /*1efb0*/  BRA `(.L_x_12363) ;  /* 0x0000001000007947 */ /* 0x000fea0003800000 */
.L_x_12362:
[----:B------:R0:W4:-:S06]  /*1efc0*/  DADD R4, -R32, R36 ;  /* 0x0000000020047229 */ /* 0x00010c0000000124 */
.L_x_12363:
[----:B------:R-:W-:Y:S05]  /*1efd0*/  BSYNC B3 ;  /* 0x0000000000037941 */ /* 0x000fea0003800000 */
.L_x_12361:
        /* <DEDUP_REMOVED lines=27> */
.L_x_12367:
[----:B------:R-:W-:Y:S05]  /*1f190*/  BSYNC B3 ;  /* 0x0000000000037941 */ /* 0x000fea0003800000 */
.L_x_12366:
[----:B------:R-:W-:Y:S01]  /*1f1a0*/  PLOP3.LUT P0, PT, PT, PT, PT, 0x80, 0x0 ;  /* 0x000000000000781c */ /* 0x000fe20003f0f070 */
[----:B01----:R-:W-:Y:S02]  /*1f1b0*/  IMAD.MOV.U32 R4, RZ, RZ, R8 ;  /* 0x000000ffff047224 */ /* 0x003fe400078e0008 */
[----:B------:R-:W-:Y:S01]  /*1f1c0*/  IMAD.MOV.U32 R5, RZ, RZ, R9 ;  /* 0x000000ffff057224 */ /* 0x000fe200078e0009 */
[----:B------:R-:W-:Y:S05]  /*1f1d0*/  BRA `(.L_x_12353) ;  /* 0x0000091000007947 */ /* 0x000fea0003800000 */
.L_x_12355:
        /* <DEDUP_REMOVED lines=27> */
.L_x_12370:
[----:B------:R-:W-:Y:S05]  /*1f390*/  BSYNC B3 ;  /* 0x0000000000037941 */ /* 0x000fea0003800000 */
.L_x_12369:
[----:B------:R-:W-:Y:S01]  /*1f3a0*/  PLOP3.LUT P0, PT, PT, PT, PT, 0x80, 0x0 ;  /* 0x000000000000781c */ /* 0x000fe20003f0f070 */
[----:B-1--4-:R-:W-:Y:S02]  /*1f3b0*/  IMAD.MOV.U32 R4, RZ, RZ, R8 ;  /* 0x000000ffff047224 */ /* 0x012fe400078e0008 */
[----:B------:R-:W-:Y:S01]  /*1f3c0*/  IMAD.MOV.U32 R5, RZ, RZ, R9 ;  /* 0x000000ffff057224 */ /* 0x000fe200078e0009 */
[----:B------:R-:W-:Y:S05]  /*1f3d0*/  BRA `(.L_x_12353) ;  /* 0x0000071000007947 */ /* 0x000fea0003800000 */
.L_x_12368:
        /* <DEDUP_REMOVED lines=28> */
.L_x_12372:
[----:B------:R-:W-:Y:S05]  /*1f5a0*/  BSYNC B3 ;  /* 0x0000000000037941 */ /* 0x000fea0003800000 */
.L_x_12371:
        /* <DEDUP_REMOVED lines=19> */
.L_x_12374:
[----:B------:R-:W-:Y:S05]  /*1f6e0*/  BSYNC B3 ;  /* 0x0000000000037941 */ /* 0x000fea0003800000 */
.L_x_12373:
[----:B------:R-:W0:Y:S01]  /*1f6f0*/  DMUL R2, R2, 8.11296384146066816958e+31 ;  /* 0x4690000002027828 */ /* 0x000e220000000000 */
[----:B------:R-:W-:Y:S01]  /*1f700*/  PLOP3.LUT P0, PT, PT, PT, PT, 0x80, 0x0 ;  /* 0x000000000000781c */ /* 0x000fe20003f0f070 */
[----:B------:R-:W-:Y:S02]  /*1f710*/  IMAD.MOV.U32 R4, RZ, RZ, R20 ;  /* 0x000000ffff047224 */ /* 0x000fe400078e0014 */
[----:B------:R-:W-:Y:S01]  /*1f720*/  IMAD.MOV.U32 R5, RZ, RZ, R21 ;  /* 0x000000ffff057224 */ /* 0x000fe200078e0015 */
[----:B------:R-:W-:Y:S05]  /*1f730*/  BRA `(.L_x_12353) ;  /* 0x000003b000007947 */ /* 0x000fea0003800000 */
.L_x_12354:
        /* <DEDUP_REMOVED lines=24> */
.L_x_12376:
[----:B------:R-:W-:Y:S05]  /*1f8c0*/  BSYNC B3 ;  /* 0x0000000000037941 */ /* 0x000fea0003800000 */
.L_x_12375:
        /* <DEDUP_REMOVED lines=27> */
.L_x_12378:
[----:B------:R-:W-:Y:S05]  /*1fa80*/  BSYNC B3 ;  /* 0x0000000000037941 */ /* 0x000fea0003800000 */
.L_x_12377:
[----:B-1--4-:R1:W4:Y:S01]  /*1fa90*/  DMUL R4, R8, R16 ;  /* 0x0000001008047228 */ /* 0x0123220000000000 */
[----:B------:R-:W-:Y:S01]  /*1faa0*/  PLOP3.LUT P0, PT, PT, PT, PT, 0x80, 0x0 ;  /* 0x000000000000781c */ /* 0x000fe20003f0f070 */
[----:B------:R-:W-:Y:S07]  /*1fab0*/  BRA `(.L_x_12353) ;  /* 0x0000003000007947 */ /* 0x000fee0003800000 */
.L_x_12350:
[----:B------:R4:W0:Y:S01]  /*1fac0*/  DMUL R4, R26, 9.00719925474099200000e+15 ;  /* 0x434000001a047828 */ /* 0x0008220000000000 */
[----:B------:R-:W-:-:S03]  /*1fad0*/  PLOP3.LUT P0, PT, PT, PT, PT, 0x80, 0x0 ;  /* 0x000000000000781c */ /* 0x000fc60003f0f070 */
[----:B------:R-:W3:-:S06]  /*1fae0*/  DMUL R2, R2, 9.00719925474099200000e+15 ;  /* 0x4340000002027828 */ /* 0x000ecc0000000000 */
.L_x_12353:
[----:B01--4-:R-:W-:Y:S05]  /*1faf0*/  BSYNC B2 ;  /* 0x0000000000027941 */ /* 0x013fea0003800000 */
.L_x_12349:
        /* <DEDUP_REMOVED lines=43> */
.L_x_12384:
[----:B------:R0:W1:-:S06]  /*1fdb0*/  DMUL R36, RZ, |R24| ;  /* 0x40000018ff247228 */ /* 0x00004c0000000000 */
.L_x_12385:
[----:B------:R-:W-:Y:S05]  /*1fdc0*/  BSYNC B0 ;  /* 0x0000000000007941 */ /* 0x000fea0003800000 */
.L_x_12383:
[----:B------:R-:W-:Y:S02]  /*1fdd0*/  ISETP.GT.AND P0, PT, R5, -0x1, PT ;  /* 0xffffffff0500780c */ /* 0x000fe40003f04270 */
[----:B------:R-:W-:-:S11]  /*1fde0*/  ISETP.GT.AND P1, PT, R3, -0x1, PT ;  /* 0xffffffff0300780c */ /* 0x000fd60003f24270 */
[----:B-1----:R-:W1:Y:S02]  /*1fdf0*/  @!P0 DMUL R36, R36, +INF ;  /* 0x7ff0000024248828 */ /* 0x002e640000000000 */
[----:B------:R-:W-:Y:S05]  /*1fe00*/  @P1 BRA `(.L_x_12386) ;  /* 0x0000101000001947 */ /* 0x000fea0003800000 */
[----:B-1----:R-:W1:-:S06]  /*1fe10*/  DADD R36, R36, c[0x2][0x100] ;  /* 0x0080400024247629 */ /* 0x002e4c0000000000 */
[----:B-1----:R-:W1:Y:S01]  /*1fe20*/  DADD R36, -R36, c[0x2][0x108] ;  /* 0x0080420024247629 */ /* 0x002e620000000100 */
[----:B------:R-:W-:Y:S05]  /*1fe30*/  BRA `(.L_x_12386) ;  /* 0x00000fe000007947 */ /* 0x000fea0003800000 */
.L_x_12382:
        /* <DEDUP_REMOVED lines=23> */
.L_x_12381:
        /* <DEDUP_REMOVED lines=38> */
.L_x_12389:
[----:B------:R0:W1:-:S06]  /*20210*/  DMUL R36, RZ, |R24| ;  /* 0x40000018ff247228 */ /* 0x00004c0000000000 */
.L_x_12390:
[----:B------:R-:W-:Y:S05]  /*20220*/  BSYNC B0 ;  /* 0x0000000000007941 */ /* 0x000fea0003800000 */
.L_x_12388:
[----:B------:R-:W-:Y:S02]  /*20230*/  ISETP.GT.AND P0, PT, R3, -0x1, PT ;  /* 0xffffffff0300780c */ /* 0x000fe40003f04270 */
[----:B------:R-:W-:-:S11]  /*20240*/  ISETP.GT.AND P1, PT, R25, -0x1, PT ;  /* 0xffffffff1900780c */ /* 0x000fd60003f24270 */
[----:B-1----:R-:W1:Y:S02]  /*20250*/  @!P0 DMUL R36, R36, +INF ;  /* 0x7ff0000024248828 */ /* 0x002e640000000000 */
[----:B------:R-:W-:Y:S05]  /*20260*/  @P1 BRA `(.L_x_12386) ;  /* 0x00000bb000001947 */ /* 0x000fea0003800000 */
[----:B-1----:R-:W1:-:S06]  /*20270*/  DADD R36, R36, c[0x2][0x100] ;  /* 0x0080400024247629 */ /* 0x002e4c0000000000 */
[----:B-1----:R-:W1:Y:S01]  /*20280*/  DADD R36, -R36, c[0x2][0x108] ;  /* 0x0080420024247629 */ /* 0x002e620000000100 */
[----:B------:R-:W-:Y:S05]  /*20290*/  BRA `(.L_x_12386) ;  /* 0x00000b8000007947 */ /* 0x000fea0003800000 */
.L_x_12387:
        /* <DEDUP_REMOVED lines=23> */
.L_x_12380:
        /* <DEDUP_REMOVED lines=30> */
.L_x_12393:
[----:B------:R-:W-:Y:S05]  /*205f0*/  BSYNC B3 ;  /* 0x0000000000037941 */ /* 0x000fea0003800000 */
.L_x_12392:
        /* <DEDUP_REMOVED lines=43> */
.L_x_12395:
[----:B------:R-:W-:Y:S02]  /*208b0*/  FSEL R6, RZ, 3.37028055040000000000e+12, P1 ;  /* 0x54442d18ff067808 */ /* 0x000fe40000800000 */
[----:B------:R-:W-:Y:S02]  /*208c0*/  FSEL R7, RZ, 2.1426990032196044922, P1 ;  /* 0x400921fbff077808 */ /* 0x000fe40000800000 */
.L_x_12396:
[----:B------:R-:W-:Y:S05]  /*208d0*/  BSYNC B0 ;  /* 0x0000000000007941 */ /* 0x000fea0003800000 */
.L_x_12394:
[----:B------:R0:W1:Y:S02]  /*208e0*/  DADD R2, |R4|, |R2| ;  /* 0x0000000004027229 */ /* 0x0000640000000602 */
[----:B0-----:R-:W-:-:S04]  /*208f0*/  LOP3.LUT R5, R7, 0x80000000, R5, 0xb8, !PT ;  /* 0x8000000007057812 */ /* 0x001fc800078eb805 */
[----:B-1----:R-:W0:-:S06]  /*20900*/  DSETP.GTU.AND P0, PT, |R2|, +INF , PT ;  /* 0x7ff000000200742a */ /* 0x002e0c0003f0c200 */
[----:B0-----:R-:W-:Y:S02]  /*20910*/  FSEL R36, R2, R6, P0 ;  /* 0x0000000602247208 */ /* 0x001fe40000000000 */
[----:B------:R-:W-:Y:S01]  /*20920*/  FSEL R37, R3, R5, P0 ;  /* 0x0000000503257208 */ /* 0x000fe20000000000 */
[----:B------:R-:W-:Y:S05]  /*20930*/  BRA `(.L_x_12386) ;  /* 0x000004e000007947 */ /* 0x000fea0003800000 */
.L_x_12391:
        /* <DEDUP_REMOVED lines=26> */
.L_x_12398:
[----:B------:R-:W-:Y:S05]  /*20ae0*/  BSYNC B3 ;  /* 0x0000000000037941 */ /* 0x000fea0003800000 */
.L_x_12397:
        /* <DEDUP_REMOVED lines=43> */
.L_x_12400:
[----:B------:R-:W-:Y:S02]  /*20da0*/  FSEL R6, RZ, 3.37028055040000000000e+12, P1 ;  /* 0x54442d18ff067808 */ /* 0x000fe40000800000 */
[----:B------:R-:W-:Y:S02]  /*20db0*/  FSEL R7, RZ, 2.1426990032196044922, P1 ;  /* 0x400921fbff077808 */ /* 0x000fe40000800000 */
.L_x_12401:
[----:B------:R-:W-:Y:S05]  /*20dc0*/  BSYNC B0 ;  /* 0x0000000000007941 */ /* 0x000fea0003800000 */
.L_x_12399:
[----:B------:R0:W1:Y:S02]  /*20dd0*/  DADD R2, |R4|, |R2| ;  /* 0x0000000004027229 */ /* 0x0000640000000602 */
[----:B0-----:R-:W-:-:S04]  /*20de0*/  LOP3.LUT R5, R7, 0x80000000, R5, 0xb8, !PT ;  /* 0x8000000007057812 */ /* 0x001fc800078eb805 */
[----:B-1----:R-:W0:-:S06]  /*20df0*/  DSETP.GTU.AND P0, PT, |R2|, +INF , PT ;  /* 0x7ff000000200742a */ /* 0x002e0c0003f0c200 */
[----:B0-----:R-:W-:Y:S02]  /*20e00*/  FSEL R36, R2, R6, P0 ;  /* 0x0000000602247208 */ /* 0x001fe40000000000 */
[----:B------:R-:W-:Y:S02]  /*20e10*/  FSEL R37, R3, R5, P0 ;  /* 0x0000000503257208 */ /* 0x000fe40000000000 */
.L_x_12386:
[----:B01----:R-:W-:Y:S05]  /*20e20*/  BSYNC B2 ;  /* 0x0000000000027941 */ /* 0x003fea0003800000 */
.L_x_12379:
[----:B------:R-:W0:Y:S01]  /*20e30*/  DADD R2, -RZ, -R28 ;  /* 0x00000000ff027229 */ /* 0x000e22000000091c */
[----:B------:R-:W-:-:S09]  /*20e40*/  ISETP.NE.AND P0, PT, R40, RZ, PT ;  /* 0x000000ff2800720c */ /* 0x000fd20003f05270 */
[----:B0-----:R-:W-:Y:S02]  /*20e50*/  FSEL R38, R2, R28, !P0 ;  /* 0x0000001c02267208 */ /* 0x001fe40004000000 */
[----:B------:R-:W-:Y:S01]  /*20e60*/  FSEL R39, R3, R29, !P0 ;  /* 0x0000001d03277208 */ /* 0x000fe20004000000 */
[----:B------:R-:W-:Y:S05]  /*20e70*/  BRA `(.L_x_12402) ;  /* 0x0000249000007947 */ /* 0x000fea0003800000 */
.L_x_12313:
[----:B0-----:R-:W4:Y:S01]  /*20e80*/  LDL.64 R36, [R1+0x8] ;  /* 0x0000080001247983 */ /* 0x001f220000100a00 */
[----:B------:R-:W-:-:S04]  /*20e90*/  DADD R38, -RZ, -R46 ;  /* 0x00000000ff267229 */ /* 0x000fc8000000092e */
[----:B----4-:R-:W0:-:S06]  /*20ea0*/  DADD R36, -R44, R36 ;  /* 0x000000002c247229 */ /* 0x010e0c0000000124 */
[----:B0-----:R-:W0:Y:S01]  /*20eb0*/  DADD R36, R36, c[0x2][0x178] ;  /* 0x00805e0024247629 */ /* 0x001e220000000000 */
[----:B------:R-:W-:Y:S05]  /*20ec0*/  BRA `(.L_x_12402) ;  /* 0x0000244000007947 */ /* 0x000fea0003800000 */
.L_x_12312:
[----:B------:R0:W1:Y:S01]  /*20ed0*/  DADD R38, -RZ, -R46 ;  /* 0x00000000ff267229 */ /* 0x000062000000092e */
[----:B------:R-:W-:Y:S01]  /*20ee0*/  CS2R R36, SRZ ;  /* 0x0000000000247805 */ /* 0x000fe2000001ff00 */
[----:B------:R-:W-:Y:S05]  /*20ef0*/  BRA `(.L_x_12402) ;  /* 0x0000241000007947 */ /* 0x000fea0003800000 */
.L_x_12311:
        /* <DEDUP_REMOVED lines=86> */
.L_x_12407:
[----:B------:R-:W-:Y:S05]  /*21460*/  BSYNC B0 ;  /* 0x0000000000007941 */ /* 0x000fea0003800000 */
.L_x_12406:
        /* <DEDUP_REMOVED lines=8> */
.L_x_12409:
[----:B------:R-:W-:Y:S05]  /*214f0*/  BSYNC B3 ;  /* 0x0000000000037941 */ /* 0x000fea0003800000 */
.L_x_12408:
        /* <DEDUP_REMOVED lines=43> */
.L_x_12411:
[----:B------:R-:W-:-:S04]  /*217b0*/  ISETP.GE.AND P0, PT, R45, RZ, PT ;  /* 0x000000ff2d00720c */ /* 0x000fc80003f06270 */
[----:B------:R-:W-:Y:S02]  /*217c0*/  FSEL R6, RZ, 3.37028055040000000000e+12, P0 ;  /* 0x54442d18ff067808 */ /* 0x000fe40000000000 */
[----:B------:R-:W-:Y:S02]  /*217d0*/  FSEL R7, RZ, 2.1426990032196044922, P0 ;  /* 0x400921fbff077808 */ /* 0x000fe40000000000 */
.L_x_12412:
[----:B------:R-:W-:Y:S05]  /*217e0*/  BSYNC B0 ;  /* 0x0000000000007941 */ /* 0x000fea0003800000 */
.L_x_12410:
[----:B------:R-:W4:Y:S01]  /*217f0*/  DADD R2, R2, R4 ;  /* 0x0000000002027229 */ /* 0x000f220000000004 */
[----:B------:R-:W-:-:S03]  /*21800*/  LOP3.LUT R47, R7, 0x80000000, R47, 0xb8, !PT ;  /* 0x80000000072f7812 */ /* 0x000fc600078eb82f */
[----:B-1----:R-:W-:-:S04]  /*21810*/  DMUL R28, R28, 0.5 ;  /* 0x3fe000001c1c7828 */ /* 0x002fc80000000000 */
[----:B----4-:R-:W1:-:S06]  /*21820*/  DSETP.GTU.AND P0, PT, |R2|, +INF , PT ;  /* 0x7ff000000200742a */ /* 0x010e4c0003f0c200 */
[----:B-1----:R-:W-:Y:S02]  /*21830*/  FSEL R6, R2, R6, P0 ;  /* 0x0000000602067208 */ /* 0x002fe40000000000 */
[----:B------:R-:W-:Y:S01]  /*21840*/  FSEL R7, R3, R47, P0 ;  /* 0x0000002f03077208 */ /* 0x000fe20000000000 */
[----:B------:R-:W-:Y:S05]  /*21850*/  BRA `(.L_x_12413) ;  /* 0x0000190000007947 */ /* 0x000fea0003800000 */
.L_x_12405:
        /* <DEDUP_REMOVED lines=111> */
.L_x_12415:
[----:B------:R-:W-:Y:S05]  /*21f50*/  BSYNC B0 ;  /* 0x0000000000007941 */ /* 0x000fea0003800000 */
.L_x_12414:
        /* <DEDUP_REMOVED lines=8> */
.L_x_12417:
[----:B------:R-:W-:Y:S05]  /*21fe0*/  BSYNC B3 ;  /* 0x0000000000037941 */ /* 0x000fea0003800000 */
.L_x_12416:
        /* <DEDUP_REMOVED lines=43> */
.L_x_12419:
[----:B------:R-:W-:-:S04]  /*222a0*/  ISETP.GE.AND P0, PT, R45, RZ, PT ;  /* 0x000000ff2d00720c */ /* 0x000fc80003f06270 */
[----:B------:R-:W-:Y:S02]  /*222b0*/  FSEL R6, RZ, 3.37028055040000000000e+12, P0 ;  /* 0x54442d18ff067808 */ /* 0x000fe40000000000 */
[----:B------:R-:W-:Y:S02]  /*222c0*/  FSEL R7, RZ, 2.1426990032196044922, P0 ;  /* 0x400921fbff077808 */ /* 0x000fe40000000000 */
.L_x_12420:
[----:B------:R-:W-:Y:S05]  /*222d0*/  BSYNC B0 ;  /* 0x0000000000007941 */ /* 0x000fea0003800000 */
.L_x_12418:
[----:B------:R-:W4:Y:S01]  /*222e0*/  DADD R2, R2, R4 ;  /* 0x0000000002027229 */ /* 0x000f220000000004 */
[----:B------:R-:W-:-:S05]  /*222f0*/  LOP3.LUT R47, R7, 0x80000000, R47, 0xb8, !PT ;  /* 0x80000000072f7812 */ /* 0x000fca00078eb82f */
[----:B----4-:R-:W4:-:S06]  /*22300*/  DSETP.GTU.AND P0, PT, |R2|, +INF , PT ;  /* 0x7ff000000200742a */ /* 0x010f0c0003f0c200 */
[----:B----4-:R-:W-:Y:S02]  /*22310*/  FSEL R6, R2, R6, P0 ;  /* 0x0000000602067208 */ /* 0x010fe40000000000 */
[----:B------:R-:W-:Y:S01]  /*22320*/  FSEL R7, R3, R47, P0 ;  /* 0x0000002f03077208 */ /* 0x000fe20000000000 */
[----:B------:R-:W-:Y:S05]  /*22330*/  BRA `(.L_x_12413) ;  /* 0x00000e2000007947 */ /* 0x000fea0003800000 */
.L_x_12404:
        /* <DEDUP_REMOVED lines=23> */
.L_x_12422:
[----:B------:R-:W-:Y:S05]  /*224b0*/  BSYNC B3 ;  /* 0x0000000000037941 */ /* 0x000fea0003800000 */
.L_x_12421:
        /* <DEDUP_REMOVED lines=26> */
.L_x_12424:
[----:B------:R-:W-:Y:S05]  /*22660*/  BSYNC B3 ;  /* 0x0000000000037941 */ /* 0x000fea0003800000 */
.L_x_12423:
        /* <DEDUP_REMOVED lines=112> */
.L_x_12426:
[----:B------:R-:W-:Y:S05]  /*22d70*/  BSYNC B0 ;  /* 0x0000000000007941 */ /* 0x000fea0003800000 */
.L_x_12425:
        /* <DEDUP_REMOVED lines=8> */
.L_x_12428:
[----:B------:R-:W-:Y:S05]  /*22e00*/  BSYNC B3 ;  /* 0x0000000000037941 */ /* 0x000fea0003800000 */
.L_x_12427:
        /* <DEDUP_REMOVED lines=43> */
.L_x_12430:
[----:B------:R-:W-:-:S04]  /*230c0*/  ISETP.GE.AND P0, PT, R45, RZ, PT ;  /* 0x000000ff2d00720c */ /* 0x000fc80003f06270 */
[----:B------:R-:W-:Y:S02]  /*230d0*/  FSEL R6, RZ, 3.37028055040000000000e+12, P0 ;  /* 0x54442d18ff067808 */ /* 0x000fe40000000000 */
[----:B------:R-:W-:Y:S02]  /*230e0*/  FSEL R7, RZ, 2.1426990032196044922, P0 ;  /* 0x400921fbff077808 */ /* 0x000fe40000000000 */
.L_x_12431:
[----:B------:R-:W-:Y:S05]  /*230f0*/  BSYNC B0 ;  /* 0x0000000000007941 */ /* 0x000fea0003800000 */
.L_x_12429:
[----:B------:R-:W4:Y:S01]  /*23100*/  DADD R2, R2, R4 ;  /* 0x0000000002027229 */ /* 0x000f220000000004 */
[----:B------:R-:W-:-:S03]  /*23110*/  LOP3.LUT R47, R7, 0x80000000, R47, 0xb8, !PT ;  /* 0x80000000072f7812 */ /* 0x000fc600078eb82f */
[----:B-1----:R-:W-:-:S04]  /*23120*/  DADD R28, R28, 1 ;  /* 0x3ff000001c1c7429 */ /* 0x002fc80000000000 */
[----:B----4-:R-:W1:-:S06]  /*23130*/  DSETP.GTU.AND P0, PT, |R2|, +INF , PT ;  /* 0x7ff000000200742a */ /* 0x010e4c0003f0c200 */
[----:B-1----:R-:W-:Y:S02]  /*23140*/  FSEL R6, R2, R6, P0 ;  /* 0x0000000602067208 */ /* 0x002fe40000000000 */
[----:B------:R-:W-:Y:S02]  /*23150*/  FSEL R7, R3, R47, P0 ;  /* 0x0000002f03077208 */ /* 0x000fe40000000000 */
.L_x_12413:
[----:B------:R-:W-:Y:S05]  /*23160*/  BSYNC B2 ;  /* 0x0000000000027941 */ /* 0x000fea0003800000 */
.L_x_12403:
[----:B-1----:R-:W1:Y:S01]  /*23170*/  DADD R28, R28, c[0x2][0x50] ;  /* 0x008014001c1c7629 */ /* 0x002e620000000000 */
[----:B------:R-:W-:-:S03]  /*23180*/  ISETP.NE.AND P0, PT, R40, RZ, PT ;  /* 0x000000ff2800720c */ /* 0x000fc60003f05270 */
[----:B------:R-:W-:-:S04]  /*23190*/  DADD R36, -RZ, |R6| ;  /* 0x00000000ff247229 */ /* 0x000fc80000000506 */
[----:B-1----:R-:W1:-:S10]  /*231a0*/  DADD R2, -RZ, -R28 ;  /* 0x00000000ff027229 */ /* 0x002e54000000091c */
[----:B-1----:R-:W-:Y:S02]  /*231b0*/  FSEL R38, R2, R28, !P0 ;  /* 0x0000001c02267208 */ /* 0x002fe40004000000 */
[----:B------:R-:W-:Y:S01]  /*231c0*/  FSEL R39, R3, R29, !P0 ;  /* 0x0000001d03277208 */ /* 0x000fe20004000000 */
[----:B------:R-:W-:Y:S05]  /*231d0*/  BRA `(.L_x_12402) ;  /* 0x0000013000007947 */ /* 0x000fea0003800000 */
.L_x_12310:
        /* <DEDUP_REMOVED lines=19> */
.L_x_12402:
[----:B01----:R-:W-:Y:S05]  /*23310*/  BSYNC B1 ;  /* 0x0000000000017941 */ /* 0x003fea0003800000 */
.L_x_12309:
        /* <DEDUP_REMOVED lines=139> */
.L_x_12440:
[----:B------:R-:W-:Y:S05]  /*23bd0*/  BSYNC B3 ;  /* 0x0000000000037941 */ /* 0x000fea0003800000 */
.L_x_12439:
        /* <DEDUP_REMOVED lines=61> */
.L_x_12438:
        /* <DEDUP_REMOVED lines=34> */
.L_x_12448:
[----:B------:R-:W-:Y:S05]  /*241d0*/  BSYNC B4 ;  /* 0x0000000000047941 */ /* 0x000fea0003800000 */
.L_x_12447:
[----:B------:R-:W-:Y:S02]  /*241e0*/  IMAD.MOV.U32 R24, RZ, RZ, R20 ;  /* 0x000000ffff187224 */ /* 0x000fe400078e0014 */
[----:B------:R-:W-:Y:S01]  /*241f0*/  IMAD.MOV.U32 R25, RZ, RZ, R21 ;  /* 0x000000ffff197224 */ /* 0x000fe200078e0015 */
[----:B------:R-:W-:Y:S05]  /*24200*/  BRA `(.L_x_12446) ;  /* 0x0000001000007947 */ /* 0x000fea0003800000 */
.L_x_12445:
[----:B------:R0:W1:-:S06]  /*24210*/  DADD R24, -R30, R34 ;  /* 0x000000001e187229 */ /* 0x00004c0000000122 */
.L_x_12446:
[----:B------:R-:W-:Y:S05]  /*24220*/  BSYNC B3 ;  /* 0x0000000000037941 */ /* 0x000fea0003800000 */
.L_x_12444:
        /* <DEDUP_REMOVED lines=29> */
.L_x_12453:
[----:B------:R-:W-:Y:S05]  /*24400*/  BSYNC B4 ;  /* 0x0000000000047941 */ /* 0x000fea0003800000 */
.L_x_12452:
[----:B------:R-:W-:Y:S02]  /*24410*/  IMAD.MOV.U32 R6, RZ, RZ, R20 ;  /* 0x000000ffff067224 */ /* 0x000fe400078e0014 */
[----:B------:R-:W-:Y:S01]  /*24420*/  IMAD.MOV.U32 R7, RZ, RZ, R21 ;  /* 0x000000ffff077224 */ /* 0x000fe200078e0015 */
[----:B------:R-:W-:Y:S05]  /*24430*/  BRA `(.L_x_12451) ;  /* 0x0000001000007947 */ /* 0x000fea0003800000 */
.L_x_12450:
[----:B------:R4:W0:-:S06]  /*24440*/  DADD R6, R40, -R8 ;  /* 0x0000000028067229 */ /* 0x00080c0000000808 */
.L_x_12451:
[----:B------:R-:W-:Y:S05]  /*24450*/  BSYNC B3 ;  /* 0x0000000000037941 */ /* 0x000fea0003800000 */
.L_x_12449:
        /* <DEDUP_REMOVED lines=29> */
.L_x_12455:
[----:B------:R-:W-:Y:S05]  /*24630*/  BSYNC B3 ;  /* 0x0000000000037941 */ /* 0x000fea0003800000 */
.L_x_12454:
        /* <DEDUP_REMOVED lines=65> */
.L_x_12456:
        /* <DEDUP_REMOVED lines=22> */
.L_x_12458:
[----:B------:R-:W-:Y:S05]  /*24bb0*/  BSYNC B3 ;  /* 0x0000000000037941 */ /* 0x000fea0003800000 */
.L_x_12457:
        /* <DEDUP_REMOVED lines=16> */
.L_x_12443:
        /* <DEDUP_REMOVED lines=26> */
.L_x_12461:
[----:B------:R-:W-:Y:S05]  /*24e60*/  BSYNC B3 ;  /* 0x0000000000037941 */ /* 0x000fea0003800000 */
.L_x_12460:
        /* <DEDUP_REMOVED lines=27> */
.L_x_12464:
[----:B------:R-:W-:Y:S05]  /*25020*/  BSYNC B3 ;  /* 0x0000000000037941 */ /* 0x000fea0003800000 */
.L_x_12463:
        /* <DEDUP_REMOVED lines=16> */
.L_x_12462:
        /* <DEDUP_REMOVED lines=55> */
.L_x_12465:
[----:B------:R-:W-:Y:S01]  /*254a0*/  IMAD.MOV.U32 R8, RZ, RZ, 0x0 ;  /* 0x00000000ff087424 */ /* 0x000fe200078e00ff */
[----:B------:R-:W-:Y:S01]  /*254b0*/  FSETP.NEU.FTZ.AND P0, PT, R7, RZ, PT ;  /* 0x000000ff0700720b */ /* 0x000fe20003f1d000 */
[----:B------:R-:W-:-:S06]  /*254c0*/  IMAD.MOV.U32 R9, RZ, RZ, 0x7ff00000 ;  /* 0x7ff00000ff097424 */ /* 0x000fcc00078e00ff */
[----:B------:R-:W0:-:S10]  /*254d0*/  DFMA R8, R6, R8, +INF ;  /* 0x7ff000000608742b */ /* 0x000e140000000008 */
[----:B0-----:R-:W-:Y:S02]  /*254e0*/  FSEL R28, R8, RZ, P0 ;  /* 0x000000ff081c7208 */ /* 0x001fe40000000000 */
[----:B------:R-:W-:Y:S01]  /*254f0*/  FSEL R29, R9, -QNAN , P0 ;  /* 0xfff00000091d7808 */ /* 0x000fe20000000000 */
[----:B------:R-:W-:Y:S05]  /*25500*/  BRA `(.L_x_12441) ;  /* 0x000004c000007947 */ /* 0x000fea0003800000 */
.L_x_12459:
        /* <DEDUP_REMOVED lines=25> */
.L_x_12467:
[----:B------:R-:W-:Y:S05]  /*256a0*/  BSYNC B3 ;  /* 0x0000000000037941 */ /* 0x000fea0003800000 */
.L_x_12466:
        /* <DEDUP_REMOVED lines=19> */
.L_x_12469:
[----:B------:R-:W-:Y:S05]  /*257e0*/  BSYNC B3 ;  /* 0x0000000000037941 */ /* 0x000fea0003800000 */
.L_x_12468:
[----:B------:R-:W-:Y:S02]  /*257f0*/  IMAD.MOV.U32 R28, RZ, RZ, R20 ;  /* 0x000000ffff1c7224 */ /* 0x000fe400078e0014 */
[----:B------:R-:W-:Y:S01]  /*25800*/  IMAD.MOV.U32 R29, RZ, RZ, R21 ;  /* 0x000000ffff1d7224 */ /* 0x000fe200078e0015 */
[----:B------:R-:W-:Y:S05]  /*25810*/  BRA `(.L_x_12441) ;  /* 0x000001b000007947 */ /* 0x000fea0003800000 */
.L_x_12442:
        /* <DEDUP_REMOVED lines=24> */
.L_x_12471:
[----:B------:R-:W-:Y:S05]  /*259a0*/  BSYNC B3 ;  /* 0x0000000000037941 */ /* 0x000fea0003800000 */
.L_x_12470:
[----:B-1----:R-:W-:Y:S02]  /*259b0*/  IMAD.MOV.U32 R28, RZ, RZ, R8 ;  /* 0x000000ffff1c7224 */ /* 0x002fe400078e0008 */
[----:B------:R-:W-:Y:S02]  /*259c0*/  IMAD.MOV.U32 R29, RZ, RZ, R9 ;  /* 0x000000ffff1d7224 */ /* 0x000fe400078e0009 */
.L_x_12441:
[----:B------:R-:W-:Y:S05]  /*259d0*/  BSYNC B2 ;  /* 0x0000000000027941 */ /* 0x000fea0003800000 */
.L_x_12437:
        /* <DEDUP_REMOVED lines=26> */
.L_x_12475:
[----:B------:R-:W-:Y:S05]  /*25b80*/  BSYNC B3 ;  /* 0x0000000000037941 */ /* 0x000fea0003800000 */
.L_x_12474:
        /* <DEDUP_REMOVED lines=37> */
.L_x_12483:
[----:B------:R-:W-:Y:S05]  /*25de0*/  BSYNC B4 ;  /* 0x0000000000047941 */ /* 0x000fea0003800000 */
.L_x_12482:
[----:B------:R-:W-:Y:S02]  /*25df0*/  IMAD.MOV.U32 R42, RZ, RZ, R20 ;  /* 0x000000ffff2a7224 */ /* 0x000fe400078e0014 */
[----:B------:R-:W-:Y:S01]  /*25e00*/  IMAD.MOV.U32 R43, RZ, RZ, R21 ;  /* 0x000000ffff2b7224 */ /* 0x000fe200078e0015 */
[----:B------:R-:W-:Y:S05]  /*25e10*/  BRA `(.L_x_12481) ;  /* 0x0000001000007947 */ /* 0x000fea0003800000 */
.L_x_12480:
[----:B------:R0:W4:-:S06]  /*25e20*/  DADD R42, -R30, R34 ;  /* 0x000000001e2a7229 */ /* 0x00010c0000000122 */
.L_x_12481:
[----:B------:R-:W-:Y:S05]  /*25e30*/  BSYNC B3 ;  /* 0x0000000000037941 */ /* 0x000fea0003800000 */
.L_x_12479:
        /* <DEDUP_REMOVED lines=26> */
.L_x_12488:
[----:B------:R-:W-:Y:S05]  /*25fe0*/  BSYNC B4 ;  /* 0x0000000000047941 */ /* 0x000fea0003800000 */
.L_x_12487:
[----:B------:R-:W-:Y:S02]  /*25ff0*/  IMAD.MOV.U32 R4, RZ, RZ, R20 ;  /* 0x000000ffff047224 */ /* 0x000fe400078e0014 */
[----:B------:R-:W-:Y:S01]  /*26000*/  IMAD.MOV.U32 R5, RZ, RZ, R21 ;  /* 0x000000ffff057224 */ /* 0x000fe200078e0015 */
[----:B------:R-:W-:Y:S05]  /*26010*/  BRA `(.L_x_12486) ;  /* 0x0000001000007947 */ /* 0x000fea0003800000 */
.L_x_12485:
[----:B------:R0:W4:-:S06]  /*26020*/  DADD R4, -R32, R40 ;  /* 0x0000000020047229 */ /* 0x00010c0000000128 */
.L_x_12486:
[----:B------:R-:W-:Y:S05]  /*26030*/  BSYNC B3 ;  /* 0x0000000000037941 */ /* 0x000fea0003800000 */
.L_x_12484:
        /* <DEDUP_REMOVED lines=27> */
.L_x_12490:
[----:B------:R-:W-:Y:S05]  /*261f0*/  BSYNC B3 ;  /* 0x0000000000037941 */ /* 0x000fea0003800000 */
.L_x_12489:
[----:B------:R-:W-:Y:S01]  /*26200*/  PLOP3.LUT P0, PT, PT, PT, PT, 0x80, 0x0 ;  /* 0x000000000000781c */ /* 0x000fe20003f0f070 */
[----:B01----:R-:W-:Y:S02]  /*26210*/  IMAD.MOV.U32 R4, RZ, RZ, R8 ;  /* 0x000000ffff047224 */ /* 0x003fe400078e0008 */
[----:B------:R-:W-:Y:S01]  /*26220*/  IMAD.MOV.U32 R5, RZ, RZ, R9 ;  /* 0x000000ffff057224 */ /* 0x000fe200078e0009 */
[----:B------:R-:W-:Y:S05]  /*26230*/  BRA `(.L_x_12476) ;  /* 0x0000091000007947 */ /* 0x000fea0003800000 */
.L_x_12478:
        /* <DEDUP_REMOVED lines=27> */
.L_x_12493:
[----:B------:R-:W-:Y:S05]  /*263f0*/  BSYNC B3 ;  /* 0x0000000000037941 */ /* 0x000fea0003800000 */
.L_x_12492:
[----:B------:R-:W-:Y:S01]  /*26400*/  PLOP3.LUT P0, PT, PT, PT, PT, 0x80, 0x0 ;  /* 0x000000000000781c */ /* 0x000fe20003f0f070 */
[----:B-1--4-:R-:W-:Y:S02]  /*26410*/  IMAD.MOV.U32 R4, RZ, RZ, R8 ;  /* 0x000000ffff047224 */ /* 0x012fe400078e0008 */
[----:B------:R-:W-:Y:S01]  /*26420*/  IMAD.MOV.U32 R5, RZ, RZ, R9 ;  /* 0x000000ffff057224 */ /* 0x000fe200078e0009 */
[----:B------:R-:W-:Y:S05]  /*26430*/  BRA `(.L_x_12476) ;  /* 0x0000071000007947 */ /* 0x000fea0003800000 */
.L_x_12491:
        /* <DEDUP_REMOVED lines=28> */
.L_x_12495:
[----:B------:R-:W-:Y:S05]  /*26600*/  BSYNC B3 ;  /* 0x0000000000037941 */ /* 0x000fea0003800000 */
.L_x_12494:
        /* <DEDUP_REMOVED lines=19> */
.L_x_12497:
[----:B------:R-:W-:Y:S05]  /*26740*/  BSYNC B3 ;  /* 0x0000000000037941 */ /* 0x000fea0003800000 */
.L_x_12496:
[----:B------:R-:W0:Y:S01]  /*26750*/  DMUL R2, R2, 8.11296384146066816958e+31 ;  /* 0x4690000002027828 */ /* 0x000e220000000000 */
[----:B------:R-:W-:Y:S01]  /*26760*/  PLOP3.LUT P0, PT, PT, PT, PT, 0x80, 0x0 ;  /* 0x000000000000781c */ /* 0x000fe20003f0f070 */
[----:B------:R-:W-:Y:S02]  /*26770*/  IMAD.MOV.U32 R4, RZ, RZ, R20 ;  /* 0x000000ffff047224 */ /* 0x000fe400078e0014 */
[----:B------:R-:W-:Y:S01]  /*26780*/  IMAD.MOV.U32 R5, RZ, RZ, R21 ;  /* 0x000000ffff057224 */ /* 0x000fe200078e0015 */
[----:B------:R-:W-:Y:S05]  /*26790*/  BRA `(.L_x_12476) ;  /* 0x000003b000007947 */ /* 0x000fea0003800000 */
.L_x_12477:
        /* <DEDUP_REMOVED lines=24> */
.L_x_12499:
[----:B------:R-:W-:Y:S05]  /*26920*/  BSYNC B3 ;  /* 0x0000000000037941 */ /* 0x000fea0003800000 */
.L_x_12498:
        /* <DEDUP_REMOVED lines=27> */
.L_x_12501:
[----:B------:R-:W-:Y:S05]  /*26ae0*/  BSYNC B3 ;  /* 0x0000000000037941 */ /* 0x000fea0003800000 */
.L_x_12500:
[----:B-1--4-:R1:W4:Y:S01]  /*26af0*/  DMUL R4, R8, R16 ;  /* 0x0000001008047228 */ /* 0x0123220000000000 */
[----:B------:R-:W-:Y:S01]  /*26b00*/  PLOP3.LUT P0, PT, PT, PT, PT, 0x80, 0x0 ;  /* 0x000000000000781c */ /* 0x000fe20003f0f070 */
[----:B------:R-:W-:Y:S07]  /*26b10*/  BRA `(.L_x_12476) ;  /* 0x0000003000007947 */ /* 0x000fee0003800000 */
.L_x_12473:
[----:B------:R4:W0:Y:S01]  /*26b20*/  DMUL R4, R26, 9.00719925474099200000e+15 ;  /* 0x434000001a047828 */ /* 0x0008220000000000 */
[----:B------:R-:W-:-:S03]  /*26b30*/  PLOP3.LUT P0, PT, PT, PT, PT, 0x80, 0x0 ;  /* 0x000000000000781c */ /* 0x000fc60003f0f070 */
[----:B------:R-:W3:-:S06]  /*26b40*/  DMUL R2, R2, 9.00719925474099200000e+15 ;  /* 0x4340000002027828 */ /* 0x000ecc0000000000 */
.L_x_12476:
[----:B01--4-:R-:W-:Y:S05]  /*26b50*/  BSYNC B2 ;  /* 0x0000000000027941 */ /* 0x013fea0003800000 */
.L_x_12472:
        /* <DEDUP_REMOVED lines=43> */
.L_x_12507:
[----:B------:R0:W1:-:S06]  /*26e10*/  DMUL R32, RZ, |R24| ;  /* 0x40000018ff207228 */ /* 0x00004c0000000000 */
.L_x_12508:
[----:B------:R-:W-:Y:S05]  /*26e20*/  BSYNC B0 ;  /* 0x0000000000007941 */ /* 0x000fea0003800000 */
.L_x_12506:
[----:B------:R-:W-:Y:S02]  /*26e30*/  ISETP.GT.AND P0, PT, R5, -0x1, PT ;  /* 0xffffffff0500780c */ /* 0x000fe40003f04270 */
[----:B------:R-:W-:-:S11]  /*26e40*/  ISETP.GT.AND P1, PT, R3, -0x1, PT ;  /* 0xffffffff0300780c */ /* 0x000fd60003f24270 */
[----:B-1----:R-:W1:Y:S02]  /*26e50*/  @!P0 DMUL R32, R32, +INF ;  /* 0x7ff0000020208828 */ /* 0x002e640000000000 */
[----:B------:R-:W-:Y:S05]  /*26e60*/  @P1 BRA `(.L_x_12509) ;  /* 0x0000101000001947 */ /* 0x000fea0003800000 */
[----:B-1----:R-:W1:-:S06]  /*26e70*/  DADD R32, R32, c[0x2][0x100] ;  /* 0x0080400020207629 */ /* 0x002e4c0000000000 */
[----:B-1----:R-:W1:Y:S01]  /*26e80*/  DADD R32, -R32, c[0x2][0x108] ;  /* 0x0080420020207629 */ /* 0x002e620000000100 */
[----:B------:R-:W-:Y:S05]  /*26e90*/  BRA `(.L_x_12509) ;  /* 0x00000fe000007947 */ /* 0x000fea0003800000 */
.L_x_12505:
        /* <DEDUP_REMOVED lines=23> */
.L_x_12504:
        /* <DEDUP_REMOVED lines=38> */
.L_x_12512:
[----:B------:R0:W1:-:S06]  /*27270*/  DMUL R32, RZ, |R24| ;  /* 0x40000018ff207228 */ /* 0x00004c0000000000 */
.L_x_12513:
[----:B------:R-:W-:Y:S05]  /*27280*/  BSYNC B0 ;  /* 0x0000000000007941 */ /* 0x000fea0003800000 */
.L_x_12511:
[----:B------:R-:W-:Y:S02]  /*27290*/  ISETP.GT.AND P0, PT, R3, -0x1, PT ;  /* 0xffffffff0300780c */ /* 0x000fe40003f04270 */
[----:B------:R-:W-:-:S11]  /*272a0*/  ISETP.GT.AND P1, PT, R25, -0x1, PT ;  /* 0xffffffff1900780c */ /* 0x000fd60003f24270 */
[----:B-1----:R-:W1:Y:S02]  /*272b0*/  @!P0 DMUL R32, R32, +INF ;  /* 0x7ff0000020208828 */ /* 0x002e640000000000 */
[----:B------:R-:W-:Y:S05]  /*272c0*/  @P1 BRA `(.L_x_12509) ;  /* 0x00000bb000001947 */ /* 0x000fea0003800000 */
[----:B-1----:R-:W1:-:S06]  /*272d0*/  DADD R32, R32, c[0x2][0x100] ;  /* 0x0080400020207629 */ /* 0x002e4c0000000000 */
[----:B-1----:R-:W1:Y:S01]  /*272e0*/  DADD R32, -R32, c[0x2][0x108] ;  /* 0x0080420020207629 */ /* 0x002e620000000100 */
[----:B------:R-:W-:Y:S05]  /*272f0*/  BRA `(.L_x_12509) ;  /* 0x00000b8000007947 */ /* 0x000fea0003800000 */
.L_x_12510:
        /* <DEDUP_REMOVED lines=23> */
.L_x_12503:
        /* <DEDUP_REMOVED lines=30> */
.L_x_12516:
[----:B------:R-:W-:Y:S05]  /*27650*/  BSYNC B3 ;  /* 0x0000000000037941 */ /* 0x000fea0003800000 */
.L_x_12515:
        /* <DEDUP_REMOVED lines=43> */
.L_x_12518:
[----:B------:R-:W-:Y:S02]  /*27910*/  FSEL R6, RZ, 3.37028055040000000000e+12, P1 ;  /* 0x54442d18ff067808 */ /* 0x000fe40000800000 */
[----:B------:R-:W-:Y:S02]  /*27920*/  FSEL R7, RZ, 2.1426990032196044922, P1 ;  /* 0x400921fbff077808 */ /* 0x000fe40000800000 */
.L_x_12519:
[----:B------:R-:W-:Y:S05]  /*27930*/  BSYNC B0 ;  /* 0x0000000000007941 */ /* 0x000fea0003800000 */
.L_x_12517:
[----:B------:R0:W1:Y:S02]  /*27940*/  DADD R2, |R4|, |R2| ;  /* 0x0000000004027229 */ /* 0x0000640000000602 */
[----:B0-----:R-:W-:-:S04]  /*27950*/  LOP3.LUT R5, R7, 0x80000000, R5, 0xb8, !PT ;  /* 0x8000000007057812 */ /* 0x001fc800078eb805 */
[----:B-1----:R-:W0:-:S06]  /*27960*/  DSETP.GTU.AND P0, PT, |R2|, +INF , PT ;  /* 0x7ff000000200742a */ /* 0x002e0c0003f0c200 */
[----:B0-----:R-:W-:Y:S02]  /*27970*/  FSEL R32, R2, R6, P0 ;  /* 0x0000000602207208 */ /* 0x001fe40000000000 */
[----:B------:R-:W-:Y:S01]  /*27980*/  FSEL R33, R3, R5, P0 ;  /* 0x0000000503217208 */ /* 0x000fe20000000000 */
[----:B------:R-:W-:Y:S05]  /*27990*/  BRA `(.L_x_12509) ;  /* 0x000004e000007947 */ /* 0x000fea0003800000 */
.L_x_12514:
        /* <DEDUP_REMOVED lines=26> */
.L_x_12521:
[----:B------:R-:W-:Y:S05]  /*27b40*/  BSYNC B3 ;  /* 0x0000000000037941 */ /* 0x000fea0003800000 */
.L_x_12520:
        /* <DEDUP_REMOVED lines=43> */
.L_x_12523:
[----:B------:R-:W-:Y:S02]  /*27e00*/  FSEL R6, RZ, 3.37028055040000000000e+12, P1 ;  /* 0x54442d18ff067808 */ /* 0x000fe40000800000 */
[----:B------:R-:W-:Y:S02]  /*27e10*/  FSEL R7, RZ, 2.1426990032196044922, P1 ;  /* 0x400921fbff077808 */ /* 0x000fe40000800000 */
.L_x_12524:
[----:B------:R-:W-:Y:S05]  /*27e20*/  BSYNC B0 ;  /* 0x0000000000007941 */ /* 0x000fea0003800000 */
.L_x_12522:
[----:B------:R0:W1:Y:S02]  /*27e30*/  DADD R2, |R4|, |R2| ;  /* 0x0000000004027229 */ /* 0x0000640000000602 */
[----:B0-----:R-:W-:-:S04]  /*27e40*/  LOP3.LUT R5, R7, 0x80000000, R5, 0xb8, !PT ;  /* 0x8000000007057812 */ /* 0x001fc800078eb805 */
[----:B-1----:R-:W0:-:S06]  /*27e50*/  DSETP.GTU.AND P0, PT, |R2|, +INF , PT ;  /* 0x7ff000000200742a */ /* 0x002e0c0003f0c200 */
[----:B0-----:R-:W-:Y:S02]  /*27e60*/  FSEL R32, R2, R6, P0 ;  /* 0x0000000602207208 */ /* 0x001fe40000000000 */
[----:B------:R-:W-:Y:S02]  /*27e70*/  FSEL R33, R3, R5, P0 ;  /* 0x0000000503217208 */ /* 0x000fe40000000000 */
.L_x_12509:
[----:B01----:R-:W-:Y:S05]  /*27e80*/  BSYNC B2 ;  /* 0x0000000000027941 */ /* 0x003fea0003800000 */
.L_x_12502:
[----:B------:R-:W0:Y:S01]  /*27e90*/  DADD R2, -RZ, -R28 ;  /* 0x00000000ff027229 */ /* 0x000e22000000091c */
[----:B------:R-:W-:-:S09]  /*27ea0*/  ISETP.NE.AND P0, PT, R44, RZ, PT ;  /* 0x000000ff2c00720c */ /* 0x000fd20003f05270 */
[----:B0-----:R-:W-:Y:S02]  /*27eb0*/  FSEL R34, R2, R28, !P0 ;  /* 0x0000001c02227208 */ /* 0x001fe40004000000 */
[----:B------:R-:W-:Y:S01]  /*27ec0*/  FSEL R35, R3, R29, !P0 ;  /* 0x0000001d03237208 */ /* 0x000fe20004000000 */
[----:B------:R-:W-:Y:S05]  /*27ed0*/  BRA `(.L_x_12525) ;  /* 0x0000249000007947 */ /* 0x000fea0003800000 */
.L_x_12436:
[----:B0-----:R-:W4:Y:S01]  /*27ee0*/  LDL.64 R32, [R1+0x8] ;  /* 0x0000080001207983 */ /* 0x001f220000100a00 */
[----:B------:R-:W-:-:S04]  /*27ef0*/  DADD R34, -RZ, -R50 ;  /* 0x00000000ff227229 */ /* 0x000fc80000000932 */
[----:B----4-:R-:W0:-:S06]  /*27f00*/  DADD R32, -R48, R32 ;  /* 0x0000000030207229 */ /* 0x010e0c0000000120 */
[----:B0-----:R-:W0:Y:S01]  /*27f10*/  DADD R32, R32, c[0x2][0x178] ;  /* 0x00805e0020207629 */ /* 0x001e220000000000 */
[----:B------:R-:W-:Y:S05]  /*27f20*/  BRA `(.L_x_12525) ;  /* 0x0000244000007947 */ /* 0x000fea0003800000 */
.L_x_12435:
[----:B------:R0:W1:Y:S01]  /*27f30*/  DADD R34, -RZ, -R50 ;  /* 0x00000000ff227229 */ /* 0x0000620000000932 */
[----:B------:R-:W-:Y:S01]  /*27f40*/  CS2R R32, SRZ ;  /* 0x0000000000207805 */ /* 0x000fe2000001ff00 */
[----:B------:R-:W-:Y:S05]  /*27f50*/  BRA `(.L_x_12525) ;  /* 0x0000241000007947 */ /* 0x000fea0003800000 */
.L_x_12434:
        /* <DEDUP_REMOVED lines=86> */
.L_x_12530:
[----:B------:R-:W-:Y:S05]  /*284c0*/  BSYNC B0 ;  /* 0x0000000000007941 */ /* 0x000fea0003800000 */
.L_x_12529:
        /* <DEDUP_REMOVED lines=8> */
.L_x_12532:
[----:B------:R-:W-:Y:S05]  /*28550*/  BSYNC B3 ;  /* 0x0000000000037941 */ /* 0x000fea0003800000 */
.L_x_12531:
        /* <DEDUP_REMOVED lines=43> */
.L_x_12534:
[----:B------:R-:W-:-:S04]  /*28810*/  ISETP.GE.AND P0, PT, R49, RZ, PT ;  /* 0x000000ff3100720c */ /* 0x000fc80003f06270 */
[----:B------:R-:W-:Y:S02]  /*28820*/  FSEL R6, RZ, 3.37028055040000000000e+12, P0 ;  /* 0x54442d18ff067808 */ /* 0x000fe40000000000 */
[----:B------:R-:W-:Y:S02]  /*28830*/  FSEL R7, RZ, 2.1426990032196044922, P0 ;  /* 0x400921fbff077808 */ /* 0x000fe40000000000 */
.L_x_12535:
[----:B------:R-:W-:Y:S05]  /*28840*/  BSYNC B0 ;  /* 0x0000000000007941 */ /* 0x000fea0003800000 */
.L_x_12533:
[----:B------:R-:W4:Y:S01]  /*28850*/  DADD R2, R2, R4 ;  /* 0x0000000002027229 */ /* 0x000f220000000004 */
[----:B------:R-:W-:-:S03]  /*28860*/  LOP3.LUT R51, R7, 0x80000000, R51, 0xb8, !PT ;  /* 0x8000000007337812 */ /* 0x000fc600078eb833 */
[----:B-1----:R-:W-:-:S04]  /*28870*/  DMUL R28, R28, 0.5 ;  /* 0x3fe000001c1c7828 */ /* 0x002fc80000000000 */
[----:B----4-:R-:W1:-:S06]  /*28880*/  DSETP.GTU.AND P0, PT, |R2|, +INF , PT ;  /* 0x7ff000000200742a */ /* 0x010e4c0003f0c200 */
[----:B-1----:R-:W-:Y:S02]  /*28890*/  FSEL R6, R2, R6, P0 ;  /* 0x0000000602067208 */ /* 0x002fe40000000000 */
[----:B------:R-:W-:Y:S01]  /*288a0*/  FSEL R7, R3, R51, P0 ;  /* 0x0000003303077208 */ /* 0x000fe20000000000 */
[----:B------:R-:W-:Y:S05]  /*288b0*/  BRA `(.L_x_12536) ;  /* 0x0000190000007947 */ /* 0x000fea0003800000 */
.L_x_12528:
        /* <DEDUP_REMOVED lines=111> */
.L_x_12538:
[----:B------:R-:W-:Y:S05]  /*28fb0*/  BSYNC B0 ;  /* 0x0000000000007941 */ /* 0x000fea0003800000 */
.L_x_12537:
        /* <DEDUP_REMOVED lines=8> */
.L_x_12540:
[----:B------:R-:W-:Y:S05]  /*29040*/  BSYNC B3 ;  /* 0x0000000000037941 */ /* 0x000fea0003800000 */
.L_x_12539:
        /* <DEDUP_REMOVED lines=43> */
.L_x_12542:
[----:B------:R-:W-:-:S04]  /*29300*/  ISETP.GE.AND P0, PT, R49, RZ, PT ;  /* 0x000000ff3100720c */ /* 0x000fc80003f06270 */
[----:B------:R-:W-:Y:S02]  /*29310*/  FSEL R6, RZ, 3.37028055040000000000e+12, P0 ;  /* 0x54442d18ff067808 */ /* 0x000fe40000000000 */
[----:B------:R-:W-:Y:S02]  /*29320*/  FSEL R7, RZ, 2.1426990032196044922, P0 ;  /* 0x400921fbff077808 */ /* 0x000fe40000000000 */
.L_x_12543:
[----:B------:R-:W-:Y:S05]  /*29330*/  BSYNC B0 ;  /* 0x0000000000007941 */ /* 0x000fea0003800000 */
.L_x_12541:
[----:B------:R-:W4:Y:S01]  /*29340*/  DADD R2, R2, R4 ;  /* 0x0000000002027229 */ /* 0x000f220000000004 */
[----:B------:R-:W-:-:S05]  /*29350*/  LOP3.LUT R51, R7, 0x80000000, R51, 0xb8, !PT ;  /* 0x8000000007337812 */ /* 0x000fca00078eb833 */
[----:B----4-:R-:W4:-:S06]  /*29360*/  DSETP.GTU.AND P0, PT, |R2|, +INF , PT ;  /* 0x7ff000000200742a */ /* 0x010f0c0003f0c200 */
[----:B----4-:R-:W-:Y:S02]  /*29370*/  FSEL R6, R2, R6, P0 ;  /* 0x0000000602067208 */ /* 0x010fe40000000000 */
[----:B------:R-:W-:Y:S01]  /*29380*/  FSEL R7, R3, R51, P0 ;  /* 0x0000003303077208 */ /* 0x000fe20000000000 */
[----:B------:R-:W-:Y:S05]  /*29390*/  BRA `(.L_x_12536) ;  /* 0x00000e2000007947 */ /* 0x000fea0003800000 */
.L_x_12527:
        /* <DEDUP_REMOVED lines=23> */
.L_x_12545:
[----:B------:R-:W-:Y:S05]  /*29510*/  BSYNC B3 ;  /* 0x0000000000037941 */ /* 0x000fea0003800000 */
.L_x_12544:
        /* <DEDUP_REMOVED lines=26> */
.L_x_12547:
[----:B------:R-:W-:Y:S05]  /*296c0*/  BSYNC B3 ;  /* 0x0000000000037941 */ /* 0x000fea0003800000 */
.L_x_12546:
        /* <DEDUP_REMOVED lines=112> */
.L_x_12549:
[----:B------:R-:W-:Y:S05]  /*29dd0*/  BSYNC B0 ;  /* 0x0000000000007941 */ /* 0x000fea0003800000 */
.L_x_12548:
        /* <DEDUP_REMOVED lines=8> */
.L_x_12551:
[----:B------:R-:W-:Y:S05]  /*29e60*/  BSYNC B3 ;  /* 0x0000000000037941 */ /* 0x000fea0003800000 */
.L_x_12550:
        /* <DEDUP_REMOVED lines=43> */
.L_x_12553:
[----:B------:R-:W-:-:S04]  /*2a120*/  ISETP.GE.AND P0, PT, R49, RZ, PT ;  /* 0x000000ff3100720c */ /* 0x000fc80003f06270 */
[----:B------:R-:W-:Y:S02]  /*2a130*/  FSEL R6, RZ, 3.37028055040000000000e+12, P0 ;  /* 0x54442d18ff067808 */ /* 0x000fe40000000000 */
[----:B------:R-:W-:Y:S02]  /*2a140*/  FSEL R7, RZ, 2.1426990032196044922, P0 ;  /* 0x400921fbff077808 */ /* 0x000fe40000000000 */
.L_x_12554:
[----:B------:R-:W-:Y:S05]  /*2a150*/  BSYNC B0 ;  /* 0x0000000000007941 */ /* 0x000fea0003800000 */
.L_x_12552:
[----:B------:R-:W4:Y:S01]  /*2a160*/  DADD R2, R2, R4 ;  /* 0x0000000002027229 */ /* 0x000f220000000004 */
[----:B------:R-:W-:-:S03]  /*2a170*/  LOP3.LUT R51, R7, 0x80000000, R51, 0xb8, !PT ;  /* 0x8000000007337812 */ /* 0x000fc600078eb833 */
[----:B-1----:R-:W-:-:S04]  /*2a180*/  DADD R28, R28, 1 ;  /* 0x3ff000001c1c7429 */ /* 0x002fc80000000000 */
[----:B----4-:R-:W1:-:S06]  /*2a190*/  DSETP.GTU.AND P0, PT, |R2|, +INF , PT ;  /* 0x7ff000000200742a */ /* 0x010e4c0003f0c200 */
[----:B-1----:R-:W-:Y:S02]  /*2a1a0*/  FSEL R6, R2, R6, P0 ;  /* 0x0000000602067208 */ /* 0x002fe40000000000 */
[----:B------:R-:W-:Y:S02]  /*2a1b0*/  FSEL R7, R3, R51, P0 ;  /* 0x0000003303077208 */ /* 0x000fe40000000000 */
.L_x_12536:
[----:B------:R-:W-:Y:S05]  /*2a1c0*/  BSYNC B2 ;  /* 0x0000000000027941 */ /* 0x000fea0003800000 */
.L_x_12526:
[----:B-1----:R-:W1:Y:S01]  /*2a1d0*/  DADD R28, R28, c[0x2][0x50] ;  /* 0x008014001c1c7629 */ /* 0x002e620000000000 */
[----:B------:R-:W-:-:S03]  /*2a1e0*/  ISETP.NE.AND P0, PT, R44, RZ, PT ;  /* 0x000000ff2c00720c */ /* 0x000fc60003f05270 */
[----:B------:R-:W-:-:S04]  /*2a1f0*/  DADD R32, -RZ, |R6| ;  /* 0x00000000ff207229 */ /* 0x000fc80000000506 */
[----:B-1----:R-:W1:-:S10]  /*2a200*/  DADD R2, -RZ, -R28 ;  /* 0x00000000ff027229 */ /* 0x002e54000000091c */
[----:B-1----:R-:W-:Y:S02]  /*2a210*/  FSEL R34, R2, R28, !P0 ;  /* 0x0000001c02227208 */ /* 0x002fe40004000000 */
[----:B------:R-:W-:Y:S01]  /*2a220*/  FSEL R35, R3, R29, !P0 ;  /* 0x0000001d03237208 */ /* 0x000fe20004000000 */
[----:B------:R-:W-:Y:S05]  /*2a230*/  BRA `(.L_x_12525) ;  /* 0x0000013000007947 */ /* 0x000fea0003800000 */
.L_x_12433:
        /* <DEDUP_REMOVED lines=19> */
.L_x_12525:
[----:B01----:R-:W-:Y:S05]  /*2a370*/  BSYNC B1 ;  /* 0x0000000000017941 */ /* 0x003fea0003800000 */
.L_x_12432:
        /* <DEDUP_REMOVED lines=139> */
.L_x_12563:
[----:B------:R-:W-:Y:S05]  /*2ac30*/  BSYNC B3 ;  /* 0x0000000000037941 */ /* 0x000fea0003800000 */
.L_x_12562:
        /* <DEDUP_REMOVED lines=61> */
.L_x_12561:
        /* <DEDUP_REMOVED lines=34> */
.L_x_12571:
[----:B------:R-:W-:Y:S05]  /*2b230*/  BSYNC B4 ;  /* 0x0000000000047941 */ /* 0x000fea0003800000 */
.L_x_12570:
[----:B------:R-:W-:Y:S02]  /*2b240*/  IMAD.MOV.U32 R24, RZ, RZ, R20 ;  /* 0x000000ffff187224 */ /* 0x000fe400078e0014 */
[----:B------:R-:W-:Y:S01]  /*2b250*/  IMAD.MOV.U32 R25, RZ, RZ, R21 ;  /* 0x000000ffff197224 */ /* 0x000fe200078e0015 */
[----:B------:R-:W-:Y:S05]  /*2b260*/  BRA `(.L_x_12569) ;  /* 0x0000001000007947 */ /* 0x000fea0003800000 */
.L_x_12568:
[----:B------:R0:W1:-:S06]  /*2b270*/  DADD R24, -R28, R42 ;  /* 0x000000001c187229 */ /* 0x00004c000000012a */
.L_x_12569:
[----:B------:R-:W-:Y:S05]  /*2b280*/  BSYNC B3 ;  /* 0x0000000000037941 */ /* 0x000fea0003800000 */
.L_x_12567:
        /* <DEDUP_REMOVED lines=29> */
.L_x_12576:
[----:B------:R-:W-:Y:S05]  /*2b460*/  BSYNC B4 ;  /* 0x0000000000047941 */ /* 0x000fea0003800000 */
.L_x_12575:
[----:B------:R-:W-:Y:S02]  /*2b470*/  IMAD.MOV.U32 R6, RZ, RZ, R20 ;  /* 0x000000ffff067224 */ /* 0x000fe400078e0014 */
[----:B------:R-:W-:Y:S01]  /*2b480*/  IMAD.MOV.U32 R7, RZ, RZ, R21 ;  /* 0x000000ffff077224 */ /* 0x000fe200078e0015 */
[----:B------:R-:W-:Y:S05]  /*2b490*/  BRA `(.L_x_12574) ;  /* 0x0000001000007947 */ /* 0x000fea0003800000 */
.L_x_12573:
[----:B------:R4:W0:-:S06]  /*2b4a0*/  DADD R6, R44, -R8 ;  /* 0x000000002c067229 */ /* 0x00080c0000000808 */
.L_x_12574:
[----:B------:R-:W-:Y:S05]  /*2b4b0*/  BSYNC B3 ;  /* 0x0000000000037941 */ /* 0x000fea0003800000 */
.L_x_12572:
        /* <DEDUP_REMOVED lines=29> */
.L_x_12578:
[----:B------:R-:W-:Y:S05]  /*2b690*/  BSYNC B3 ;  /* 0x0000000000037941 */ /* 0x000fea0003800000 */
.L_x_12577:
        /* <DEDUP_REMOVED lines=65> */
.L_x_12579:
        /* <DEDUP_REMOVED lines=22> */
.L_x_12581:
[----:B------:R-:W-:Y:S05]  /*2bc10*/  BSYNC B3 ;  /* 0x0000000000037941 */ /* 0x000fea0003800000 */
.L_x_12580:
        /* <DEDUP_REMOVED lines=16> */
.L_x_12566:
        /* <DEDUP_REMOVED lines=26> */
.L_x_12584:
[----:B------:R-:W-:Y:S05]  /*2bec0*/  BSYNC B3 ;  /* 0x0000000000037941 */ /* 0x000fea0003800000 */
.L_x_12583:
        /* <DEDUP_REMOVED lines=27> */
.L_x_12587:
[----:B------:R-:W-:Y:S05]  /*2c080*/  BSYNC B3 ;  /* 0x0000000000037941 */ /* 0x000fea0003800000 */
.L_x_12586:
        /* <DEDUP_REMOVED lines=16> */
.L_x_12585:
        /* <DEDUP_REMOVED lines=55> */
.L_x_12588:
[----:B------:R-:W-:Y:S01]  /*2c500*/  IMAD.MOV.U32 R8, RZ, RZ, 0x0 ;  /* 0x00000000ff087424 */ /* 0x000fe200078e00ff */
[----:B------:R-:W-:Y:S01]  /*2c510*/  FSETP.NEU.FTZ.AND P0, PT, R7, RZ, PT ;  /* 0x000000ff0700720b */ /* 0x000fe20003f1d000 */
[----:B------:R-:W-:-:S06]  /*2c520*/  IMAD.MOV.U32 R9, RZ, RZ, 0x7ff00000 ;  /* 0x7ff00000ff097424 */ /* 0x000fcc00078e00ff */
[----:B------:R-:W0:-:S10]  /*2c530*/  DFMA R8, R6, R8, +INF ;  /* 0x7ff000000608742b */ /* 0x000e140000000008 */
[----:B0-----:R-:W-:Y:S02]  /*2c540*/  FSEL R30, R8, RZ, P0 ;  /* 0x000000ff081e7208 */ /* 0x001fe40000000000 */
[----:B------:R-:W-:Y:S01]  /*2c550*/  FSEL R31, R9, -QNAN , P0 ;  /* 0xfff00000091f7808 */ /* 0x000fe20000000000 */
[----:B------:R-:W-:Y:S05]  /*2c560*/  BRA `(.L_x_12564) ;  /* 0x000004c000007947 */ /* 0x000fea0003800000 */
.L_x_12582:
        /* <DEDUP_REMOVED lines=25> */
.L_x_12590:
[----:B------:R-:W-:Y:S05]  /*2c700*/  BSYNC B3 ;  /* 0x0000000000037941 */ /* 0x000fea0003800000 */
.L_x_12589:
        /* <DEDUP_REMOVED lines=19> */
.L_x_12592:
[----:B------:R-:W-:Y:S05]  /*2c840*/  BSYNC B3 ;  /* 0x0000000000037941 */ /* 0x000fea0003800000 */
.L_x_12591:
[----:B------:R-:W-:Y:S02]  /*2c850*/  IMAD.MOV.U32 R30, RZ, RZ, R20 ;  /* 0x000000ffff1e7224 */ /* 0x000fe400078e0014 */
[----:B------:R-:W-:Y:S01]  /*2c860*/  IMAD.MOV.U32 R31, RZ, RZ, R21 ;  /* 0x000000ffff1f7224 */ /* 0x000fe200078e0015 */
[----:B------:R-:W-:Y:S05]  /*2c870*/  BRA `(.L_x_12564) ;  /* 0x000001b000007947 */ /* 0x000fea0003800000 */
.L_x_12565:
        /* <DEDUP_REMOVED lines=24> */
.L_x_12594:
[----:B------:R-:W-:Y:S05]  /*2ca00*/  BSYNC B3 ;  /* 0x0000000000037941 */ /* 0x000fea0003800000 */
.L_x_12593:
[----:B-1----:R-:W-:Y:S02]  /*2ca10*/  IMAD.MOV.U32 R30, RZ, RZ, R8 ;  /* 0x000000ffff1e7224 */ /* 0x002fe400078e0008 */
[----:B------:R-:W-:Y:S02]  /*2ca20*/  IMAD.MOV.U32 R31, RZ, RZ, R9 ;  /* 0x000000ffff1f7224 */ /* 0x000fe400078e0009 */
.L_x_12564:
[----:B------:R-:W-:Y:S05]  /*2ca30*/  BSYNC B2 ;  /* 0x0000000000027941 */ /* 0x000fea0003800000 */
.L_x_12560:
        /* <DEDUP_REMOVED lines=26> */
.L_x_12598:
[----:B------:R-:W-:Y:S05]  /*2cbe0*/  BSYNC B3 ;  /* 0x0000000000037941 */ /* 0x000fea0003800000 */
.L_x_12597:
        /* <DEDUP_REMOVED lines=37> */
.L_x_12606:
[----:B------:R-:W-:Y:S05]  /*2ce40*/  BSYNC B4 ;  /* 0x0000000000047941 */ /* 0x000fea0003800000 */
.L_x_12605:
[----:B------:R-:W-:Y:S02]  /*2ce50*/  IMAD.MOV.U32 R46, RZ, RZ, R20 ;  /* 0x000000ffff2e7224 */ /* 0x000fe400078e0014 */
[----:B------:R-:W-:Y:S01]  /*2ce60*/  IMAD.MOV.U32 R47, RZ, RZ, R21 ;  /* 0x000000ffff2f7224 */ /* 0x000fe200078e0015 */
[----:B------:R-:W-:Y:S05]  /*2ce70*/  BRA `(.L_x_12604) ;  /* 0x0000001000007947 */ /* 0x000fea0003800000 */
.L_x_12603:
[----:B------:R0:W4:-:S06]  /*2ce80*/  DADD R46, -R28, R42 ;  /* 0x000000001c2e7229 */ /* 0x00010c000000012a */
.L_x_12604:
[----:B------:R-:W-:Y:S05]  /*2ce90*/  BSYNC B3 ;  /* 0x0000000000037941 */ /* 0x000fea0003800000 */
.L_x_12602:
        /* <DEDUP_REMOVED lines=26> */
.L_x_12611:
[----:B------:R-:W-:Y:S05]  /*2d040*/  BSYNC B4 ;  /* 0x0000000000047941 */ /* 0x000fea0003800000 */
.L_x_12610:
[----:B------:R-:W-:Y:S02]  /*2d050*/  IMAD.MOV.U32 R4, RZ, RZ, R20 ;  /* 0x000000ffff047224 */ /* 0x000fe400078e0014 */
[----:B------:R-:W-:Y:S01]  /*2d060*/  IMAD.MOV.U32 R5, RZ, RZ, R21 ;  /* 0x000000ffff057224 */ /* 0x000fe200078e0015 */
[----:B------:R-:W-:Y:S05]  /*2d070*/  BRA `(.L_x_12609) ;  /* 0x0000001000007947 */ /* 0x000fea0003800000 */
.L_x_12608:
[----:B------:R0:W4:-:S06]  /*2d080*/  DADD R4, -R40, R44 ;  /* 0x0000000028047229 */ /* 0x00010c000000012c */
.L_x_12609:
[----:B------:R-:W-:Y:S05]  /*2d090*/  BSYNC B3 ;  /* 0x0000000000037941 */ /* 0x000fea0003800000 */
.L_x_12607:
        /* <DEDUP_REMOVED lines=27> */
.L_x_12613:
[----:B------:R-:W-:Y:S05]  /*2d250*/  BSYNC B3 ;  /* 0x0000000000037941 */ /* 0x000fea0003800000 */
.L_x_12612:
[----:B------:R-:W-:Y:S01]  /*2d260*/  PLOP3.LUT P0, PT, PT, PT, PT, 0x80, 0x0 ;  /* 0x000000000000781c */ /* 0x000fe20003f0f070 */
[----:B01----:R-:W-:Y:S02]  /*2d270*/  IMAD.MOV.U32 R4, RZ, RZ, R8 ;  /* 0x000000ffff047224 */ /* 0x003fe400078e0008 */
[----:B------:R-:W-:Y:S01]  /*2d280*/  IMAD.MOV.U32 R5, RZ, RZ, R9 ;  /* 0x000000ffff057224 */ /* 0x000fe200078e0009 */
[----:B------:R-:W-:Y:S05]  /*2d290*/  BRA `(.L_x_12599) ;  /* 0x0000091000007947 */ /* 0x000fea0003800000 */
.L_x_12601:
        /* <DEDUP_REMOVED lines=27> */
.L_x_12616:
[----:B------:R-:W-:Y:S05]  /*2d450*/  BSYNC B3 ;  /* 0x0000000000037941 */ /* 0x000fea0003800000 */
.L_x_12615:
[----:B------:R-:W-:Y:S01]  /*2d460*/  PLOP3.LUT P0, PT, PT, PT, PT, 0x80, 0x0 ;  /* 0x000000000000781c */ /* 0x000fe20003f0f070 */
[----:B-1--4-:R-:W-:Y:S02]  /*2d470*/  IMAD.MOV.U32 R4, RZ, RZ, R8 ;  /* 0x000000ffff047224 */ /* 0x012fe400078e0008 */
[----:B------:R-:W-:Y:S01]  /*2d480*/  IMAD.MOV.U32 R5, RZ, RZ, R9 ;  /* 0x000000ffff057224 */ /* 0x000fe200078e0009 */
[----:B------:R-:W-:Y:S05]  /*2d490*/  BRA `(.L_x_12599) ;  /* 0x0000071000007947 */ /* 0x000fea0003800000 */
.L_x_12614:
        /* <DEDUP_REMOVED lines=28> */
.L_x_12618:
[----:B------:R-:W-:Y:S05]  /*2d660*/  BSYNC B3 ;  /* 0x0000000000037941 */ /* 0x000fea0003800000 */
.L_x_12617:
        /* <DEDUP_REMOVED lines=19> */
.L_x_12620:
[----:B------:R-:W-:Y:S05]  /*2d7a0*/  BSYNC B3 ;  /* 0x0000000000037941 */ /* 0x000fea0003800000 */
.L_x_12619:
[----:B------:R-:W0:Y:S01]  /*2d7b0*/  DMUL R2, R2, 8.11296384146066816958e+31 ;  /* 0x4690000002027828 */ /* 0x000e220000000000 */
[----:B------:R-:W-:Y:S01]  /*2d7c0*/  PLOP3.LUT P0, PT, PT, PT, PT, 0x80, 0x0 ;  /* 0x000000000000781c */ /* 0x000fe20003f0f070 */
[----:B------:R-:W-:Y:S02]  /*2d7d0*/  IMAD.MOV.U32 R4, RZ, RZ, R20 ;  /* 0x000000ffff047224 */ /* 0x000fe400078e0014 */
[----:B------:R-:W-:Y:S01]  /*2d7e0*/  IMAD.MOV.U32 R5, RZ, RZ, R21 ;  /* 0x000000ffff057224 */ /* 0x000fe200078e0015 */
[----:B------:R-:W-:Y:S05]  /*2d7f0*/  BRA `(.L_x_12599) ;  /* 0x000003b000007947 */ /* 0x000fea0003800000 */
.L_x_12600:
        /* <DEDUP_REMOVED lines=24> */
.L_x_12622:
[----:B------:R-:W-:Y:S05]  /*2d980*/  BSYNC B3 ;  /* 0x0000000000037941 */ /* 0x000fea0003800000 */
.L_x_12621:
        /* <DEDUP_REMOVED lines=27> */
.L_x_12624:
[----:B------:R-:W-:Y:S05]  /*2db40*/  BSYNC B3 ;  /* 0x0000000000037941 */ /* 0x000fea0003800000 */
.L_x_12623:
[----:B-1--4-:R1:W4:Y:S01]  /*2db50*/  DMUL R4, R8, R16 ;  /* 0x0000001008047228 */ /* 0x0123220000000000 */
[----:B------:R-:W-:Y:S01]  /*2db60*/  PLOP3.LUT P0, PT, PT, PT, PT, 0x80, 0x0 ;  /* 0x000000000000781c */ /* 0x000fe20003f0f070 */
[----:B------:R-:W-:Y:S07]  /*2db70*/  BRA `(.L_x_12599) ;  /* 0x0000003000007947 */ /* 0x000fee0003800000 */
.L_x_12596:
[----:B------:R4:W0:Y:S01]  /*2db80*/  DMUL R4, R26, 9.00719925474099200000e+15 ;  /* 0x434000001a047828 */ /* 0x0008220000000000 */
[----:B------:R-:W-:-:S03]  /*2db90*/  PLOP3.LUT P0, PT, PT, PT, PT, 0x80, 0x0 ;  /* 0x000000000000781c */ /* 0x000fc60003f0f070 */
[----:B------:R-:W3:-:S06]  /*2dba0*/  DMUL R2, R2, 9.00719925474099200000e+15 ;  /* 0x4340000002027828 */ /* 0x000ecc0000000000 */
.L_x_12599:
[----:B01--4-:R-:W-:Y:S05]  /*2dbb0*/  BSYNC B2 ;  /* 0x0000000000027941 */ /* 0x013fea0003800000 */
.L_x_12595:
        /* <DEDUP_REMOVED lines=43> */
.L_x_12630:
[----:B------:R0:W1:-:S06]  /*2de70*/  DMUL R28, RZ, |R24| ;  /* 0x40000018ff1c7228 */ /* 0x00004c0000000000 */
.L_x_12631:
[----:B------:R-:W-:Y:S05]  /*2de80*/  BSYNC B0 ;  /* 0x0000000000007941 */ /* 0x000fea0003800000 */
.L_x_12629:
[----:B------:R-:W-:Y:S02]  /*2de90*/  ISETP.GT.AND P0, PT, R5, -0x1, PT ;  /* 0xffffffff0500780c */ /* 0x000fe40003f04270 */
[----:B------:R-:W-:-:S11]  /*2dea0*/  ISETP.GT.AND P1, PT, R3, -0x1, PT ;  /* 0xffffffff0300780c */ /* 0x000fd60003f24270 */
[----:B-1----:R-:W1:Y:S02]  /*2deb0*/  @!P0 DMUL R28, R28, +INF ;  /* 0x7ff000001c1c8828 */ /* 0x002e640000000000 */
[----:B------:R-:W-:Y:S05]  /*2dec0*/  @P1 BRA `(.L_x_12632) ;  /* 0x0000101000001947 */ /* 0x000fea0003800000 */
[----:B-1----:R-:W1:-:S06]  /*2ded0*/  DADD R28, R28, c[0x2][0x100] ;  /* 0x008040001c1c7629 */ /* 0x002e4c0000000000 */
[----:B-1----:R-:W1:Y:S01]  /*2dee0*/  DADD R28, -R28, c[0x2][0x108] ;  /* 0x008042001c1c7629 */ /* 0x002e620000000100 */
[----:B------:R-:W-:Y:S05]  /*2def0*/  BRA `(.L_x_12632) ;  /* 0x00000fe000007947 */ /* 0x000fea0003800000 */
.L_x_12628:
        /* <DEDUP_REMOVED lines=23> */
.L_x_12627:
        /* <DEDUP_REMOVED lines=38> */
.L_x_12635:
[----:B------:R0:W1:-:S06]  /*2e2d0*/  DMUL R28, RZ, |R24| ;  /* 0x40000018ff1c7228 */ /* 0x00004c0000000000 */
.L_x_12636:
[----:B------:R-:W-:Y:S05]  /*2e2e0*/  BSYNC B0 ;  /* 0x0000000000007941 */ /* 0x000fea0003800000 */
.L_x_12634:
[----:B------:R-:W-:Y:S02]  /*2e2f0*/  ISETP.GT.AND P0, PT, R3, -0x1, PT ;  /* 0xffffffff0300780c */ /* 0x000fe40003f04270 */
[----:B------:R-:W-:-:S11]  /*2e300*/  ISETP.GT.AND P1, PT, R25, -0x1, PT ;  /* 0xffffffff1900780c */ /* 0x000fd60003f24270 */
[----:B-1----:R-:W1:Y:S02]  /*2e310*/  @!P0 DMUL R28, R28, +INF ;  /* 0x7ff000001c1c8828 */ /* 0x002e640000000000 */
[----:B------:R-:W-:Y:S05]  /*2e320*/  @P1 BRA `(.L_x_12632) ;  /* 0x00000bb000001947 */ /* 0x000fea0003800000 */
[----:B-1----:R-:W1:-:S06]  /*2e330*/  DADD R28, R28, c[0x2][0x100] ;  /* 0x008040001c1c7629 */ /* 0x002e4c0000000000 */
[----:B-1----:R-:W1:Y:S01]  /*2e340*/  DADD R28, -R28, c[0x2][0x108] ;  /* 0x008042001c1c7629 */ /* 0x002e620000000100 */
[----:B------:R-:W-:Y:S05]  /*2e350*/  BRA `(.L_x_12632) ;  /* 0x00000b8000007947 */ /* 0x000fea0003800000 */
.L_x_12633:
        /* <DEDUP_REMOVED lines=23> */
.L_x_12626:
        /* <DEDUP_REMOVED lines=30> */
.L_x_12639:
[----:B------:R-:W-:Y:S05]  /*2e6b0*/  BSYNC B3 ;  /* 0x0000000000037941 */ /* 0x000fea0003800000 */
.L_x_12638:
        /* <DEDUP_REMOVED lines=43> */
.L_x_12641:
[----:B------:R-:W-:Y:S02]  /*2e970*/  FSEL R6, RZ, 3.37028055040000000000e+12, P1 ;  /* 0x54442d18ff067808 */ /* 0x000fe40000800000 */
[----:B------:R-:W-:Y:S02]  /*2e980*/  FSEL R7, RZ, 2.1426990032196044922, P1 ;  /* 0x400921fbff077808 */ /* 0x000fe40000800000 */
.L_x_12642:
[----:B------:R-:W-:Y:S05]  /*2e990*/  BSYNC B0 ;  /* 0x0000000000007941 */ /* 0x000fea0003800000 */
.L_x_12640:
[----:B------:R0:W1:Y:S02]  /*2e9a0*/  DADD R2, |R4|, |R2| ;  /* 0x0000000004027229 */ /* 0x0000640000000602 */
[----:B0-----:R-:W-:-:S04]  /*2e9b0*/  LOP3.LUT R5, R7, 0x80000000, R5, 0xb8, !PT ;  /* 0x8000000007057812 */ /* 0x001fc800078eb805 */
[----:B-1----:R-:W0:-:S06]  /*2e9c0*/  DSETP.GTU.AND P0, PT, |R2|, +INF , PT ;  /* 0x7ff000000200742a */ /* 0x002e0c0003f0c200 */
[----:B0-----:R-:W-:Y:S02]  /*2e9d0*/  FSEL R28, R2, R6, P0 ;  /* 0x00000006021c7208 */ /* 0x001fe40000000000 */
[----:B------:R-:W-:Y:S01]  /*2e9e0*/  FSEL R29, R3, R5, P0 ;  /* 0x00000005031d7208 */ /* 0x000fe20000000000 */
[----:B------:R-:W-:Y:S05]  /*2e9f0*/  BRA `(.L_x_12632) ;  /* 0x000004e000007947 */ /* 0x000fea0003800000 */
.L_x_12637:
        /* <DEDUP_REMOVED lines=26> */
.L_x_12644:
[----:B------:R-:W-:Y:S05]  /*2eba0*/  BSYNC B3 ;  /* 0x0000000000037941 */ /* 0x000fea0003800000 */
.L_x_12643:
        /* <DEDUP_REMOVED lines=43> */
.L_x_12646:
[----:B------:R-:W-:Y:S02]  /*2ee60*/  FSEL R6, RZ, 3.37028055040000000000e+12, P1 ;  /* 0x54442d18ff067808 */ /* 0x000fe40000800000 */
[----:B------:R-:W-:Y:S02]  /*2ee70*/  FSEL R7, RZ, 2.1426990032196044922, P1 ;  /* 0x400921fbff077808 */ /* 0x000fe40000800000 */
.L_x_12647:
[----:B------:R-:W-:Y:S05]  /*2ee80*/  BSYNC B0 ;  /* 0x0000000000007941 */ /* 0x000fea0003800000 */
.L_x_12645:
[----:B------:R0:W1:Y:S02]  /*2ee90*/  DADD R2, |R4|, |R2| ;  /* 0x0000000004027229 */ /* 0x0000640000000602 */
[----:B0-----:R-:W-:-:S04]  /*2eea0*/  LOP3.LUT R5, R7, 0x80000000, R5, 0xb8, !PT ;  /* 0x8000000007057812 */ /* 0x001fc800078eb805 */
[----:B-1----:R-:W0:-:S06]  /*2eeb0*/  DSETP.GTU.AND P0, PT, |R2|, +INF , PT ;  /* 0x7ff000000200742a */ /* 0x002e0c0003f0c200 */
[----:B0-----:R-:W-:Y:S02]  /*2eec0*/  FSEL R28, R2, R6, P0 ;  /* 0x00000006021c7208 */ /* 0x001fe40000000000 */
[----:B------:R-:W-:Y:S02]  /*2eed0*/  FSEL R29, R3, R5, P0 ;  /* 0x00000005031d7208 */ /* 0x000fe40000000000 */
.L_x_12632:
[----:B01----:R-:W-:Y:S05]  /*2eee0*/  BSYNC B2 ;  /* 0x0000000000027941 */ /* 0x003fea0003800000 */
.L_x_12625:
[----:B------:R-:W0:Y:S01]  /*2eef0*/  DADD R2, -RZ, -R30 ;  /* 0x00000000ff027229 */ /* 0x000e22000000091e */
[----:B------:R-:W-:-:S09]  /*2ef00*/  ISETP.NE.AND P0, PT, R48, RZ, PT ;  /* 0x000000ff3000720c */ /* 0x000fd20003f05270 */
[----:B0-----:R-:W-:Y:S02]  /*2ef10*/  FSEL R30, R2, R30, !P0 ;  /* 0x0000001e021e7208 */ /* 0x001fe40004000000 */
[----:B------:R-:W-:Y:S01]  /*2ef20*/  FSEL R31, R3, R31, !P0 ;  /* 0x0000001f031f7208 */ /* 0x000fe20004000000 */
[----:B------:R-:W-:Y:S05]  /*2ef30*/  BRA `(.L_x_12648) ;  /* 0x0000249000007947 */ /* 0x000fea0003800000 */
.L_x_12559:
[----:B0-----:R-:W4:Y:S01]  /*2ef40*/  LDL.64 R28, [R1+0x8] ;  /* 0x00000800011c7983 */ /* 0x001f220000100a00 */
[----:B------:R-:W-:-:S04]  /*2ef50*/  DADD R30, -RZ, -R54 ;  /* 0x00000000ff1e7229 */ /* 0x000fc80000000936 */
[----:B----4-:R-:W0:-:S06]  /*2ef60*/  DADD R28, -R52, R28 ;  /* 0x00000000341c7229 */ /* 0x010e0c000000011c */
[----:B0-----:R-:W0:Y:S01]  /*2ef70*/  DADD R28, R28, c[0x2][0x178] ;  /* 0x00805e001c1c7629 */ /* 0x001e220000000000 */
[----:B------:R-:W-:Y:S05]  /*2ef80*/  BRA `(.L_x_12648) ;  /* 0x0000244000007947 */ /* 0x000fea0003800000 */
.L_x_12558:
[----:B------:R0:W1:Y:S01]  /*2ef90*/  DADD R30, -RZ, -R54 ;  /* 0x00000000ff1e7229 */ /* 0x0000620000000936 */
[----:B------:R-:W-:Y:S01]  /*2efa0*/  CS2R R28, SRZ ;  /* 0x00000000001c7805 */ /* 0x000fe2000001ff00 */
[----:B------:R-:W-:Y:S05]  /*2efb0*/  BRA `(.L_x_12648) ;  /* 0x0000241000007947 */ /* 0x000fea0003800000 */
.L_x_12557:
        /* <DEDUP_REMOVED lines=86> */
.L_x_12653:
[----:B------:R-:W-:Y:S05]  /*2f520*/  BSYNC B0 ;  /* 0x0000000000007941 */ /* 0x000fea0003800000 */
.L_x_12652:
        /* <DEDUP_REMOVED lines=8> */
.L_x_12655:
[----:B------:R-:W-:Y:S05]  /*2f5b0*/  BSYNC B3 ;  /* 0x0000000000037941 */ /* 0x000fea0003800000 */
.L_x_12654:
        /* <DEDUP_REMOVED lines=43> */
.L_x_12657:
[----:B------:R-:W-:-:S04]  /*2f870*/  ISETP.GE.AND P0, PT, R53, RZ, PT ;  /* 0x000000ff3500720c */ /* 0x000fc80003f06270 */
[----:B------:R-:W-:Y:S02]  /*2f880*/  FSEL R6, RZ, 3.37028055040000000000e+12, P0 ;  /* 0x54442d18ff067808 */ /* 0x000fe40000000000 */
[----:B------:R-:W-:Y:S02]  /*2f890*/  FSEL R7, RZ, 2.1426990032196044922, P0 ;  /* 0x400921fbff077808 */ /* 0x000fe40000000000 */
.L_x_12658:
[----:B------:R-:W-:Y:S05]  /*2f8a0*/  BSYNC B0 ;  /* 0x0000000000007941 */ /* 0x000fea0003800000 */
.L_x_12656:
[----:B------:R-:W4:Y:S01]  /*2f8b0*/  DADD R2, R2, R4 ;  /* 0x0000000002027229 */ /* 0x000f220000000004 */
[----:B------:R-:W-:-:S03]  /*2f8c0*/  LOP3.LUT R55, R7, 0x80000000, R55, 0xb8, !PT ;  /* 0x8000000007377812 */ /* 0x000fc600078eb837 */
[----:B-1----:R-:W-:-:S04]  /*2f8d0*/  DMUL R28, R28, 0.5 ;  /* 0x3fe000001c1c7828 */ /* 0x002fc80000000000 */
[----:B----4-:R-:W1:-:S06]  /*2f8e0*/  DSETP.GTU.AND P0, PT, |R2|, +INF , PT ;  /* 0x7ff000000200742a */ /* 0x010e4c0003f0c200 */
[----:B-1----:R-:W-:Y:S02]  /*2f8f0*/  FSEL R6, R2, R6, P0 ;  /* 0x0000000602067208 */ /* 0x002fe40000000000 */
[----:B------:R-:W-:Y:S01]  /*2f900*/  FSEL R7, R3, R55, P0 ;  /* 0x0000003703077208 */ /* 0x000fe20000000000 */
[----:B------:R-:W-:Y:S05]  /*2f910*/  BRA `(.L_x_12659) ;  /* 0x0000190000007947 */ /* 0x000fea0003800000 */
.L_x_12651:
        /* <DEDUP_REMOVED lines=111> */
.L_x_12661:
[----:B------:R-:W-:Y:S05]  /*30010*/  BSYNC B0 ;  /* 0x0000000000007941 */ /* 0x000fea0003800000 */
.L_x_12660:
        /* <DEDUP_REMOVED lines=8> */
.L_x_12663:
[----:B------:R-:W-:Y:S05]  /*300a0*/  BSYNC B3 ;  /* 0x0000000000037941 */ /* 0x000fea0003800000 */
.L_x_12662:
        /* <DEDUP_REMOVED lines=43> */
.L_x_12665:
[----:B------:R-:W-:-:S04]  /*30360*/  ISETP.GE.AND P0, PT, R53, RZ, PT ;  /* 0x000000ff3500720c */ /* 0x000fc80003f06270 */
[----:B------:R-:W-:Y:S02]  /*30370*/  FSEL R6, RZ, 3.37028055040000000000e+12, P0 ;  /* 0x54442d18ff067808 */ /* 0x000fe40000000000 */
[----:B------:R-:W-:Y:S02]  /*30380*/  FSEL R7, RZ, 2.1426990032196044922, P0 ;  /* 0x400921fbff077808 */ /* 0x000fe40000000000 */
.L_x_12666:
[----:B------:R-:W-:Y:S05]  /*30390*/  BSYNC B0 ;  /* 0x0000000000007941 */ /* 0x000fea0003800000 */
.L_x_12664:
[----:B------:R-:W4:Y:S01]  /*303a0*/  DADD R2, R2, R4 ;  /* 0x0000000002027229 */ /* 0x000f220000000004 */
[----:B------:R-:W-:-:S05]  /*303b0*/  LOP3.LUT R55, R7, 0x80000000, R55, 0xb8, !PT ;  /* 0x8000000007377812 */ /* 0x000fca00078eb837 */
[----:B----4-:R-:W4:-:S06]  /*303c0*/  DSETP.GTU.AND P0, PT, |R2|, +INF , PT ;  /* 0x7ff000000200742a */ /* 0x010f0c0003f0c200 */
[----:B----4-:R-:W-:Y:S02]  /*303d0*/  FSEL R6, R2, R6, P0 ;  /* 0x0000000602067208 */ /* 0x010fe40000000000 */
[----:B------:R-:W-:Y:S01]  /*303e0*/  FSEL R7, R3, R55, P0 ;  /* 0x0000003703077208 */ /* 0x000fe20000000000 */
[----:B------:R-:W-:Y:S05]  /*303f0*/  BRA `(.L_x_12659) ;  /* 0x00000e2000007947 */ /* 0x000fea0003800000 */
.L_x_12650:
        /* <DEDUP_REMOVED lines=23> */
.L_x_12668:
[----:B------:R-:W-:Y:S05]  /*30570*/  BSYNC B3 ;  /* 0x0000000000037941 */ /* 0x000fea0003800000 */
.L_x_12667:
        /* <DEDUP_REMOVED lines=26> */
.L_x_12670:
[----:B------:R-:W-:Y:S05]  /*30720*/  BSYNC B3 ;  /* 0x0000000000037941 */ /* 0x000fea0003800000 */
.L_x_12669:
        /* <DEDUP_REMOVED lines=112> */
.L_x_12672:
[----:B------:R-:W-:Y:S05]  /*30e30*/  BSYNC B0 ;  /* 0x0000000000007941 */ /* 0x000fea0003800000 */
.L_x_12671:
        /* <DEDUP_REMOVED lines=8> */
.L_x_12674:
[----:B------:R-:W-:Y:S05]  /*30ec0*/  BSYNC B3 ;  /* 0x0000000000037941 */ /* 0x000fea0003800000 */
.L_x_12673:
        /* <DEDUP_REMOVED lines=43> */
.L_x_12676:
[----:B------:R-:W-:-:S04]  /*31180*/  ISETP.GE.AND P0, PT, R53, RZ, PT ;  /* 0x000000ff3500720c */ /* 0x000fc80003f06270 */
[----:B------:R-:W-:Y:S02]  /*31190*/  FSEL R6, RZ, 3.37028055040000000000e+12, P0 ;  /* 0x54442d18ff067808 */ /* 0x000fe40000000000 */
[----:B------:R-:W-:Y:S02]  /*311a0*/  FSEL R7, RZ, 2.1426990032196044922, P0 ;  /* 0x400921fbff077808 */ /* 0x000fe40000000000 */
.L_x_12677:
[----:B------:R-:W-:Y:S05]  /*311b0*/  BSYNC B0 ;  /* 0x0000000000007941 */ /* 0x000fea0003800000 */
.L_x_12675:
[----:B------:R-:W4:Y:S01]  /*311c0*/  DADD R2, R2, R4 ;  /* 0x0000000002027229 */ /* 0x000f220000000004 */
[----:B------:R-:W-:-:S03]  /*311d0*/  LOP3.LUT R55, R7, 0x80000000, R55, 0xb8, !PT ;  /* 0x8000000007377812 */ /* 0x000fc600078eb837 */
[----:B-1----:R-:W-:-:S04]  /*311e0*/  DADD R28, R28, 1 ;  /* 0x3ff000001c1c7429 */ /* 0x002fc80000000000 */
[----:B----4-:R-:W1:-:S06]  /*311f0*/  DSETP.GTU.AND P0, PT, |R2|, +INF , PT ;  /* 0x7ff000000200742a */ /* 0x010e4c0003f0c200 */
[----:B-1----:R-:W-:Y:S02]  /*31200*/  FSEL R6, R2, R6, P0 ;  /* 0x0000000602067208 */ /* 0x002fe40000000000 */
[----:B------:R-:W-:Y:S02]  /*31210*/  FSEL R7, R3, R55, P0 ;  /* 0x0000003703077208 */ /* 0x000fe40000000000 */
.L_x_12659:
[----:B------:R-:W-:Y:S05]  /*31220*/  BSYNC B2 ;  /* 0x0000000000027941 */ /* 0x000fea0003800000 */
.L_x_12649:
[----:B-1----:R-:W1:Y:S01]  /*31230*/  DADD R2, R28, c[0x2][0x50] ;  /* 0x008014001c027629 */ /* 0x002e620000000000 */
[----:B------:R-:W-:-:S03]  /*31240*/  ISETP.NE.AND P0, PT, R48, RZ, PT ;  /* 0x000000ff3000720c */ /* 0x000fc60003f05270 */
[----:B------:R-:W-:-:S04]  /*31250*/  DADD R28, -RZ, |R6| ;  /* 0x00000000ff1c7229 */ /* 0x000fc80000000506 */
[----:B-1----:R-:W1:-:S10]  /*31260*/  DADD R4, -RZ, -R2 ;  /* 0x00000000ff047229 */ /* 0x002e540000000902 */
[----:B-1----:R-:W-:Y:S02]  /*31270*/  FSEL R30, R4, R2, !P0 ;  /* 0x00000002041e7208 */ /* 0x002fe40004000000 */
[----:B------:R-:W-:Y:S01]  /*31280*/  FSEL R31, R5, R3, !P0 ;  /* 0x00000003051f7208 */ /* 0x000fe20004000000 */
[----:B------:R-:W-:Y:S05]  /*31290*/  BRA `(.L_x_12648) ;  /* 0x0000013000007947 */ /* 0x000fea0003800000 */
.L_x_12556:
        /* <DEDUP_REMOVED lines=19> */
.L_x_12648:
[----:B01----:R-:W-:Y:S05]  /*313d0*/  BSYNC B1 ;  /* 0x0000000000017941 */ /* 0x003fea0003800000 */
.L_x_12555:
        /* <DEDUP_REMOVED lines=139> */
.L_x_12686:
[----:B------:R-:W-:Y:S05]  /*31c90*/  BSYNC B3 ;  /* 0x0000000000037941 */ /* 0x000fea0003800000 */
.L_x_12685:
        /* <DEDUP_REMOVED lines=61> */
.L_x_12684:
        /* <DEDUP_REMOVED lines=34> */
.L_x_12694:
[----:B------:R-:W-:Y:S05]  /*32290*/  BSYNC B4 ;  /* 0x0000000000047941 */ /* 0x000fea0003800000 */
.L_x_12693:
[----:B------:R-:W-:Y:S02]  /*322a0*/  IMAD.MOV.U32 R24, RZ, RZ, R20 ;  /* 0x000000ffff187224 */ /* 0x000fe400078e0014 */
[----:B------:R-:W-:Y:S01]  /*322b0*/  IMAD.MOV.U32 R25, RZ, RZ, R21 ;  /* 0x000000ffff197224 */ /* 0x000fe200078e0015 */
[----:B------:R-:W-:Y:S05]  /*322c0*/  BRA `(.L_x_12692) ;  /* 0x0000001000007947 */ /* 0x000fea0003800000 */
.L_x_12691:
[----:B------:R0:W1:-:S06]  /*322d0*/  DADD R24, -R42, R46 ;  /* 0x000000002a187229 */ /* 0x00004c000000012e */
.L_x_12692:
[----:B------:R-:W-:Y:S05]  /*322e0*/  BSYNC B3 ;  /* 0x0000000000037941 */ /* 0x000fea0003800000 */
.L_x_12690:
        /* <DEDUP_REMOVED lines=29> */
.L_x_12699:
[----:B------:R-:W-:Y:S05]  /*324c0*/  BSYNC B4 ;  /* 0x0000000000047941 */ /* 0x000fea0003800000 */
.L_x_12698:
[----:B------:R-:W-:Y:S02]  /*324d0*/  IMAD.MOV.U32 R6, RZ, RZ, R20 ;  /* 0x000000ffff067224 */ /* 0x000fe400078e0014 */
[----:B------:R-:W-:Y:S01]  /*324e0*/  IMAD.MOV.U32 R7, RZ, RZ, R21 ;  /* 0x000000ffff077224 */ /* 0x000fe200078e0015 */
[----:B------:R-:W-:Y:S05]  /*324f0*/  BRA `(.L_x_12697) ;  /* 0x0000001000007947 */ /* 0x000fea0003800000 */
.L_x_12696:
[----:B------:R4:W0:-:S06]  /*32500*/  DADD R6, R48, -R8 ;  /* 0x0000000030067229 */ /* 0x00080c0000000808 */
.L_x_12697:
[----:B------:R-:W-:Y:S05]  /*32510*/  BSYNC B3 ;  /* 0x0000000000037941 */ /* 0x000fea0003800000 */
.L_x_12695:
        /* <DEDUP_REMOVED lines=29> */
.L_x_12701:
[----:B------:R-:W-:Y:S05]  /*326f0*/  BSYNC B3 ;  /* 0x0000000000037941 */ /* 0x000fea0003800000 */
.L_x_12700:
        /* <DEDUP_REMOVED lines=65> */
.L_x_12702:
        /* <DEDUP_REMOVED lines=22> */
.L_x_12704:
[----:B------:R-:W-:Y:S05]  /*32c70*/  BSYNC B3 ;  /* 0x0000000000037941 */ /* 0x000fea0003800000 */
.L_x_12703:
        /* <DEDUP_REMOVED lines=16> */
.L_x_12689:
        /* <DEDUP_REMOVED lines=26> */
.L_x_12707:
[----:B------:R-:W-:Y:S05]  /*32f20*/  BSYNC B3 ;  /* 0x0000000000037941 */ /* 0x000fea0003800000 */
.L_x_12706:
        /* <DEDUP_REMOVED lines=27> */
.L_x_12710:
[----:B------:R-:W-:Y:S05]  /*330e0*/  BSYNC B3 ;  /* 0x0000000000037941 */ /* 0x000fea0003800000 */
.L_x_12709:
        /* <DEDUP_REMOVED lines=16> */
.L_x_12708:
        /* <DEDUP_REMOVED lines=55> */
.L_x_12711:
[----:B------:R-:W-:Y:S01]  /*33560*/  IMAD.MOV.U32 R8, RZ, RZ, 0x0 ;  /* 0x00000000ff087424 */ /* 0x000fe200078e00ff */
[----:B------:R-:W-:Y:S01]  /*33570*/  FSETP.NEU.FTZ.AND P0, PT, R7, RZ, PT ;  /* 0x000000ff0700720b */ /* 0x000fe20003f1d000 */
[----:B------:R-:W-:-:S06]  /*33580*/  IMAD.MOV.U32 R9, RZ, RZ, 0x7ff00000 ;  /* 0x7ff00000ff097424 */ /* 0x000fcc00078e00ff */
[----:B------:R-:W0:-:S10]  /*33590*/  DFMA R8, R6, R8, +INF ;  /* 0x7ff000000608742b */ /* 0x000e140000000008 */
[----:B0-----:R-:W-:Y:S02]  /*335a0*/  FSEL R40, R8, RZ, P0 ;  /* 0x000000ff08287208 */ /* 0x001fe40000000000 */
[----:B------:R-:W-:Y:S01]  /*335b0*/  FSEL R41, R9, -QNAN , P0 ;  /* 0xfff0000009297808 */ /* 0x000fe20000000000 */
[----:B------:R-:W-:Y:S05]  /*335c0*/  BRA `(.L_x_12687) ;  /* 0x000004c000007947 */ /* 0x000fea0003800000 */
.L_x_12705:
        /* <DEDUP_REMOVED lines=25> */
.L_x_12713:
[----:B------:R-:W-:Y:S05]  /*33760*/  BSYNC B3 ;  /* 0x0000000000037941 */ /* 0x000fea0003800000 */
.L_x_12712:
        /* <DEDUP_REMOVED lines=19> */
.L_x_12715:
[----:B------:R-:W-:Y:S05]  /*338a0*/  BSYNC B3 ;  /* 0x0000000000037941 */ /* 0x000fea0003800000 */
.L_x_12714:
[----:B------:R-:W-:Y:S02]  /*338b0*/  IMAD.MOV.U32 R40, RZ, RZ, R20 ;  /* 0x000000ffff287224 */ /* 0x000fe400078e0014 */
[----:B------:R-:W-:Y:S01]  /*338c0*/  IMAD.MOV.U32 R41, RZ, RZ, R21 ;  /* 0x000000ffff297224 */ /* 0x000fe200078e0015 */
[----:B------:R-:W-:Y:S05]  /*338d0*/  BRA `(.L_x_12687) ;  /* 0x000001b000007947 */ /* 0x000fea0003800000 */
.L_x_12688:
        /* <DEDUP_REMOVED lines=24> */
.L_x_12717:
[----:B------:R-:W-:Y:S05]  /*33a60*/  BSYNC B3 ;  /* 0x0000000000037941 */ /* 0x000fea0003800000 */
.L_x_12716:
[----:B-1----:R-:W-:Y:S02]  /*33a70*/  IMAD.MOV.U32 R40, RZ, RZ, R8 ;  /* 0x000000ffff287224 */ /* 0x002fe400078e0008 */
[----:B------:R-:W-:Y:S02]  /*33a80*/  IMAD.MOV.U32 R41, RZ, RZ, R9 ;  /* 0x000000ffff297224 */ /* 0x000fe400078e0009 */
.L_x_12687:
[----:B------:R-:W-:Y:S05]  /*33a90*/  BSYNC B2 ;  /* 0x0000000000027941 */ /* 0x000fea0003800000 */
.L_x_12683:
        /* <DEDUP_REMOVED lines=26> */
.L_x_12721:
[----:B------:R-:W-:Y:S05]  /*33c40*/  BSYNC B3 ;  /* 0x0000000000037941 */ /* 0x000fea0003800000 */
.L_x_12720:
        /* <DEDUP_REMOVED lines=37> */
.L_x_12729:
[----:B------:R-:W-:Y:S05]  /*33ea0*/  BSYNC B4 ;  /* 0x0000000000047941 */ /* 0x000fea0003800000 */
.L_x_12728:
[----:B------:R-:W-:Y:S02]  /*33eb0*/  IMAD.MOV.U32 R50, RZ, RZ, R20 ;  /* 0x000000ffff327224 */ /* 0x000fe400078e0014 */
[----:B------:R-:W-:Y:S01]  /*33ec0*/  IMAD.MOV.U32 R51, RZ, RZ, R21 ;  /* 0x000000ffff337224 */ /* 0x000fe200078e0015 */
[----:B------:R-:W-:Y:S05]  /*33ed0*/  BRA `(.L_x_12727) ;  /* 0x0000001000007947 */ /* 0x000fea0003800000 */
.L_x_12726:
[----:B------:R0:W4:-:S06]  /*33ee0*/  DADD R50, -R42, R46 ;  /* 0x000000002a327229 */ /* 0x00010c000000012e */
.L_x_12727:
[----:B------:R-:W-:Y:S05]  /*33ef0*/  BSYNC B3 ;  /* 0x0000000000037941 */ /* 0x000fea0003800000 */
.L_x_12725:
        /* <DEDUP_REMOVED lines=26> */
.L_x_12734:
[----:B------:R-:W-:Y:S05]  /*340a0*/  BSYNC B4 ;  /* 0x0000000000047941 */ /* 0x000fea0003800000 */
.L_x_12733:
[----:B------:R-:W-:Y:S02]  /*340b0*/  IMAD.MOV.U32 R4, RZ, RZ, R20 ;  /* 0x000000ffff047224 */ /* 0x000fe400078e0014 */
[----:B------:R-:W-:Y:S01]  /*340c0*/  IMAD.MOV.U32 R5, RZ, RZ, R21 ;  /* 0x000000ffff057224 */ /* 0x000fe200078e0015 */
[----:B------:R-:W-:Y:S05]  /*340d0*/  BRA `(.L_x_12732) ;  /* 0x0000001000007947 */ /* 0x000fea0003800000 */
.L_x_12731:
[----:B------:R0:W4:-:S06]  /*340e0*/  DADD R4, -R44, R48 ;  /* 0x000000002c047229 */ /* 0x00010c0000000130 */
.L_x_12732:
[----:B------:R-:W-:Y:S05]  /*340f0*/  BSYNC B3 ;  /* 0x0000000000037941 */ /* 0x000fea0003800000 */
.L_x_12730:
        /* <DEDUP_REMOVED lines=27> */
.L_x_12736:
[----:B------:R-:W-:Y:S05]  /*342b0*/  BSYNC B3 ;  /* 0x0000000000037941 */ /* 0x000fea0003800000 */
.L_x_12735:
[----:B------:R-:W-:Y:S01]  /*342c0*/  PLOP3.LUT P0, PT, PT, PT, PT, 0x80, 0x0 ;  /* 0x000000000000781c */ /* 0x000fe20003f0f070 */
[----:B01----:R-:W-:Y:S02]  /*342d0*/  IMAD.MOV.U32 R4, RZ, RZ, R8 ;  /* 0x000000ffff047224 */ /* 0x003fe400078e0008 */
[----:B------:R-:W-:Y:S01]  /*342e0*/  IMAD.MOV.U32 R5, RZ, RZ, R9 ;  /* 0x000000ffff057224 */ /* 0x000fe200078e0009 */
[----:B------:R-:W-:Y:S05]  /*342f0*/  BRA `(.L_x_12722) ;  /* 0x0000091000007947 */ /* 0x000fea0003800000 */
.L_x_12724:
        /* <DEDUP_REMOVED lines=27> */
.L_x_12739:
[----:B------:R-:W-:Y:S05]  /*344b0*/  BSYNC B3 ;  /* 0x0000000000037941 */ /* 0x000fea0003800000 */
.L_x_12738:
[----:B------:R-:W-:Y:S01]  /*344c0*/  PLOP3.LUT P0, PT, PT, PT, PT, 0x80, 0x0 ;  /* 0x000000000000781c */ /* 0x000fe20003f0f070 */
[----:B-1--4-:R-:W-:Y:S02]  /*344d0*/  IMAD.MOV.U32 R4, RZ, RZ, R8 ;  /* 0x000000ffff047224 */ /* 0x012fe400078e0008 */
[----:B------:R-:W-:Y:S01]  /*344e0*/  IMAD.MOV.U32 R5, RZ, RZ, R9 ;  /* 0x000000ffff057224 */ /* 0x000fe200078e0009 */
[----:B------:R-:W-:Y:S05]  /*344f0*/  BRA `(.L_x_12722) ;  /* 0x0000071000007947 */ /* 0x000fea0003800000 */
.L_x_12737:
        /* <DEDUP_REMOVED lines=28> */
.L_x_12741:
[----:B------:R-:W-:Y:S05]  /*346c0*/  BSYNC B3 ;  /* 0x0000000000037941 */ /* 0x000fea0003800000 */
.L_x_12740:
        /* <DEDUP_REMOVED lines=19> */
.L_x_12743:
[----:B------:R-:W-:Y:S05]  /*34800*/  BSYNC B3 ;  /* 0x0000000000037941 */ /* 0x000fea0003800000 */
.L_x_12742:
[----:B------:R-:W0:Y:S01]  /*34810*/  DMUL R2, R2, 8.11296384146066816958e+31 ;  /* 0x4690000002027828 */ /* 0x000e220000000000 */
[----:B------:R-:W-:Y:S01]  /*34820*/  PLOP3.LUT P0, PT, PT, PT, PT, 0x80, 0x0 ;  /* 0x000000000000781c */ /* 0x000fe20003f0f070 */
[----:B------:R-:W-:Y:S02]  /*34830*/  IMAD.MOV.U32 R4, RZ, RZ, R20 ;  /* 0x000000ffff047224 */ /* 0x000fe400078e0014 */
[----:B------:R-:W-:Y:S01]  /*34840*/  IMAD.MOV.U32 R5, RZ, RZ, R21 ;  /* 0x000000ffff057224 */ /* 0x000fe200078e0015 */
[----:B------:R-:W-:Y:S05]  /*34850*/  BRA `(.L_x_12722) ;  /* 0x000003b000007947 */ /* 0x000fea0003800000 */
.L_x_12723:
        /* <DEDUP_REMOVED lines=24> */
.L_x_12745:
[----:B------:R-:W-:Y:S05]  /*349e0*/  BSYNC B3 ;  /* 0x0000000000037941 */ /* 0x000fea0003800000 */
.L_x_12744:
        /* <DEDUP_REMOVED lines=27> */
.L_x_12747:
[----:B------:R-:W-:Y:S05]  /*34ba0*/  BSYNC B3 ;  /* 0x0000000000037941 */ /* 0x000fea0003800000 */
.L_x_12746:
[----:B-1--4-:R1:W4:Y:S01]  /*34bb0*/  DMUL R4, R8, R16 ;  /* 0x0000001008047228 */ /* 0x0123220000000000 */
[----:B------:R-:W-:Y:S01]  /*34bc0*/  PLOP3.LUT P0, PT, PT, PT, PT, 0x80, 0x0 ;  /* 0x000000000000781c */ /* 0x000fe20003f0f070 */
[----:B------:R-:W-:Y:S07]  /*34bd0*/  BRA `(.L_x_12722) ;  /* 0x0000003000007947 */ /* 0x000fee0003800000 */
.L_x_12719:
[----:B------:R4:W0:Y:S01]  /*34be0*/  DMUL R4, R26, 9.00719925474099200000e+15 ;  /* 0x434000001a047828 */ /* 0x0008220000000000 */
[----:B------:R-:W-:-:S03]  /*34bf0*/  PLOP3.LUT P0, PT, PT, PT, PT, 0x80, 0x0 ;  /* 0x000000000000781c */ /* 0x000fc60003f0f070 */
[----:B------:R-:W3:-:S06]  /*34c00*/  DMUL R2, R2, 9.00719925474099200000e+15 ;  /* 0x4340000002027828 */ /* 0x000ecc0000000000 */
.L_x_12722:
[----:B01--4-:R-:W-:Y:S05]  /*34c10*/  BSYNC B2 ;  /* 0x0000000000027941 */ /* 0x013fea0003800000 */
.L_x_12718:
        /* <DEDUP_REMOVED lines=43> */
.L_x_12753:
[----:B------:R0:W1:-:S06]  /*34ed0*/  DMUL R8, RZ, |R24| ;  /* 0x40000018ff087228 */ /* 0x00004c0000000000 */
.L_x_12754:
[----:B------:R-:W-:Y:S05]  /*34ee0*/  BSYNC B0 ;  /* 0x0000000000007941 */ /* 0x000fea0003800000 */
.L_x_12752:
[----:B------:R-:W-:Y:S02]  /*34ef0*/  ISETP.GT.AND P0, PT, R5, -0x1, PT ;  /* 0xffffffff0500780c */ /* 0x000fe40003f04270 */
[----:B------:R-:W-:-:S11]  /*34f00*/  ISETP.GT.AND P1, PT, R3, -0x1, PT ;  /* 0xffffffff0300780c */ /* 0x000fd60003f24270 */
[----:B-1----:R-:W1:Y:S02]  /*34f10*/  @!P0 DMUL R8, R8, +INF ;  /* 0x7ff0000008088828 */ /* 0x002e640000000000 */
[----:B------:R-:W-:Y:S05]  /*34f20*/  @P1 BRA `(.L_x_12755) ;  /* 0x0000101000001947 */ /* 0x000fea0003800000 */
[----:B-1----:R-:W1:-:S06]  /*34f30*/  DADD R8, R8, c[0x2][0x100] ;  /* 0x0080400008087629 */ /* 0x002e4c0000000000 */
[----:B-1----:R-:W1:Y:S01]  /*34f40*/  DADD R8, -R8, c[0x2][0x108] ;  /* 0x0080420008087629 */ /* 0x002e620000000100 */
[----:B------:R-:W-:Y:S05]  /*34f50*/  BRA `(.L_x_12755) ;  /* 0x00000fe000007947 */ /* 0x000fea0003800000 */
.L_x_12751:
        /* <DEDUP_REMOVED lines=23> */
.L_x_12750:
        /* <DEDUP_REMOVED lines=38> */
.L_x_12758:
[----:B------:R0:W1:-:S06]  /*35330*/  DMUL R8, RZ, |R24| ;  /* 0x40000018ff087228 */ /* 0x00004c0000000000 */
.L_x_12759:
[----:B------:R-:W-:Y:S05]  /*35340*/  BSYNC B0 ;  /* 0x0000000000007941 */ /* 0x000fea0003800000 */
.L_x_12757:
[----:B------:R-:W-:Y:S02]  /*35350*/  ISETP.GT.AND P0, PT, R3, -0x1, PT ;  /* 0xffffffff0300780c */ /* 0x000fe40003f04270 */
[----:B------:R-:W-:-:S11]  /*35360*/  ISETP.GT.AND P1, PT, R25, -0x1, PT ;  /* 0xffffffff1900780c */ /* 0x000fd60003f24270 */
[----:B-1----:R-:W1:Y:S02]  /*35370*/  @!P0 DMUL R8, R8, +INF ;  /* 0x7ff0000008088828 */ /* 0x002e640000000000 */
[----:B------:R-:W-:Y:S05]  /*35380*/  @P1 BRA `(.L_x_12755) ;  /* 0x00000bb000001947 */ /* 0x000fea0003800000 */
[----:B-1----:R-:W1:-:S06]  /*35390*/  DADD R8, R8, c[0x2][0x100] ;  /* 0x0080400008087629 */ /* 0x002e4c0000000000 */
[----:B-1----:R-:W1:Y:S01]  /*353a0*/  DADD R8, -R8, c[0x2][0x108] ;  /* 0x0080420008087629 */ /* 0x002e620000000100 */
[----:B------:R-:W-:Y:S05]  /*353b0*/  BRA `(.L_x_12755) ;  /* 0x00000b8000007947 */ /* 0x000fea0003800000 */
.L_x_12756:
        /* <DEDUP_REMOVED lines=23> */
.L_x_12749:
        /* <DEDUP_REMOVED lines=30> */
.L_x_12762:
[----:B------:R-:W-:Y:S05]  /*35710*/  BSYNC B3 ;  /* 0x0000000000037941 */ /* 0x000fea0003800000 */
.L_x_12761:
        /* <DEDUP_REMOVED lines=43> */
.L_x_12764:
[----:B------:R-:W-:Y:S02]  /*359d0*/  FSEL R6, RZ, 3.37028055040000000000e+12, P1 ;  /* 0x54442d18ff067808 */ /* 0x000fe40000800000 */
[----:B------:R-:W-:Y:S02]  /*359e0*/  FSEL R7, RZ, 2.1426990032196044922, P1 ;  /* 0x400921fbff077808 */ /* 0x000fe40000800000 */
.L_x_12765:
[----:B------:R-:W-:Y:S05]  /*359f0*/  BSYNC B0 ;  /* 0x0000000000007941 */ /* 0x000fea0003800000 */
.L_x_12763:
[----:B------:R0:W1:Y:S02]  /*35a00*/  DADD R2, |R4|, |R2| ;  /* 0x0000000004027229 */ /* 0x0000640000000602 */
[----:B0-----:R-:W-:-:S04]  /*35a10*/  LOP3.LUT R5, R7, 0x80000000, R5, 0xb8, !PT ;  /* 0x8000000007057812 */ /* 0x001fc800078eb805 */
[----:B-1----:R-:W0:-:S06]  /*35a20*/  DSETP.GTU.AND P0, PT, |R2|, +INF , PT ;  /* 0x7ff000000200742a */ /* 0x002e0c0003f0c200 */
[----:B0-----:R-:W-:Y:S02]  /*35a30*/  FSEL R8, R2, R6, P0 ;  /* 0x0000000602087208 */ /* 0x001fe40000000000 */
[----:B------:R-:W-:Y:S01]  /*35a40*/  FSEL R9, R3, R5, P0 ;  /* 0x0000000503097208 */ /* 0x000fe20000000000 */
[----:B------:R-:W-:Y:S05]  /*35a50*/  BRA `(.L_x_12755) ;  /* 0x000004e000007947 */ /* 0x000fea0003800000 */
.L_x_12760:
        /* <DEDUP_REMOVED lines=26> */
.L_x_12767:
[----:B------:R-:W-:Y:S05]  /*35c00*/  BSYNC B3 ;  /* 0x0000000000037941 */ /* 0x000fea0003800000 */
.L_x_12766:
        /* <DEDUP_REMOVED lines=43> */
.L_x_12769:
[----:B------:R-:W-:Y:S02]  /*35ec0*/  FSEL R6, RZ, 3.37028055040000000000e+12, P1 ;  /* 0x54442d18ff067808 */ /* 0x000fe40000800000 */
[----:B------:R-:W-:Y:S02]  /*35ed0*/  FSEL R7, RZ, 2.1426990032196044922, P1 ;  /* 0x400921fbff077808 */ /* 0x000fe40000800000 */
.L_x_12770:
[----:B------:R-:W-:Y:S05]  /*35ee0*/  BSYNC B0 ;  /* 0x0000000000007941 */ /* 0x000fea0003800000 */
.L_x_12768:
[----:B------:R0:W1:Y:S02]  /*35ef0*/  DADD R2, |R4|, |R2| ;  /* 0x0000000004027229 */ /* 0x0000640000000602 */
[----:B0-----:R-:W-:-:S04]  /*35f00*/  LOP3.LUT R5, R7, 0x80000000, R5, 0xb8, !PT ;  /* 0x8000000007057812 */ /* 0x001fc800078eb805 */
[----:B-1----:R-:W0:-:S06]  /*35f10*/  DSETP.GTU.AND P0, PT, |R2|, +INF , PT ;  /* 0x7ff000000200742a */ /* 0x002e0c0003f0c200 */
[----:B0-----:R-:W-:Y:S02]  /*35f20*/  FSEL R8, R2, R6, P0 ;  /* 0x0000000602087208 */ /* 0x001fe40000000000 */
[----:B------:R-:W-:Y:S02]  /*35f30*/  FSEL R9, R3, R5, P0 ;  /* 0x0000000503097208 */ /* 0x000fe40000000000 */
.L_x_12755:
[----:B01----:R-:W-:Y:S05]  /*35f40*/  BSYNC B2 ;  /* 0x0000000000027941 */ /* 0x003fea0003800000 */
.L_x_12748:
[----:B------:R-:W0:Y:S01]  /*35f50*/  DADD R2, -RZ, -R40 ;  /* 0x00000000ff027229 */ /* 0x000e220000000928 */
[----:B------:R-:W-:-:S09]  /*35f60*/  ISETP.NE.AND P0, PT, R52, RZ, PT ;  /* 0x000000ff3400720c */ /* 0x000fd20003f05270 */
[----:B0-----:R-:W-:Y:S02]  /*35f70*/  FSEL R10, R2, R40, !P0 ;  /* 0x00000028020a7208 */ /* 0x001fe40004000000 */
[----:B------:R-:W-:Y:S01]  /*35f80*/  FSEL R11, R3, R41, !P0 ;  /* 0x00000029030b7208 */ /* 0x000fe20004000000 */
[----:B------:R-:W-:Y:S05]  /*35f90*/  BRA `(.L_x_12771) ;  /* 0x0000249000007947 */ /* 0x000fea0003800000 */
.L_x_12682:
[----:B0-----:R-:W4:Y:S01]  /*35fa0*/  LDL.64 R8, [R1+0x8] ;  /* 0x0000080001087983 */ /* 0x001f220000100a00 */
[----:B------:R-:W-:-:S04]  /*35fb0*/  DADD R10, -RZ, -R58 ;  /* 0x00000000ff0a7229 */ /* 0x000fc8000000093a */
[----:B----4-:R-:W0:-:S06]  /*35fc0*/  DADD R8, -R56, R8 ;  /* 0x0000000038087229 */ /* 0x010e0c0000000108 */
[----:B0-----:R-:W0:Y:S01]  /*35fd0*/  DADD R8, R8, c[0x2][0x178] ;  /* 0x00805e0008087629 */ /* 0x001e220000000000 */
[----:B------:R-:W-:Y:S05]  /*35fe0*/  BRA `(.L_x_12771) ;  /* 0x0000244000007947 */ /* 0x000fea0003800000 */
.L_x_12681:
[----:B------:R0:W1:Y:S01]  /*35ff0*/  DADD R10, -RZ, -R58 ;  /* 0x00000000ff0a7229 */ /* 0x000062000000093a */
[----:B------:R-:W-:Y:S01]  /*36000*/  CS2R R8, SRZ ;  /* 0x0000000000087805 */ /* 0x000fe2000001ff00 */
[----:B------:R-:W-:Y:S05]  /*36010*/  BRA `(.L_x_12771) ;  /* 0x0000241000007947 */ /* 0x000fea0003800000 */
.L_x_12680:
        /* <DEDUP_REMOVED lines=86> */
.L_x_12776:
[----:B------:R-:W-:Y:S05]  /*36580*/  BSYNC B0 ;  /* 0x0000000000007941 */ /* 0x000fea0003800000 */
.L_x_12775:
        /* <DEDUP_REMOVED lines=8> */
.L_x_12778:
[----:B------:R-:W-:Y:S05]  /*36610*/  BSYNC B3 ;  /* 0x0000000000037941 */ /* 0x000fea0003800000 */
.L_x_12777:
        /* <DEDUP_REMOVED lines=43> */
.L_x_12780:
[----:B------:R-:W-:-:S04]  /*368d0*/  ISETP.GE.AND P0, PT, R57, RZ, PT ;  /* 0x000000ff3900720c */ /* 0x000fc80003f06270 */
[----:B------:R-:W-:Y:S02]  /*368e0*/  FSEL R6, RZ, 3.37028055040000000000e+12, P0 ;  /* 0x54442d18ff067808 */ /* 0x000fe40000000000 */
[----:B------:R-:W-:Y:S02]  /*368f0*/  FSEL R7, RZ, 2.1426990032196044922, P0 ;  /* 0x400921fbff077808 */ /* 0x000fe40000000000 */
.L_x_12781:
[----:B------:R-:W-:Y:S05]  /*36900*/  BSYNC B0 ;  /* 0x0000000000007941 */ /* 0x000fea0003800000 */
.L_x_12779:
[----:B------:R-:W4:Y:S01]  /*36910*/  DADD R2, R2, R4 ;  /* 0x0000000002027229 */ /* 0x000f220000000004 */
[----:B------:R-:W-:-:S03]  /*36920*/  LOP3.LUT R59, R7, 0x80000000, R59, 0xb8, !PT ;  /* 0x80000000073b7812 */ /* 0x000fc600078eb83b */
[----:B-1----:R-:W-:-:S04]  /*36930*/  DMUL R40, R40, 0.5 ;  /* 0x3fe0000028287828 */ /* 0x002fc80000000000 */
[----:B----4-:R-:W1:-:S06]  /*36940*/  DSETP.GTU.AND P0, PT, |R2|, +INF , PT ;  /* 0x7ff000000200742a */ /* 0x010e4c0003f0c200 */
[----:B-1----:R-:W-:Y:S02]  /*36950*/  FSEL R6, R2, R6, P0 ;  /* 0x0000000602067208 */ /* 0x002fe40000000000 */
[----:B------:R-:W-:Y:S01]  /*36960*/  FSEL R7, R3, R59, P0 ;  /* 0x0000003b03077208 */ /* 0x000fe20000000000 */
[----:B------:R-:W-:Y:S05]  /*36970*/  BRA `(.L_x_12782) ;  /* 0x0000190000007947 */ /* 0x000fea0003800000 */
.L_x_12774:
        /* <DEDUP_REMOVED lines=111> */
.L_x_12784:
[----:B------:R-:W-:Y:S05]  /*37070*/  BSYNC B0 ;  /* 0x0000000000007941 */ /* 0x000fea0003800000 */
.L_x_12783:
        /* <DEDUP_REMOVED lines=8> */
.L_x_12786:
[----:B------:R-:W-:Y:S05]  /*37100*/  BSYNC B3 ;  /* 0x0000000000037941 */ /* 0x000fea0003800000 */
.L_x_12785:
        /* <DEDUP_REMOVED lines=43> */
.L_x_12788:
[----:B------:R-:W-:-:S04]  /*373c0*/  ISETP.GE.AND P0, PT, R57, RZ, PT ;  /* 0x000000ff3900720c */ /* 0x000fc80003f06270 */
[----:B------:R-:W-:Y:S02]  /*373d0*/  FSEL R6, RZ, 3.37028055040000000000e+12, P0 ;  /* 0x54442d18ff067808 */ /* 0x000fe40000000000 */
[----:B------:R-:W-:Y:S02]  /*373e0*/  FSEL R7, RZ, 2.1426990032196044922, P0 ;  /* 0x400921fbff077808 */ /* 0x000fe40000000000 */
.L_x_12789:
[----:B------:R-:W-:Y:S05]  /*373f0*/  BSYNC B0 ;  /* 0x0000000000007941 */ /* 0x000fea0003800000 */
.L_x_12787:
[----:B------:R-:W4:Y:S01]  /*37400*/  DADD R2, R2, R4 ;  /* 0x0000000002027229 */ /* 0x000f220000000004 */
[----:B------:R-:W-:-:S05]  /*37410*/  LOP3.LUT R59, R7, 0x80000000, R59, 0xb8, !PT ;  /* 0x80000000073b7812 */ /* 0x000fca00078eb83b */
[----:B----4-:R-:W4:-:S06]  /*37420*/  DSETP.GTU.AND P0, PT, |R2|, +INF , PT ;  /* 0x7ff000000200742a */ /* 0x010f0c0003f0c200 */
[----:B----4-:R-:W-:Y:S02]  /*37430*/  FSEL R6, R2, R6, P0 ;  /* 0x0000000602067208 */ /* 0x010fe40000000000 */
[----:B------:R-:W-:Y:S01]  /*37440*/  FSEL R7, R3, R59, P0 ;  /* 0x0000003b03077208 */ /* 0x000fe20000000000 */
[----:B------:R-:W-:Y:S05]  /*37450*/  BRA `(.L_x_12782) ;  /* 0x00000e2000007947 */ /* 0x000fea0003800000 */
.L_x_12773:
        /* <DEDUP_REMOVED lines=23> */
.L_x_12791:
[----:B------:R-:W-:Y:S05]  /*375d0*/  BSYNC B3 ;  /* 0x0000000000037941 */ /* 0x000fea0003800000 */
.L_x_12790:
        /* <DEDUP_REMOVED lines=26> */
.L_x_12793:
[----:B------:R-:W-:Y:S05]  /*37780*/  BSYNC B3 ;  /* 0x0000000000037941 */ /* 0x000fea0003800000 */
.L_x_12792:
        /* <DEDUP_REMOVED lines=112> */
.L_x_12795:
[----:B------:R-:W-:Y:S05]  /*37e90*/  BSYNC B0 ;  /* 0x0000000000007941 */ /* 0x000fea0003800000 */
.L_x_12794:
        /* <DEDUP_REMOVED lines=8> */
.L_x_12797:
[----:B------:R-:W-:Y:S05]  /*37f20*/  BSYNC B3 ;  /* 0x0000000000037941 */ /* 0x000fea0003800000 */
.L_x_12796:
        /* <DEDUP_REMOVED lines=43> */
.L_x_12799:
[----:B------:R-:W-:-:S04]  /*381e0*/  ISETP.GE.AND P0, PT, R57, RZ, PT ;  /* 0x000000ff3900720c */ /* 0x000fc80003f06270 */
[----:B------:R-:W-:Y:S02]  /*381f0*/  FSEL R6, RZ, 3.37028055040000000000e+12, P0 ;  /* 0x54442d18ff067808 */ /* 0x000fe40000000000 */
[----:B------:R-:W-:Y:S02]  /*38200*/  FSEL R7, RZ, 2.1426990032196044922, P0 ;  /* 0x400921fbff077808 */ /* 0x000fe40000000000 */
.L_x_12800:
[----:B------:R-:W-:Y:S05]  /*38210*/  BSYNC B0 ;  /* 0x0000000000007941 */ /* 0x000fea0003800000 */
.L_x_12798:
[----:B------:R-:W4:Y:S01]  /*38220*/  DADD R2, R2, R4 ;  /* 0x0000000002027229 */ /* 0x000f220000000004 */
[----:B------:R-:W-:-:S03]  /*38230*/  LOP3.LUT R59, R7, 0x80000000, R59, 0xb8, !PT ;  /* 0x80000000073b7812 */ /* 0x000fc600078eb83b */
[----:B-1----:R-:W-:-:S04]  /*38240*/  DADD R40, R40, 1 ;  /* 0x3ff0000028287429 */ /* 0x002fc80000000000 */
[----:B----4-:R-:W1:-:S06]  /*38250*/  DSETP.GTU.AND P0, PT, |R2|, +INF , PT ;  /* 0x7ff000000200742a */ /* 0x010e4c0003f0c200 */
[----:B-1----:R-:W-:Y:S02]  /*38260*/  FSEL R6, R2, R6, P0 ;  /* 0x0000000602067208 */ /* 0x002fe40000000000 */
[----:B------:R-:W-:Y:S02]  /*38270*/  FSEL R7, R3, R59, P0 ;  /* 0x0000003b03077208 */ /* 0x000fe40000000000 */
.L_x_12782:
[----:B------:R-:W-:Y:S05]  /*38280*/  BSYNC B2 ;  /* 0x0000000000027941 */ /* 0x000fea0003800000 */
.L_x_12772:
[----:B-1----:R-:W1:Y:S01]  /*38290*/  DADD R40, R40, c[0x2][0x50] ;  /* 0x0080140028287629 */ /* 0x002e620000000000 */
[----:B------:R-:W-:-:S03]  /*382a0*/  ISETP.NE.AND P0, PT, R52, RZ, PT ;  /* 0x000000ff3400720c */ /* 0x000fc60003f05270 */
[----:B0-----:R-:W-:-:S04]  /*382b0*/  DADD R8, -RZ, |R6| ;  /* 0x00000000ff087229 */ /* 0x001fc80000000506 */
[----:B-1----:R-:W0:-:S10]  /*382c0*/  DADD R2, -RZ, -R40 ;  /* 0x00000000ff027229 */ /* 0x002e140000000928 */
[----:B0-----:R-:W-:Y:S02]  /*382d0*/  FSEL R10, R2, R40, !P0 ;  /* 0x00000028020a7208 */ /* 0x001fe40004000000 */
[----:B------:R-:W-:Y:S01]  /*382e0*/  FSEL R11, R3, R41, !P0 ;  /* 0x00000029030b7208 */ /* 0x000fe20004000000 */
[----:B------:R-:W-:Y:S05]  /*382f0*/  BRA `(.L_x_12771) ;  /* 0x0000013000007947 */ /* 0x000fea0003800000 */
.L_x_12679:
        /* <DEDUP_REMOVED lines=19> */
.L_x_12771:
[----:B01----:R-:W-:Y:S05]  /*38430*/  BSYNC B1 ;  /* 0x0000000000017941 */ /* 0x003fea0003800000 */
.L_x_12678:
[----:B------:R-:W0:Y:S01]  /*38440*/  S2R R0, SR_CTAID.X ;  /* 0x0000000000007919 */ /* 0x000e220000002500 */
[----:B------:R-:W-:Y:S02]  /*38450*/  IMAD.MOV.U32 R2, RZ, RZ, 0x10 ;  /* 0x00000010ff027424 */ /* 0x000fe400078e00ff */
[----:B0-----:R-:W-:-:S04]  /*38460*/  IMAD.SHL.U32 R0, R0, 0x400, RZ ;  /* 0x0000040000007824 */ /* 0x001fc800078e00ff */
[----:B------:R-:W-:-:S06]  /*38470*/  IMAD.WIDE.U32 R2, R0, R2, c[0x0][0x168] ;  /* 0x00005a0000027625 */ /* 0x000fcc00078e0002 */
[----:B------:R-:W-:-:S05]  /*38480*/  IMAD.WIDE R2, R77, 0x20, R2 ;  /* 0x000000204d027825 */ /* 0x000fca00078e0202 */
[----:B--2---:R-:W-:Y:S04]  /*38490*/  STG.E.128 [R2.64], R72 ;  /* 0x0000004802007986 */ /* 0x004fe8000c101d04 */
[----:B---3--:R-:W-:Y:S04]  /*384a0*/  STG.E.128 [R2.64+0x10], R68 ;  /* 0x0000104402007986 */ /* 0x008fe8000c101d04 */
[----:B------:R-:W-:Y:S04]  /*384b0*/  STG.E.128 [R2.64+0x1000], R64 ;  /* 0x0010004002007986 */ /* 0x000fe8000c101d04 */
[----:B------:R-:W-:Y:S04]  /*384c0*/  STG.E.128 [R2.64+0x1010], R60 ;  /* 0x0010103c02007986 */ /* 0x000fe8000c101d04 */
[----:B------:R-:W-:Y:S04]  /*384d0*/  STG.E.128 [R2.64+0x2000], R36 ;  /* 0x0020002402007986 */ /* 0x000fe8000c101d04 */
[----:B------:R-:W-:Y:S04]  /*384e0*/  STG.E.128 [R2.64+0x2010], R32 ;  /* 0x0020102002007986 */ /* 0x000fe8000c101d04 */
[----:B------:R-:W-:Y:S04]  /*384f0*/  STG.E.128 [R2.64+0x3000], R28 ;  /* 0x0030001c02007986 */ /* 0x000fe8000c101d04 */
[----:B----4-:R-:W-:Y:S01]  /*38500*/  STG.E.128 [R2.64+0x3010], R8 ;  /* 0x0030100802007986 */ /* 0x010fe2000c101d04 */
[----:B------:R-:W-:Y:S05]  /*38510*/  EXIT ;  /* 0x000000000000794d */ /* 0x000fea0003800000 */
.L_x_11816:
[----:B------:R-:W0:Y:S01]  /*38520*/  S2R R0, SR_TID.X ;  /* 0x0000000000007919 */ /* 0x000e220000002100 */
[----:B------:R-:W-:Y:S01]  /*38530*/  CS2R R34, SRZ ;  /* 0x0000000000227805 */ /* 0x000fe2000001ff00 */
[----:B------:R-:W-:Y:S01]  /*38540*/  CS2R R32, SRZ ;  /* 0x0000000000207805 */ /* 0x000fe2000001ff00 */
[----:B------:R-:W-:Y:S01]  /*38550*/  CS2R R38, SRZ ;  /* 0x0000000000267805 */ /* 0x000fe2000001ff00 */
[----:B------:R-:W1:Y:S01]  /*38560*/  S2R R13, SR_CTAID.X ;  /* 0x00000000000d7919 */ /* 0x000e620000002500 */
[----:B------:R-:W-:Y:S01]  /*38570*/  CS2R R36, SRZ ;  /* 0x0000000000247805 */ /* 0x000fe2000001ff00 */
[----:B------:R-:W-:Y:S01]  /*38580*/  CS2R R30, SRZ ;  /* 0x00000000001e7805 */ /* 0x000fe2000001ff00 */
[----:B------:R-:W-:Y:S01]  /*38590*/  CS2R R28, SRZ ;  /* 0x00000000001c7805 */ /* 0x000fe2000001ff00 */
[----:B0-----:R-:W-:Y:S01]  /*385a0*/  ISETP.GE.AND P0, PT, R0, R77, PT ;  /* 0x0000004d0000720c */ /* 0x001fe20003f06270 */
[----:B-1----:R-:W-:-:S12]  /*385b0*/  IMAD.SHL.U32 R13, R13, 0x400, RZ ;  /* 0x000004000d0d7824 */ /* 0x002fd800078e00ff */
[----:B------:R-:W-:Y:S01]  /*385c0*/  @!P0 IMAD.IADD R2, R13, 0x1, R0 ;  /* 0x000000010d028824 */ /* 0x000fe200078e0200 */
[----:B------:R-:W-:Y:S01]  /*385d0*/  @!P0 IADD3 R0, R0, 0x80, RZ ;  /* 0x0000008000008810 */ /* 0x000fe20007ffe0ff */
[----:B------:R-:W-:-:S03]  /*385e0*/  @!P0 IMAD.MOV.U32 R3, RZ, RZ, 0x10 ;  /* 0x00000010ff038424 */ /* 0x000fc600078e00ff */
[----:B------:R-:W-:Y:S01]  /*385f0*/  ISETP.GE.AND P5, PT, R0, R77, PT ;  /* 0x0000004d0000720c */ /* 0x000fe20003fa6270 */
[----:B------:R-:W-:-:S05]  /*38600*/  @!P0 IMAD.WIDE.U32 R2, R2, R3, c[0x0][0x170] ;  /* 0x00005c0002028625 */ /* 0x000fca00078e0003 */
[----:B------:R0:W5:Y:S07]  /*38610*/  @!P0 LDG.E.128 R28, [R2.64] ;  /* 0x00000004021c8981 */ /* 0x00016e000c1e1d00 */
        /* <DEDUP_REMOVED lines=13> */
[----:B------:R-:W-:-:S04]  /*386f0*/  @!P1 IADD3 R0, R0, 0x80, RZ ;  /* 0x0000008000009810 */ /* 0x000fc80007ffe0ff */
[----:B------:R-:W-:-:S13]  /*38700*/  ISETP.GE.AND P2, PT, R0, R77, PT ;  /* 0x0000004d0000720c */ /* 0x000fda0003f46270 */
        /* <DEDUP_REMOVED lines=8> */
[----:B------:R-:W-:Y:S01]  /*38790*/  ISETP.GE.AND P5, PT, R0, R77, PT ;  /* 0x0000004d0000720c */ /* 0x000fe20003fa6270 */
[----:B-1----:R-:W-:Y:S02]  /*387a0*/  @!P1 IMAD.MOV.U32 R5, RZ, RZ, 0x10 ;  /* 0x00000010ff059424 */ /* 0x002fe400078e00ff */
[----:B--2---:R-:W-:Y:S02]  /*387b0*/  @!P2 IMAD.MOV.U32 R6, RZ, RZ, 0x10 ;  /* 0x00000010ff06a424 */ /* 0x004fe400078e00ff */
[----:B0-----:R-:W-:Y:S02]  /*387c0*/  @!P3 IMAD.MOV.U32 R3, RZ, RZ, 0x10 ;  /* 0x00000010ff03b424 */ /* 0x001fe400078e00ff */
[----:B------:R-:W-:Y:S01]  /*387d0*/  @!P4 IMAD.MOV.U32 R12, RZ, RZ, 0x10 ;  /* 0x00000010ff0cc424 */ /* 0x000fe200078e00ff */
[----:B------:R-:W-:Y:S01]  /*387e0*/  CS2R R42, SRZ ;  /* 0x00000000002a7805 */ /* 0x000fe2000001ff00 */
[----:B------:R-:W-:-:S04]  /*387f0*/  @!P1 IMAD.WIDE.U32 R4, R8, R5, c[0x0][0x170] ;  /* 0x00005c0008049625 */ /* 0x000fc800078e0005 */
[----:B------:R-:W-:Y:S02]  /*38800*/  @!P5 IMAD.IADD R2, R13, 0x1, R0 ;  /* 0x000000010d02d824 */ /* 0x000fe400078e0200 */
[----:B------:R-:W-:Y:S01]  /*38810*/  @!P5 IMAD.MOV.U32 R13, RZ, RZ, 0x10 ;  /* 0x00000010ff0dd424 */ /* 0x000fe200078e00ff */
[----:B------:R-:W-:Y:S01]  /*38820*/  CS2R R40, SRZ ;  /* 0x0000000000287805 */ /* 0x000fe2000001ff00 */
[----:B------:R-:W-:Y:S01]  /*38830*/  @!P2 IMAD.WIDE.U32 R6, R9, R6, c[0x0][0x170] ;  /* 0x00005c000906a625 */ /* 0x000fe200078e0006 */
[----:B------:R-:W-:Y:S01]  /*38840*/  CS2R R46, SRZ ;  /* 0x00000000002e7805 */ /* 0x000fe2000001ff00 */
[----:B------:R-:W-:Y:S01]  /*38850*/  CS2R R44, SRZ ;  /* 0x00000000002c7805 */ /* 0x000fe2000001ff00 */
[----:B------:R-:W-:Y:S01]  /*38860*/  CS2R R50, SRZ ;  /* 0x0000000000327805 */ /* 0x000fe2000001ff00 */
[----:B------:R-:W-:Y:S01]  /*38870*/  CS2R R48, SRZ ;  /* 0x0000000000307805 */ /* 0x000fe2000001ff00 */
[----:B------:R-:W-:Y:S01]  /*38880*/  CS2R R54, SRZ ;  /* 0x0000000000367805 */ /* 0x000fe2000001ff00 */
[----:B------:R-:W-:Y:S01]  /*38890*/  CS2R R52, SRZ ;  /* 0x0000000000347805 */ /* 0x000fe2000001ff00 */
[----:B------:R-:W-:Y:S01]  /*388a0*/  CS2R R58, SRZ ;  /* 0x00000000003a7805 */ /* 0x000fe2000001ff00 */
[----:B------:R-:W-:Y:S01]  /*388b0*/  CS2R R56, SRZ ;  /* 0x0000000000387805 */ /* 0x000fe2000001ff00 */
[----:B------:R-:W-:Y:S01]  /*388c0*/  @!P3 IMAD.WIDE.U32 R8, R10, R3, c[0x0][0x170] ;  /* 0x00005c000a08b625 */ /* 0x000fe200078e0003 */
[----:B------:R0:W5:Y:S03]  /*388d0*/  @!P1 LDG.E.128 R40, [R4.64] ;  /* 0x0000000404289981 */ /* 0x000166000c1e1d00 */
[----:B------:R-:W-:Y:S01]  /*388e0*/  @!P4 IMAD.WIDE.U32 R10, R11, R12, c[0x0][0x170] ;  /* 0x00005c000b0ac625 */ /* 0x000fe200078e000c */
[----:B------:R0:W5:Y:S03]  /*388f0*/  @!P2 LDG.E.128 R44, [R6.64] ;  /* 0x00000004062ca981 */ /* 0x000166000c1e1d00 */
[----:B------:R-:W-:Y:S01]  /*38900*/  @!P5 IMAD.WIDE.U32 R2, R2, R13, c[0x0][0x170] ;  /* 0x00005c000202d625 */ /* 0x000fe200078e000d */
[----:B------:R0:W5:Y:S04]  /*38910*/  @!P3 LDG.E.128 R48, [R8.64] ;  /* 0x000000040830b981 */ /* 0x000168000c1e1d00 */
[----:B------:R0:W5:Y:S04]  /*38920*/  @!P4 LDG.E.128 R52, [R10.64] ;  /* 0x000000040a34c981 */ /* 0x000168000c1e1d00 */
[----:B------:R0:W5:Y:S01]  /*38930*/  @!P5 LDG.E.128 R56, [R2.64] ;  /* 0x000000040238d981 */ /* 0x000162000c1e1d00 */
[----:B------:R-:W-:Y:S01]  /*38940*/  BSSY B1, `(.L_x_12801) ;  /* 0x0000709000017945 */ /* 0x000fe20003800000 */
[----:B------:R-:W-:Y:S01]  /*38950*/  CS2R R74, SRZ ;  /* 0x00000000004a7805 */ /* 0x000fe2000001ff00 */
[----:B------:R-:W-:Y:S01]  /*38960*/  CS2R R72, SRZ ;  /* 0x0000000000487805 */ /* 0x000fe2000001ff00 */
[----:B------:R-:W-:Y:S05]  /*38970*/  @P0 BRA `(.L_x_12802) ;  /* 0x0000705000000947 */ /* 0x000fea0003800000 */
[----:B0-----:R-:W-:Y:S01]  /*38980*/  IMAD.MOV.U32 R6, RZ, RZ, 0x33145c07 ;  /* 0x33145c07ff067424 */ /* 0x001fe200078e00ff */
[----:B-----5:R-:W0:Y:S01]  /*38990*/  DSETP.GTU.AND P0, PT, |R30|, +INF , PT ;  /* 0x7ff000001e00742a */ /* 0x020e220003f0c200 */
[----:B------:R-:W-:-:S03]  /*389a0*/  IMAD.MOV.U32 R7, RZ, RZ, 0x3c91a626 ;  /* 0x3c91a626ff077424 */ /* 0x000fc600078e00ff */
[----:B------:R-:W-:Y:S02]  /*389b0*/  DADD R2, -RZ, |R28| ;  /* 0x00000000ff027229 */ /* 0x000fe4000000051c */
        /* <DEDUP_REMOVED lines=79> */
[----:B-1----:R1:W2:Y:S02]  /*38eb0*/  DFMA R22, R22, -R6, 1 ;  /* 0x3ff000001616742b */ /* 0x0022a40000000806 */
[----:B-1----:R-:W-:Y:S02]  /*38ec0*/  IMAD.MOV.U32 R6, RZ, RZ, 0x0 ;  /* 0x00000000ff067424 */ /* 0x002fe400078e00ff */
[----:B------:R-:W-:Y:S01]  /*38ed0*/  IMAD.MOV.U32 R7, RZ, RZ, 0x3fd80000 ;  /* 0x3fd80000ff077424 */ /* 0x000fe200078e00ff */
[----:B0-----:R-:W0:-:S04]  /*38ee0*/  DMUL R20, R14, R14 ;  /* 0x0000000e0e147228 */ /* 0x001e080000000000 */
        /* <DEDUP_REMOVED lines=9> */
[----:B--2---:R-:W1:-:S04]  /*38f80*/  DMUL R20, R16, R20 ;  /* 0x0000001410147228 */ /* 0x004e480000000000 */
[----:B0-----:R-:W0:-:S04]  /*38f90*/  DMUL R22, R22, R70 ;  /* 0x0000004616167228 */ /* 0x001e080000000000 */
[----:B-1----:R-:W1:-:S06]  /*38fa0*/  DMUL R20, R20, R14 ;  /* 0x0000000e14147228 */ /* 0x002e4c0000000000 */
[----:B0-----:R-:W-:Y:S02]  /*38fb0*/  @!P1 FSEL R66, R12, R22, !P0 ;  /* 0x000000160c429208 */ /* 0x001fe40004000000 */
[----:B------:R-:W-:Y:S02]  /*38fc0*/  @!P1 FSEL R67, R13, R23, !P0 ;  /* 0x000000170d439208 */ /* 0x000fe40004000000 */
        /* <DEDUP_REMOVED lines=35> */
[----:B------:R-:W-:Y:S05]  /*39200*/  CALL.REL.NOINC `($__internal_21_$__cuda_sm20_dsqrt_rn_f64_mediumpath_v1) ;  /* 0x0003854000007944 */ /* 0x000fea0003c00000 */
.L_x_12810:
[----:B------:R-:W-:Y:S05]  /*39210*/  BSYNC B3 ;  /* 0x0000000000037941 */ /* 0x000fea0003800000 */
.L_x_12809:
        /* <DEDUP_REMOVED lines=61> */
.L_x_12808:
        /* <DEDUP_REMOVED lines=33> */
[----:B------:R-:W-:Y:S05]  /*39800*/  CALL.REL.NOINC `($__internal_20_$__cuda_sm20_div_rn_f64_full) ;  /* 0x0003793000007944 */ /* 0x000fea0003c00000 */
.L_x_12818:
[----:B------:R-:W-:Y:S05]  /*39810*/  BSYNC B4 ;  /* 0x0000000000047941 */ /* 0x000fea0003800000 */
.L_x_12817:
[----:B------:R-:W-:Y:S02]  /*39820*/  IMAD.MOV.U32 R24, RZ, RZ, R20 ;  /* 0x000000ffff187224 */ /* 0x000fe400078e0014 */
[----:B------:R-:W-:Y:S01]  /*39830*/  IMAD.MOV.U32 R25, RZ, RZ, R21 ;  /* 0x000000ffff197224 */ /* 0x000fe200078e0015 */
[----:B------:R-:W-:Y:S05]  /*39840*/  BRA `(.L_x_12816) ;  /* 0x0000001000007947 */ /* 0x000fea0003800000 */
.L_x_12815:
[----:B------:R0:W1:-:S06]  /*39850*/  DADD R24, -R62, R66 ;  /* 0x000000003e187229 */ /* 0x00004c0000000142 */
.L_x_12816:
[----:B------:R-:W-:Y:S05]  /*39860*/  BSYNC B3 ;  /* 0x0000000000037941 */ /* 0x000fea0003800000 */
.L_x_12814:
        /* <DEDUP_REMOVED lines=28> */
[----:B01----:R-:W-:Y:S05]  /*39a30*/  CALL.REL.NOINC `($__internal_20_$__cuda_sm20_div_rn_f64_full) ;  /* 0x0003770000007944 */ /* 0x003fea0003c00000 */
.L_x_12823:
[----:B------:R-:W-:Y:S05]  /*39a40*/  BSYNC B4 ;  /* 0x0000000000047941 */ /* 0x000fea0003800000 */
.L_x_12822:
[----:B------:R-:W-:Y:S02]  /*39a50*/  IMAD.MOV.U32 R6, RZ, RZ, R20 ;  /* 0x000000ffff067224 */ /* 0x000fe400078e0014 */
[----:B------:R-:W-:Y:S01]  /*39a60*/  IMAD.MOV.U32 R7, RZ, RZ, R21 ;  /* 0x000000ffff077224 */ /* 0x000fe200078e0015 */
[----:B------:R-:W-:Y:S05]  /*39a70*/  BRA `(.L_x_12821) ;  /* 0x0000001000007947 */ /* 0x000fea0003800000 */
.L_x_12820:
[----:B------:R2:W3:-:S06]  /*39a80*/  DADD R6, R68, -R8 ;  /* 0x0000000044067229 */ /* 0x0004cc0000000808 */
.L_x_12821:
[----:B------:R-:W-:Y:S05]  /*39a90*/  BSYNC B3 ;  /* 0x0000000000037941 */ /* 0x000fea0003800000 */
.L_x_12819:
        /* <DEDUP_REMOVED lines=26> */
[----:B0-----:R-:W-:Y:S05]  /*39c40*/  CALL.REL.NOINC `($__internal_21_$__cuda_sm20_dsqrt_rn_f64_mediumpath_v1) ;  /* 0x00037b0000007944 */ /* 0x001fea0003c00000 */
[----:B-1----:R-:W-:Y:S02]  /*39c50*/  IMAD.MOV.U32 R12, RZ, RZ, R8 ;  /* 0x000000ffff0c7224 */ /* 0x002fe400078e0008 */
[----:B------:R-:W-:Y:S02]  /*39c60*/  IMAD.MOV.U32 R13, RZ, RZ, R9 ;  /* 0x000000ffff0d7224 */ /* 0x000fe400078e0009 */
.L_x_12825:
[----:B------:R-:W-:Y:S05]  /*39c70*/  BSYNC B3 ;  /* 0x0000000000037941 */ /* 0x000fea0003800000 */
.L_x_12824:
        /* <DEDUP_REMOVED lines=65> */
.L_x_12826:
        /* <DEDUP_REMOVED lines=21> */
[----:B------:R-:W-:Y:S05]  /*3a1e0*/  CALL.REL.NOINC `($__internal_20_$__cuda_sm20_div_rn_f64_full) ;  /* 0x00036f5000007944 */ /* 0x000fea0003c00000 */
.L_x_12828:
[----:B------:R-:W-:Y:S05]  /*3a1f0*/  BSYNC B3 ;  /* 0x0000000000037941 */ /* 0x000fea0003800000 */
.L_x_12827:
        /* <DEDUP_REMOVED lines=16> */
.L_x_12813:
        /* <DEDUP_REMOVED lines=26> */
.L_x_12831:
[----:B------:R-:W-:Y:S05]  /*3a4a0*/  BSYNC B3 ;  /* 0x0000000000037941 */ /* 0x000fea0003800000 */
.L_x_12830:
        /* <DEDUP_REMOVED lines=27> */
.L_x_12834:
[----:B------:R-:W-:Y:S05]  /*3a660*/  BSYNC B3 ;  /* 0x0000000000037941 */ /* 0x000fea0003800000 */
.L_x_12833:
        /* <DEDUP_REMOVED lines=16> */
.L_x_12832:
        /* <DEDUP_REMOVED lines=55> */
.L_x_12835:
[----:B------:R-:W-:Y:S01]  /*3aae0*/  IMAD.MOV.U32 R6, RZ, RZ, 0x0 ;  /* 0x00000000ff067424 */ /* 0x000fe200078e00ff */
[----:B------:R-:W-:Y:S01]  /*3aaf0*/  FSETP.NEU.FTZ.AND P0, PT, R9, RZ, PT ;  /* 0x000000ff0900720b */ /* 0x000fe20003f1d000 */
[----:B------:R-:W-:-:S06]  /*3ab00*/  IMAD.MOV.U32 R7, RZ, RZ, 0x7ff00000 ;  /* 0x7ff00000ff077424 */ /* 0x000fcc00078e00ff */
[----:B------:R-:W0:-:S10]  /*3ab10*/  DFMA R6, R8, R6, +INF ;  /* 0x7ff000000806742b */ /* 0x000e140000000006 */
[----:B0-----:R-:W-:Y:S02]  /*3ab20*/  FSEL R60, R6, RZ, P0 ;  /* 0x000000ff063c7208 */ /* 0x001fe40000000000 */
[----:B------:R-:W-:Y:S01]  /*3ab30*/  FSEL R61, R7, -QNAN , P0 ;  /* 0xfff00000073d7808 */ /* 0x000fe20000000000 */
[----:B------:R-:W-:Y:S05]  /*3ab40*/  BRA `(.L_x_12811) ;  /* 0x000004c000007947 */ /* 0x000fea0003800000 */
.L_x_12829:
        /* <DEDUP_REMOVED lines=25> */
.L_x_12837:
[----:B------:R-:W-:Y:S05]  /*3ace0*/  BSYNC B3 ;  /* 0x0000000000037941 */ /* 0x000fea0003800000 */
.L_x_12836:
        /* <DEDUP_REMOVED lines=19> */
.L_x_12839:
[----:B------:R-:W-:Y:S05]  /*3ae20*/  BSYNC B3 ;  /* 0x0000000000037941 */ /* 0x000fea0003800000 */
.L_x_12838:
[----:B------:R-:W-:Y:S02]  /*3ae30*/  IMAD.MOV.U32 R60, RZ, RZ, R20 ;  /* 0x000000ffff3c7224 */ /* 0x000fe400078e0014 */
[----:B------:R-:W-:Y:S01]  /*3ae40*/  IMAD.MOV.U32 R61, RZ, RZ, R21 ;  /* 0x000000ffff3d7224 */ /* 0x000fe200078e0015 */
[----:B------:R-:W-:Y:S05]  /*3ae50*/  BRA `(.L_x_12811) ;  /* 0x000001b000007947 */ /* 0x000fea0003800000 */
.L_x_12812:
        /* <DEDUP_REMOVED lines=23> */
[----:B------:R-:W-:Y:S05]  /*3afd0*/  CALL.REL.NOINC `($__internal_21_$__cuda_sm20_dsqrt_rn_f64_mediumpath_v1) ;  /* 0x0003677000007944 */ /* 0x000fea0003c00000 */
.L_x_12841:
[----:B------:R-:W-:Y:S05]  /*3afe0*/  BSYNC B3 ;  /* 0x0000000000037941 */ /* 0x000fea0003800000 */
.L_x_12840:
[----:B-1----:R-:W-:Y:S02]  /*3aff0*/  IMAD.MOV.U32 R60, RZ, RZ, R8 ;  /* 0x000000ffff3c7224 */ /* 0x002fe400078e0008 */
[----:B------:R-:W-:Y:S02]  /*3b000*/  IMAD.MOV.U32 R61, RZ, RZ, R9 ;  /* 0x000000ffff3d7224 */ /* 0x000fe400078e0009 */
.L_x_12811:
[----:B------:R-:W-:Y:S05]  /*3b010*/  BSYNC B2 ;  /* 0x0000000000027941 */ /* 0x000fea0003800000 */
.L_x_12807:
        /* <DEDUP_REMOVED lines=23> */
[----:B-1----:R-:W-:Y:S05]  /*3b190*/  CALL.REL.NOINC `($__internal_20_$__cuda_sm20_div_rn_f64_full) ;  /* 0x00035fa000007944 */ /* 0x002fea0003c00000 */
[----:B------:R-:W-:Y:S02]  /*3b1a0*/  IMAD.MOV.U32 R24, RZ, RZ, R20 ;  /* 0x000000ffff187224 */ /* 0x000fe400078e0014 */
[----:B------:R-:W-:Y:S02]  /*3b1b0*/  IMAD.MOV.U32 R25, RZ, RZ, R21 ;  /* 0x000000ffff197224 */ /* 0x000fe400078e0015 */
.L_x_12845:
[----:B------:R-:W-:Y:S05]  /*3b1c0*/  BSYNC B3 ;  /* 0x0000000000037941 */ /* 0x000fea0003800000 */
.L_x_12844:
        /* <DEDUP_REMOVED lines=37> */
[----:B-1----:R-:W-:Y:S05]  /*3b420*/  CALL.REL.NOINC `($__internal_20_$__cuda_sm20_div_rn_f64_full) ;  /* 0x00035d1000007944 */ /* 0x002fea0003c00000 */
.L_x_12853:
[----:B------:R-:W-:Y:S05]  /*3b430*/  BSYNC B4 ;  /* 0x0000000000047941 */ /* 0x000fea0003800000 */
.L_x_12852:
[----:B------:R-:W-:Y:S02]  /*3b440*/  IMAD.MOV.U32 R70, RZ, RZ, R20 ;  /* 0x000000ffff467224 */ /* 0x000fe400078e0014 */
[----:B------:R-:W-:Y:S01]  /*3b450*/  IMAD.MOV.U32 R71, RZ, RZ, R21 ;  /* 0x000000ffff477224 */ /* 0x000fe200078e0015 */
[----:B------:R-:W-:Y:S05]  /*3b460*/  BRA `(.L_x_12851) ;  /* 0x0000001000007947 */ /* 0x000fea0003800000 */
.L_x_12850:
[----:B------:R0:W2:-:S06]  /*3b470*/  DADD R70, -R62, R66 ;  /* 0x000000003e467229 */ /* 0x00008c0000000142 */
.L_x_12851:
[----:B------:R-:W-:Y:S05]  /*3b480*/  BSYNC B3 ;  /* 0x0000000000037941 */ /* 0x000fea0003800000 */
.L_x_12849:
        /* <DEDUP_REMOVED lines=26> */
.L_x_12858:
[----:B------:R-:W-:Y:S05]  /*3b630*/  BSYNC B4 ;  /* 0x0000000000047941 */ /* 0x000fea0003800000 */
.L_x_12857:
[----:B------:R-:W-:Y:S02]  /*3b640*/  IMAD.MOV.U32 R4, RZ, RZ, R20 ;  /* 0x000000ffff047224 */ /* 0x000fe400078e0014 */
[----:B------:R-:W-:Y:S01]  /*3b650*/  IMAD.MOV.U32 R5, RZ, RZ, R21 ;  /* 0x000000ffff057224 */ /* 0x000fe200078e0015 */
[----:B------:R-:W-:Y:S05]  /*3b660*/  BRA `(.L_x_12856) ;  /* 0x0000001000007947 */ /* 0x000fea0003800000 */
.L_x_12855:
[----:B------:R3:W4:-:S06]  /*3b670*/  DADD R4, -R64, R68 ;  /* 0x0000000040047229 */ /* 0x00070c0000000144 */
.L_x_12856:
[----:B------:R-:W-:Y:S05]  /*3b680*/  BSYNC B3 ;  /* 0x0000000000037941 */ /* 0x000fea0003800000 */
.L_x_12854:
        /* <DEDUP_REMOVED lines=26> */
[----:B01-3--:R-:W-:Y:S05]  /*3b830*/  CALL.REL.NOINC `($__internal_21_$__cuda_sm20_dsqrt_rn_f64_mediumpath_v1) ;  /* 0x00035f1000007944 */ /* 0x00bfea0003c00000 */
.L_x_12860:
[----:B------:R-:W-:Y:S05]  /*3b840*/  BSYNC B3 ;  /* 0x0000000000037941 */ /* 0x000fea0003800000 */
.L_x_12859:
[----:B------:R-:W-:Y:S01]  /*3b850*/  PLOP3.LUT P0, PT, PT, PT, PT, 0x80, 0x0 ;  /* 0x000000000000781c */ /* 0x000fe20003f0f070 */
[----:B-1--4-:R-:W-:Y:S02]  /*3b860*/  IMAD.MOV.U32 R4, RZ, RZ, R8 ;  /* 0x000000ffff047224 */ /* 0x012fe400078e0008 */
[----:B------:R-:W-:Y:S01]  /*3b870*/  IMAD.MOV.U32 R5, RZ, RZ, R9 ;  /* 0x000000ffff057224 */ /* 0x000fe200078e0009 */
[----:B------:R-:W-:Y:S05]  /*3b880*/  BRA `(.L_x_12846) ;  /* 0x0000091000007947 */ /* 0x000fea0003800000 */
.L_x_12848:
        /* <DEDUP_REMOVED lines=26> */
[----:B-1----:R-:W-:Y:S05]  /*3ba30*/  CALL.REL.NOINC `($__internal_21_$__cuda_sm20_dsqrt_rn_f64_mediumpath_v1) ;  /* 0x00035d1000007944 */ /* 0x002fea0003c00000 */
.L_x_12863:
[----:B------:R-:W-:Y:S05]  /*3ba40*/  BSYNC B3 ;  /* 0x0000000000037941 */ /* 0x000fea0003800000 */
.L_x_12862:
[----:B------:R-:W-:Y:S01]  /*3ba50*/  PLOP3.LUT P0, PT, PT, PT, PT, 0x80, 0x0 ;  /* 0x000000000000781c */ /* 0x000fe20003f0f070 */
[----:B-12---:R-:W-:Y:S02]  /*3ba60*/  IMAD.MOV.U32 R4, RZ, RZ, R8 ;  /* 0x000000ffff047224 */ /* 0x006fe400078e0008 */
[----:B------:R-:W-:Y:S01]  /*3ba70*/  IMAD.MOV.U32 R5, RZ, RZ, R9 ;  /* 0x000000ffff057224 */ /* 0x000fe200078e0009 */
[----:B------:R-:W-:Y:S05]  /*3ba80*/  BRA `(.L_x_12846) ;  /* 0x0000071000007947 */ /* 0x000fea0003800000 */
.L_x_12861:
        /* <DEDUP_REMOVED lines=27> */
[----:B-1----:R-:W-:Y:S05]  /*3bc40*/  CALL.REL.NOINC `($__internal_21_$__cuda_sm20_dsqrt_rn_f64_mediumpath_v1) ;  /* 0x00035b0000007944 */ /* 0x002fea0003c00000 */
.L_x_12865:
[----:B------:R-:W-:Y:S05]  /*3bc50*/  BSYNC B3 ;  /* 0x0000000000037941 */ /* 0x000fea0003800000 */
.L_x_12864:
        /* <DEDUP_REMOVED lines=19> */
.L_x_12867:
[----:B------:R-:W-:Y:S05]  /*3bd90*/  BSYNC B3 ;  /* 0x0000000000037941 */ /* 0x000fea0003800000 */
.L_x_12866:
[----:B------:R-:W0:Y:S01]  /*3bda0*/  DMUL R2, R2, 8.11296384146066816958e+31 ;  /* 0x4690000002027828 */ /* 0x000e220000000000 */
[----:B------:R-:W-:Y:S01]  /*3bdb0*/  PLOP3.LUT P0, PT, PT, PT, PT, 0x80, 0x0 ;  /* 0x000000000000781c */ /* 0x000fe20003f0f070 */
[----:B------:R-:W-:Y:S02]  /*3bdc0*/  IMAD.MOV.U32 R4, RZ, RZ, R20 ;  /* 0x000000ffff047224 */ /* 0x000fe400078e0014 */
[----:B------:R-:W-:Y:S01]  /*3bdd0*/  IMAD.MOV.U32 R5, RZ, RZ, R21 ;  /* 0x000000ffff057224 */ /* 0x000fe200078e0015 */
[----:B------:R-:W-:Y:S05]  /*3bde0*/  BRA `(.L_x_12846) ;  /* 0x000003b000007947 */ /* 0x000fea0003800000 */
.L_x_12847:
        /* <DEDUP_REMOVED lines=21> */
[----:B-12---:R-:W-:Y:S05]  /*3bf40*/  CALL.REL.NOINC `($__internal_21_$__cuda_sm20_dsqrt_rn_f64_mediumpath_v1) ;  /* 0x0003580000007944 */ /* 0x006fea0003c00000 */
[----:B-1----:R-:W-:Y:S02]  /*3bf50*/  IMAD.MOV.U32 R16, RZ, RZ, R8 ;  /* 0x000000ffff107224 */ /* 0x002fe400078e0008 */
[----:B------:R-:W-:Y:S02]  /*3bf60*/  IMAD.MOV.U32 R17, RZ, RZ, R9 ;  /* 0x000000ffff117224 */ /* 0x000fe400078e0009 */
.L_x_12869:
[----:B------:R-:W-:Y:S05]  /*3bf70*/  BSYNC B3 ;  /* 0x0000000000037941 */ /* 0x000fea0003800000 */
.L_x_12868:
        /* <DEDUP_REMOVED lines=27> */
.L_x_12871:
[----:B------:R-:W-:Y:S05]  /*3c130*/  BSYNC B3 ;  /* 0x0000000000037941 */ /* 0x000fea0003800000 */
.L_x_12870:
[----:B-123--:R1:W2:Y:S01]  /*3c140*/  DMUL R4, R8, R16 ;  /* 0x0000001008047228 */ /* 0x00e2a20000000000 */
[----:B------:R-:W-:Y:S01]  /*3c150*/  PLOP3.LUT P0, PT, PT, PT, PT, 0x80, 0x0 ;  /* 0x000000000000781c */ /* 0x000fe20003f0f070 */
[----:B------:R-:W-:Y:S07]  /*3c160*/  BRA `(.L_x_12846) ;  /* 0x0000003000007947 */ /* 0x000fee0003800000 */
.L_x_12843:
[----:B------:R2:W3:Y:S01]  /*3c170*/  DMUL R4, R26, 9.00719925474099200000e+15 ;  /* 0x434000001a047828 */ /* 0x0004e20000000000 */
[----:B------:R-:W-:-:S03]  /*3c180*/  PLOP3.LUT P0, PT, PT, PT, PT, 0x80, 0x0 ;  /* 0x000000000000781c */ /* 0x000fc60003f0f070 */
[----:B------:R-:W4:-:S06]  /*3c190*/  DMUL R2, R2, 9.00719925474099200000e+15 ;  /* 0x4340000002027828 */ /* 0x000f0c0000000000 */
.L_x_12846:
[----:B0123--:R-:W-:Y:S05]  /*3c1a0*/  BSYNC B2 ;  /* 0x0000000000027941 */ /* 0x00ffea0003800000 */
.L_x_12842:
        /* <DEDUP_REMOVED lines=43> */
.L_x_12877:
[----:B------:R0:W1:-:S06]  /*3c460*/  DMUL R72, RZ, |R24| ;  /* 0x40000018ff487228 */ /* 0x00004c0000000000 */
.L_x_12878:
[----:B------:R-:W-:Y:S05]  /*3c470*/  BSYNC B0 ;  /* 0x0000000000007941 */ /* 0x000fea0003800000 */
.L_x_12876:
[----:B------:R-:W-:Y:S02]  /*3c480*/  ISETP.GT.AND P0, PT, R5, -0x1, PT ;  /* 0xffffffff0500780c */ /* 0x000fe40003f04270 */
[----:B------:R-:W-:-:S11]  /*3c490*/  ISETP.GT.AND P1, PT, R3, -0x1, PT ;  /* 0xffffffff0300780c */ /* 0x000fd60003f24270 */
[----:B-1----:R-:W1:Y:S02]  /*3c4a0*/  @!P0 DMUL R72, R72, +INF ;  /* 0x7ff0000048488828 */ /* 0x002e640000000000 */
[----:B------:R-:W-:Y:S05]  /*3c4b0*/  @P1 BRA `(.L_x_12879) ;  /* 0x0000101000001947 */ /* 0x000fea0003800000 */
[----:B-1----:R-:W1:-:S06]  /*3c4c0*/  DADD R72, R72, c[0x2][0x100] ;  /* 0x0080400048487629 */ /* 0x002e4c0000000000 */
[----:B-1----:R-:W1:Y:S01]  /*3c4d0*/  DADD R72, -R72, c[0x2][0x108] ;  /* 0x0080420048487629 */ /* 0x002e620000000100 */
[----:B------:R-:W-:Y:S05]  /*3c4e0*/  BRA `(.L_x_12879) ;  /* 0x00000fe000007947 */ /* 0x000fea0003800000 */
.L_x_12875:
        /* <DEDUP_REMOVED lines=23> */
.L_x_12874:
        /* <DEDUP_REMOVED lines=38> */
.L_x_12882:
[----:B------:R0:W1:-:S06]  /*3c8c0*/  DMUL R72, RZ, |R24| ;  /* 0x40000018ff487228 */ /* 0x00004c0000000000 */
.L_x_12883:
[----:B------:R-:W-:Y:S05]  /*3c8d0*/  BSYNC B0 ;  /* 0x0000000000007941 */ /* 0x000fea0003800000 */
.L_x_12881:
[----:B------:R-:W-:Y:S02]  /*3c8e0*/  ISETP.GT.AND P0, PT, R3, -0x1, PT ;  /* 0xffffffff0300780c */ /* 0x000fe40003f04270 */
[----:B------:R-:W-:-:S11]  /*3c8f0*/  ISETP.GT.AND P1, PT, R25, -0x1, PT ;  /* 0xffffffff1900780c */ /* 0x000fd60003f24270 */
[----:B-1----:R-:W1:Y:S02]  /*3c900*/  @!P0 DMUL R72, R72, +INF ;  /* 0x7ff0000048488828 */ /* 0x002e640000000000 */
[----:B------:R-:W-:Y:S05]  /*3c910*/  @P1 BRA `(.L_x_12879) ;  /* 0x00000bb000001947 */ /* 0x000fea0003800000 */
[----:B-1----:R-:W1:-:S06]  /*3c920*/  DADD R72, R72, c[0x2][0x100] ;  /* 0x0080400048487629 */ /* 0x002e4c0000000000 */
[----:B-1----:R-:W1:Y:S01]  /*3c930*/  DADD R72, -R72, c[0x2][0x108] ;  /* 0x0080420048487629 */ /* 0x002e620000000100 */
[----:B------:R-:W-:Y:S05]  /*3c940*/  BRA `(.L_x_12879) ;  /* 0x00000b8000007947 */ /* 0x000fea0003800000 */
.L_x_12880:
        /* <DEDUP_REMOVED lines=23> */
.L_x_12873:
        /* <DEDUP_REMOVED lines=30> */
.L_x_12886:
[----:B------:R-:W-:Y:S05]  /*3cca0*/  BSYNC B3 ;  /* 0x0000000000037941 */ /* 0x000fea0003800000 */
.L_x_12885:
        /* <DEDUP_REMOVED lines=43> */
.L_x_12888:
[----:B------:R-:W-:Y:S02]  /*3cf60*/  FSEL R6, RZ, 3.37028055040000000000e+12, P1 ;  /* 0x54442d18ff067808 */ /* 0x000fe40000800000 */
[----:B------:R-:W-:Y:S02]  /*3cf70*/  FSEL R7, RZ, 2.1426990032196044922, P1 ;  /* 0x400921fbff077808 */ /* 0x000fe40000800000 */
.L_x_12889:
[----:B------:R-:W-:Y:S05]  /*3cf80*/  BSYNC B0 ;  /* 0x0000000000007941 */ /* 0x000fea0003800000 */
.L_x_12887:
[----:B------:R0:W1:Y:S02]  /*3cf90*/  DADD R2, |R4|, |R2| ;  /* 0x0000000004027229 */ /* 0x0000640000000602 */
[----:B0-----:R-:W-:-:S04]  /*3cfa0*/  LOP3.LUT R5, R7, 0x80000000, R5, 0xb8, !PT ;  /* 0x8000000007057812 */ /* 0x001fc800078eb805 */
[----:B-1----:R-:W0:-:S06]  /*3cfb0*/  DSETP.GTU.AND P0, PT, |R2|, +INF , PT ;  /* 0x7ff000000200742a */ /* 0x002e0c0003f0c200 */
[----:B0-----:R-:W-:Y:S02]  /*3cfc0*/  FSEL R72, R2, R6, P0 ;  /* 0x0000000602487208 */ /* 0x001fe40000000000 */
[----:B------:R-:W-:Y:S01]  /*3cfd0*/  FSEL R73, R3, R5, P0 ;  /* 0x0000000503497208 */ /* 0x000fe20000000000 */
[----:B------:R-:W-:Y:S05]  /*3cfe0*/  BRA `(.L_x_12879) ;  /* 0x000004e000007947 */ /* 0x000fea0003800000 */
.L_x_12884:
        /* <DEDUP_REMOVED lines=26> */
.L_x_12891:
[----:B------:R-:W-:Y:S05]  /*3d190*/  BSYNC B3 ;  /* 0x0000000000037941 */ /* 0x000fea0003800000 */
.L_x_12890:
        /* <DEDUP_REMOVED lines=43> */
.L_x_12893:
[----:B------:R-:W-:Y:S02]  /*3d450*/  FSEL R6, RZ, 3.37028055040000000000e+12, P0 ;  /* 0x54442d18ff067808 */ /* 0x000fe40000000000 */
[----:B------:R-:W-:Y:S02]  /*3d460*/  FSEL R7, RZ, 2.1426990032196044922, P0 ;  /* 0x400921fbff077808 */ /* 0x000fe40000000000 */
.L_x_12894:
[----:B------:R-:W-:Y:S05]  /*3d470*/  BSYNC B0 ;  /* 0x0000000000007941 */ /* 0x000fea0003800000 */
.L_x_12892:
[----:B------:R0:W1:Y:S02]  /*3d480*/  DADD R2, |R4|, |R2| ;  /* 0x0000000004027229 */ /* 0x0000640000000602 */
[----:B0-----:R-:W-:-:S04]  /*3d490*/  LOP3.LUT R5, R7, 0x80000000, R5, 0xb8, !PT ;  /* 0x8000000007057812 */ /* 0x001fc800078eb805 */
[----:B-1----:R-:W0:-:S06]  /*3d4a0*/  DSETP.GTU.AND P0, PT, |R2|, +INF , PT ;  /* 0x7ff000000200742a */ /* 0x002e0c0003f0c200 */
[----:B0-----:R-:W-:Y:S02]  /*3d4b0*/  FSEL R72, R2, R6, P0 ;  /* 0x0000000602487208 */ /* 0x001fe40000000000 */
[----:B------:R-:W-:Y:S02]  /*3d4c0*/  FSEL R73, R3, R5, P0 ;  /* 0x0000000503497208 */ /* 0x000fe40000000000 */
.L_x_12879:
[----:B01----:R-:W-:Y:S05]  /*3d4d0*/  BSYNC B2 ;  /* 0x0000000000027941 */ /* 0x003fea0003800000 */
.L_x_12872:
[----:B------:R-:W0:Y:S01]  /*3d4e0*/  DADD R2, -RZ, -R60 ;  /* 0x00000000ff027229 */ /* 0x000e22000000093c */
[----:B------:R-:W-:-:S04]  /*3d4f0*/  SHF.R.U32.HI R30, RZ, 0x1f, R31 ;  /* 0x0000001fff1e7819 */ /* 0x000fc8000001161f */
[----:B------:R-:W-:-:S05]  /*3d500*/  ISETP.NE.AND P0, PT, R30, RZ, PT ;  /* 0x000000ff1e00720c */ /* 0x000fca0003f05270 */
[----:B0-----:R-:W-:Y:S02]  /*3d510*/  FSEL R74, R2, R60, !P0 ;  /* 0x0000003c024a7208 */ /* 0x001fe40004000000 */
[----:B------:R-:W-:Y:S01]  /*3d520*/  FSEL R75, R3, R61, !P0 ;  /* 0x0000003d034b7208 */ /* 0x000fe20004000000 */
[----:B------:R-:W-:Y:S05]  /*3d530*/  BRA `(.L_x_12802) ;  /* 0x0000249000007947 */ /* 0x000fea0003800000 */
.L_x_12806:
[----:B0-----:R-:W2:Y:S01]  /*3d540*/  LDL.64 R2, [R1+0x8] ;  /* 0x0000080001027983 */ /* 0x001ea20000100a00 */
[----:B------:R-:W-:-:S04]  /*3d550*/  DADD R74, -RZ, -R30 ;  /* 0x00000000ff4a7229 */ /* 0x000fc8000000091e */
[----:B--2---:R-:W0:-:S06]  /*3d560*/  DADD R28, R2, -R28 ;  /* 0x00000000021c7229 */ /* 0x004e0c000000081c */
[----:B0-----:R0:W1:Y:S01]  /*3d570*/  DADD R72, R28, c[0x2][0x178] ;  /* 0x00805e001c487629 */ /* 0x0010620000000000 */
[----:B------:R-:W-:Y:S05]  /*3d580*/  BRA `(.L_x_12802) ;  /* 0x0000244000007947 */ /* 0x000fea0003800000 */
.L_x_12805:
[----:B------:R0:W1:Y:S01]  /*3d590*/  DADD R74, -RZ, -R30 ;  /* 0x00000000ff4a7229 */ /* 0x000062000000091e */
[----:B------:R-:W-:Y:S01]  /*3d5a0*/  CS2R R72, SRZ ;  /* 0x0000000000487805 */ /* 0x000fe2000001ff00 */
[----:B------:R-:W-:Y:S05]  /*3d5b0*/  BRA `(.L_x_12802) ;  /* 0x0000241000007947 */ /* 0x000fea0003800000 */
.L_x_12804:
        /* <DEDUP_REMOVED lines=86> */
.L_x_12899:
[----:B------:R-:W-:Y:S05]  /*3db20*/  BSYNC B0 ;  /* 0x0000000000007941 */ /* 0x000fea0003800000 */
.L_x_12898:
[----:B------:R-:W-:Y:S01]  /*3db30*/  BSSY B3, `(.L_x_12900) ;  /* 0x0000008000037945 */ /* 0x000fe20003800000 */
[----:B------:R-:W-:Y:S05]  /*3db40*/  @P3 BRA P5, `(.L_x_12901) ;  /* 0x0000006000003947 */ /* 0x000fea0002800000 */
[----:B------:R-:W-:Y:S01]  /*3db50*/  IMAD.MOV.U32 R10, RZ, RZ, R26 ;  /* 0x000000ffff0a7224 */ /* 0x000fe200078e001a */
[----:B------:R-:W-:Y:S01]  /*3db60*/  MOV R0, 0x3dbb0 ;  /* 0x0003dbb000007802 */ /* 0x000fe20000000f00 */
[----:B------:R-:W-:Y:S02]  /*3db70*/  IMAD.MOV.U32 R11, RZ, RZ, R27 ;  /* 0x000000ffff0b7224 */ /* 0x000fe400078e001b */
[----:B0-----:R-:W-:Y:S02]  /*3db80*/  IMAD.MOV.U32 R8, RZ, RZ, R24 ;  /* 0x000000ffff087224 */ /* 0x001fe400078e0018 */
[----:B------:R-:W-:Y:S02]  /*3db90*/  IMAD.MOV.U32 R9, RZ, RZ, R25 ;  /* 0x000000ffff097224 */ /* 0x000fe400078e0019 */
[----:B-1----:R-:W-:Y:S05]  /*3dba0*/  CALL.REL.NOINC `($__internal_20_$__cuda_sm20_div_rn_f64_full) ;  /* 0x0003359000007944 */ /* 0x002fea0003c00000 */
.L_x_12901:
[----:B------:R-:W-:Y:S05]  /*3dbb0*/  BSYNC B3 ;  /* 0x0000000000037941 */ /* 0x000fea0003800000 */
.L_x_12900:
        /* <DEDUP_REMOVED lines=43> */
.L_x_12903:
[----:B------:R-:W-:-:S04]  /*3de70*/  ISETP.GE.AND P0, PT, R29, RZ, PT ;  /* 0x000000ff1d00720c */ /* 0x000fc80003f06270 */
[----:B------:R-:W-:Y:S02]  /*3de80*/  FSEL R6, RZ, 3.37028055040000000000e+12, P0 ;  /* 0x54442d18ff067808 */ /* 0x000fe40000000000 */
[----:B------:R-:W-:Y:S02]  /*3de90*/  FSEL R7, RZ, 2.1426990032196044922, P0 ;  /* 0x400921fbff077808 */ /* 0x000fe40000000000 */
.L_x_12904:
[----:B------:R-:W-:Y:S05]  /*3dea0*/  BSYNC B0 ;  /* 0x0000000000007941 */ /* 0x000fea0003800000 */
.L_x_12902:
[----:B------:R-:W2:Y:S01]  /*3deb0*/  DADD R2, R2, R4 ;  /* 0x0000000002027229 */ /* 0x000ea20000000004 */
[----:B------:R-:W-:-:S03]  /*3dec0*/  LOP3.LUT R31, R7, 0x80000000, R31, 0xb8, !PT ;  /* 0x80000000071f7812 */ /* 0x000fc600078eb81f */
[----:B-1----:R-:W-:-:S04]  /*3ded0*/  DMUL R60, R60, 0.5 ;  /* 0x3fe000003c3c7828 */ /* 0x002fc80000000000 */
[----:B--2---:R-:W1:-:S06]  /*3dee0*/  DSETP.GTU.AND P0, PT, |R2|, +INF , PT ;  /* 0x7ff000000200742a */ /* 0x004e4c0003f0c200 */
[----:B-1----:R-:W-:Y:S02]  /*3def0*/  FSEL R6, R2, R6, P0 ;  /* 0x0000000602067208 */ /* 0x002fe40000000000 */
[----:B------:R-:W-:Y:S01]  /*3df00*/  FSEL R7, R3, R31, P0 ;  /* 0x0000001f03077208 */ /* 0x000fe20000000000 */
[----:B------:R-:W-:Y:S05]  /*3df10*/  BRA `(.L_x_12905) ;  /* 0x0000190000007947 */ /* 0x000fea0003800000 */
.L_x_12897:
        /* <DEDUP_REMOVED lines=111> */
.L_x_12907:
[----:B------:R-:W-:Y:S05]  /*3e610*/  BSYNC B0 ;  /* 0x0000000000007941 */ /* 0x000fea0003800000 */
.L_x_12906:
        /* <DEDUP_REMOVED lines=8> */
.L_x_12909:
[----:B------:R-:W-:Y:S05]  /*3e6a0*/  BSYNC B3 ;  /* 0x0000000000037941 */ /* 0x000fea0003800000 */
.L_x_12908:
        /* <DEDUP_REMOVED lines=43> */
.L_x_12911:
[----:B------:R-:W-:-:S04]  /*3e960*/  ISETP.GE.AND P0, PT, R29, RZ, PT ;  /* 0x000000ff1d00720c */ /* 0x000fc80003f06270 */
[----:B------:R-:W-:Y:S02]  /*3e970*/  FSEL R6, RZ, 3.37028055040000000000e+12, P0 ;  /* 0x54442d18ff067808 */ /* 0x000fe40000000000 */
[----:B------:R-:W-:Y:S02]  /*3e980*/  FSEL R7, RZ, 2.1426990032196044922, P0 ;  /* 0x400921fbff077808 */ /* 0x000fe40000000000 */
.L_x_12912:
[----:B------:R-:W-:Y:S05]  /*3e990*/  BSYNC B0 ;  /* 0x0000000000007941 */ /* 0x000fea0003800000 */
.L_x_12910:
[----:B------:R-:W2:Y:S01]  /*3e9a0*/  DADD R2, R2, R4 ;  /* 0x0000000002027229 */ /* 0x000ea20000000004 */
[----:B------:R-:W-:-:S05]  /*3e9b0*/  LOP3.LUT R31, R7, 0x80000000, R31, 0xb8, !PT ;  /* 0x80000000071f7812 */ /* 0x000fca00078eb81f */
[----:B--2---:R-:W2:-:S06]  /*3e9c0*/  DSETP.GTU.AND P0, PT, |R2|, +INF , PT ;  /* 0x7ff000000200742a */ /* 0x004e8c0003f0c200 */
[----:B--2---:R-:W-:Y:S02]  /*3e9d0*/  FSEL R6, R2, R6, P0 ;  /* 0x0000000602067208 */ /* 0x004fe40000000000 */
[----:B------:R-:W-:Y:S01]  /*3e9e0*/  FSEL R7, R3, R31, P0 ;  /* 0x0000001f03077208 */ /* 0x000fe20000000000 */
[----:B------:R-:W-:Y:S05]  /*3e9f0*/  BRA `(.L_x_12905) ;  /* 0x00000e2000007947 */ /* 0x000fea0003800000 */
.L_x_12896:
        /* <DEDUP_REMOVED lines=22> */
[----:B------:R-:W-:Y:S05]  /*3eb60*/  CALL.REL.NOINC `($__internal_20_$__cuda_sm20_div_rn_f64_full) ;  /* 0x000325d000007944 */ /* 0x000fea0003c00000 */
.L_x_12914:
[----:B------:R-:W-:Y:S05]  /*3eb70*/  BSYNC B3 ;  /* 0x0000000000037941 */ /* 0x000fea0003800000 */
.L_x_12913:
        /* <DEDUP_REMOVED lines=24> */
[----:B------:R-:W-:Y:S02]  /*3ed00*/  IMAD.MOV.U32 R6, RZ, RZ, R20 ;  /* 0x000000ffff067224 */ /* 0x000fe400078e0014 */
[----:B------:R-:W-:Y:S02]  /*3ed10*/  IMAD.MOV.U32 R7, RZ, RZ, R21 ;  /* 0x000000ffff077224 */ /* 0x000fe400078e0015 */
.L_x_12916:
[----:B------:R-:W-:Y:S05]  /*3ed20*/  BSYNC B3 ;  /* 0x0000000000037941 */ /* 0x000fea0003800000 */
.L_x_12915:
        /* <DEDUP_REMOVED lines=112> */
.L_x_12918:
[----:B------:R-:W-:Y:S05]  /*3f430*/  BSYNC B0 ;  /* 0x0000000000007941 */ /* 0x000fea0003800000 */
.L_x_12917:
        /* <DEDUP_REMOVED lines=8> */
.L_x_12920:
[----:B------:R-:W-:Y:S05]  /*3f4c0*/  BSYNC B3 ;  /* 0x0000000000037941 */ /* 0x000fea0003800000 */
.L_x_12919:
        /* <DEDUP_REMOVED lines=43> */
.L_x_12922:
[----:B------:R-:W-:-:S04]  /*3f780*/  ISETP.GE.AND P0, PT, R29, RZ, PT ;  /* 0x000000ff1d00720c */ /* 0x000fc80003f06270 */
[----:B------:R-:W-:Y:S02]  /*3f790*/  FSEL R6, RZ, 3.37028055040000000000e+12, P0 ;  /* 0x54442d18ff067808 */ /* 0x000fe40000000000 */
[----:B------:R-:W-:Y:S02]  /*3f7a0*/  FSEL R7, RZ, 2.1426990032196044922, P0 ;  /* 0x400921fbff077808 */ /* 0x000fe40000000000 */
.L_x_12923:
[----:B------:R-:W-:Y:S05]  /*3f7b0*/  BSYNC B0 ;  /* 0x0000000000007941 */ /* 0x000fea0003800000 */
.L_x_12921:
[----:B------:R-:W2:Y:S01]  /*3f7c0*/  DADD R2, R2, R4 ;  /* 0x0000000002027229 */ /* 0x000ea20000000004 */
[----:B------:R-:W-:-:S03]  /*3f7d0*/  LOP3.LUT R31, R7, 0x80000000, R31, 0xb8, !PT ;  /* 0x80000000071f7812 */ /* 0x000fc600078eb81f */
[----:B-1----:R-:W-:-:S04]  /*3f7e0*/  DADD R60, R60, 1 ;  /* 0x3ff000003c3c7429 */ /* 0x002fc80000000000 */
[----:B--2---:R-:W1:-:S06]  /*3f7f0*/  DSETP.GTU.AND P0, PT, |R2|, +INF , PT ;  /* 0x7ff000000200742a */ /* 0x004e4c0003f0c200 */
[----:B-1----:R-:W-:Y:S02]  /*3f800*/  FSEL R6, R2, R6, P0 ;  /* 0x0000000602067208 */ /* 0x002fe40000000000 */
[----:B------:R-:W-:Y:S02]  /*3f810*/  FSEL R7, R3, R31, P0 ;  /* 0x0000001f03077208 */ /* 0x000fe40000000000 */
.L_x_12905:
[----:B------:R-:W-:Y:S05]  /*3f820*/  BSYNC B2 ;  /* 0x0000000000027941 */ /* 0x000fea0003800000 */
.L_x_12895:
[----:B-1----:R-:W1:Y:S01]  /*3f830*/  DADD R60, R60, c[0x2][0x50] ;  /* 0x008014003c3c7629 */ /* 0x002e620000000000 */
[----:B------:R-:W-:-:S03]  /*3f840*/  ISETP.NE.AND P0, PT, R62, RZ, PT ;  /* 0x000000ff3e00720c */ /* 0x000fc60003f05270 */
[----:B------:R-:W-:-:S04]  /*3f850*/  DADD R72, -RZ, |R6| ;  /* 0x00000000ff487229 */ /* 0x000fc80000000506 */
[----:B-1----:R-:W1:-:S10]  /*3f860*/  DADD R2, -RZ, -R60 ;  /* 0x00000000ff027229 */ /* 0x002e54000000093c */
[----:B-1----:R-:W-:Y:S02]  /*3f870*/  FSEL R74, R2, R60, !P0 ;  /* 0x0000003c024a7208 */ /* 0x002fe40004000000 */
[----:B------:R-:W-:Y:S01]  /*3f880*/  FSEL R75, R3, R61, !P0 ;  /* 0x0000003d034b7208 */ /* 0x000fe20004000000 */
[----:B------:R-:W-:Y:S05]  /*3f890*/  BRA `(.L_x_12802) ;  /* 0x0000013000007947 */ /* 0x000fea0003800000 */
.L_x_12803:
        /* <DEDUP_REMOVED lines=19> */
.L_x_12802:
[----:B01----:R-:W-:Y:S05]  /*3f9d0*/  BSYNC B1 ;  /* 0x0000000000017941 */ /* 0x003fea0003800000 */
.L_x_12801:
[----:B------:R-:W0:Y:S01]  /*3f9e0*/  S2R R0, SR_TID.X ;  /* 0x0000000000007919 */ /* 0x000e220000002100 */
[----:B------:R-:W-:Y:S01]  /*3f9f0*/  BSSY B1, `(.L_x_12924) ;  /* 0x000070b000017945 */ /* 0x000fe20003800000 */
[----:B------:R-:W-:Y:S01]  /*3fa00*/  CS2R R70, SRZ ;  /* 0x0000000000467805 */ /* 0x000fe2000001ff00 */
[----:B------:R-:W-:Y:S01]  /*3fa10*/  CS2R R68, SRZ ;  /* 0x0000000000447805 */ /* 0x000fe2000001ff00 */
[----:B0-----:R-:W-:-:S04]  /*3fa20*/  IADD3 R0, R0, 0x80, RZ ;  /* 0x0000008000007810 */ /* 0x001fc80007ffe0ff */
[----:B------:R-:W-:-:S13]  /*3fa30*/  ISETP.GE.AND P0, PT, R0, R77, PT ;  /* 0x0000004d0000720c */ /* 0x000fda0003f06270 */
[----:B------:R-:W-:Y:S05]  /*3fa40*/  @P0 BRA `(.L_x_12925) ;  /* 0x0000705000000947 */ /* 0x000fea0003800000 */
[----:B------:R-:W-:Y:S01]  /*3fa50*/  IMAD.MOV.U32 R6, RZ, RZ, 0x33145c07 ;  /* 0x33145c07ff067424 */ /* 0x000fe200078e00ff */
[----:B-----5:R-:W0:Y:S01]  /*3fa60*/  DSETP.GTU.AND P0, PT, |R34|, +INF , PT ;  /* 0x7ff000002200742a */ /* 0x020e220003f0c200 */
        /* <DEDUP_REMOVED lines=81> */
[----:B-1----:R1:W3:Y:S02]  /*3ff80*/  DFMA R22, R22, -R6, 1 ;  /* 0x3ff000001616742b */ /* 0x0022e40000000806 */
[----:B-1----:R-:W-:Y:S02]  /*3ff90*/  IMAD.MOV.U32 R6, RZ, RZ, 0x0 ;  /* 0x00000000ff067424 */ /* 0x002fe400078e00ff */
[----:B------:R-:W-:Y:S01]  /*3ffa0*/  IMAD.MOV.U32 R7, RZ, RZ, 0x3fd80000 ;  /* 0x3fd80000ff077424 */ /* 0x000fe200078e00ff */
[----:B0-----:R-:W0:-:S04]  /*3ffb0*/  DMUL R20, R14, R14 ;  /* 0x0000000e0e147228 */ /* 0x001e080000000000 */
[----:B---3--:R-:W-:-:S04]  /*3ffc0*/  DMUL R24, R26, R22 ;  /* 0x000000161a187228 */ /* 0x008fc80000000000 */
[----:B0-----:R-:W0:-:S04]  /*3ffd0*/  DFMA R28, R28, -R20, 1 ;  /* 0x3ff000001c1c742b */ /* 0x001e080000000814 */
[----:B------:R-:W1:-:S04]  /*3ffe0*/  DFMA R22, R22, R6, 0.5 ;  /* 0x3fe000001616742b */ /* 0x000e480000000006 */
[----:B0-----:R-:W-:-:S04]  /*3fff0*/  DFMA R20, R28, R6, 0.5 ;  /* 0x3fe000001c14742b */ /* 0x001fc80000000006 */
[----:B------:R-:W0:-:S04]  /*40000*/  DMUL R28, R14, R28 ;  /* 0x0000001c0e1c7228 */ /* 0x000e080000000000 */
[----:B-1----:R-:W1:-:S04]  /*40010*/  DFMA R22, R22, R24, R26 ;  /* 0x000000181616722b */ /* 0x002e48000000001a */
[----:B0-----:R0:W3:Y:S02]  /*40020*/  DFMA R20, R20, R28, R14 ;  /* 0x0000001c1414722b */ /* 0x0010e4000000000e */
[----:B0-----:R-:W-:Y:S02]  /*40030*/  LOP3.LUT R15, R0, 0x100000, RZ, 0xfc, !PT ;  /* 0x00100000000f7812 */ /* 0x001fe400078efcff */
[----:B-1----:R-:W0:-:S04]  /*40040*/  DMUL R22, R18, R22 ;  /* 0x0000001612167228 */ /* 0x002e080000000000 */
[----:B---3--:R-:W1:-:S04]  /*40050*/  DMUL R20, R16, R20 ;  /* 0x0000001410147228 */ /* 0x008e480000000000 */
        /* <DEDUP_REMOVED lines=40> */
.L_x_12933:
[----:B------:R-:W-:Y:S05]  /*402e0*/  BSYNC B3 ;  /* 0x0000000000037941 */ /* 0x000fea0003800000 */
.L_x_12932:
        /* <DEDUP_REMOVED lines=61> */
.L_x_12931:
        /* <DEDUP_REMOVED lines=34> */
.L_x_12941:
[----:B------:R-:W-:Y:S05]  /*408e0*/  BSYNC B4 ;  /* 0x0000000000047941 */ /* 0x000fea0003800000 */
.L_x_12940:
[----:B------:R-:W-:Y:S02]  /*408f0*/  IMAD.MOV.U32 R24, RZ, RZ, R20 ;  /* 0x000000ffff187224 */ /* 0x000fe400078e0014 */
[----:B------:R-:W-:Y:S01]  /*40900*/  IMAD.MOV.U32 R25, RZ, RZ, R21 ;  /* 0x000000ffff197224 */ /* 0x000fe200078e0015 */
[----:B------:R-:W-:Y:S05]  /*40910*/  BRA `(.L_x_12939) ;  /* 0x0000001000007947 */ /* 0x000fea0003800000 */
.L_x_12938:
[----:B------:R0:W1:-:S06]  /*40920*/  DADD R24, -R30, R62 ;  /* 0x000000001e187229 */ /* 0x00004c000000013e */
.L_x_12939:
[----:B------:R-:W-:Y:S05]  /*40930*/  BSYNC B3 ;  /* 0x0000000000037941 */ /* 0x000fea0003800000 */
.L_x_12937:
        /* <DEDUP_REMOVED lines=29> */
.L_x_12946:
[----:B------:R-:W-:Y:S05]  /*40b10*/  BSYNC B4 ;  /* 0x0000000000047941 */ /* 0x000fea0003800000 */
.L_x_12945:
[----:B------:R-:W-:Y:S02]  /*40b20*/  IMAD.MOV.U32 R6, RZ, RZ, R20 ;  /* 0x000000ffff067224 */ /* 0x000fe400078e0014 */
[----:B------:R-:W-:Y:S01]  /*40b30*/  IMAD.MOV.U32 R7, RZ, RZ, R21 ;  /* 0x000000ffff077224 */ /* 0x000fe200078e0015 */
[----:B------:R-:W-:Y:S05]  /*40b40*/  BRA `(.L_x_12944) ;  /* 0x0000001000007947 */ /* 0x000fea0003800000 */
.L_x_12943:
[----:B------:R3:W4:-:S06]  /*40b50*/  DADD R6, R64, -R8 ;  /* 0x0000000040067229 */ /* 0x00070c0000000808 */
.L_x_12944:
[----:B------:R-:W-:Y:S05]  /*40b60*/  BSYNC B3 ;  /* 0x0000000000037941 */ /* 0x000fea0003800000 */
.L_x_12942:
        /* <DEDUP_REMOVED lines=29> */
.L_x_12948:
[----:B------:R-:W-:Y:S05]  /*40d40*/  BSYNC B3 ;  /* 0x0000000000037941 */ /* 0x000fea0003800000 */
.L_x_12947:
        /* <DEDUP_REMOVED lines=65> */
.L_x_12949:
        /* <DEDUP_REMOVED lines=22> */
.L_x_12951:
[----:B------:R-:W-:Y:S05]  /*412c0*/  BSYNC B3 ;  /* 0x0000000000037941 */ /* 0x000fea0003800000 */
.L_x_12950:
        /* <DEDUP_REMOVED lines=16> */
.L_x_12936:
        /* <DEDUP_REMOVED lines=26> */
.L_x_12954:
[----:B------:R-:W-:Y:S05]  /*41570*/  BSYNC B3 ;  /* 0x0000000000037941 */ /* 0x000fea0003800000 */
.L_x_12953:
        /* <DEDUP_REMOVED lines=27> */
.L_x_12957:
[----:B------:R-:W-:Y:S05]  /*41730*/  BSYNC B3 ;  /* 0x0000000000037941 */ /* 0x000fea0003800000 */
.L_x_12956:
        /* <DEDUP_REMOVED lines=16> */
.L_x_12955:
        /* <DEDUP_REMOVED lines=55> */
.L_x_12958:
[----:B------:R-:W-:Y:S01]  /*41bb0*/  IMAD.MOV.U32 R6, RZ, RZ, 0x0 ;  /* 0x00000000ff067424 */ /* 0x000fe200078e00ff */
[----:B------:R-:W-:Y:S01]  /*41bc0*/  FSETP.NEU.FTZ.AND P0, PT, R9, RZ, PT ;  /* 0x000000ff0900720b */ /* 0x000fe20003f1d000 */
[----:B------:R-:W-:-:S06]  /*41bd0*/  IMAD.MOV.U32 R7, RZ, RZ, 0x7ff00000 ;  /* 0x7ff00000ff077424 */ /* 0x000fcc00078e00ff */
[----:B------:R-:W0:-:S10]  /*41be0*/  DFMA R6, R8, R6, +INF ;  /* 0x7ff000000806742b */ /* 0x000e140000000006 */
[----:B0-----:R-:W-:Y:S02]  /*41bf0*/  FSEL R28, R6, RZ, P0 ;  /* 0x000000ff061c7208 */ /* 0x001fe40000000000 */
[----:B------:R-:W-:Y:S01]  /*41c00*/  FSEL R29, R7, -QNAN , P0 ;  /* 0xfff00000071d7808 */ /* 0x000fe20000000000 */
[----:B------:R-:W-:Y:S05]  /*41c10*/  BRA `(.L_x_12934) ;  /* 0x000004c000007947 */ /* 0x000fea0003800000 */
.L_x_12952:
        /* <DEDUP_REMOVED lines=25> */
.L_x_12960:
[----:B------:R-:W-:Y:S05]  /*41db0*/  BSYNC B3 ;  /* 0x0000000000037941 */ /* 0x000fea0003800000 */
.L_x_12959:
        /* <DEDUP_REMOVED lines=19> */
.L_x_12962:
[----:B------:R-:W-:Y:S05]  /*41ef0*/  BSYNC B3 ;  /* 0x0000000000037941 */ /* 0x000fea0003800000 */
.L_x_12961:
[----:B------:R-:W-:Y:S02]  /*41f00*/  IMAD.MOV.U32 R28, RZ, RZ, R20 ;  /* 0x000000ffff1c7224 */ /* 0x000fe400078e0014 */
[----:B------:R-:W-:Y:S01]  /*41f10*/  IMAD.MOV.U32 R29, RZ, RZ, R21 ;  /* 0x000000ffff1d7224 */ /* 0x000fe200078e0015 */
[----:B------:R-:W-:Y:S05]  /*41f20*/  BRA `(.L_x_12934) ;  /* 0x000001b000007947 */ /* 0x000fea0003800000 */
.L_x_12935:
        /* <DEDUP_REMOVED lines=24> */
.L_x_12964:
[----:B------:R-:W-:Y:S05]  /*420b0*/  BSYNC B3 ;  /* 0x0000000000037941 */ /* 0x000fea0003800000 */
.L_x_12963:
[----:B-1----:R-:W-:Y:S02]  /*420c0*/  IMAD.MOV.U32 R28, RZ, RZ, R8 ;  /* 0x000000ffff1c7224 */ /* 0x002fe400078e0008 */
[----:B------:R-:W-:Y:S02]  /*420d0*/  IMAD.MOV.U32 R29, RZ, RZ, R9 ;  /* 0x000000ffff1d7224 */ /* 0x000fe400078e0009 */
.L_x_12934:
[----:B------:R-:W-:Y:S05]  /*420e0*/  BSYNC B2 ;  /* 0x0000000000027941 */ /* 0x000fea0003800000 */
.L_x_12930:
        /* <DEDUP_REMOVED lines=26> */
.L_x_12968:
[----:B------:R-:W-:Y:S05]  /*42290*/  BSYNC B3 ;  /* 0x0000000000037941 */ /* 0x000fea0003800000 */
.L_x_12967:
        /* <DEDUP_REMOVED lines=38> */
.L_x_12976:
[----:B------:R-:W-:Y:S05]  /*42500*/  BSYNC B4 ;  /* 0x0000000000047941 */ /* 0x000fea0003800000 */
.L_x_12975:
[----:B------:R-:W-:Y:S02]  /*42510*/  IMAD.MOV.U32 R66, RZ, RZ, R20 ;  /* 0x000000ffff427224 */ /* 0x000fe400078e0014 */
[----:B------:R-:W-:Y:S01]  /*42520*/  IMAD.MOV.U32 R67, RZ, RZ, R21 ;  /* 0x000000ffff437224 */ /* 0x000fe200078e0015 */
[----:B------:R-:W-:Y:S05]  /*42530*/  BRA `(.L_x_12974) ;  /* 0x0000001000007947 */ /* 0x000fea0003800000 */
.L_x_12973:
[----:B------:R0:W3:-:S06]  /*42540*/  DADD R66, -R30, R62 ;  /* 0x000000001e427229 */ /* 0x0000cc000000013e */
.L_x_12974:
[----:B------:R-:W-:Y:S05]  /*42550*/  BSYNC B3 ;  /* 0x0000000000037941 */ /* 0x000fea0003800000 */
.L_x_12972:
        /* <DEDUP_REMOVED lines=26> */
.L_x_12981:
[----:B------:R-:W-:Y:S05]  /*42700*/  BSYNC B4 ;  /* 0x0000000000047941 */ /* 0x000fea0003800000 */
.L_x_12980:
[----:B------:R-:W-:Y:S02]  /*42710*/  IMAD.MOV.U32 R4, RZ, RZ, R20 ;  /* 0x000000ffff047224 */ /* 0x000fe400078e0014 */
[----:B------:R-:W-:Y:S01]  /*42720*/  IMAD.MOV.U32 R5, RZ, RZ, R21 ;  /* 0x000000ffff057224 */ /* 0x000fe200078e0015 */
[----:B------:R-:W-:Y:S05]  /*42730*/  BRA `(.L_x_12979) ;  /* 0x0000001000007947 */ /* 0x000fea0003800000 */
.L_x_12978:
[----:B------:R4:W0:-:S06]  /*42740*/  DADD R4, -R60, R64 ;  /* 0x000000003c047229 */ /* 0x00080c0000000140 */
.L_x_12979:
[----:B------:R-:W-:Y:S05]  /*42750*/  BSYNC B3 ;  /* 0x0000000000037941 */ /* 0x000fea0003800000 */
.L_x_12977:
        /* <DEDUP_REMOVED lines=27> */
.L_x_12983:
[----:B------:R-:W-:Y:S05]  /*42910*/  BSYNC B3 ;  /* 0x0000000000037941 */ /* 0x000fea0003800000 */
.L_x_12982:
[----:B------:R-:W-:Y:S01]  /*42920*/  PLOP3.LUT P0, PT, PT, PT, PT, 0x80, 0x0 ;  /* 0x000000000000781c */ /* 0x000fe20003f0f070 */
[----:B-1-3--:R-:W-:Y:S02]  /*42930*/  IMAD.MOV.U32 R4, RZ, RZ, R8 ;  /* 0x000000ffff047224 */ /* 0x00afe400078e0008 */
[----:B------:R-:W-:Y:S01]  /*42940*/  IMAD.MOV.U32 R5, RZ, RZ, R9 ;  /* 0x000000ffff057224 */ /* 0x000fe200078e0009 */
[----:B------:R-:W-:Y:S05]  /*42950*/  BRA `(.L_x_12969) ;  /* 0x0000091000007947 */ /* 0x000fea0003800000 */
.L_x_12971:
        /* <DEDUP_REMOVED lines=27> */
.L_x_12986:
[----:B------:R-:W-:Y:S05]  /*42b10*/  BSYNC B3 ;  /* 0x0000000000037941 */ /* 0x000fea0003800000 */
.L_x_12985:
[----:B------:R-:W-:Y:S01]  /*42b20*/  PLOP3.LUT P0, PT, PT, PT, PT, 0x80, 0x0 ;  /* 0x000000000000781c */ /* 0x000fe20003f0f070 */
[----:B-1-3--:R-:W-:Y:S02]  /*42b30*/  IMAD.MOV.U32 R4, RZ, RZ, R8 ;  /* 0x000000ffff047224 */ /* 0x00afe400078e0008 */
[----:B------:R-:W-:Y:S01]  /*42b40*/  IMAD.MOV.U32 R5, RZ, RZ, R9 ;  /* 0x000000ffff057224 */ /* 0x000fe200078e0009 */
[----:B------:R-:W-:Y:S05]  /*42b50*/  BRA `(.L_x_12969) ;  /* 0x0000071000007947 */ /* 0x000fea0003800000 */
.L_x_12984:
        /* <DEDUP_REMOVED lines=28> */
.L_x_12988:
[----:B------:R-:W-:Y:S05]  /*42d20*/  BSYNC B3 ;  /* 0x0000000000037941 */ /* 0x000fea0003800000 */
.L_x_12987:
        /* <DEDUP_REMOVED lines=19> */
.L_x_12990:
[----:B------:R-:W-:Y:S05]  /*42e60*/  BSYNC B3 ;  /* 0x0000000000037941 */ /* 0x000fea0003800000 */
.L_x_12989:
[----:B------:R-:W0:Y:S01]  /*42e70*/  DMUL R2, R2, 8.11296384146066816958e+31 ;  /* 0x4690000002027828 */ /* 0x000e220000000000 */
[----:B------:R-:W-:Y:S01]  /*42e80*/  PLOP3.LUT P0, PT, PT, PT, PT, 0x80, 0x0 ;  /* 0x000000000000781c */ /* 0x000fe20003f0f070 */
[----:B------:R-:W-:Y:S02]  /*42e90*/  IMAD.MOV.U32 R4, RZ, RZ, R20 ;  /* 0x000000ffff047224 */ /* 0x000fe400078e0014 */
[----:B------:R-:W-:Y:S01]  /*42ea0*/  IMAD.MOV.U32 R5, RZ, RZ, R21 ;  /* 0x000000ffff057224 */ /* 0x000fe200078e0015 */
[----:B------:R-:W-:Y:S05]  /*42eb0*/  BRA `(.L_x_12969) ;  /* 0x000003b000007947 */ /* 0x000fea0003800000 */
.L_x_12970:
        /* <DEDUP_REMOVED lines=24> */
.L_x_12992:
[----:B------:R-:W-:Y:S05]  /*43040*/  BSYNC B3 ;  /* 0x0000000000037941 */ /* 0x000fea0003800000 */
.L_x_12991:
        /* <DEDUP_REMOVED lines=27> */
.L_x_12994:
[----:B------:R-:W-:Y:S05]  /*43200*/  BSYNC B3 ;  /* 0x0000000000037941 */ /* 0x000fea0003800000 */
.L_x_12993:
[----:B-1-34-:R1:W3:Y:S01]  /*43210*/  DMUL R4, R8, R16 ;  /* 0x0000001008047228 */ /* 0x01a2e20000000000 */
[----:B------:R-:W-:Y:S01]  /*43220*/  PLOP3.LUT P0, PT, PT, PT, PT, 0x80, 0x0 ;  /* 0x000000000000781c */ /* 0x000fe20003f0f070 */
[----:B------:R-:W-:Y:S07]  /*43230*/  BRA `(.L_x_12969) ;  /* 0x0000003000007947 */ /* 0x000fee0003800000 */
.L_x_12966:
[----:B------:R3:W4:Y:S01]  /*43240*/  DMUL R4, R26, 9.00719925474099200000e+15 ;  /* 0x434000001a047828 */ /* 0x0007220000000000 */
[----:B------:R-:W-:-:S03]  /*43250*/  PLOP3.LUT P0, PT, PT, PT, PT, 0x80, 0x0 ;  /* 0x000000000000781c */ /* 0x000fc60003f0f070 */
[----:B------:R-:W0:-:S06]  /*43260*/  DMUL R2, R2, 9.00719925474099200000e+15 ;  /* 0x4340000002027828 */ /* 0x000e0c0000000000 */
.L_x_12969:
[----:B01-34-:R-:W-:Y:S05]  /*43270*/  BSYNC B2 ;  /* 0x0000000000027941 */ /* 0x01bfea0003800000 */
.L_x_12965:
        /* <DEDUP_REMOVED lines=43> */
.L_x_13000:
[----:B------:R0:W1:-:S06]  /*43530*/  DMUL R68, RZ, |R24| ;  /* 0x40000018ff447228 */ /* 0x00004c0000000000 */
.L_x_13001:
[----:B------:R-:W-:Y:S05]  /*43540*/  BSYNC B0 ;  /* 0x0000000000007941 */ /* 0x000fea0003800000 */
.L_x_12999:
[----:B------:R-:W-:Y:S02]  /*43550*/  ISETP.GT.AND P0, PT, R5, -0x1, PT ;  /* 0xffffffff0500780c */ /* 0x000fe40003f04270 */
[----:B------:R-:W-:-:S11]  /*43560*/  ISETP.GT.AND P1, PT, R3, -0x1, PT ;  /* 0xffffffff0300780c */ /* 0x000fd60003f24270 */
[----:B-1----:R-:W1:Y:S02]  /*43570*/  @!P0 DMUL R68, R68, +INF ;  /* 0x7ff0000044448828 */ /* 0x002e640000000000 */
[----:B------:R-:W-:Y:S05]  /*43580*/  @P1 BRA `(.L_x_13002) ;  /* 0x0000101000001947 */ /* 0x000fea0003800000 */
[----:B-1----:R-:W1:-:S06]  /*43590*/  DADD R68, R68, c[0x2][0x100] ;  /* 0x0080400044447629 */ /* 0x002e4c0000000000 */
[----:B-1----:R-:W1:Y:S01]  /*435a0*/  DADD R68, -R68, c[0x2][0x108] ;  /* 0x0080420044447629 */ /* 0x002e620000000100 */
[----:B------:R-:W-:Y:S05]  /*435b0*/  BRA `(.L_x_13002) ;  /* 0x00000fe000007947 */ /* 0x000fea0003800000 */
.L_x_12998:
        /* <DEDUP_REMOVED lines=23> */
.L_x_12997:
        /* <DEDUP_REMOVED lines=38> */
.L_x_13005:
[----:B------:R0:W1:-:S06]  /*43990*/  DMUL R68, RZ, |R24| ;  /* 0x40000018ff447228 */ /* 0x00004c0000000000 */
.L_x_13006:
[----:B------:R-:W-:Y:S05]  /*439a0*/  BSYNC B0 ;  /* 0x0000000000007941 */ /* 0x000fea0003800000 */
.L_x_13004:
[----:B------:R-:W-:Y:S02]  /*439b0*/  ISETP.GT.AND P0, PT, R3, -0x1, PT ;  /* 0xffffffff0300780c */ /* 0x000fe40003f04270 */
[----:B------:R-:W-:-:S11]  /*439c0*/  ISETP.GT.AND P1, PT, R25, -0x1, PT ;  /* 0xffffffff1900780c */ /* 0x000fd60003f24270 */
[----:B-1----:R-:W1:Y:S02]  /*439d0*/  @!P0 DMUL R68, R68, +INF ;  /* 0x7ff0000044448828 */ /* 0x002e640000000000 */
[----:B------:R-:W-:Y:S05]  /*439e0*/  @P1 BRA `(.L_x_13002) ;  /* 0x00000bb000001947 */ /* 0x000fea0003800000 */
[----:B-1----:R-:W1:-:S06]  /*439f0*/  DADD R68, R68, c[0x2][0x100] ;  /* 0x0080400044447629 */ /* 0x002e4c0000000000 */
[----:B-1----:R-:W1:Y:S01]  /*43a00*/  DADD R68, -R68, c[0x2][0x108] ;  /* 0x0080420044447629 */ /* 0x002e620000000100 */
[----:B------:R-:W-:Y:S05]  /*43a10*/  BRA `(.L_x_13002) ;  /* 0x00000b8000007947 */ /* 0x000fea0003800000 */
.L_x_13003:
        /* <DEDUP_REMOVED lines=23> */
.L_x_12996:
        /* <DEDUP_REMOVED lines=30> */
.L_x_13009:
[----:B------:R-:W-:Y:S05]  /*43d70*/  BSYNC B3 ;  /* 0x0000000000037941 */ /* 0x000fea0003800000 */
.L_x_13008:
        /* <DEDUP_REMOVED lines=43> */
.L_x_13011:
[----:B------:R-:W-:Y:S02]  /*44030*/  FSEL R6, RZ, 3.37028055040000000000e+12, P1 ;  /* 0x54442d18ff067808 */ /* 0x000fe40000800000 */
[----:B------:R-:W-:Y:S02]  /*44040*/  FSEL R7, RZ, 2.1426990032196044922, P1 ;  /* 0x400921fbff077808 */ /* 0x000fe40000800000 */
.L_x_13012:
[----:B------:R-:W-:Y:S05]  /*44050*/  BSYNC B0 ;  /* 0x0000000000007941 */ /* 0x000fea0003800000 */
.L_x_13010:
[----:B------:R0:W1:Y:S02]  /*44060*/  DADD R2, |R4|, |R2| ;  /* 0x0000000004027229 */ /* 0x0000640000000602 */
[----:B0-----:R-:W-:-:S04]  /*44070*/  LOP3.LUT R5, R7, 0x80000000, R5, 0xb8, !PT ;  /* 0x8000000007057812 */ /* 0x001fc800078eb805 */
[----:B-1----:R-:W0:-:S06]  /*44080*/  DSETP.GTU.AND P0, PT, |R2|, +INF , PT ;  /* 0x7ff000000200742a */ /* 0x002e0c0003f0c200 */
[----:B0-----:R-:W-:Y:S02]  /*44090*/  FSEL R68, R2, R6, P0 ;  /* 0x0000000602447208 */ /* 0x001fe40000000000 */
[----:B------:R-:W-:Y:S01]  /*440a0*/  FSEL R69, R3, R5, P0 ;  /* 0x0000000503457208 */ /* 0x000fe20000000000 */
[----:B------:R-:W-:Y:S05]  /*440b0*/  BRA `(.L_x_13002) ;  /* 0x000004e000007947 */ /* 0x000fea0003800000 */
.L_x_13007:
        /* <DEDUP_REMOVED lines=26> */
.L_x_13014:
[----:B------:R-:W-:Y:S05]  /*44260*/  BSYNC B3 ;  /* 0x0000000000037941 */ /* 0x000fea0003800000 */
.L_x_13013:
        /* <DEDUP_REMOVED lines=43> */
.L_x_13016:
[----:B------:R-:W-:Y:S02]  /*44520*/  FSEL R6, RZ, 3.37028055040000000000e+12, P1 ;  /* 0x54442d18ff067808 */ /* 0x000fe40000800000 */
[----:B------:R-:W-:Y:S02]  /*44530*/  FSEL R7, RZ, 2.1426990032196044922, P1 ;  /* 0x400921fbff077808 */ /* 0x000fe40000800000 */
.L_x_13017:
[----:B------:R-:W-:Y:S05]  /*44540*/  BSYNC B0 ;  /* 0x0000000000007941 */ /* 0x000fea0003800000 */
.L_x_13015:
[----:B------:R0:W1:Y:S02]  /*44550*/  DADD R2, |R4|, |R2| ;  /* 0x0000000004027229 */ /* 0x0000640000000602 */
[----:B0-----:R-:W-:-:S04]  /*44560*/  LOP3.LUT R5, R7, 0x80000000, R5, 0xb8, !PT ;  /* 0x8000000007057812 */ /* 0x001fc800078eb805 */
[----:B-1----:R-:W0:-:S06]  /*44570*/  DSETP.GTU.AND P0, PT, |R2|, +INF , PT ;  /* 0x7ff000000200742a */ /* 0x002e0c0003f0c200 */
[----:B0-----:R-:W-:Y:S02]  /*44580*/  FSEL R68, R2, R6, P0 ;  /* 0x0000000602447208 */ /* 0x001fe40000000000 */
[----:B------:R-:W-:Y:S02]  /*44590*/  FSEL R69, R3, R5, P0 ;  /* 0x0000000503457208 */ /* 0x000fe40000000000 */
.L_x_13002:
[----:B01----:R-:W-:Y:S05]  /*445a0*/  BSYNC B2 ;  /* 0x0000000000027941 */ /* 0x003fea0003800000 */
.L_x_12995:
[----:B------:R-:W0:Y:S01]  /*445b0*/  DADD R2, -RZ, -R28 ;  /* 0x00000000ff027229 */ /* 0x000e22000000091c */
[----:B------:R-:W-:-:S04]  /*445c0*/  SHF.R.U32.HI R34, RZ, 0x1f, R35 ;  /* 0x0000001fff227819 */ /* 0x000fc80000011623 */
[----:B------:R-:W-:-:S05]  /*445d0*/  ISETP.NE.AND P0, PT, R34, RZ, PT ;  /* 0x000000ff2200720c */ /* 0x000fca0003f05270 */
[----:B0-----:R-:W-:Y:S02]  /*445e0*/  FSEL R70, R2, R28, !P0 ;  /* 0x0000001c02467208 */ /* 0x001fe40004000000 */
[----:B------:R-:W-:Y:S01]  /*445f0*/  FSEL R71, R3, R29, !P0 ;  /* 0x0000001d03477208 */ /* 0x000fe20004000000 */
[----:B------:R-:W-:Y:S05]  /*44600*/  BRA `(.L_x_12925) ;  /* 0x0000249000007947 */ /* 0x000fea0003800000 */
.L_x_12929:
[----:B0-----:R-:W3:Y:S01]  /*44610*/  LDL.64 R2, [R1+0x8] ;  /* 0x0000080001027983 */ /* 0x001ee20000100a00 */
[----:B------:R-:W-:-:S04]  /*44620*/  DADD R70, -RZ, -R34 ;  /* 0x00000000ff467229 */ /* 0x000fc80000000922 */
[----:B---3--:R-:W0:-:S06]  /*44630*/  DADD R32, R2, -R32 ;  /* 0x0000000002207229 */ /* 0x008e0c0000000820 */
[----:B0-----:R0:W1:Y:S01]  /*44640*/  DADD R68, R32, c[0x2][0x178] ;  /* 0x00805e0020447629 */ /* 0x0010620000000000 */
[----:B------:R-:W-:Y:S05]  /*44650*/  BRA `(.L_x_12925) ;  /* 0x0000244000007947 */ /* 0x000fea0003800000 */
.L_x_12928:
[----:B------:R0:W1:Y:S01]  /*44660*/  DADD R70, -RZ, -R34 ;  /* 0x00000000ff467229 */ /* 0x0000620000000922 */
[----:B------:R-:W-:Y:S01]  /*44670*/  CS2R R68, SRZ ;  /* 0x0000000000447805 */ /* 0x000fe2000001ff00 */
[----:B------:R-:W-:Y:S05]  /*44680*/  BRA `(.L_x_12925) ;  /* 0x0000241000007947 */ /* 0x000fea0003800000 */
.L_x_12927:
        /* <DEDUP_REMOVED lines=86> */
.L_x_13022:
[----:B------:R-:W-:Y:S05]  /*44bf0*/  BSYNC B0 ;  /* 0x0000000000007941 */ /* 0x000fea0003800000 */
.L_x_13021:
        /* <DEDUP_REMOVED lines=8> */
.L_x_13024:
[----:B------:R-:W-:Y:S05]  /*44c80*/  BSYNC B3 ;  /* 0x0000000000037941 */ /* 0x000fea0003800000 */
.L_x_13023:
        /* <DEDUP_REMOVED lines=43> */
.L_x_13026:
[----:B------:R-:W-:-:S04]  /*44f40*/  ISETP.GE.AND P0, PT, R33, RZ, PT ;  /* 0x000000ff2100720c */ /* 0x000fc80003f06270 */
[----:B------:R-:W-:Y:S02]  /*44f50*/  FSEL R6, RZ, 3.37028055040000000000e+12, P0 ;  /* 0x54442d18ff067808 */ /* 0x000fe40000000000 */
[----:B------:R-:W-:Y:S02]  /*44f60*/  FSEL R7, RZ, 2.1426990032196044922, P0 ;  /* 0x400921fbff077808 */ /* 0x000fe40000000000 */
.L_x_13027:
[----:B------:R-:W-:Y:S05]  /*44f70*/  BSYNC B0 ;  /* 0x0000000000007941 */ /* 0x000fea0003800000 */
.L_x_13025:
[----:B------:R-:W3:Y:S01]  /*44f80*/  DADD R2, R2, R4 ;  /* 0x0000000002027229 */ /* 0x000ee20000000004 */
[----:B------:R-:W-:-:S03]  /*44f90*/  LOP3.LUT R35, R7, 0x80000000, R35, 0xb8, !PT ;  /* 0x8000000007237812 */ /* 0x000fc600078eb823 */
[----:B-1----:R-:W-:-:S04]  /*44fa0*/  DMUL R28, R28, 0.5 ;  /* 0x3fe000001c1c7828 */ /* 0x002fc80000000000 */
[----:B---3--:R-:W1:-:S06]  /*44fb0*/  DSETP.GTU.AND P0, PT, |R2|, +INF , PT ;  /* 0x7ff000000200742a */ /* 0x008e4c0003f0c200 */
[----:B-1----:R-:W-:Y:S02]  /*44fc0*/  FSEL R6, R2, R6, P0 ;  /* 0x0000000602067208 */ /* 0x002fe40000000000 */
[----:B------:R-:W-:Y:S01]  /*44fd0*/  FSEL R7, R3, R35, P0 ;  /* 0x0000002303077208 */ /* 0x000fe20000000000 */
[----:B------:R-:W-:Y:S05]  /*44fe0*/  BRA `(.L_x_13028) ;  /* 0x0000190000007947 */ /* 0x000fea0003800000 */
.L_x_13020:
        /* <DEDUP_REMOVED lines=111> */
.L_x_13030:
[----:B------:R-:W-:Y:S05]  /*456e0*/  BSYNC B0 ;  /* 0x0000000000007941 */ /* 0x000fea0003800000 */
.L_x_13029:
        /* <DEDUP_REMOVED lines=8> */
.L_x_13032:
[----:B------:R-:W-:Y:S05]  /*45770*/  BSYNC B3 ;  /* 0x0000000000037941 */ /* 0x000fea0003800000 */
.L_x_13031:
        /* <DEDUP_REMOVED lines=43> */
.L_x_13034:
[----:B------:R-:W-:-:S04]  /*45a30*/  ISETP.GE.AND P0, PT, R33, RZ, PT ;  /* 0x000000ff2100720c */ /* 0x000fc80003f06270 */
[----:B------:R-:W-:Y:S02]  /*45a40*/  FSEL R6, RZ, 3.37028055040000000000e+12, P0 ;  /* 0x54442d18ff067808 */ /* 0x000fe40000000000 */
[----:B------:R-:W-:Y:S02]  /*45a50*/  FSEL R7, RZ, 2.1426990032196044922, P0 ;  /* 0x400921fbff077808 */ /* 0x000fe40000000000 */
.L_x_13035:
[----:B------:R-:W-:Y:S05]  /*45a60*/  BSYNC B0 ;  /* 0x0000000000007941 */ /* 0x000fea0003800000 */
.L_x_13033:
[----:B------:R-:W3:Y:S01]  /*45a70*/  DADD R2, R2, R4 ;  /* 0x0000000002027229 */ /* 0x000ee20000000004 */
[----:B------:R-:W-:-:S05]  /*45a80*/  LOP3.LUT R35, R7, 0x80000000, R35, 0xb8, !PT ;  /* 0x8000000007237812 */ /* 0x000fca00078eb823 */
[----:B---3--:R-:W3:-:S06]  /*45a90*/  DSETP.GTU.AND P0, PT, |R2|, +INF , PT ;  /* 0x7ff000000200742a */ /* 0x008ecc0003f0c200 */
[----:B---3--:R-:W-:Y:S02]  /*45aa0*/  FSEL R6, R2, R6, P0 ;  /* 0x0000000602067208 */ /* 0x008fe40000000000 */
[----:B------:R-:W-:Y:S01]  /*45ab0*/  FSEL R7, R3, R35, P0 ;  /* 0x0000002303077208 */ /* 0x000fe20000000000 */
[----:B------:R-:W-:Y:S05]  /*45ac0*/  BRA `(.L_x_13028) ;  /* 0x00000e2000007947 */ /* 0x000fea0003800000 */
.L_x_13019:
        /* <DEDUP_REMOVED lines=23> */
.L_x_13037:
[----:B------:R-:W-:Y:S05]  /*45c40*/  BSYNC B3 ;  /* 0x0000000000037941 */ /* 0x000fea0003800000 */
.L_x_13036:
        /* <DEDUP_REMOVED lines=26> */
.L_x_13039:
[----:B------:R-:W-:Y:S05]  /*45df0*/  BSYNC B3 ;  /* 0x0000000000037941 */ /* 0x000fea0003800000 */
.L_x_13038:
        /* <DEDUP_REMOVED lines=112> */
.L_x_13041:
[----:B------:R-:W-:Y:S05]  /*46500*/  BSYNC B0 ;  /* 0x0000000000007941 */ /* 0x000fea0003800000 */
.L_x_13040:
        /* <DEDUP_REMOVED lines=8> */
.L_x_13043:
[----:B------:R-:W-:Y:S05]  /*46590*/  BSYNC B3 ;  /* 0x0000000000037941 */ /* 0x000fea0003800000 */
.L_x_13042:
        /* <DEDUP_REMOVED lines=43> */
.L_x_13045:
[----:B------:R-:W-:-:S04]  /*46850*/  ISETP.GE.AND P0, PT, R33, RZ, PT ;  /* 0x000000ff2100720c */ /* 0x000fc80003f06270 */
[----:B------:R-:W-:Y:S02]  /*46860*/  FSEL R6, RZ, 3.37028055040000000000e+12, P0 ;  /* 0x54442d18ff067808 */ /* 0x000fe40000000000 */
[----:B------:R-:W-:Y:S02]  /*46870*/  FSEL R7, RZ, 2.1426990032196044922, P0 ;  /* 0x400921fbff077808 */ /* 0x000fe40000000000 */
.L_x_13046:
[----:B------:R-:W-:Y:S05]  /*46880*/  BSYNC B0 ;  /* 0x0000000000007941 */ /* 0x000fea0003800000 */
.L_x_13044:
[----:B------:R-:W3:Y:S01]  /*46890*/  DADD R2, R2, R4 ;  /* 0x0000000002027229 */ /* 0x000ee20000000004 */
[----:B------:R-:W-:-:S03]  /*468a0*/  LOP3.LUT R35, R7, 0x80000000, R35, 0xb8, !PT ;  /* 0x8000000007237812 */ /* 0x000fc600078eb823 */
[----:B-1----:R-:W-:-:S04]  /*468b0*/  DADD R28, R28, 1 ;  /* 0x3ff000001c1c7429 */ /* 0x002fc80000000000 */
[----:B---3--:R-:W1:-:S06]  /*468c0*/  DSETP.GTU.AND P0, PT, |R2|, +INF , PT ;  /* 0x7ff000000200742a */ /* 0x008e4c0003f0c200 */
[----:B-1----:R-:W-:Y:S02]  /*468d0*/  FSEL R6, R2, R6, P0 ;  /* 0x0000000602067208 */ /* 0x002fe40000000000 */
[----:B------:R-:W-:Y:S02]  /*468e0*/  FSEL R7, R3, R35, P0 ;  /* 0x0000002303077208 */ /* 0x000fe40000000000 */
.L_x_13028:
[----:B------:R-:W-:Y:S05]  /*468f0*/  BSYNC B2 ;  /* 0x0000000000027941 */ /* 0x000fea0003800000 */
.L_x_13018:
[----:B-1----:R-:W1:Y:S01]  /*46900*/  DADD R28, R28, c[0x2][0x50] ;  /* 0x008014001c1c7629 */ /* 0x002e620000000000 */
[----:B------:R-:W-:-:S03]  /*46910*/  ISETP.NE.AND P0, PT, R30, RZ, PT ;  /* 0x000000ff1e00720c */ /* 0x000fc60003f05270 */
[----:B------:R-:W-:-:S04]  /*46920*/  DADD R68, -RZ, |R6| ;  /* 0x00000000ff447229 */ /* 0x000fc80000000506 */
[----:B-1----:R-:W1:-:S10]  /*46930*/  DADD R2, -RZ, -R28 ;  /* 0x00000000ff027229 */ /* 0x002e54000000091c */
[----:B-1----:R-:W-:Y:S02]  /*46940*/  FSEL R70, R2, R28, !P0 ;  /* 0x0000001c02467208 */ /* 0x002fe40004000000 */
[----:B------:R-:W-:Y:S01]  /*46950*/  FSEL R71, R3, R29, !P0 ;  /* 0x0000001d03477208 */ /* 0x000fe20004000000 */
[----:B------:R-:W-:Y:S05]  /*46960*/  BRA `(.L_x_12925) ;  /* 0x0000013000007947 */ /* 0x000fea0003800000 */
.L_x_12926:
        /* <DEDUP_REMOVED lines=19> */
.L_x_12925:
[----:B01----:R-:W-:Y:S05]  /*46aa0*/  BSYNC B1 ;  /* 0x0000000000017941 */ /* 0x003fea0003800000 */
.L_x_12924:
        /* <DEDUP_REMOVED lines=31> */
[----:B------:R-:W-:Y:S01]  /*46ca0*/  IMAD.MOV.U32 R60, RZ, RZ, 0x0 ;  /* 0x00000000ff3c7424 */ /* 0x000fe200078e00ff */
[----:B------:R-:W-:Y:S01]  /*46cb0*/  DADD R16, -RZ, |R4| ;  /* 0x00000000ff107229 */ /* 0x000fe20000000504 */
[----:B------:R-:W-:-:S03]  /*46cc0*/  IMAD.MOV.U32 R61, RZ, RZ, 0x3fd80000 ;  /* 0x3fd80000ff3d7424 */ /* 0x000fc600078e00ff */
        /* <DEDUP_REMOVED lines=10> */
[----:B------:R-:W-:Y:S01]  /*46d70*/  SEL R35, R15, R17, P0 ;  /* 0x000000110f237207 */ /* 0x000fe20000000000 */
[----:B------:R-:W-:Y:S01]  /*46d80*/  IMAD.MOV.U32 R24, RZ, RZ, R34 ;  /* 0x000000ffff187224 */ /* 0x000fe200078e0022 */
[-C--:B0-----:R-:W-:Y:S02]  /*46d90*/  ISETP.GT.U32.AND P3, PT, R20, R16.reuse, PT ;  /* 0x000000101400720c */ /* 0x081fe40003f64070 */
[-C--:B------:R-:W-:Y:S01]  /*46da0*/  SEL R12, R14, R16.reuse, P1 ;  /* 0x000000100e0c7207 */ /* 0x080fe20000800000 */
[----:B------:R-:W-:Y:S01]  /*46db0*/  IMAD.MOV.U32 R25, RZ, RZ, R35 ;  /* 0x000000ffff197224 */ /* 0x000fe200078e0023 */
[----:B------:R-:W-:Y:S01]  /*46dc0*/  IADD3 R11, -R6, 0x7fd00000, RZ ;  /* 0x7fd00000060b7810 */ /* 0x000fe20007ffe1ff */
[----:B------:R-:W-:Y:S01]  /*46dd0*/  IMAD.MOV.U32 R14, RZ, RZ, RZ ;  /* 0x000000ffff0e7224 */ /* 0x000fe200078e00ff */
        /* <DEDUP_REMOVED lines=96> */
.L_x_13056:
[----:B------:R-:W-:Y:S05]  /*473e0*/  BSYNC B3 ;  /* 0x0000000000037941 */ /* 0x000fea0003800000 */
.L_x_13055:
        /* <DEDUP_REMOVED lines=61> */
.L_x_13054:
        /* <DEDUP_REMOVED lines=34> */
.L_x_13064:
[----:B------:R-:W-:Y:S05]  /*479e0*/  BSYNC B4 ;  /* 0x0000000000047941 */ /* 0x000fea0003800000 */
.L_x_13063:
[----:B------:R-:W-:Y:S02]  /*479f0*/  IMAD.MOV.U32 R24, RZ, RZ, R20 ;  /* 0x000000ffff187224 */ /* 0x000fe400078e0014 */
[----:B------:R-:W-:Y:S01]  /*47a00*/  IMAD.MOV.U32 R25, RZ, RZ, R21 ;  /* 0x000000ffff197224 */ /* 0x000fe200078e0015 */
[----:B------:R-:W-:Y:S05]  /*47a10*/  BRA `(.L_x_13062) ;  /* 0x0000001000007947 */ /* 0x000fea0003800000 */
.L_x_13061:
[----:B------:R0:W1:-:S06]  /*47a20*/  DADD R24, -R30, R34 ;  /* 0x000000001e187229 */ /* 0x00004c0000000122 */
.L_x_13062:
[----:B------:R-:W-:Y:S05]  /*47a30*/  BSYNC B3 ;  /* 0x0000000000037941 */ /* 0x000fea0003800000 */
.L_x_13060:
        /* <DEDUP_REMOVED lines=29> */
.L_x_13069:
[----:B------:R-:W-:Y:S05]  /*47c10*/  BSYNC B4 ;  /* 0x0000000000047941 */ /* 0x000fea0003800000 */
.L_x_13068:
[----:B------:R-:W-:Y:S02]  /*47c20*/  IMAD.MOV.U32 R6, RZ, RZ, R20 ;  /* 0x000000ffff067224 */ /* 0x000fe400078e0014 */
[----:B------:R-:W-:Y:S01]  /*47c30*/  IMAD.MOV.U32 R7, RZ, RZ, R21 ;  /* 0x000000ffff077224 */ /* 0x000fe200078e0015 */
[----:B------:R-:W-:Y:S05]  /*47c40*/  BRA `(.L_x_13067) ;  /* 0x0000001000007947 */ /* 0x000fea0003800000 */
.L_x_13066:
[----:B------:R4:W0:-:S06]  /*47c50*/  DADD R6, R38, -R8 ;  /* 0x0000000026067229 */ /* 0x00080c0000000808 */
.L_x_13067:
[----:B------:R-:W-:Y:S05]  /*47c60*/  BSYNC B3 ;  /* 0x0000000000037941 */ /* 0x000fea0003800000 */
.L_x_13065:
        /* <DEDUP_REMOVED lines=29> */
.L_x_13071:
[----:B------:R-:W-:Y:S05]  /*47e40*/  BSYNC B3 ;  /* 0x0000000000037941 */ /* 0x000fea0003800000 */
.L_x_13070:
        /* <DEDUP_REMOVED lines=65> */
.L_x_13072:
        /* <DEDUP_REMOVED lines=20> */
.L_x_13074:
[----:B------:R-:W-:Y:S05]  /*483a0*/  BSYNC B3 ;  /* 0x0000000000037941 */ /* 0x000fea0003800000 */
.L_x_13073:
        /* <DEDUP_REMOVED lines=16> */
.L_x_13059:
        /* <DEDUP_REMOVED lines=20> */
[----:B------:R-:W-:-:S03]  /*485f0*/  IMAD.MOV.U32 R11, RZ, RZ, R15 ;  /* 0x000000ffff0b7224 */ /* 0x000fc600078e000f */
[----:B-123--:R-:W-:Y:S05]  /*48600*/  CALL.REL.NOINC `($__internal_21_$__cuda_sm20_dsqrt_rn_f64_mediumpath_v1) ;  /* 0x0002914000007944 */ /* 0x00efea0003c00000 */
[----:B-1----:R-:W-:Y:S02]  /*48610*/  IMAD.MOV.U32 R24, RZ, RZ, R8 ;  /* 0x000000ffff187224 */ /* 0x002fe400078e0008 */
[----:B------:R-:W-:Y:S02]  /*48620*/  IMAD.MOV.U32 R25, RZ, RZ, R9 ;  /* 0x000000ffff197224 */ /* 0x000fe400078e0009 */
.L_x_13077:
[----:B------:R-:W-:Y:S05]  /*48630*/  BSYNC B3 ;  /* 0x0000000000037941 */ /* 0x000fea0003800000 */
.L_x_13076:
        /* <DEDUP_REMOVED lines=25> */
.L_x_13080:
[----:B------:R-:W-:Y:S05]  /*487d0*/  BSYNC B3 ;  /* 0x0000000000037941 */ /* 0x000fea0003800000 */
.L_x_13079:
        /* <DEDUP_REMOVED lines=16> */
.L_x_13078:
        /* <DEDUP_REMOVED lines=55> */
.L_x_13081:
[----:B------:R-:W-:Y:S01]  /*48c50*/  IMAD.MOV.U32 R8, RZ, RZ, 0x0 ;  /* 0x00000000ff087424 */ /* 0x000fe200078e00ff */
[----:B------:R-:W-:Y:S01]  /*48c60*/  FSETP.NEU.FTZ.AND P0, PT, R7, RZ, PT ;  /* 0x000000ff0700720b */ /* 0x000fe20003f1d000 */
[----:B------:R-:W-:-:S06]  /*48c70*/  IMAD.MOV.U32 R9, RZ, RZ, 0x7ff00000 ;  /* 0x7ff00000ff097424 */ /* 0x000fcc00078e00ff */
[----:B------:R-:W0:-:S10]  /*48c80*/  DFMA R8, R6, R8, +INF ;  /* 0x7ff000000608742b */ /* 0x000e140000000008 */
[----:B0-----:R-:W-:Y:S02]  /*48c90*/  FSEL R28, R8, RZ, P0 ;  /* 0x000000ff081c7208 */ /* 0x001fe40000000000 */
[----:B------:R-:W-:Y:S01]  /*48ca0*/  FSEL R29, R9, -QNAN , P0 ;  /* 0xfff00000091d7808 */ /* 0x000fe20000000000 */
[----:B------:R-:W-:Y:S05]  /*48cb0*/  BRA `(.L_x_13057) ;  /* 0x0000048000007947 */ /* 0x000fea0003800000 */
.L_x_13075:
        /* <DEDUP_REMOVED lines=23> */
.L_x_13083:
[----:B------:R-:W-:Y:S05]  /*48e30*/  BSYNC B3 ;  /* 0x0000000000037941 */ /* 0x000fea0003800000 */
.L_x_13082:
        /* <DEDUP_REMOVED lines=19> */
.L_x_13085:
[----:B------:R-:W-:Y:S05]  /*48f70*/  BSYNC B3 ;  /* 0x0000000000037941 */ /* 0x000fea0003800000 */
.L_x_13084:
[----:B------:R-:W-:Y:S02]  /*48f80*/  IMAD.MOV.U32 R28, RZ, RZ, R20 ;  /* 0x000000ffff1c7224 */ /* 0x000fe400078e0014 */
[----:B------:R-:W-:Y:S01]  /*48f90*/  IMAD.MOV.U32 R29, RZ, RZ, R21 ;  /* 0x000000ffff1d7224 */ /* 0x000fe200078e0015 */
[----:B------:R-:W-:Y:S05]  /*48fa0*/  BRA `(.L_x_13057) ;  /* 0x0000019000007947 */ /* 0x000fea0003800000 */
.L_x_13058:
        /* <DEDUP_REMOVED lines=15> */
[----:B-1----:R-:W-:Y:S01]  /*490a0*/  IMAD.MOV.U32 R8, RZ, RZ, R14 ;  /* 0x000000ffff087224 */ /* 0x002fe200078e000e */
[----:B0-----:R-:W-:Y:S01]  /*490b0*/  MOV R6, 0x49110 ;  /* 0x0004911000067802 */ /* 0x001fe20000000f00 */
[----:B------:R-:W-:Y:S02]  /*490c0*/  IMAD.MOV.U32 R0, RZ, RZ, R60 ;  /* 0x000000ffff007224 */ /* 0x000fe400078e003c */
[----:B------:R-:W-:Y:S02]  /*490d0*/  IMAD.MOV.U32 R9, RZ, RZ, R15 ;  /* 0x000000ffff097224 */ /* 0x000fe400078e000f */
[----:B------:R-:W-:Y:S02]  /*490e0*/  IMAD.MOV.U32 R14, RZ, RZ, R4 ;  /* 0x000000ffff0e7224 */ /* 0x000fe400078e0004 */
[----:B------:R-:W-:Y:S02]  /*490f0*/  IMAD.MOV.U32 R11, RZ, RZ, R5 ;  /* 0x000000ffff0b7224 */ /* 0x000fe400078e0005 */
[----:B--23--:R-:W-:Y:S05]  /*49100*/  CALL.REL.NOINC `($__internal_21_$__cuda_sm20_dsqrt_rn_f64_mediumpath_v1) ;  /* 0x0002864000007944 */ /* 0x00cfea0003c00000 */
.L_x_13087:
[----:B------:R-:W-:Y:S05]  /*49110*/  BSYNC B3 ;  /* 0x0000000000037941 */ /* 0x000fea0003800000 */
.L_x_13086:
[----:B-1----:R-:W-:Y:S02]  /*49120*/  IMAD.MOV.U32 R28, RZ, RZ, R8 ;  /* 0x000000ffff1c7224 */ /* 0x002fe400078e0008 */
[----:B------:R-:W-:-:S02]  /*49130*/  IMAD.MOV.U32 R29, RZ, RZ, R9 ;  /* 0x000000ffff1d7224 */ /* 0x000fc400078e0009 */
.L_x_13057:
[----:B------:R-:W-:Y:S05]  /*49140*/  BSYNC B2 ;  /* 0x0000000000027941 */ /* 0x000fea0003800000 */
.L_x_13053:
        /* <DEDUP_REMOVED lines=26> */
.L_x_13091:
[----:B------:R-:W-:Y:S05]  /*492f0*/  BSYNC B3 ;  /* 0x0000000000037941 */ /* 0x000fea0003800000 */
.L_x_13090:
        /* <DEDUP_REMOVED lines=37> */
.L_x_13099:
[----:B------:R-:W-:Y:S05]  /*49550*/  BSYNC B4 ;  /* 0x0000000000047941 */ /* 0x000fea0003800000 */
.L_x_13098:
[----:B------:R-:W-:Y:S02]  /*49560*/  IMAD.MOV.U32 R60, RZ, RZ, R20 ;  /* 0x000000ffff3c7224 */ /* 0x000fe400078e0014 */
[----:B------:R-:W-:Y:S01]  /*49570*/  IMAD.MOV.U32 R61, RZ, RZ, R21 ;  /* 0x000000ffff3d7224 */ /* 0x000fe200078e0015 */
[----:B------:R-:W-:Y:S05]  /*49580*/  BRA `(.L_x_13097) ;  /* 0x0000001000007947 */ /* 0x000fea0003800000 */
.L_x_13096:
[----:B------:R0:W4:-:S06]  /*49590*/  DADD R60, -R30, R34 ;  /* 0x000000001e3c7229 */ /* 0x00010c0000000122 */
.L_x_13097:
[----:B------:R-:W-:Y:S05]  /*495a0*/  BSYNC B3 ;  /* 0x0000000000037941 */ /* 0x000fea0003800000 */
.L_x_13095:
        /* <DEDUP_REMOVED lines=26> */
.L_x_13104:
[----:B------:R-:W-:Y:S05]  /*49750*/  BSYNC B4 ;  /* 0x0000000000047941 */ /* 0x000fea0003800000 */
.L_x_13103:
[----:B------:R-:W-:Y:S02]  /*49760*/  IMAD.MOV.U32 R4, RZ, RZ, R20 ;  /* 0x000000ffff047224 */ /* 0x000fe400078e0014 */
[----:B------:R-:W-:Y:S01]  /*49770*/  IMAD.MOV.U32 R5, RZ, RZ, R21 ;  /* 0x000000ffff057224 */ /* 0x000fe200078e0015 */
[----:B------:R-:W-:Y:S05]  /*49780*/  BRA `(.L_x_13102) ;  /* 0x0000001000007947 */ /* 0x000fea0003800000 */
.L_x_13101:
[----:B------:R0:W4:-:S06]  /*49790*/  DADD R4, -R32, R38 ;  /* 0x0000000020047229 */ /* 0x00010c0000000126 */
.L_x_13102:
[----:B------:R-:W-:Y:S05]  /*497a0*/  BSYNC B3 ;  /* 0x0000000000037941 */ /* 0x000fea0003800000 */
.L_x_13100:
        /* <DEDUP_REMOVED lines=27> */
.L_x_13106:
[----:B------:R-:W-:Y:S05]  /*49960*/  BSYNC B3 ;  /* 0x0000000000037941 */ /* 0x000fea0003800000 */
.L_x_13105:
[----:B------:R-:W-:Y:S01]  /*49970*/  PLOP3.LUT P0, PT, PT, PT, PT, 0x80, 0x0 ;  /* 0x000000000000781c */ /* 0x000fe20003f0f070 */
[----:B01----:R-:W-:Y:S02]  /*49980*/  IMAD.MOV.U32 R4, RZ, RZ, R8 ;  /* 0x000000ffff047224 */ /* 0x003fe400078e0008 */
[----:B------:R-:W-:Y:S01]  /*49990*/  IMAD.MOV.U32 R5, RZ, RZ, R9 ;  /* 0x000000ffff057224 */ /* 0x000fe200078e0009 */
[----:B------:R-:W-:Y:S05]  /*499a0*/  BRA `(.L_x_13092) ;  /* 0x0000091000007947 */ /* 0x000fea0003800000 */
.L_x_13094:
        /* <DEDUP_REMOVED lines=27> */
.L_x_13109:
[----:B------:R-:W-:Y:S05]  /*49b60*/  BSYNC B3 ;  /* 0x0000000000037941 */ /* 0x000fea0003800000 */
.L_x_13108:
[----:B------:R-:W-:Y:S01]  /*49b70*/  PLOP3.LUT P0, PT, PT, PT, PT, 0x80, 0x0 ;  /* 0x000000000000781c */ /* 0x000fe20003f0f070 */
[----:B-1--4-:R-:W-:Y:S02]  /*49b80*/  IMAD.MOV.U32 R4, RZ, RZ, R8 ;  /* 0x000000ffff047224 */ /* 0x012fe400078e0008 */
[----:B------:R-:W-:Y:S01]  /*49b90*/  IMAD.MOV.U32 R5, RZ, RZ, R9 ;  /* 0x000000ffff057224 */ /* 0x000fe200078e0009 */
[----:B------:R-:W-:Y:S05]  /*49ba0*/  BRA `(.L_x_13092) ;  /* 0x0000071000007947 */ /* 0x000fea0003800000 */
.L_x_13107:
        /* <DEDUP_REMOVED lines=28> */
.L_x_13111:
[----:B------:R-:W-:Y:S05]  /*49d70*/  BSYNC B3 ;  /* 0x0000000000037941 */ /* 0x000fea0003800000 */
.L_x_13110:
        /* <DEDUP_REMOVED lines=19> */
.L_x_13113:
[----:B------:R-:W-:Y:S05]  /*49eb0*/  BSYNC B3 ;  /* 0x0000000000037941 */ /* 0x000fea0003800000 */
.L_x_13112:
[----:B------:R-:W0:Y:S01]  /*49ec0*/  DMUL R2, R2, 8.11296384146066816958e+31 ;  /* 0x4690000002027828 */ /* 0x000e220000000000 */
[----:B------:R-:W-:Y:S01]  /*49ed0*/  PLOP3.LUT P0, PT, PT, PT, PT, 0x80, 0x0 ;  /* 0x000000000000781c */ /* 0x000fe20003f0f070 */
[----:B------:R-:W-:Y:S02]  /*49ee0*/  IMAD.MOV.U32 R4, RZ, RZ, R20 ;  /* 0x000000ffff047224 */ /* 0x000fe400078e0014 */
[----:B------:R-:W-:Y:S01]  /*49ef0*/  IMAD.MOV.U32 R5, RZ, RZ, R21 ;  /* 0x000000ffff057224 */ /* 0x000fe200078e0015 */
[----:B------:R-:W-:Y:S05]  /*49f00*/  BRA `(.L_x_13092) ;  /* 0x000003b000007947 */ /* 0x000fea0003800000 */
.L_x_13093:
        /* <DEDUP_REMOVED lines=24> */
.L_x_13115:
[----:B------:R-:W-:Y:S05]  /*4a090*/  BSYNC B3 ;  /* 0x0000000000037941 */ /* 0x000fea0003800000 */
.L_x_13114:
        /* <DEDUP_REMOVED lines=27> */
.L_x_13117:
[----:B------:R-:W-:Y:S05]  /*4a250*/  BSYNC B3 ;  /* 0x0000000000037941 */ /* 0x000fea0003800000 */
.L_x_13116:
[----:B-1--4-:R1:W4:Y:S01]  /*4a260*/  DMUL R4, R8, R16 ;  /* 0x0000001008047228 */ /* 0x0123220000000000 */
[----:B------:R-:W-:Y:S01]  /*4a270*/  PLOP3.LUT P0, PT, PT, PT, PT, 0x80, 0x0 ;  /* 0x000000000000781c */ /* 0x000fe20003f0f070 */
[----:B------:R-:W-:Y:S07]  /*4a280*/  BRA `(.L_x_13092) ;  /* 0x0000003000007947 */ /* 0x000fee0003800000 */
.L_x_13089:
[----:B------:R4:W0:Y:S01]  /*4a290*/  DMUL R4, R26, 9.00719925474099200000e+15 ;  /* 0x434000001a047828 */ /* 0x0008220000000000 */
[----:B------:R-:W-:-:S03]  /*4a2a0*/  PLOP3.LUT P0, PT, PT, PT, PT, 0x80, 0x0 ;  /* 0x000000000000781c */ /* 0x000fc60003f0f070 */
[----:B------:R-:W3:-:S06]  /*4a2b0*/  DMUL R2, R2, 9.00719925474099200000e+15 ;  /* 0x4340000002027828 */ /* 0x000ecc0000000000 */
.L_x_13092:
[----:B01--4-:R-:W-:Y:S05]  /*4a2c0*/  BSYNC B2 ;  /* 0x0000000000027941 */ /* 0x013fea0003800000 */
.L_x_13088:
        /* <DEDUP_REMOVED lines=43> */
.L_x_13123:
[----:B------:R0:W1:-:S06]  /*4a580*/  DMUL R64, RZ, |R24| ;  /* 0x40000018ff407228 */ /* 0x00004c0000000000 */
.L_x_13124:
[----:B------:R-:W-:Y:S05]  /*4a590*/  BSYNC B0 ;  /* 0x0000000000007941 */ /* 0x000fea0003800000 */
.L_x_13122:
[----:B------:R-:W-:Y:S02]  /*4a5a0*/  ISETP.GT.AND P0, PT, R5, -0x1, PT ;  /* 0xffffffff0500780c */ /* 0x000fe40003f04270 */
[----:B------:R-:W-:-:S11]  /*4a5b0*/  ISETP.GT.AND P1, PT, R3, -0x1, PT ;  /* 0xffffffff0300780c */ /* 0x000fd60003f24270 */
[----:B-1----:R-:W1:Y:S02]  /*4a5c0*/  @!P0 DMUL R64, R64, +INF ;  /* 0x7ff0000040408828 */ /* 0x002e640000000000 */
[----:B------:R-:W-:Y:S05]  /*4a5d0*/  @P1 BRA `(.L_x_13125) ;  /* 0x0000101000001947 */ /* 0x000fea0003800000 */
[----:B-1----:R-:W1:-:S06]  /*4a5e0*/  DADD R64, R64, c[0x2][0x100] ;  /* 0x0080400040407629 */ /* 0x002e4c0000000000 */
[----:B-1----:R-:W1:Y:S01]  /*4a5f0*/  DADD R64, -R64, c[0x2][0x108] ;  /* 0x0080420040407629 */ /* 0x002e620000000100 */
[----:B------:R-:W-:Y:S05]  /*4a600*/  BRA `(.L_x_13125) ;  /* 0x00000fe000007947 */ /* 0x000fea0003800000 */
.L_x_13121:
        /* <DEDUP_REMOVED lines=23> */
.L_x_13120:
        /* <DEDUP_REMOVED lines=38> */
.L_x_13128:
[----:B------:R0:W1:-:S06]  /*4a9e0*/  DMUL R64, RZ, |R24| ;  /* 0x40000018ff407228 */ /* 0x00004c0000000000 */
.L_x_13129:
[----:B------:R-:W-:Y:S05]  /*4a9f0*/  BSYNC B0 ;  /* 0x0000000000007941 */ /* 0x000fea0003800000 */
.L_x_13127:
[----:B------:R-:W-:Y:S02]  /*4aa00*/  ISETP.GT.AND P0, PT, R3, -0x1, PT ;  /* 0xffffffff0300780c */ /* 0x000fe40003f04270 */
[----:B------:R-:W-:-:S11]  /*4aa10*/  ISETP.GT.AND P1, PT, R25, -0x1, PT ;  /* 0xffffffff1900780c */ /* 0x000fd60003f24270 */
[----:B-1----:R-:W1:Y:S02]  /*4aa20*/  @!P0 DMUL R64, R64, +INF ;  /* 0x7ff0000040408828 */ /* 0x002e640000000000 */
[----:B------:R-:W-:Y:S05]  /*4aa30*/  @P1 BRA `(.L_x_13125) ;  /* 0x00000bb000001947 */ /* 0x000fea0003800000 */
[----:B-1----:R-:W1:-:S06]  /*4aa40*/  DADD R64, R64, c[0x2][0x100] ;  /* 0x0080400040407629 */ /* 0x002e4c0000000000 */
[----:B-1----:R-:W1:Y:S01]  /*4aa50*/  DADD R64, -R64, c[0x2][0x108] ;  /* 0x0080420040407629 */ /* 0x002e620000000100 */
[----:B------:R-:W-:Y:S05]  /*4aa60*/  BRA `(.L_x_13125) ;  /* 0x00000b8000007947 */ /* 0x000fea0003800000 */
.L_x_13126:
        /* <DEDUP_REMOVED lines=23> */
.L_x_13119:
        /* <DEDUP_REMOVED lines=30> */
.L_x_13132:
[----:B------:R-:W-:Y:S05]  /*4adc0*/  BSYNC B3 ;  /* 0x0000000000037941 */ /* 0x000fea0003800000 */
.L_x_13131:
        /* <DEDUP_REMOVED lines=43> */
.L_x_13134:
[----:B------:R-:W-:Y:S02]  /*4b080*/  FSEL R6, RZ, 3.37028055040000000000e+12, P1 ;  /* 0x54442d18ff067808 */ /* 0x000fe40000800000 */
[----:B------:R-:W-:Y:S02]  /*4b090*/  FSEL R7, RZ, 2.1426990032196044922, P1 ;  /* 0x400921fbff077808 */ /* 0x000fe40000800000 */
.L_x_13135:
[----:B------:R-:W-:Y:S05]  /*4b0a0*/  BSYNC B0 ;  /* 0x0000000000007941 */ /* 0x000fea0003800000 */
.L_x_13133:
[----:B------:R0:W1:Y:S02]  /*4b0b0*/  DADD R2, |R4|, |R2| ;  /* 0x0000000004027229 */ /* 0x0000640000000602 */
[----:B0-----:R-:W-:-:S04]  /*4b0c0*/  LOP3.LUT R5, R7, 0x80000000, R5, 0xb8, !PT ;  /* 0x8000000007057812 */ /* 0x001fc800078eb805 */
[----:B-1----:R-:W0:-:S06]  /*4b0d0*/  DSETP.GTU.AND P0, PT, |R2|, +INF , PT ;  /* 0x7ff000000200742a */ /* 0x002e0c0003f0c200 */
[----:B0-----:R-:W-:Y:S02]  /*4b0e0*/  FSEL R64, R2, R6, P0 ;  /* 0x0000000602407208 */ /* 0x001fe40000000000 */
[----:B------:R-:W-:Y:S01]  /*4b0f0*/  FSEL R65, R3, R5, P0 ;  /* 0x0000000503417208 */ /* 0x000fe20000000000 */
[----:B------:R-:W-:Y:S05]  /*4b100*/  BRA `(.L_x_13125) ;  /* 0x000004e000007947 */ /* 0x000fea0003800000 */
.L_x_13130:
        /* <DEDUP_REMOVED lines=26> */
.L_x_13137:
[----:B------:R-:W-:Y:S05]  /*4b2b0*/  BSYNC B3 ;  /* 0x0000000000037941 */ /* 0x000fea0003800000 */
.L_x_13136:
        /* <DEDUP_REMOVED lines=43> */
.L_x_13139:
[----:B------:R-:W-:Y:S02]  /*4b570*/  FSEL R6, RZ, 3.37028055040000000000e+12, P1 ;  /* 0x54442d18ff067808 */ /* 0x000fe40000800000 */
[----:B------:R-:W-:Y:S02]  /*4b580*/  FSEL R7, RZ, 2.1426990032196044922, P1 ;  /* 0x400921fbff077808 */ /* 0x000fe40000800000 */
.L_x_13140:
[----:B------:R-:W-:Y:S05]  /*4b590*/  BSYNC B0 ;  /* 0x0000000000007941 */ /* 0x000fea0003800000 */
.L_x_13138:
[----:B------:R0:W1:Y:S02]  /*4b5a0*/  DADD R2, |R4|, |R2| ;  /* 0x0000000004027229 */ /* 0x0000640000000602 */
[----:B0-----:R-:W-:-:S04]  /*4b5b0*/  LOP3.LUT R5, R7, 0x80000000, R5, 0xb8, !PT ;  /* 0x8000000007057812 */ /* 0x001fc800078eb805 */
[----:B-1----:R-:W0:-:S06]  /*4b5c0*/  DSETP.GTU.AND P0, PT, |R2|, +INF , PT ;  /* 0x7ff000000200742a */ /* 0x002e0c0003f0c200 */
[----:B0-----:R-:W-:Y:S02]  /*4b5d0*/  FSEL R64, R2, R6, P0 ;  /* 0x0000000602407208 */ /* 0x001fe40000000000 */
[----:B------:R-:W-:Y:S02]  /*4b5e0*/  FSEL R65, R3, R5, P0 ;  /* 0x0000000503417208 */ /* 0x000fe40000000000 */
.L_x_13125:
[----:B01----:R-:W-:Y:S05]  /*4b5f0*/  BSYNC B2 ;  /* 0x0000000000027941 */ /* 0x003fea0003800000 */
.L_x_13118:
[----:B------:R-:W0:Y:S01]  /*4b600*/  DADD R2, -RZ, -R28 ;  /* 0x00000000ff027229 */ /* 0x000e22000000091c */
[----:B------:R-:W-:-:S09]  /*4b610*/  ISETP.NE.AND P0, PT, R66, RZ, PT ;  /* 0x000000ff4200720c */ /* 0x000fd20003f05270 */
[----:B0-----:R-:W-:Y:S02]  /*4b620*/  FSEL R66, R2, R28, !P0 ;  /* 0x0000001c02427208 */ /* 0x001fe40004000000 */
[----:B------:R-:W-:Y:S01]  /*4b630*/  FSEL R67, R3, R29, !P0 ;  /* 0x0000001d03437208 */ /* 0x000fe20004000000 */
[----:B------:R-:W-:Y:S05]  /*4b640*/  BRA `(.L_x_13048) ;  /* 0x0000249000007947 */ /* 0x000fea0003800000 */
.L_x_13052:
[----:B0-----:R-:W4:Y:S01]  /*4b650*/  LDL.64 R2, [R1+0x8] ;  /* 0x0000080001027983 */ /* 0x001f220000100a00 */
[----:B------:R-:W-:-:S04]  /*4b660*/  DADD R66, -RZ, -R38 ;  /* 0x00000000ff427229 */ /* 0x000fc80000000926 */
[----:B----4-:R-:W0:-:S06]  /*4b670*/  DADD R36, R2, -R36 ;  /* 0x0000000002247229 */ /* 0x010e0c0000000824 */
[----:B0-----:R0:W1:Y:S01]  /*4b680*/  DADD R64, R36, c[0x2][0x178] ;  /* 0x00805e0024407629 */ /* 0x0010620000000000 */
[----:B------:R-:W-:Y:S05]  /*4b690*/  BRA `(.L_x_13048) ;  /* 0x0000244000007947 */ /* 0x000fea0003800000 */
.L_x_13051:
[----:B------:R0:W1:Y:S01]  /*4b6a0*/  DADD R66, -RZ, -R38 ;  /* 0x00000000ff427229 */ /* 0x0000620000000926 */
[----:B------:R-:W-:Y:S01]  /*4b6b0*/  CS2R R64, SRZ ;  /* 0x0000000000407805 */ /* 0x000fe2000001ff00 */
[----:B------:R-:W-:Y:S05]  /*4b6c0*/  BRA `(.L_x_13048) ;  /* 0x0000241000007947 */ /* 0x000fea0003800000 */
.L_x_13050:
        /* <DEDUP_REMOVED lines=86> */
.L_x_13145:
[----:B------:R-:W-:Y:S05]  /*4bc30*/  BSYNC B0 ;  /* 0x0000000000007941 */ /* 0x000fea0003800000 */
.L_x_13144:
        /* <DEDUP_REMOVED lines=8> */
.L_x_13147:
[----:B------:R-:W-:Y:S05]  /*4bcc0*/  BSYNC B3 ;  /* 0x0000000000037941 */ /* 0x000fea0003800000 */
.L_x_13146:
        /* <DEDUP_REMOVED lines=43> */
.L_x_13149:
[----:B------:R-:W-:-:S04]  /*4bf80*/  ISETP.GE.AND P0, PT, R37, RZ, PT ;  /* 0x000000ff2500720c */ /* 0x000fc80003f06270 */
[----:B------:R-:W-:Y:S02]  /*4bf90*/  FSEL R6, RZ, 3.37028055040000000000e+12, P0 ;  /* 0x54442d18ff067808 */ /* 0x000fe40000000000 */
[----:B------:R-:W-:Y:S02]  /*4bfa0*/  FSEL R7, RZ, 2.1426990032196044922, P0 ;  /* 0x400921fbff077808 */ /* 0x000fe40000000000 */
.L_x_13150:
[----:B------:R-:W-:Y:S05]  /*4bfb0*/  BSYNC B0 ;  /* 0x0000000000007941 */ /* 0x000fea0003800000 */
.L_x_13148:
[----:B------:R-:W4:Y:S01]  /*4bfc0*/  DADD R2, R2, R4 ;  /* 0x0000000002027229 */ /* 0x000f220000000004 */
[----:B------:R-:W-:-:S03]  /*4bfd0*/  LOP3.LUT R39, R7, 0x80000000, R39, 0xb8, !PT ;  /* 0x8000000007277812 */ /* 0x000fc600078eb827 */
[----:B-1----:R-:W-:-:S04]  /*4bfe0*/  DMUL R28, R28, 0.5 ;  /* 0x3fe000001c1c7828 */ /* 0x002fc80000000000 */
[----:B----4-:R-:W1:-:S06]  /*4bff0*/  DSETP.GTU.AND P0, PT, |R2|, +INF , PT ;  /* 0x7ff000000200742a */ /* 0x010e4c0003f0c200 */
[----:B-1----:R-:W-:Y:S02]  /*4c000*/  FSEL R6, R2, R6, P0 ;  /* 0x0000000602067208 */ /* 0x002fe40000000000 */
[----:B------:R-:W-:Y:S01]  /*4c010*/  FSEL R7, R3, R39, P0 ;  /* 0x0000002703077208 */ /* 0x000fe20000000000 */
[----:B------:R-:W-:Y:S05]  /*4c020*/  BRA `(.L_x_13151) ;  /* 0x0000190000007947 */ /* 0x000fea0003800000 */
.L_x_13143:
        /* <DEDUP_REMOVED lines=111> */
.L_x_13153:
[----:B------:R-:W-:Y:S05]  /*4c720*/  BSYNC B0 ;  /* 0x0000000000007941 */ /* 0x000fea0003800000 */
.L_x_13152:
        /* <DEDUP_REMOVED lines=8> */
.L_x_13155:
[----:B------:R-:W-:Y:S05]  /*4c7b0*/  BSYNC B3 ;  /* 0x0000000000037941 */ /* 0x000fea0003800000 */
.L_x_13154:
        /* <DEDUP_REMOVED lines=43> */
.L_x_13157:
[----:B------:R-:W-:-:S04]  /*4ca70*/  ISETP.GE.AND P0, PT, R37, RZ, PT ;  /* 0x000000ff2500720c */ /* 0x000fc80003f06270 */
[----:B------:R-:W-:Y:S02]  /*4ca80*/  FSEL R6, RZ, 3.37028055040000000000e+12, P0 ;  /* 0x54442d18ff067808 */ /* 0x000fe40000000000 */
[----:B------:R-:W-:Y:S02]  /*4ca90*/  FSEL R7, RZ, 2.1426990032196044922, P0 ;  /* 0x400921fbff077808 */ /* 0x000fe40000000000 */
.L_x_13158:
[----:B------:R-:W-:Y:S05]  /*4caa0*/  BSYNC B0 ;  /* 0x0000000000007941 */ /* 0x000fea0003800000 */
.L_x_13156:
[----:B------:R-:W4:Y:S01]  /*4cab0*/  DADD R2, R2, R4 ;  /* 0x0000000002027229 */ /* 0x000f220000000004 */
[----:B------:R-:W-:-:S05]  /*4cac0*/  LOP3.LUT R39, R7, 0x80000000, R39, 0xb8, !PT ;  /* 0x8000000007277812 */ /* 0x000fca00078eb827 */
[----:B----4-:R-:W4:-:S06]  /*4cad0*/  DSETP.GTU.AND P0, PT, |R2|, +INF , PT ;  /* 0x7ff000000200742a */ /* 0x010f0c0003f0c200 */
[----:B----4-:R-:W-:Y:S02]  /*4cae0*/  FSEL R6, R2, R6, P0 ;  /* 0x0000000602067208 */ /* 0x010fe40000000000 */
[----:B------:R-:W-:Y:S01]  /*4caf0*/  FSEL R7, R3, R39, P0 ;  /* 0x0000002703077208 */ /* 0x000fe20000000000 */
[----:B------:R-:W-:Y:S05]  /*4cb00*/  BRA `(.L_x_13151) ;  /* 0x00000e2000007947 */ /* 0x000fea0003800000 */
.L_x_13142:
        /* <DEDUP_REMOVED lines=23> */
.L_x_13160:
[----:B------:R-:W-:Y:S05]  /*4cc80*/  BSYNC B3 ;  /* 0x0000000000037941 */ /* 0x000fea0003800000 */
.L_x_13159:
        /* <DEDUP_REMOVED lines=26> */
.L_x_13162:
[----:B------:R-:W-:Y:S05]  /*4ce30*/  BSYNC B3 ;  /* 0x0000000000037941 */ /* 0x000fea0003800000 */
.L_x_13161:
        /* <DEDUP_REMOVED lines=112> */
.L_x_13164:
[----:B------:R-:W-:Y:S05]  /*4d540*/  BSYNC B0 ;  /* 0x0000000000007941 */ /* 0x000fea0003800000 */
.L_x_13163:
        /* <DEDUP_REMOVED lines=8> */
.L_x_13166:
[----:B------:R-:W-:Y:S05]  /*4d5d0*/  BSYNC B3 ;  /* 0x0000000000037941 */ /* 0x000fea0003800000 */
.L_x_13165:
        /* <DEDUP_REMOVED lines=43> */
.L_x_13168:
[----:B------:R-:W-:-:S04]  /*4d890*/  ISETP.GE.AND P0, PT, R37, RZ, PT ;  /* 0x000000ff2500720c */ /* 0x000fc80003f06270 */
[----:B------:R-:W-:Y:S02]  /*4d8a0*/  FSEL R6, RZ, 3.37028055040000000000e+12, P0 ;  /* 0x54442d18ff067808 */ /* 0x000fe40000000000 */
[----:B------:R-:W-:Y:S02]  /*4d8b0*/  FSEL R7, RZ, 2.1426990032196044922, P0 ;  /* 0x400921fbff077808 */ /* 0x000fe40000000000 */
.L_x_13169:
[----:B------:R-:W-:Y:S05]  /*4d8c0*/  BSYNC B0 ;  /* 0x0000000000007941 */ /* 0x000fea0003800000 */
.L_x_13167:
[----:B------:R-:W4:Y:S01]  /*4d8d0*/  DADD R2, R2, R4 ;  /* 0x0000000002027229 */ /* 0x000f220000000004 */
[----:B------:R-:W-:-:S03]  /*4d8e0*/  LOP3.LUT R39, R7, 0x80000000, R39, 0xb8, !PT ;  /* 0x8000000007277812 */ /* 0x000fc600078eb827 */
[----:B-1----:R-:W-:-:S04]  /*4d8f0*/  DADD R28, R28, 1 ;  /* 0x3ff000001c1c7429 */ /* 0x002fc80000000000 */
[----:B----4-:R-:W1:-:S06]  /*4d900*/  DSETP.GTU.AND P0, PT, |R2|, +INF , PT ;  /* 0x7ff000000200742a */ /* 0x010e4c0003f0c200 */
[----:B-1----:R-:W-:Y:S02]  /*4d910*/  FSEL R6, R2, R6, P0 ;  /* 0x0000000602067208 */ /* 0x002fe40000000000 */
[----:B------:R-:W-:Y:S02]  /*4d920*/  FSEL R7, R3, R39, P0 ;  /* 0x0000002703077208 */ /* 0x000fe40000000000 */
.L_x_13151:
[----:B------:R-:W-:Y:S05]  /*4d930*/  BSYNC B2 ;  /* 0x0000000000027941 */ /* 0x000fea0003800000 */
.L_x_13141:
[----:B-1----:R-:W1:Y:S01]  /*4d940*/  DADD R28, R28, c[0x2][0x50] ;  /* 0x008014001c1c7629 */ /* 0x002e620000000000 */
[----:B------:R-:W-:-:S03]  /*4d950*/  ISETP.NE.AND P0, PT, R66, RZ, PT ;  /* 0x000000ff4200720c */ /* 0x000fc60003f05270 */
[----:B------:R-:W-:-:S04]  /*4d960*/  DADD R64, -RZ, |R6| ;  /* 0x00000000ff407229 */ /* 0x000fc80000000506 */
[----:B-1----:R-:W1:-:S10]  /*4d970*/  DADD R2, -RZ, -R28 ;  /* 0x00000000ff027229 */ /* 0x002e54000000091c */
[----:B-1----:R-:W-:Y:S02]  /*4d980*/  FSEL R66, R2, R28, !P0 ;  /* 0x0000001c02427208 */ /* 0x002fe40004000000 */
[----:B------:R-:W-:Y:S01]  /*4d990*/  FSEL R67, R3, R29, !P0 ;  /* 0x0000001d03437208 */ /* 0x000fe20004000000 */
[----:B------:R-:W-:Y:S05]  /*4d9a0*/  BRA `(.L_x_13048) ;  /* 0x0000013000007947 */ /* 0x000fea0003800000 */
.L_x_13049:
        /* <DEDUP_REMOVED lines=19> */
.L_x_13048:
[----:B01----:R-:W-:Y:S05]  /*4dae0*/  BSYNC B1 ;  /* 0x0000000000017941 */ /* 0x003fea0003800000 */
.L_x_13047:
[----:B------:R-:W0:Y:S01]  /*4daf0*/  S2R R0, SR_TID.X ;  /* 0x0000000000007919 */ /* 0x000e220000002100 */
[----:B------:R-:W-:Y:S01]  /*4db00*/  BSSY B1, `(.L_x_13170) ;  /* 0x0000708000017945 */ /* 0x000fe20003800000 */
        /* <DEDUP_REMOVED lines=100> */
[----:B----4-:R-:W1:-:S04]  /*4e150*/  DMUL R20, R16, R20 ;  /* 0x0000001410147228 */ /* 0x010e480000000000 */
        /* <DEDUP_REMOVED lines=40> */
.L_x_13179:
[----:B------:R-:W-:Y:S05]  /*4e3e0*/  BSYNC B3 ;  /* 0x0000000000037941 */ /* 0x000fea0003800000 */
.L_x_13178:
        /* <DEDUP_REMOVED lines=61> */
.L_x_13177:
        /* <DEDUP_REMOVED lines=34> */
.L_x_13187:
[----:B------:R-:W-:Y:S05]  /*4e9e0*/  BSYNC B4 ;  /* 0x0000000000047941 */ /* 0x000fea0003800000 */
.L_x_13186:
[----:B------:R-:W-:Y:S02]  /*4e9f0*/  IMAD.MOV.U32 R24, RZ, RZ, R20 ;  /* 0x000000ffff187224 */ /* 0x000fe400078e0014 */
[----:B------:R-:W-:Y:S01]  /*4ea00*/  IMAD.MOV.U32 R25, RZ, RZ, R21 ;  /* 0x000000ffff197224 */ /* 0x000fe200078e0015 */
[----:B------:R-:W-:Y:S05]  /*4ea10*/  BRA `(.L_x_13185) ;  /* 0x0000001000007947 */ /* 0x000fea0003800000 */
.L_x_13184:
[----:B------:R0:W1:-:S06]  /*4ea20*/  DADD R24, -R30, R34 ;  /* 0x000000001e187229 */ /* 0x00004c0000000122 */
.L_x_13185:
[----:B------:R-:W-:Y:S05]  /*4ea30*/  BSYNC B3 ;  /* 0x0000000000037941 */ /* 0x000fea0003800000 */
.L_x_13183:
        /* <DEDUP_REMOVED lines=29> */
.L_x_13192:
[----:B------:R-:W-:Y:S05]  /*4ec10*/  BSYNC B4 ;  /* 0x0000000000047941 */ /* 0x000fea0003800000 */
.L_x_13191:
[----:B------:R-:W-:Y:S02]  /*4ec20*/  IMAD.MOV.U32 R6, RZ, RZ, R20 ;  /* 0x000000ffff067224 */ /* 0x000fe400078e0014 */
[----:B------:R-:W-:Y:S01]  /*4ec30*/  IMAD.MOV.U32 R7, RZ, RZ, R21 ;  /* 0x000000ffff077224 */ /* 0x000fe200078e0015 */
[----:B------:R-:W-:Y:S05]  /*4ec40*/  BRA `(.L_x_13190) ;  /* 0x0000001000007947 */ /* 0x000fea0003800000 */
.L_x_13189:
[----:B------:R4:W0:-:S06]  /*4ec50*/  DADD R6, R36, -R8 ;  /* 0x0000000024067229 */ /* 0x00080c0000000808 */
.L_x_13190:
[----:B------:R-:W-:Y:S05]  /*4ec60*/  BSYNC B3 ;  /* 0x0000000000037941 */ /* 0x000fea0003800000 */
.L_x_13188:
        /* <DEDUP_REMOVED lines=29> */
.L_x_13194:
[----:B------:R-:W-:Y:S05]  /*4ee40*/  BSYNC B3 ;  /* 0x0000000000037941 */ /* 0x000fea0003800000 */
.L_x_13193:
        /* <DEDUP_REMOVED lines=65> */
.L_x_13195:
        /* <DEDUP_REMOVED lines=22> */
.L_x_13197:
[----:B------:R-:W-:Y:S05]  /*4f3c0*/  BSYNC B3 ;  /* 0x0000000000037941 */ /* 0x000fea0003800000 */
.L_x_13196:
        /* <DEDUP_REMOVED lines=16> */
.L_x_13182:
        /* <DEDUP_REMOVED lines=26> */
.L_x_13200:
[----:B------:R-:W-:Y:S05]  /*4f670*/  BSYNC B3 ;  /* 0x0000000000037941 */ /* 0x000fea0003800000 */
.L_x_13199:
        /* <DEDUP_REMOVED lines=27> */
.L_x_13203:
[----:B------:R-:W-:Y:S05]  /*4f830*/  BSYNC B3 ;  /* 0x0000000000037941 */ /* 0x000fea0003800000 */
.L_x_13202:
        /* <DEDUP_REMOVED lines=16> */
.L_x_13201:
        /* <DEDUP_REMOVED lines=55> */
.L_x_13204:
[----:B------:R-:W-:Y:S01]  /*4fcb0*/  IMAD.MOV.U32 R8, RZ, RZ, 0x0 ;  /* 0x00000000ff087424 */ /* 0x000fe200078e00ff */
[----:B------:R-:W-:Y:S01]  /*4fcc0*/  FSETP.NEU.FTZ.AND P0, PT, R7, RZ, PT ;  /* 0x000000ff0700720b */ /* 0x000fe20003f1d000 */
[----:B------:R-:W-:-:S06]  /*4fcd0*/  IMAD.MOV.U32 R9, RZ, RZ, 0x7ff00000 ;  /* 0x7ff00000ff097424 */ /* 0x000fcc00078e00ff */
[----:B------:R-:W0:-:S10]  /*4fce0*/  DFMA R8, R6, R8, +INF ;  /* 0x7ff000000608742b */ /* 0x000e140000000008 */
[----:B0-----:R-:W-:Y:S02]  /*4fcf0*/  FSEL R28, R8, RZ, P0 ;  /* 0x000000ff081c7208 */ /* 0x001fe40000000000 */
[----:B------:R-:W-:Y:S01]  /*4fd00*/  FSEL R29, R9, -QNAN , P0 ;  /* 0xfff00000091d7808 */ /* 0x000fe20000000000 */
[----:B------:R-:W-:Y:S05]  /*4fd10*/  BRA `(.L_x_13180) ;  /* 0x000004c000007947 */ /* 0x000fea0003800000 */
.L_x_13198:
        /* <DEDUP_REMOVED lines=25> */
.L_x_13206:
[----:B------:R-:W-:Y:S05]  /*4feb0*/  BSYNC B3 ;  /* 0x0000000000037941 */ /* 0x000fea0003800000 */
.L_x_13205:
        /* <DEDUP_REMOVED lines=19> */
.L_x_13208:
[----:B------:R-:W-:Y:S05]  /*4fff0*/  BSYNC B3 ;  /* 0x0000000000037941 */ /* 0x000fea0003800000 */
.L_x_13207:
[----:B------:R-:W-:Y:S02]  /*50000*/  IMAD.MOV.U32 R28, RZ, RZ, R20 ;  /* 0x000000ffff1c7224 */ /* 0x000fe400078e0014 */
[----:B------:R-:W-:Y:S01]  /*50010*/  IMAD.MOV.U32 R29, RZ, RZ, R21 ;  /* 0x000000ffff1d7224 */ /* 0x000fe200078e0015 */
[----:B------:R-:W-:Y:S05]  /*50020*/  BRA `(.L_x_13180) ;  /* 0x000001b000007947 */ /* 0x000fea0003800000 */
.L_x_13181:
        /* <DEDUP_REMOVED lines=24> */
.L_x_13210:
[----:B------:R-:W-:Y:S05]  /*501b0*/  BSYNC B3 ;  /* 0x0000000000037941 */ /* 0x000fea0003800000 */
.L_x_13209:
[----:B-1----:R-:W-:Y:S02]  /*501c0*/  IMAD.MOV.U32 R28, RZ, RZ, R8 ;  /* 0x000000ffff1c7224 */ /* 0x002fe400078e0008 */
[----:B------:R-:W-:Y:S02]  /*501d0*/  IMAD.MOV.U32 R29, RZ, RZ, R9 ;  /* 0x000000ffff1d7224 */ /* 0x000fe400078e0009 */
.L_x_13180:
[----:B------:R-:W-:Y:S05]  /*501e0*/  BSYNC B2 ;  /* 0x0000000000027941 */ /* 0x000fea0003800000 */
.L_x_13176:
        /* <DEDUP_REMOVED lines=26> */
.L_x_13214:
[----:B------:R-:W-:Y:S05]  /*50390*/  BSYNC B3 ;  /* 0x0000000000037941 */ /* 0x000fea0003800000 */
.L_x_13213:
        /* <DEDUP_REMOVED lines=37> */
.L_x_13222:
[----:B------:R-:W-:Y:S05]  /*505f0*/  BSYNC B4 ;  /* 0x0000000000047941 */ /* 0x000fea0003800000 */
.L_x_13221:
[----:B------:R-:W-:Y:S02]  /*50600*/  IMAD.MOV.U32 R38, RZ, RZ, R20 ;  /* 0x000000ffff267224 */ /* 0x000fe400078e0014 */
[----:B------:R-:W-:Y:S01]  /*50610*/  IMAD.MOV.U32 R39, RZ, RZ, R21 ;  /* 0x000000ffff277224 */ /* 0x000fe200078e0015 */
[----:B------:R-:W-:Y:S05]  /*50620*/  BRA `(.L_x_13220) ;  /* 0x0000001000007947 */ /* 0x000fea0003800000 */
.L_x_13219:
[----:B------:R0:W4:-:S06]  /*50630*/  DADD R38, -R30, R34 ;  /* 0x000000001e267229 */ /* 0x00010c0000000122 */
.L_x_13220:
[----:B------:R-:W-:Y:S05]  /*50640*/  BSYNC B3 ;  /* 0x0000000000037941 */ /* 0x000fea0003800000 */
.L_x_13218:
        /* <DEDUP_REMOVED lines=26> */
.L_x_13227:
[----:B------:R-:W-:Y:S05]  /*507f0*/  BSYNC B4 ;  /* 0x0000000000047941 */ /* 0x000fea0003800000 */
.L_x_13226:
[----:B------:R-:W-:Y:S02]  /*50800*/  IMAD.MOV.U32 R4, RZ, RZ, R20 ;  /* 0x000000ffff047224 */ /* 0x000fe400078e0014 */
[----:B------:R-:W-:Y:S01]  /*50810*/  IMAD.MOV.U32 R5, RZ, RZ, R21 ;  /* 0x000000ffff057224 */ /* 0x000fe200078e0015 */
[----:B------:R-:W-:Y:S05]  /*50820*/  BRA `(.L_x_13225) ;  /* 0x0000001000007947 */ /* 0x000fea0003800000 */
.L_x_13224:
[----:B------:R0:W4:-:S06]  /*50830*/  DADD R4, -R32, R36 ;  /* 0x0000000020047229 */ /* 0x00010c0000000124 */
.L_x_13225:
[----:B------:R-:W-:Y:S05]  /*50840*/  BSYNC B3 ;  /* 0x0000000000037941 */ /* 0x000fea0003800000 */
.L_x_13223:
        /* <DEDUP_REMOVED lines=27> */
.L_x_13229:
[----:B------:R-:W-:Y:S05]  /*50a00*/  BSYNC B3 ;  /* 0x0000000000037941 */ /* 0x000fea0003800000 */
.L_x_13228:
[----:B------:R-:W-:Y:S01]  /*50a10*/  PLOP3.LUT P0, PT, PT, PT, PT, 0x80, 0x0 ;  /* 0x000000000000781c */ /* 0x000fe20003f0f070 */
[----:B01----:R-:W-:Y:S02]  /*50a20*/  IMAD.MOV.U32 R4, RZ, RZ, R8 ;  /* 0x000000ffff047224 */ /* 0x003fe400078e0008 */
[----:B------:R-:W-:Y:S01]  /*50a30*/  IMAD.MOV.U32 R5, RZ, RZ, R9 ;  /* 0x000000ffff057224 */ /* 0x000fe200078e0009 */
[----:B------:R-:W-:Y:S05]  /*50a40*/  BRA `(.L_x_13215) ;  /* 0x0000091000007947 */ /* 0x000fea0003800000 */
.L_x_13217:
        /* <DEDUP_REMOVED lines=27> */
.L_x_13232:
[----:B------:R-:W-:Y:S05]  /*50c00*/  BSYNC B3 ;  /* 0x0000000000037941 */ /* 0x000fea0003800000 */
.L_x_13231:
[----:B------:R-:W-:Y:S01]  /*50c10*/  PLOP3.LUT P0, PT, PT, PT, PT, 0x80, 0x0 ;  /* 0x000000000000781c */ /* 0x000fe20003f0f070 */
[----:B-1--4-:R-:W-:Y:S02]  /*50c20*/  IMAD.MOV.U32 R4, RZ, RZ, R8 ;  /* 0x000000ffff047224 */ /* 0x012fe400078e0008 */
[----:B------:R-:W-:Y:S01]  /*50c30*/  IMAD.MOV.U32 R5, RZ, RZ, R9 ;  /* 0x000000ffff057224 */ /* 0x000fe200078e0009 */
[----:B------:R-:W-:Y:S05]  /*50c40*/  BRA `(.L_x_13215) ;  /* 0x0000071000007947 */ /* 0x000fea0003800000 */
.L_x_13230:
        /* <DEDUP_REMOVED lines=28> */
.L_x_13234:
[----:B------:R-:W-:Y:S05]  /*50e10*/  BSYNC B3 ;  /* 0x0000000000037941 */ /* 0x000fea0003800000 */
.L_x_13233:
        /* <DEDUP_REMOVED lines=19> */
.L_x_13236:
[----:B------:R-:W-:Y:S05]  /*50f50*/  BSYNC B3 ;  /* 0x0000000000037941 */ /* 0x000fea0003800000 */
.L_x_13235:
[----:B------:R-:W0:Y:S01]  /*50f60*/  DMUL R2, R2, 8.11296384146066816958e+31 ;  /* 0x4690000002027828 */ /* 0x000e220000000000 */
[----:B------:R-:W-:Y:S01]  /*50f70*/  PLOP3.LUT P0, PT, PT, PT, PT, 0x80, 0x0 ;  /* 0x000000000000781c */ /* 0x000fe20003f0f070 */
[----:B------:R-:W-:Y:S02]  /*50f80*/  IMAD.MOV.U32 R4, RZ, RZ, R20 ;  /* 0x000000ffff047224 */ /* 0x000fe400078e0014 */
[----:B------:R-:W-:Y:S01]  /*50f90*/  IMAD.MOV.U32 R5, RZ, RZ, R21 ;  /* 0x000000ffff057224 */ /* 0x000fe200078e0015 */
[----:B------:R-:W-:Y:S05]  /*50fa0*/  BRA `(.L_x_13215) ;  /* 0x000003b000007947 */ /* 0x000fea0003800000 */
.L_x_13216:
        /* <DEDUP_REMOVED lines=24> */
.L_x_13238:
[----:B------:R-:W-:Y:S05]  /*51130*/  BSYNC B3 ;  /* 0x0000000000037941 */ /* 0x000fea0003800000 */
.L_x_13237:
        /* <DEDUP_REMOVED lines=27> */
.L_x_13240:
[----:B------:R-:W-:Y:S05]  /*512f0*/  BSYNC B3 ;  /* 0x0000000000037941 */ /* 0x000fea0003800000 */
.L_x_13239:
[----:B-1--4-:R1:W4:Y:S01]  /*51300*/  DMUL R4, R8, R16 ;  /* 0x0000001008047228 */ /* 0x0123220000000000 */
[----:B------:R-:W-:Y:S01]  /*51310*/  PLOP3.LUT P0, PT, PT, PT, PT, 0x80, 0x0 ;  /* 0x000000000000781c */ /* 0x000fe20003f0f070 */
[----:B------:R-:W-:Y:S07]  /*51320*/  BRA `(.L_x_13215) ;  /* 0x0000003000007947 */ /* 0x000fee0003800000 */
.L_x_13212:
[----:B------:R4:W0:Y:S01]  /*51330*/  DMUL R4, R26, 9.00719925474099200000e+15 ;  /* 0x434000001a047828 */ /* 0x0008220000000000 */
[----:B------:R-:W-:-:S03]  /*51340*/  PLOP3.LUT P0, PT, PT, PT, PT, 0x80, 0x0 ;  /* 0x000000000000781c */ /* 0x000fc60003f0f070 */
[----:B------:R-:W3:-:S06]  /*51350*/  DMUL R2, R2, 9.00719925474099200000e+15 ;  /* 0x4340000002027828 */ /* 0x000ecc0000000000 */
.L_x_13215:
[----:B01--4-:R-:W-:Y:S05]  /*51360*/  BSYNC B2 ;  /* 0x0000000000027941 */ /* 0x013fea0003800000 */
.L_x_13211:
        /* <DEDUP_REMOVED lines=43> */
.L_x_13246:
[----:B------:R0:W1:-:S06]  /*51620*/  DMUL R60, RZ, |R24| ;  /* 0x40000018ff3c7228 */ /* 0x00004c0000000000 */
.L_x_13247:
[----:B------:R-:W-:Y:S05]  /*51630*/  BSYNC B0 ;  /* 0x0000000000007941 */ /* 0x000fea0003800000 */
.L_x_13245:
[----:B------:R-:W-:Y:S02]  /*51640*/  ISETP.GT.AND P0, PT, R5, -0x1, PT ;  /* 0xffffffff0500780c */ /* 0x000fe40003f04270 */
[----:B------:R-:W-:-:S11]  /*51650*/  ISETP.GT.AND P1, PT, R3, -0x1, PT ;  /* 0xffffffff0300780c */ /* 0x000fd60003f24270 */
[----:B-1----:R-:W1:Y:S02]  /*51660*/  @!P0 DMUL R60, R60, +INF ;  /* 0x7ff000003c3c8828 */ /* 0x002e640000000000 */
[----:B------:R-:W-:Y:S05]  /*51670*/  @P1 BRA `(.L_x_13248) ;  /* 0x0000101000001947 */ /* 0x000fea0003800000 */
[----:B-1----:R-:W1:-:S06]  /*51680*/  DADD R60, R60, c[0x2][0x100] ;  /* 0x008040003c3c7629 */ /* 0x002e4c0000000000 */
[----:B-1----:R-:W1:Y:S01]  /*51690*/  DADD R60, -R60, c[0x2][0x108] ;  /* 0x008042003c3c7629 */ /* 0x002e620000000100 */
[----:B------:R-:W-:Y:S05]  /*516a0*/  BRA `(.L_x_13248) ;  /* 0x00000fe000007947 */ /* 0x000fea0003800000 */
.L_x_13244:
        /* <DEDUP_REMOVED lines=23> */
.L_x_13243:
        /* <DEDUP_REMOVED lines=38> */
.L_x_13251:
[----:B------:R0:W1:-:S06]  /*51a80*/  DMUL R60, RZ, |R24| ;  /* 0x40000018ff3c7228 */ /* 0x00004c0000000000 */
.L_x_13252:
[----:B------:R-:W-:Y:S05]  /*51a90*/  BSYNC B0 ;  /* 0x0000000000007941 */ /* 0x000fea0003800000 */
.L_x_13250:
[----:B------:R-:W-:Y:S02]  /*51aa0*/  ISETP.GT.AND P0, PT, R3, -0x1, PT ;  /* 0xffffffff0300780c */ /* 0x000fe40003f04270 */
[----:B------:R-:W-:-:S11]  /*51ab0*/  ISETP.GT.AND P1, PT, R25, -0x1, PT ;  /* 0xffffffff1900780c */ /* 0x000fd60003f24270 */
[----:B-1----:R-:W1:Y:S02]  /*51ac0*/  @!P0 DMUL R60, R60, +INF ;  /* 0x7ff000003c3c8828 */ /* 0x002e640000000000 */
[----:B------:R-:W-:Y:S05]  /*51ad0*/  @P1 BRA `(.L_x_13248) ;  /* 0x00000bb000001947 */ /* 0x000fea0003800000 */
[----:B-1----:R-:W1:-:S06]  /*51ae0*/  DADD R60, R60, c[0x2][0x100] ;  /* 0x008040003c3c7629 */ /* 0x002e4c0000000000 */
[----:B-1----:R-:W1:Y:S01]  /*51af0*/  DADD R60, -R60, c[0x2][0x108] ;  /* 0x008042003c3c7629 */ /* 0x002e620000000100 */
[----:B------:R-:W-:Y:S05]  /*51b00*/  BRA `(.L_x_13248) ;  /* 0x00000b8000007947 */ /* 0x000fea0003800000 */
.L_x_13249:
        /* <DEDUP_REMOVED lines=23> */
.L_x_13242:
        /* <DEDUP_REMOVED lines=30> */
.L_x_13255:
[----:B------:R-:W-:Y:S05]  /*51e60*/  BSYNC B3 ;  /* 0x0000000000037941 */ /* 0x000fea0003800000 */
.L_x_13254:
        /* <DEDUP_REMOVED lines=43> */
.L_x_13257:
[----:B------:R-:W-:Y:S02]  /*52120*/  FSEL R6, RZ, 3.37028055040000000000e+12, P1 ;  /* 0x54442d18ff067808 */ /* 0x000fe40000800000 */
[----:B------:R-:W-:Y:S02]  /*52130*/  FSEL R7, RZ, 2.1426990032196044922, P1 ;  /* 0x400921fbff077808 */ /* 0x000fe40000800000 */
.L_x_13258:
[----:B------:R-:W-:Y:S05]  /*52140*/  BSYNC B0 ;  /* 0x0000000000007941 */ /* 0x000fea0003800000 */
.L_x_13256:
[----:B------:R0:W1:Y:S02]  /*52150*/  DADD R2, |R4|, |R2| ;  /* 0x0000000004027229 */ /* 0x0000640000000602 */
[----:B0-----:R-:W-:-:S04]  /*52160*/  LOP3.LUT R5, R7, 0x80000000, R5, 0xb8, !PT ;  /* 0x8000000007057812 */ /* 0x001fc800078eb805 */
[----:B-1----:R-:W0:-:S06]  /*52170*/  DSETP.GTU.AND P0, PT, |R2|, +INF , PT ;  /* 0x7ff000000200742a */ /* 0x002e0c0003f0c200 */
[----:B0-----:R-:W-:Y:S02]  /*52180*/  FSEL R60, R2, R6, P0 ;  /* 0x00000006023c7208 */ /* 0x001fe40000000000 */
[----:B------:R-:W-:Y:S01]  /*52190*/  FSEL R61, R3, R5, P0 ;  /* 0x00000005033d7208 */ /* 0x000fe20000000000 */
[----:B------:R-:W-:Y:S05]  /*521a0*/  BRA `(.L_x_13248) ;  /* 0x000004e000007947 */ /* 0x000fea0003800000 */
.L_x_13253:
        /* <DEDUP_REMOVED lines=26> */
.L_x_13260:
[----:B------:R-:W-:Y:S05]  /*52350*/  BSYNC B3 ;  /* 0x0000000000037941 */ /* 0x000fea0003800000 */
.L_x_13259:
        /* <DEDUP_REMOVED lines=43> */
.L_x_13262:
[----:B------:R-:W-:Y:S02]  /*52610*/  FSEL R6, RZ, 3.37028055040000000000e+12, P1 ;  /* 0x54442d18ff067808 */ /* 0x000fe40000800000 */
[----:B------:R-:W-:Y:S02]  /*52620*/  FSEL R7, RZ, 2.1426990032196044922, P1 ;  /* 0x400921fbff077808 */ /* 0x000fe40000800000 */
.L_x_13263:
[----:B------:R-:W-:Y:S05]  /*52630*/  BSYNC B0 ;  /* 0x0000000000007941 */ /* 0x000fea0003800000 */
.L_x_13261:
[----:B------:R0:W1:Y:S02]  /*52640*/  DADD R2, |R4|, |R2| ;  /* 0x0000000004027229 */ /* 0x0000640000000602 */
[----:B0-----:R-:W-:-:S04]  /*52650*/  LOP3.LUT R5, R7, 0x80000000, R5, 0xb8, !PT ;  /* 0x8000000007057812 */ /* 0x001fc800078eb805 */
[----:B-1----:R-:W0:-:S06]  /*52660*/  DSETP.GTU.AND P0, PT, |R2|, +INF , PT ;  /* 0x7ff000000200742a */ /* 0x002e0c0003f0c200 */
[----:B0-----:R-:W-:Y:S02]  /*52670*/  FSEL R60, R2, R6, P0 ;  /* 0x00000006023c7208 */ /* 0x001fe40000000000 */
[----:B------:R-:W-:Y:S02]  /*52680*/  FSEL R61, R3, R5, P0 ;  /* 0x00000005033d7208 */ /* 0x000fe40000000000 */
.L_x_13248:
[----:B01----:R-:W-:Y:S05]  /*52690*/  BSYNC B2 ;  /* 0x0000000000027941 */ /* 0x003fea0003800000 */
.L_x_13241:
[----:B------:R-:W0:Y:S01]  /*526a0*/  DADD R2, -RZ, -R28 ;  /* 0x00000000ff027229 */ /* 0x000e22000000091c */
[----:B------:R-:W-:-:S09]  /*526b0*/  ISETP.NE.AND P0, PT, R62, RZ, PT ;  /* 0x000000ff3e00720c */ /* 0x000fd20003f05270 */
[----:B0-----:R-:W-:Y:S02]  /*526c0*/  FSEL R62, R2, R28, !P0 ;  /* 0x0000001c023e7208 */ /* 0x001fe40004000000 */
[----:B------:R-:W-:Y:S01]  /*526d0*/  FSEL R63, R3, R29, !P0 ;  /* 0x0000001d033f7208 */ /* 0x000fe20004000000 */
[----:B------:R-:W-:Y:S05]  /*526e0*/  BRA `(.L_x_13171) ;  /* 0x0000249000007947 */ /* 0x000fea0003800000 */
.L_x_13175:
[----:B0-----:R-:W4:Y:S01]  /*526f0*/  LDL.64 R2, [R1+0x8] ;  /* 0x0000080001027983 */ /* 0x001f220000100a00 */
[----:B------:R-:W-:-:S04]  /*52700*/  DADD R62, -RZ, -R42 ;  /* 0x00000000ff3e7229 */ /* 0x000fc8000000092a */
[----:B----4-:R-:W0:-:S06]  /*52710*/  DADD R40, R2, -R40 ;  /* 0x0000000002287229 */ /* 0x010e0c0000000828 */
[----:B0-----:R0:W1:Y:S01]  /*52720*/  DADD R60, R40, c[0x2][0x178] ;  /* 0x00805e00283c7629 */ /* 0x0010620000000000 */
[----:B------:R-:W-:Y:S05]  /*52730*/  BRA `(.L_x_13171) ;  /* 0x0000244000007947 */ /* 0x000fea0003800000 */
.L_x_13174:
[----:B------:R0:W1:Y:S01]  /*52740*/  DADD R62, -RZ, -R42 ;  /* 0x00000000ff3e7229 */ /* 0x000062000000092a */
[----:B------:R-:W-:Y:S01]  /*52750*/  CS2R R60, SRZ ;  /* 0x00000000003c7805 */ /* 0x000fe2000001ff00 */
[----:B------:R-:W-:Y:S05]  /*52760*/  BRA `(.L_x_13171) ;  /* 0x0000241000007947 */ /* 0x000fea0003800000 */
.L_x_13173:
        /* <DEDUP_REMOVED lines=86> */
.L_x_13268:
[----:B------:R-:W-:Y:S05]  /*52cd0*/  BSYNC B0 ;  /* 0x0000000000007941 */ /* 0x000fea0003800000 */
.L_x_13267:
        /* <DEDUP_REMOVED lines=8> */
.L_x_13270:
[----:B------:R-:W-:Y:S05]  /*52d60*/  BSYNC B3 ;  /* 0x0000000000037941 */ /* 0x000fea0003800000 */
.L_x_13269:
        /* <DEDUP_REMOVED lines=43> */
.L_x_13272:
[----:B------:R-:W-:-:S04]  /*53020*/  ISETP.GE.AND P0, PT, R41, RZ, PT ;  /* 0x000000ff2900720c */ /* 0x000fc80003f06270 */
[----:B------:R-:W-:Y:S02]  /*53030*/  FSEL R6, RZ, 3.37028055040000000000e+12, P0 ;  /* 0x54442d18ff067808 */ /* 0x000fe40000000000 */
[----:B------:R-:W-:Y:S02]  /*53040*/  FSEL R7, RZ, 2.1426990032196044922, P0 ;  /* 0x400921fbff077808 */ /* 0x000fe40000000000 */
.L_x_13273:
[----:B------:R-:W-:Y:S05]  /*53050*/  BSYNC B0 ;  /* 0x0000000000007941 */ /* 0x000fea0003800000 */
.L_x_13271:
[----:B------:R-:W4:Y:S01]  /*53060*/  DADD R2, R2, R4 ;  /* 0x0000000002027229 */ /* 0x000f220000000004 */
[----:B------:R-:W-:-:S03]  /*53070*/  LOP3.LUT R43, R7, 0x80000000, R43, 0xb8, !PT ;  /* 0x80000000072b7812 */ /* 0x000fc600078eb82b */
[----:B-1----:R-:W-:-:S04]  /*53080*/  DMUL R28, R28, 0.5 ;  /* 0x3fe000001c1c7828 */ /* 0x002fc80000000000 */
[----:B----4-:R-:W1:-:S06]  /*53090*/  DSETP.GTU.AND P0, PT, |R2|, +INF , PT ;  /* 0x7ff000000200742a */ /* 0x010e4c0003f0c200 */
[----:B-1----:R-:W-:Y:S02]  /*530a0*/  FSEL R6, R2, R6, P0 ;  /* 0x0000000602067208 */ /* 0x002fe40000000000 */
[----:B------:R-:W-:Y:S01]  /*530b0*/  FSEL R7, R3, R43, P0 ;  /* 0x0000002b03077208 */ /* 0x000fe20000000000 */
[----:B------:R-:W-:Y:S05]  /*530c0*/  BRA `(.L_x_13274) ;  /* 0x0000190000007947 */ /* 0x000fea0003800000 */
.L_x_13266:
        /* <DEDUP_REMOVED lines=111> */
.L_x_13276:
[----:B------:R-:W-:Y:S05]  /*537c0*/  BSYNC B0 ;  /* 0x0000000000007941 */ /* 0x000fea0003800000 */
.L_x_13275:
        /* <DEDUP_REMOVED lines=8> */
.L_x_13278:
[----:B------:R-:W-:Y:S05]  /*53850*/  BSYNC B3 ;  /* 0x0000000000037941 */ /* 0x000fea0003800000 */
.L_x_13277:
        /* <DEDUP_REMOVED lines=43> */
.L_x_13280:
[----:B------:R-:W-:-:S04]  /*53b10*/  ISETP.GE.AND P0, PT, R41, RZ, PT ;  /* 0x000000ff2900720c */ /* 0x000fc80003f06270 */
[----:B------:R-:W-:Y:S02]  /*53b20*/  FSEL R6, RZ, 3.37028055040000000000e+12, P0 ;  /* 0x54442d18ff067808 */ /* 0x000fe40000000000 */
[----:B------:R-:W-:Y:S02]  /*53b30*/  FSEL R7, RZ, 2.1426990032196044922, P0 ;  /* 0x400921fbff077808 */ /* 0x000fe40000000000 */
.L_x_13281:
[----:B------:R-:W-:Y:S05]  /*53b40*/  BSYNC B0 ;  /* 0x0000000000007941 */ /* 0x000fea0003800000 */
.L_x_13279:
[----:B------:R-:W4:Y:S01]  /*53b50*/  DADD R2, R2, R4 ;  /* 0x0000000002027229 */ /* 0x000f220000000004 */
[----:B------:R-:W-:-:S05]  /*53b60*/  LOP3.LUT R43, R7, 0x80000000, R43, 0xb8, !PT ;  /* 0x80000000072b7812 */ /* 0x000fca00078eb82b */
[----:B----4-:R-:W4:-:S06]  /*53b70*/  DSETP.GTU.AND P0, PT, |R2|, +INF , PT ;  /* 0x7ff000000200742a */ /* 0x010f0c0003f0c200 */
[----:B----4-:R-:W-:Y:S02]  /*53b80*/  FSEL R6, R2, R6, P0 ;  /* 0x0000000602067208 */ /* 0x010fe40000000000 */
[----:B------:R-:W-:Y:S01]  /*53b90*/  FSEL R7, R3, R43, P0 ;  /* 0x0000002b03077208 */ /* 0x000fe20000000000 */
[----:B------:R-:W-:Y:S05]  /*53ba0*/  BRA `(.L_x_13274) ;  /* 0x00000e2000007947 */ /* 0x000fea0003800000 */
.L_x_13265:
        /* <DEDUP_REMOVED lines=23> */
.L_x_13283:
[----:B------:R-:W-:Y:S05]  /*53d20*/  BSYNC B3 ;  /* 0x0000000000037941 */ /* 0x000fea0003800000 */
.L_x_13282:
        /* <DEDUP_REMOVED lines=26> */
.L_x_13285:
[----:B------:R-:W-:Y:S05]  /*53ed0*/  BSYNC B3 ;  /* 0x0000000000037941 */ /* 0x000fea0003800000 */
.L_x_13284:
        /* <DEDUP_REMOVED lines=112> */
.L_x_13287:
[----:B------:R-:W-:Y:S05]  /*545e0*/  BSYNC B0 ;  /* 0x0000000000007941 */ /* 0x000fea0003800000 */
.L_x_13286:
        /* <DEDUP_REMOVED lines=8> */
.L_x_13289:
[----:B------:R-:W-:Y:S05]  /*54670*/  BSYNC B3 ;  /* 0x0000000000037941 */ /* 0x000fea0003800000 */
.L_x_13288:
        /* <DEDUP_REMOVED lines=43> */
.L_x_13291:
[----:B------:R-:W-:-:S04]  /*54930*/  ISETP.GE.AND P0, PT, R41, RZ, PT ;  /* 0x000000ff2900720c */ /* 0x000fc80003f06270 */
[----:B------:R-:W-:Y:S02]  /*54940*/  FSEL R6, RZ, 3.37028055040000000000e+12, P0 ;  /* 0x54442d18ff067808 */ /* 0x000fe40000000000 */
[----:B------:R-:W-:Y:S02]  /*54950*/  FSEL R7, RZ, 2.1426990032196044922, P0 ;  /* 0x400921fbff077808 */ /* 0x000fe40000000000 */
.L_x_13292:
[----:B------:R-:W-:Y:S05]  /*54960*/  BSYNC B0 ;  /* 0x0000000000007941 */ /* 0x000fea0003800000 */
.L_x_13290:
[----:B------:R-:W4:Y:S01]  /*54970*/  DADD R2, R2, R4 ;  /* 0x0000000002027229 */ /* 0x000f220000000004 */
[----:B------:R-:W-:-:S03]  /*54980*/  LOP3.LUT R43, R7, 0x80000000, R43, 0xb8, !PT ;  /* 0x80000000072b7812 */ /* 0x000fc600078eb82b */
[----:B-1----:R-:W-:-:S04]  /*54990*/  DADD R28, R28, 1 ;  /* 0x3ff000001c1c7429 */ /* 0x002fc80000000000 */
[----:B----4-:R-:W1:-:S06]  /*549a0*/  DSETP.GTU.AND P0, PT, |R2|, +INF , PT ;  /* 0x7ff000000200742a */ /* 0x010e4c0003f0c200 */
[----:B-1----:R-:W-:Y:S02]  /*549b0*/  FSEL R6, R2, R6, P0 ;  /* 0x0000000602067208 */ /* 0x002fe40000000000 */
[----:B------:R-:W-:Y:S02]  /*549c0*/  FSEL R7, R3, R43, P0 ;  /* 0x0000002b03077208 */ /* 0x000fe40000000000 */
.L_x_13274:
[----:B------:R-:W-:Y:S05]  /*549d0*/  BSYNC B2 ;  /* 0x0000000000027941 */ /* 0x000fea0003800000 */
.L_x_13264:
[----:B-1----:R-:W1:Y:S01]  /*549e0*/  DADD R28, R28, c[0x2][0x50] ;  /* 0x008014001c1c7629 */ /* 0x002e620000000000 */
[----:B------:R-:W-:-:S03]  /*549f0*/  ISETP.NE.AND P0, PT, R62, RZ, PT ;  /* 0x000000ff3e00720c */ /* 0x000fc60003f05270 */
[----:B------:R-:W-:-:S04]  /*54a00*/  DADD R60, -RZ, |R6| ;  /* 0x00000000ff3c7229 */ /* 0x000fc80000000506 */
[----:B-1----:R-:W1:-:S10]  /*54a10*/  DADD R2, -RZ, -R28 ;  /* 0x00000000ff027229 */ /* 0x002e54000000091c */
[----:B-1----:R-:W-:Y:S02]  /*54a20*/  FSEL R62, R2, R28, !P0 ;  /* 0x0000001c023e7208 */ /* 0x002fe40004000000 */
[----:B------:R-:W-:Y:S01]  /*54a30*/  FSEL R63, R3, R29, !P0 ;  /* 0x0000001d033f7208 */ /* 0x000fe20004000000 */
[----:B------:R-:W-:Y:S05]  /*54a40*/  BRA `(.L_x_13171) ;  /* 0x0000013000007947 */ /* 0x000fea0003800000 */
.L_x_13172:
        /* <DEDUP_REMOVED lines=19> */
.L_x_13171:
[----:B01----:R-:W-:Y:S05]  /*54b80*/  BSYNC B1 ;  /* 0x0000000000017941 */ /* 0x003fea0003800000 */
.L_x_13170:
[----:B------:R-:W0:Y:S01]  /*54b90*/  S2R R0, SR_TID.X ;  /* 0x0000000000007919 */ /* 0x000e220000002100 */
[----:B------:R-:W-:Y:S01]  /*54ba0*/  BSSY B1, `(.L_x_13293) ;  /* 0x0000702000017945 */ /* 0x000fe20003800000 */
[----:B-----5:R-:W-:Y:S01]  /*54bb0*/  CS2R R38, SRZ ;  /* 0x0000000000267805 */ /* 0x020fe2000001ff00 */
        /* <DEDUP_REMOVED lines=144> */
.L_x_13302:
[----:B------:R-:W-:Y:S05]  /*554c0*/  BSYNC B3 ;  /* 0x0000000000037941 */ /* 0x000fea0003800000 */
.L_x_13301:
        /* <DEDUP_REMOVED lines=61> */
.L_x_13300:
        /* <DEDUP_REMOVED lines=34> */
.L_x_13310:
[----:B------:R-:W-:Y:S05]  /*55ac0*/  BSYNC B4 ;  /* 0x0000000000047941 */ /* 0x000fea0003800000 */
.L_x_13309:
[----:B------:R-:W-:Y:S02]  /*55ad0*/  IMAD.MOV.U32 R24, RZ, RZ, R20 ;  /* 0x000000ffff187224 */ /* 0x000fe400078e0014 */
[----:B------:R-:W-:Y:S01]  /*55ae0*/  IMAD.MOV.U32 R25, RZ, RZ, R21 ;  /* 0x000000ffff197224 */ /* 0x000fe200078e0015 */
[----:B------:R-:W-:Y:S05]  /*55af0*/  BRA `(.L_x_13308) ;  /* 0x0000001000007947 */ /* 0x000fea0003800000 */
.L_x_13307:
[----:B------:R0:W1:-:S06]  /*55b00*/  DADD R24, -R30, R34 ;  /* 0x000000001e187229 */ /* 0x00004c0000000122 */
.L_x_13308:
[----:B------:R-:W-:Y:S05]  /*55b10*/  BSYNC B3 ;  /* 0x0000000000037941 */ /* 0x000fea0003800000 */
.L_x_13306:
        /* <DEDUP_REMOVED lines=29> */
.L_x_13315:
[----:B------:R-:W-:Y:S05]  /*55cf0*/  BSYNC B4 ;  /* 0x0000000000047941 */ /* 0x000fea0003800000 */
.L_x_13314:
[----:B------:R-:W-:Y:S02]  /*55d00*/  IMAD.MOV.U32 R6, RZ, RZ, R20 ;  /* 0x000000ffff067224 */ /* 0x000fe400078e0014 */
[----:B------:R-:W-:Y:S01]  /*55d10*/  IMAD.MOV.U32 R7, RZ, RZ, R21 ;  /* 0x000000ffff077224 */ /* 0x000fe200078e0015 */
[----:B------:R-:W-:Y:S05]  /*55d20*/  BRA `(.L_x_13313) ;  /* 0x0000001000007947 */ /* 0x000fea0003800000 */
.L_x_13312:
[----:B------:R4:W0:-:S06]  /*55d30*/  DADD R6, R36, -R8 ;  /* 0x0000000024067229 */ /* 0x00080c0000000808 */
.L_x_13313:
[----:B------:R-:W-:Y:S05]  /*55d40*/  BSYNC B3 ;  /* 0x0000000000037941 */ /* 0x000fea0003800000 */
.L_x_13311:
        /* <DEDUP_REMOVED lines=29> */
.L_x_13317:
[----:B------:R-:W-:Y:S05]  /*55f20*/  BSYNC B3 ;  /* 0x0000000000037941 */ /* 0x000fea0003800000 */
.L_x_13316:
        /* <DEDUP_REMOVED lines=65> */
.L_x_13318:
        /* <DEDUP_REMOVED lines=20> */
.L_x_13320:
[----:B------:R-:W-:Y:S05]  /*56480*/  BSYNC B3 ;  /* 0x0000000000037941 */ /* 0x000fea0003800000 */
.L_x_13319:
        /* <DEDUP_REMOVED lines=16> */
.L_x_13305:
        /* <DEDUP_REMOVED lines=24> */
.L_x_13323:
[----:B------:R-:W-:Y:S05]  /*56710*/  BSYNC B3 ;  /* 0x0000000000037941 */ /* 0x000fea0003800000 */
.L_x_13322:
        /* <DEDUP_REMOVED lines=25> */
.L_x_13326:
[----:B------:R-:W-:Y:S05]  /*568b0*/  BSYNC B3 ;  /* 0x0000000000037941 */ /* 0x000fea0003800000 */
.L_x_13325:
        /* <DEDUP_REMOVED lines=16> */
.L_x_13324:
        /* <DEDUP_REMOVED lines=55> */
.L_x_13327:
[----:B------:R-:W-:Y:S01]  /*56d30*/  IMAD.MOV.U32 R8, RZ, RZ, 0x0 ;  /* 0x00000000ff087424 */ /* 0x000fe200078e00ff */
[----:B------:R-:W-:Y:S01]  /*56d40*/  FSETP.NEU.FTZ.AND P0, PT, R7, RZ, PT ;  /* 0x000000ff0700720b */ /* 0x000fe20003f1d000 */
[----:B------:R-:W-:-:S06]  /*56d50*/  IMAD.MOV.U32 R9, RZ, RZ, 0x7ff00000 ;  /* 0x7ff00000ff097424 */ /* 0x000fcc00078e00ff */
[----:B------:R-:W0:-:S10]  /*56d60*/  DFMA R8, R6, R8, +INF ;  /* 0x7ff000000608742b */ /* 0x000e140000000008 */
[----:B0-----:R-:W-:Y:S02]  /*56d70*/  FSEL R28, R8, RZ, P0 ;  /* 0x000000ff081c7208 */ /* 0x001fe40000000000 */
[----:B------:R-:W-:Y:S01]  /*56d80*/  FSEL R29, R9, -QNAN , P0 ;  /* 0xfff00000091d7808 */ /* 0x000fe20000000000 */
[----:B------:R-:W-:Y:S05]  /*56d90*/  BRA `(.L_x_13303) ;  /* 0x0000048000007947 */ /* 0x000fea0003800000 */
.L_x_13321:
        /* <DEDUP_REMOVED lines=23> */
.L_x_13329:
[----:B------:R-:W-:Y:S05]  /*56f10*/  BSYNC B3 ;  /* 0x0000000000037941 */ /* 0x000fea0003800000 */
.L_x_13328:
        /* <DEDUP_REMOVED lines=19> */
.L_x_13331:
[----:B------:R-:W-:Y:S05]  /*57050*/  BSYNC B3 ;  /* 0x0000000000037941 */ /* 0x000fea0003800000 */
.L_x_13330:
[----:B------:R-:W-:Y:S02]  /*57060*/  IMAD.MOV.U32 R28, RZ, RZ, R20 ;  /* 0x000000ffff1c7224 */ /* 0x000fe400078e0014 */
[----:B------:R-:W-:Y:S01]  /*57070*/  IMAD.MOV.U32 R29, RZ, RZ, R21 ;  /* 0x000000ffff1d7224 */ /* 0x000fe200078e0015 */
[----:B------:R-:W-:Y:S05]  /*57080*/  BRA `(.L_x_13303) ;  /* 0x0000019000007947 */ /* 0x000fea0003800000 */
.L_x_13304:
        /* <DEDUP_REMOVED lines=22> */
.L_x_13333:
[----:B------:R-:W-:Y:S05]  /*571f0*/  BSYNC B3 ;  /* 0x0000000000037941 */ /* 0x000fea0003800000 */
.L_x_13332:
[----:B-1----:R-:W-:Y:S02]  /*57200*/  IMAD.MOV.U32 R28, RZ, RZ, R8 ;  /* 0x000000ffff1c7224 */ /* 0x002fe400078e0008 */
[----:B------:R-:W-:-:S02]  /*57210*/  IMAD.MOV.U32 R29, RZ, RZ, R9 ;  /* 0x000000ffff1d7224 */ /* 0x000fc400078e0009 */
.L_x_13303:
[----:B------:R-:W-:Y:S05]  /*57220*/  BSYNC B2 ;  /* 0x0000000000027941 */ /* 0x000fea0003800000 */
.L_x_13299:
        /* <DEDUP_REMOVED lines=26> */
.L_x_13337:
[----:B------:R-:W-:Y:S05]  /*573d0*/  BSYNC B3 ;  /* 0x0000000000037941 */ /* 0x000fea0003800000 */
.L_x_13336:
        /* <DEDUP_REMOVED lines=37> */
.L_x_13345:
[----:B------:R-:W-:Y:S05]  /*57630*/  BSYNC B4 ;  /* 0x0000000000047941 */ /* 0x000fea0003800000 */
.L_x_13344:
[----:B------:R-:W-:Y:S02]  /*57640*/  IMAD.MOV.U32 R40, RZ, RZ, R20 ;  /* 0x000000ffff287224 */ /* 0x000fe400078e0014 */
[----:B------:R-:W-:Y:S01]  /*57650*/  IMAD.MOV.U32 R41, RZ, RZ, R21 ;  /* 0x000000ffff297224 */ /* 0x000fe200078e0015 */
[----:B------:R-:W-:Y:S05]  /*57660*/  BRA `(.L_x_13343) ;  /* 0x0000001000007947 */ /* 0x000fea0003800000 */
.L_x_13342:
[----:B------:R0:W4:-:S06]  /*57670*/  DADD R40, -R30, R34 ;  /* 0x000000001e287229 */ /* 0x00010c0000000122 */
.L_x_13343:
[----:B------:R-:W-:Y:S05]  /*57680*/  BSYNC B3 ;  /* 0x0000000000037941 */ /* 0x000fea0003800000 */
.L_x_13341:
        /* <DEDUP_REMOVED lines=26> */
.L_x_13350:
[----:B------:R-:W-:Y:S05]  /*57830*/  BSYNC B4 ;  /* 0x0000000000047941 */ /* 0x000fea0003800000 */
.L_x_13349:
[----:B------:R-:W-:Y:S02]  /*57840*/  IMAD.MOV.U32 R4, RZ, RZ, R20 ;  /* 0x000000ffff047224 */ /* 0x000fe400078e0014 */
[----:B------:R-:W-:Y:S01]  /*57850*/  IMAD.MOV.U32 R5, RZ, RZ, R21 ;  /* 0x000000ffff057224 */ /* 0x000fe200078e0015 */
[----:B------:R-:W-:Y:S05]  /*57860*/  BRA `(.L_x_13348) ;  /* 0x0000001000007947 */ /* 0x000fea0003800000 */
.L_x_13347:
[----:B------:R0:W4:-:S06]  /*57870*/  DADD R4, -R32, R36 ;  /* 0x0000000020047229 */ /* 0x00010c0000000124 */
.L_x_13348:
[----:B------:R-:W-:Y:S05]  /*57880*/  BSYNC B3 ;  /* 0x0000000000037941 */ /* 0x000fea0003800000 */
.L_x_13346:
        /* <DEDUP_REMOVED lines=27> */
.L_x_13352:
[----:B------:R-:W-:Y:S05]  /*57a40*/  BSYNC B3 ;  /* 0x0000000000037941 */ /* 0x000fea0003800000 */
.L_x_13351:
[----:B------:R-:W-:Y:S01]  /*57a50*/  PLOP3.LUT P0, PT, PT, PT, PT, 0x80, 0x0 ;  /* 0x000000000000781c */ /* 0x000fe20003f0f070 */
[----:B01----:R-:W-:Y:S02]  /*57a60*/  IMAD.MOV.U32 R4, RZ, RZ, R8 ;  /* 0x000000ffff047224 */ /* 0x003fe400078e0008 */
[----:B------:R-:W-:Y:S01]  /*57a70*/  IMAD.MOV.U32 R5, RZ, RZ, R9 ;  /* 0x000000ffff057224 */ /* 0x000fe200078e0009 */
[----:B------:R-:W-:Y:S05]  /*57a80*/  BRA `(.L_x_13338) ;  /* 0x0000091000007947 */ /* 0x000fea0003800000 */
.L_x_13340:
        /* <DEDUP_REMOVED lines=27> */
.L_x_13355:
[----:B------:R-:W-:Y:S05]  /*57c40*/  BSYNC B3 ;  /* 0x0000000000037941 */ /* 0x000fea0003800000 */
.L_x_13354:
[----:B------:R-:W-:Y:S01]  /*57c50*/  PLOP3.LUT P0, PT, PT, PT, PT, 0x80, 0x0 ;  /* 0x000000000000781c */ /* 0x000fe20003f0f070 */
[----:B-1--4-:R-:W-:Y:S02]  /*57c60*/  IMAD.MOV.U32 R4, RZ, RZ, R8 ;  /* 0x000000ffff047224 */ /* 0x012fe400078e0008 */
[----:B------:R-:W-:Y:S01]  /*57c70*/  IMAD.MOV.U32 R5, RZ, RZ, R9 ;  /* 0x000000ffff057224 */ /* 0x000fe200078e0009 */
[----:B------:R-:W-:Y:S05]  /*57c80*/  BRA `(.L_x_13338) ;  /* 0x0000071000007947 */ /* 0x000fea0003800000 */
.L_x_13353:
        /* <DEDUP_REMOVED lines=28> */
.L_x_13357:
[----:B------:R-:W-:Y:S05]  /*57e50*/  BSYNC B3 ;  /* 0x0000000000037941 */ /* 0x000fea0003800000 */
.L_x_13356:
        /* <DEDUP_REMOVED lines=19> */
.L_x_13359:
[----:B------:R-:W-:Y:S05]  /*57f90*/  BSYNC B3 ;  /* 0x0000000000037941 */ /* 0x000fea0003800000 */
.L_x_13358:
[----:B------:R-:W0:Y:S01]  /*57fa0*/  DMUL R2, R2, 8.11296384146066816958e+31 ;  /* 0x4690000002027828 */ /* 0x000e220000000000 */
[----:B------:R-:W-:Y:S01]  /*57fb0*/  PLOP3.LUT P0, PT, PT, PT, PT, 0x80, 0x0 ;  /* 0x000000000000781c */ /* 0x000fe20003f0f070 */
[----:B------:R-:W-:Y:S02]  /*57fc0*/  IMAD.MOV.U32 R4, RZ, RZ, R20 ;  /* 0x000000ffff047224 */ /* 0x000fe400078e0014 */
[----:B------:R-:W-:Y:S01]  /*57fd0*/  IMAD.MOV.U32 R5, RZ, RZ, R21 ;  /* 0x000000ffff057224 */ /* 0x000fe200078e0015 */
[----:B------:R-:W-:Y:S05]  /*57fe0*/  BRA `(.L_x_13338) ;  /* 0x000003b000007947 */ /* 0x000fea0003800000 */
.L_x_13339:
        /* <DEDUP_REMOVED lines=24> */
.L_x_13361:
[----:B------:R-:W-:Y:S05]  /*58170*/  BSYNC B3 ;  /* 0x0000000000037941 */ /* 0x000fea0003800000 */
.L_x_13360:
        /* <DEDUP_REMOVED lines=27> */
.L_x_13363:
[----:B------:R-:W-:Y:S05]  /*58330*/  BSYNC B3 ;  /* 0x0000000000037941 */ /* 0x000fea0003800000 */
.L_x_13362:
[----:B-1--4-:R1:W4:Y:S01]  /*58340*/  DMUL R4, R8, R16 ;  /* 0x0000001008047228 */ /* 0x0123220000000000 */
[----:B------:R-:W-:Y:S01]  /*58350*/  PLOP3.LUT P0, PT, PT, PT, PT, 0x80, 0x0 ;  /* 0x000000000000781c */ /* 0x000fe20003f0f070 */
[----:B------:R-:W-:Y:S07]  /*58360*/  BRA `(.L_x_13338) ;  /* 0x0000003000007947 */ /* 0x000fee0003800000 */
.L_x_13335:
[----:B------:R4:W0:Y:S01]  /*58370*/  DMUL R4, R26, 9.00719925474099200000e+15 ;  /* 0x434000001a047828 */ /* 0x0008220000000000 */
[----:B------:R-:W-:-:S03]  /*58380*/  PLOP3.LUT P0, PT, PT, PT, PT, 0x80, 0x0 ;  /* 0x000000000000781c */ /* 0x000fc60003f0f070 */
[----:B------:R-:W3:-:S06]  /*58390*/  DMUL R2, R2, 9.00719925474099200000e+15 ;  /* 0x4340000002027828 */ /* 0x000ecc0000000000 */
.L_x_13338:
[----:B01--4-:R-:W-:Y:S05]  /*583a0*/  BSYNC B2 ;  /* 0x0000000000027941 */ /* 0x013fea0003800000 */
.L_x_13334:
        /* <DEDUP_REMOVED lines=43> */
.L_x_13369:
[----:B------:R0:W1:-:S06]  /*58660*/  DMUL R40, RZ, |R24| ;  /* 0x40000018ff287228 */ /* 0x00004c0000000000 */
.L_x_13370:
[----:B------:R-:W-:Y:S05]  /*58670*/  BSYNC B0 ;  /* 0x0000000000007941 */ /* 0x000fea0003800000 */
.L_x_13368:
[----:B------:R-:W-:Y:S02]  /*58680*/  ISETP.GT.AND P0, PT, R5, -0x1, PT ;  /* 0xffffffff0500780c */ /* 0x000fe40003f04270 */
[----:B------:R-:W-:-:S11]  /*58690*/  ISETP.GT.AND P1, PT, R3, -0x1, PT ;  /* 0xffffffff0300780c */ /* 0x000fd60003f24270 */
[----:B-1----:R-:W1:Y:S02]  /*586a0*/  @!P0 DMUL R40, R40, +INF ;  /* 0x7ff0000028288828 */ /* 0x002e640000000000 */
[----:B------:R-:W-:Y:S05]  /*586b0*/  @P1 BRA `(.L_x_13371) ;  /* 0x0000101000001947 */ /* 0x000fea0003800000 */
[----:B-1----:R-:W1:-:S06]  /*586c0*/  DADD R40, R40, c[0x2][0x100] ;  /* 0x0080400028287629 */ /* 0x002e4c0000000000 */
[----:B-1----:R-:W1:Y:S01]  /*586d0*/  DADD R40, -R40, c[0x2][0x108] ;  /* 0x0080420028287629 */ /* 0x002e620000000100 */
[----:B------:R-:W-:Y:S05]  /*586e0*/  BRA `(.L_x_13371) ;  /* 0x00000fe000007947 */ /* 0x000fea0003800000 */
.L_x_13367:
        /* <DEDUP_REMOVED lines=23> */
.L_x_13366:
        /* <DEDUP_REMOVED lines=38> */
.L_x_13374:
[----:B------:R0:W1:-:S06]  /*58ac0*/  DMUL R40, RZ, |R24| ;  /* 0x40000018ff287228 */ /* 0x00004c0000000000 */
.L_x_13375:
[----:B------:R-:W-:Y:S05]  /*58ad0*/  BSYNC B0 ;  /* 0x0000000000007941 */ /* 0x000fea0003800000 */
.L_x_13373:
[----:B------:R-:W-:Y:S02]  /*58ae0*/  ISETP.GT.AND P0, PT, R3, -0x1, PT ;  /* 0xffffffff0300780c */ /* 0x000fe40003f04270 */
[----:B------:R-:W-:-:S11]  /*58af0*/  ISETP.GT.AND P1, PT, R25, -0x1, PT ;  /* 0xffffffff1900780c */ /* 0x000fd60003f24270 */
[----:B-1----:R-:W1:Y:S02]  /*58b00*/  @!P0 DMUL R40, R40, +INF ;  /* 0x7ff0000028288828 */ /* 0x002e640000000000 */
[----:B------:R-:W-:Y:S05]  /*58b10*/  @P1 BRA `(.L_x_13371) ;  /* 0x00000bb000001947 */ /* 0x000fea0003800000 */
[----:B-1----:R-:W1:-:S06]  /*58b20*/  DADD R40, R40, c[0x2][0x100] ;  /* 0x0080400028287629 */ /* 0x002e4c0000000000 */
[----:B-1----:R-:W1:Y:S01]  /*58b30*/  DADD R40, -R40, c[0x2][0x108] ;  /* 0x0080420028287629 */ /* 0x002e620000000100 */
[----:B------:R-:W-:Y:S05]  /*58b40*/  BRA `(.L_x_13371) ;  /* 0x00000b8000007947 */ /* 0x000fea0003800000 */
.L_x_13372:
        /* <DEDUP_REMOVED lines=23> */
.L_x_13365:
        /* <DEDUP_REMOVED lines=30> */
.L_x_13378:
[----:B------:R-:W-:Y:S05]  /*58ea0*/  BSYNC B3 ;  /* 0x0000000000037941 */ /* 0x000fea0003800000 */
.L_x_13377:
        /* <DEDUP_REMOVED lines=43> */
.L_x_13380:
[----:B------:R-:W-:Y:S02]  /*59160*/  FSEL R6, RZ, 3.37028055040000000000e+12, P1 ;  /* 0x54442d18ff067808 */ /* 0x000fe40000800000 */
[----:B------:R-:W-:Y:S02]  /*59170*/  FSEL R7, RZ, 2.1426990032196044922, P1 ;  /* 0x400921fbff077808 */ /* 0x000fe40000800000 */
.L_x_13381:
[----:B------:R-:W-:Y:S05]  /*59180*/  BSYNC B0 ;  /* 0x0000000000007941 */ /* 0x000fea0003800000 */
.L_x_13379:
[----:B------:R0:W1:Y:S02]  /*59190*/  DADD R2, |R4|, |R2| ;  /* 0x0000000004027229 */ /* 0x0000640000000602 */
[----:B0-----:R-:W-:-:S04]  /*591a0*/  LOP3.LUT R5, R7, 0x80000000, R5, 0xb8, !PT ;  /* 0x8000000007057812 */ /* 0x001fc800078eb805 */
[----:B-1----:R-:W0:-:S06]  /*591b0*/  DSETP.GTU.AND P0, PT, |R2|, +INF , PT ;  /* 0x7ff000000200742a */ /* 0x002e0c0003f0c200 */
[----:B0-----:R-:W-:Y:S02]  /*591c0*/  FSEL R40, R2, R6, P0 ;  /* 0x0000000602287208 */ /* 0x001fe40000000000 */
[----:B------:R-:W-:Y:S01]  /*591d0*/  FSEL R41, R3, R5, P0 ;  /* 0x0000000503297208 */ /* 0x000fe20000000000 */
[----:B------:R-:W-:Y:S05]  /*591e0*/  BRA `(.L_x_13371) ;  /* 0x000004e000007947 */ /* 0x000fea0003800000 */
.L_x_13376:
        /* <DEDUP_REMOVED lines=26> */
.L_x_13383:
[----:B------:R-:W-:Y:S05]  /*59390*/  BSYNC B3 ;  /* 0x0000000000037941 */ /* 0x000fea0003800000 */
.L_x_13382:
        /* <DEDUP_REMOVED lines=43> */
.L_x_13385:
[----:B------:R-:W-:Y:S02]  /*59650*/  FSEL R6, RZ, 3.37028055040000000000e+12, P1 ;  /* 0x54442d18ff067808 */ /* 0x000fe40000800000 */
[----:B------:R-:W-:Y:S02]  /*59660*/  FSEL R7, RZ, 2.1426990032196044922, P1 ;  /* 0x400921fbff077808 */ /* 0x000fe40000800000 */
.L_x_13386:
[----:B------:R-:W-:Y:S05]  /*59670*/  BSYNC B0 ;  /* 0x0000000000007941 */ /* 0x000fea0003800000 */
.L_x_13384:
[----:B------:R0:W1:Y:S02]  /*59680*/  DADD R2, |R4|, |R2| ;  /* 0x0000000004027229 */ /* 0x0000640000000602 */
[----:B0-----:R-:W-:-:S04]  /*59690*/  LOP3.LUT R5, R7, 0x80000000, R5, 0xb8, !PT ;  /* 0x8000000007057812 */ /* 0x001fc800078eb805 */
[----:B-1----:R-:W0:-:S06]  /*596a0*/  DSETP.GTU.AND P0, PT, |R2|, +INF , PT ;  /* 0x7ff000000200742a */ /* 0x002e0c0003f0c200 */
[----:B0-----:R-:W-:Y:S02]  /*596b0*/  FSEL R40, R2, R6, P0 ;  /* 0x0000000602287208 */ /* 0x001fe40000000000 */
[----:B------:R-:W-:Y:S02]  /*596c0*/  FSEL R41, R3, R5, P0 ;  /* 0x0000000503297208 */ /* 0x000fe40000000000 */
.L_x_13371:
[----:B01----:R-:W-:Y:S05]  /*596d0*/  BSYNC B2 ;  /* 0x0000000000027941 */ /* 0x003fea0003800000 */
.L_x_13364:
[----:B------:R-:W0:Y:S01]  /*596e0*/  DADD R2, -RZ, -R28 ;  /* 0x00000000ff027229 */ /* 0x000e22000000091c */
[----:B------:R-:W-:-:S09]  /*596f0*/  ISETP.NE.AND P0, PT, R42, RZ, PT ;  /* 0x000000ff2a00720c */ /* 0x000fd20003f05270 */
[----:B0-----:R-:W-:Y:S02]  /*59700*/  FSEL R42, R2, R28, !P0 ;  /* 0x0000001c022a7208 */ /* 0x001fe40004000000 */
[----:B------:R-:W-:Y:S01]  /*59710*/  FSEL R43, R3, R29, !P0 ;  /* 0x0000001d032b7208 */ /* 0x000fe20004000000 */
[----:B------:R-:W-:Y:S05]  /*59720*/  BRA `(.L_x_13294) ;  /* 0x0000249000007947 */ /* 0x000fea0003800000 */
.L_x_13298:
[----:B0-----:R-:W4:Y:S01]  /*59730*/  LDL.64 R40, [R1+0x8] ;  /* 0x0000080001287983 */ /* 0x001f220000100a00 */
[----:B------:R-:W-:-:S04]  /*59740*/  DADD R42, -RZ, -R46 ;  /* 0x00000000ff2a7229 */ /* 0x000fc8000000092e */
[----:B----4-:R-:W0:-:S06]  /*59750*/  DADD R40, R40, -R44 ;  /* 0x0000000028287229 */ /* 0x010e0c000000082c */
[----:B0-----:R-:W0:Y:S01]  /*59760*/  DADD R40, R40, c[0x2][0x178] ;  /* 0x00805e0028287629 */ /* 0x001e220000000000 */
[----:B------:R-:W-:Y:S05]  /*59770*/  BRA `(.L_x_13294) ;  /* 0x0000244000007947 */ /* 0x000fea0003800000 */
.L_x_13297:
[----:B------:R0:W1:Y:S01]  /*59780*/  DADD R42, -RZ, -R46 ;  /* 0x00000000ff2a7229 */ /* 0x000062000000092e */
[----:B------:R-:W-:Y:S01]  /*59790*/  CS2R R40, SRZ ;  /* 0x0000000000287805 */ /* 0x000fe2000001ff00 */
[----:B------:R-:W-:Y:S05]  /*597a0*/  BRA `(.L_x_13294) ;  /* 0x0000241000007947 */ /* 0x000fea0003800000 */
.L_x_13296:
        /* <DEDUP_REMOVED lines=86> */
.L_x_13391:
[----:B------:R-:W-:Y:S05]  /*59d10*/  BSYNC B0 ;  /* 0x0000000000007941 */ /* 0x000fea0003800000 */
.L_x_13390:
        /* <DEDUP_REMOVED lines=8> */
.L_x_13393:
[----:B------:R-:W-:Y:S05]  /*59da0*/  BSYNC B3 ;  /* 0x0000000000037941 */ /* 0x000fea0003800000 */
.L_x_13392:
        /* <DEDUP_REMOVED lines=43> */
.L_x_13395:
[----:B------:R-:W-:-:S04]  /*5a060*/  ISETP.GE.AND P0, PT, R45, RZ, PT ;  /* 0x000000ff2d00720c */ /* 0x000fc80003f06270 */
[----:B------:R-:W-:Y:S02]  /*5a070*/  FSEL R6, RZ, 3.37028055040000000000e+12, P0 ;  /* 0x54442d18ff067808 */ /* 0x000fe40000000000 */
[----:B------:R-:W-:Y:S02]  /*5a080*/  FSEL R7, RZ, 2.1426990032196044922, P0 ;  /* 0x400921fbff077808 */ /* 0x000fe40000000000 */
.L_x_13396:
[----:B------:R-:W-:Y:S05]  /*5a090*/  BSYNC B0 ;  /* 0x0000000000007941 */ /* 0x000fea0003800000 */
.L_x_13394:
[----:B------:R-:W4:Y:S01]  /*5a0a0*/  DADD R2, R2, R4 ;  /* 0x0000000002027229 */ /* 0x000f220000000004 */
[----:B------:R-:W-:-:S03]  /*5a0b0*/  LOP3.LUT R47, R7, 0x80000000, R47, 0xb8, !PT ;  /* 0x80000000072f7812 */ /* 0x000fc600078eb82f */
[----:B-1----:R-:W-:-:S04]  /*5a0c0*/  DMUL R28, R28, 0.5 ;  /* 0x3fe000001c1c7828 */ /* 0x002fc80000000000 */
[----:B----4-:R-:W1:-:S06]  /*5a0d0*/  DSETP.GTU.AND P0, PT, |R2|, +INF , PT ;  /* 0x7ff000000200742a */ /* 0x010e4c0003f0c200 */
[----:B-1----:R-:W-:Y:S02]  /*5a0e0*/  FSEL R6, R2, R6, P0 ;  /* 0x0000000602067208 */ /* 0x002fe40000000000 */
[----:B------:R-:W-:Y:S01]  /*5a0f0*/  FSEL R7, R3, R47, P0 ;  /* 0x0000002f03077208 */ /* 0x000fe20000000000 */
[----:B------:R-:W-:Y:S05]  /*5a100*/  BRA `(.L_x_13397) ;  /* 0x0000190000007947 */ /* 0x000fea0003800000 */
.L_x_13389:
        /* <DEDUP_REMOVED lines=111> */
.L_x_13399:
[----:B------:R-:W-:Y:S05]  /*5a800*/  BSYNC B0 ;  /* 0x0000000000007941 */ /* 0x000fea0003800000 */
.L_x_13398:
        /* <DEDUP_REMOVED lines=8> */
.L_x_13401:
[----:B------:R-:W-:Y:S05]  /*5a890*/  BSYNC B3 ;  /* 0x0000000000037941 */ /* 0x000fea0003800000 */
.L_x_13400:
        /* <DEDUP_REMOVED lines=43> */
.L_x_13403:
[----:B------:R-:W-:-:S04]  /*5ab50*/  ISETP.GE.AND P0, PT, R45, RZ, PT ;  /* 0x000000ff2d00720c */ /* 0x000fc80003f06270 */
[----:B------:R-:W-:Y:S02]  /*5ab60*/  FSEL R6, RZ, 3.37028055040000000000e+12, P0 ;  /* 0x54442d18ff067808 */ /* 0x000fe40000000000 */
[----:B------:R-:W-:Y:S02]  /*5ab70*/  FSEL R7, RZ, 2.1426990032196044922, P0 ;  /* 0x400921fbff077808 */ /* 0x000fe40000000000 */
.L_x_13404:
[----:B------:R-:W-:Y:S05]  /*5ab80*/  BSYNC B0 ;  /* 0x0000000000007941 */ /* 0x000fea0003800000 */
.L_x_13402:
[----:B------:R-:W4:Y:S01]  /*5ab90*/  DADD R2, R2, R4 ;  /* 0x0000000002027229 */ /* 0x000f220000000004 */
[----:B------:R-:W-:-:S05]  /*5aba0*/  LOP3.LUT R47, R7, 0x80000000, R47, 0xb8, !PT ;  /* 0x80000000072f7812 */ /* 0x000fca00078eb82f */
[----:B----4-:R-:W4:-:S06]  /*5abb0*/  DSETP.GTU.AND P0, PT, |R2|, +INF , PT ;  /* 0x7ff000000200742a */ /* 0x010f0c0003f0c200 */
[----:B----4-:R-:W-:Y:S02]  /*5abc0*/  FSEL R6, R2, R6, P0 ;  /* 0x0000000602067208 */ /* 0x010fe40000000000 */
[----:B------:R-:W-:Y:S01]  /*5abd0*/  FSEL R7, R3, R47, P0 ;  /* 0x0000002f03077208 */ /* 0x000fe20000000000 */
[----:B------:R-:W-:Y:S05]  /*5abe0*/  BRA `(.L_x_13397) ;  /* 0x00000e2000007947 */ /* 0x000fea0003800000 */
.L_x_13388:
        /* <DEDUP_REMOVED lines=23> */
.L_x_13406:
[----:B------:R-:W-:Y:S05]  /*5ad60*/  BSYNC B3 ;  /* 0x0000000000037941 */ /* 0x000fea0003800000 */
.L_x_13405:
        /* <DEDUP_REMOVED lines=26> */
.L_x_13408:
[----:B------:R-:W-:Y:S05]  /*5af10*/  BSYNC B3 ;  /* 0x0000000000037941 */ /* 0x000fea0003800000 */
.L_x_13407:
        /* <DEDUP_REMOVED lines=112> */
.L_x_13410:
[----:B------:R-:W-:Y:S05]  /*5b620*/  BSYNC B0 ;  /* 0x0000000000007941 */ /* 0x000fea0003800000 */
.L_x_13409:
        /* <DEDUP_REMOVED lines=8> */
.L_x_13412:
[----:B------:R-:W-:Y:S05]  /*5b6b0*/  BSYNC B3 ;  /* 0x0000000000037941 */ /* 0x000fea0003800000 */
.L_x_13411:
        /* <DEDUP_REMOVED lines=43> */
.L_x_13414:
[----:B------:R-:W-:-:S04]  /*5b970*/  ISETP.GE.AND P0, PT, R45, RZ, PT ;  /* 0x000000ff2d00720c */ /* 0x000fc80003f06270 */
[----:B------:R-:W-:Y:S02]  /*5b980*/  FSEL R6, RZ, 3.37028055040000000000e+12, P0 ;  /* 0x54442d18ff067808 */ /* 0x000fe40000000000 */
[----:B------:R-:W-:Y:S02]  /*5b990*/  FSEL R7, RZ, 2.1426990032196044922, P0 ;  /* 0x400921fbff077808 */ /* 0x000fe40000000000 */
.L_x_13415:
[----:B------:R-:W-:Y:S05]  /*5b9a0*/  BSYNC B0 ;  /* 0x0000000000007941 */ /* 0x000fea0003800000 */
.L_x_13413:
[----:B------:R-:W4:Y:S01]  /*5b9b0*/  DADD R2, R2, R4 ;  /* 0x0000000002027229 */ /* 0x000f220000000004 */
[----:B------:R-:W-:-:S03]  /*5b9c0*/  LOP3.LUT R47, R7, 0x80000000, R47, 0xb8, !PT ;  /* 0x80000000072f7812 */ /* 0x000fc600078eb82f */
[----:B-1----:R-:W-:-:S04]  /*5b9d0*/  DADD R28, R28, 1 ;  /* 0x3ff000001c1c7429 */ /* 0x002fc80000000000 */
[----:B----4-:R-:W1:-:S06]  /*5b9e0*/  DSETP.GTU.AND P0, PT, |R2|, +INF , PT ;  /* 0x7ff000000200742a */ /* 0x010e4c0003f0c200 */
[----:B-1----:R-:W-:Y:S02]  /*5b9f0*/  FSEL R6, R2, R6, P0 ;  /* 0x0000000602067208 */ /* 0x002fe40000000000 */
[----:B------:R-:W-:Y:S02]  /*5ba00*/  FSEL R7, R3, R47, P0 ;  /* 0x0000002f03077208 */ /* 0x000fe40000000000 */
.L_x_13397:
[----:B------:R-:W-:Y:S05]  /*5ba10*/  BSYNC B2 ;  /* 0x0000000000027941 */ /* 0x000fea0003800000 */
.L_x_13387:
[----:B-1----:R-:W1:Y:S01]  /*5ba20*/  DADD R28, R28, c[0x2][0x50] ;  /* 0x008014001c1c7629 */ /* 0x002e620000000000 */
[----:B------:R-:W-:-:S03]  /*5ba30*/  ISETP.NE.AND P0, PT, R42, RZ, PT ;  /* 0x000000ff2a00720c */ /* 0x000fc60003f05270 */
[----:B------:R-:W-:-:S04]  /*5ba40*/  DADD R40, -RZ, |R6| ;  /* 0x00000000ff287229 */ /* 0x000fc80000000506 */
[----:B-1----:R-:W1:-:S10]  /*5ba50*/  DADD R2, -RZ, -R28 ;  /* 0x00000000ff027229 */ /* 0x002e54000000091c */
[----:B-1----:R-:W-:Y:S02]  /*5ba60*/  FSEL R42, R2, R28, !P0 ;  /* 0x0000001c022a7208 */ /* 0x002fe40004000000 */
[----:B------:R-:W-:Y:S01]  /*5ba70*/  FSEL R43, R3, R29, !P0 ;  /* 0x0000001d032b7208 */ /* 0x000fe20004000000 */
[----:B------:R-:W-:Y:S05]  /*5ba80*/  BRA `(.L_x_13294) ;  /* 0x0000013000007947 */ /* 0x000fea0003800000 */
.L_x_13295:
        /* <DEDUP_REMOVED lines=19> */
.L_x_13294:
[----:B01----:R-:W-:Y:S05]  /*5bbc0*/  BSYNC B1 ;  /* 0x0000000000017941 */ /* 0x003fea0003800000 */
.L_x_13293:
        /* <DEDUP_REMOVED lines=143> */
.L_x_13425:
[----:B------:R-:W-:Y:S05]  /*5c4c0*/  BSYNC B3 ;  /* 0x0000000000037941 */ /* 0x000fea0003800000 */
.L_x_13424:
        /* <DEDUP_REMOVED lines=61> */
.L_x_13423:
        /* <DEDUP_REMOVED lines=34> */
.L_x_13433:
[----:B------:R-:W-:Y:S05]  /*5cac0*/  BSYNC B4 ;  /* 0x0000000000047941 */ /* 0x000fea0003800000 */
.L_x_13432:
[----:B------:R-:W-:Y:S02]  /*5cad0*/  IMAD.MOV.U32 R24, RZ, RZ, R20 ;  /* 0x000000ffff187224 */ /* 0x000fe400078e0014 */
[----:B------:R-:W-:Y:S01]  /*5cae0*/  IMAD.MOV.U32 R25, RZ, RZ, R21 ;  /* 0x000000ffff197224 */ /* 0x000fe200078e0015 */
[----:B------:R-:W-:Y:S05]  /*5caf0*/  BRA `(.L_x_13431) ;  /* 0x0000001000007947 */ /* 0x000fea0003800000 */
.L_x_13430:
[----:B------:R0:W1:-:S06]  /*5cb00*/  DADD R24, -R30, R34 ;  /* 0x000000001e187229 */ /* 0x00004c0000000122 */
.L_x_13431:
[----:B------:R-:W-:Y:S05]  /*5cb10*/  BSYNC B3 ;  /* 0x0000000000037941 */ /* 0x000fea0003800000 */
.L_x_13429:
        /* <DEDUP_REMOVED lines=29> */
.L_x_13438:
[----:B------:R-:W-:Y:S05]  /*5ccf0*/  BSYNC B4 ;  /* 0x0000000000047941 */ /* 0x000fea0003800000 */
.L_x_13437:
[----:B------:R-:W-:Y:S02]  /*5cd00*/  IMAD.MOV.U32 R6, RZ, RZ, R20 ;  /* 0x000000ffff067224 */ /* 0x000fe400078e0014 */
[----:B------:R-:W-:Y:S01]  /*5cd10*/  IMAD.MOV.U32 R7, RZ, RZ, R21 ;  /* 0x000000ffff077224 */ /* 0x000fe200078e0015 */
[----:B------:R-:W-:Y:S05]  /*5cd20*/  BRA `(.L_x_13436) ;  /* 0x0000001000007947 */ /* 0x000fea0003800000 */
.L_x_13435:
[----:B------:R4:W0:-:S06]  /*5cd30*/  DADD R6, R36, -R8 ;  /* 0x0000000024067229 */ /* 0x00080c0000000808 */
.L_x_13436:
[----:B------:R-:W-:Y:S05]  /*5cd40*/  BSYNC B3 ;  /* 0x0000000000037941 */ /* 0x000fea0003800000 */
.L_x_13434:
        /* <DEDUP_REMOVED lines=29> */
.L_x_13440:
[----:B------:R-:W-:Y:S05]  /*5cf20*/  BSYNC B3 ;  /* 0x0000000000037941 */ /* 0x000fea0003800000 */
.L_x_13439:
        /* <DEDUP_REMOVED lines=65> */
.L_x_13441:
        /* <DEDUP_REMOVED lines=22> */
.L_x_13443:
[----:B------:R-:W-:Y:S05]  /*5d4a0*/  BSYNC B3 ;  /* 0x0000000000037941 */ /* 0x000fea0003800000 */
.L_x_13442:
        /* <DEDUP_REMOVED lines=16> */
.L_x_13428:
        /* <DEDUP_REMOVED lines=26> */
.L_x_13446:
[----:B------:R-:W-:Y:S05]  /*5d750*/  BSYNC B3 ;  /* 0x0000000000037941 */ /* 0x000fea0003800000 */
.L_x_13445:
        /* <DEDUP_REMOVED lines=27> */
.L_x_13449:
[----:B------:R-:W-:Y:S05]  /*5d910*/  BSYNC B3 ;  /* 0x0000000000037941 */ /* 0x000fea0003800000 */
.L_x_13448:
        /* <DEDUP_REMOVED lines=16> */
.L_x_13447:
        /* <DEDUP_REMOVED lines=55> */
.L_x_13450:
[----:B------:R-:W-:Y:S01]  /*5dd90*/  IMAD.MOV.U32 R8, RZ, RZ, 0x0 ;  /* 0x00000000ff087424 */ /* 0x000fe200078e00ff */
[----:B------:R-:W-:Y:S01]  /*5dda0*/  FSETP.NEU.FTZ.AND P0, PT, R7, RZ, PT ;  /* 0x000000ff0700720b */ /* 0x000fe20003f1d000 */
[----:B------:R-:W-:-:S06]  /*5ddb0*/  IMAD.MOV.U32 R9, RZ, RZ, 0x7ff00000 ;  /* 0x7ff00000ff097424 */ /* 0x000fcc00078e00ff */
[----:B------:R-:W0:-:S10]  /*5ddc0*/  DFMA R8, R6, R8, +INF ;  /* 0x7ff000000608742b */ /* 0x000e140000000008 */
[----:B0-----:R-:W-:Y:S02]  /*5ddd0*/  FSEL R28, R8, RZ, P0 ;  /* 0x000000ff081c7208 */ /* 0x001fe40000000000 */
[----:B------:R-:W-:Y:S01]  /*5dde0*/  FSEL R29, R9, -QNAN , P0 ;  /* 0xfff00000091d7808 */ /* 0x000fe20000000000 */
[----:B------:R-:W-:Y:S05]  /*5ddf0*/  BRA `(.L_x_13426) ;  /* 0x000004c000007947 */ /* 0x000fea0003800000 */
.L_x_13444:
        /* <DEDUP_REMOVED lines=25> */
.L_x_13452:
[----:B------:R-:W-:Y:S05]  /*5df90*/  BSYNC B3 ;  /* 0x0000000000037941 */ /* 0x000fea0003800000 */
.L_x_13451:
        /* <DEDUP_REMOVED lines=19> */
.L_x_13454:
[----:B------:R-:W-:Y:S05]  /*5e0d0*/  BSYNC B3 ;  /* 0x0000000000037941 */ /* 0x000fea0003800000 */
.L_x_13453:
[----:B------:R-:W-:Y:S02]  /*5e0e0*/  IMAD.MOV.U32 R28, RZ, RZ, R20 ;  /* 0x000000ffff1c7224 */ /* 0x000fe400078e0014 */
[----:B------:R-:W-:Y:S01]  /*5e0f0*/  IMAD.MOV.U32 R29, RZ, RZ, R21 ;  /* 0x000000ffff1d7224 */ /* 0x000fe200078e0015 */
[----:B------:R-:W-:Y:S05]  /*5e100*/  BRA `(.L_x_13426) ;  /* 0x000001b000007947 */ /* 0x000fea0003800000 */
.L_x_13427:
        /* <DEDUP_REMOVED lines=24> */
.L_x_13456:
[----:B------:R-:W-:Y:S05]  /*5e290*/  BSYNC B3 ;  /* 0x0000000000037941 */ /* 0x000fea0003800000 */
.L_x_13455:
[----:B-1----:R-:W-:Y:S02]  /*5e2a0*/  IMAD.MOV.U32 R28, RZ, RZ, R8 ;  /* 0x000000ffff1c7224 */ /* 0x002fe400078e0008 */
[----:B------:R-:W-:Y:S02]  /*5e2b0*/  IMAD.MOV.U32 R29, RZ, RZ, R9 ;  /* 0x000000ffff1d7224 */ /* 0x000fe400078e0009 */
.L_x_13426:
[----:B------:R-:W-:Y:S05]  /*5e2c0*/  BSYNC B2 ;  /* 0x0000000000027941 */ /* 0x000fea0003800000 */
.L_x_13422:
        /* <DEDUP_REMOVED lines=26> */
.L_x_13460:
[----:B------:R-:W-:Y:S05]  /*5e470*/  BSYNC B3 ;  /* 0x0000000000037941 */ /* 0x000fea0003800000 */
.L_x_13459:
        /* <DEDUP_REMOVED lines=37> */
.L_x_13468:
[----:B------:R-:W-:Y:S05]  /*5e6d0*/  BSYNC B4 ;  /* 0x0000000000047941 */ /* 0x000fea0003800000 */
.L_x_13467:
[----:B------:R-:W-:Y:S02]  /*5e6e0*/  IMAD.MOV.U32 R38, RZ, RZ, R20 ;  /* 0x000000ffff267224 */ /* 0x000fe400078e0014 */
[----:B------:R-:W-:Y:S01]  /*5e6f0*/  IMAD.MOV.U32 R39, RZ, RZ, R21 ;  /* 0x000000ffff277224 */ /* 0x000fe200078e0015 */
[----:B------:R-:W-:Y:S05]  /*5e700*/  BRA `(.L_x_13466) ;  /* 0x0000001000007947 */ /* 0x000fea0003800000 */
.L_x_13465:
[----:B------:R0:W4:-:S06]  /*5e710*/  DADD R38, -R30, R34 ;  /* 0x000000001e267229 */ /* 0x00010c0000000122 */
.L_x_13466:
[----:B------:R-:W-:Y:S05]  /*5e720*/  BSYNC B3 ;  /* 0x0000000000037941 */ /* 0x000fea0003800000 */
.L_x_13464:
        /* <DEDUP_REMOVED lines=26> */
.L_x_13473:
[----:B------:R-:W-:Y:S05]  /*5e8d0*/  BSYNC B4 ;  /* 0x0000000000047941 */ /* 0x000fea0003800000 */
.L_x_13472:
[----:B------:R-:W-:Y:S02]  /*5e8e0*/  IMAD.MOV.U32 R4, RZ, RZ, R20 ;  /* 0x000000ffff047224 */ /* 0x000fe400078e0014 */
[----:B------:R-:W-:Y:S01]  /*5e8f0*/  IMAD.MOV.U32 R5, RZ, RZ, R21 ;  /* 0x000000ffff057224 */ /* 0x000fe200078e0015 */
[----:B------:R-:W-:Y:S05]  /*5e900*/  BRA `(.L_x_13471) ;  /* 0x0000001000007947 */ /* 0x000fea0003800000 */
.L_x_13470:
[----:B------:R0:W4:-:S06]  /*5e910*/  DADD R4, -R32, R36 ;  /* 0x0000000020047229 */ /* 0x00010c0000000124 */
.L_x_13471:
[----:B------:R-:W-:Y:S05]  /*5e920*/  BSYNC B3 ;  /* 0x0000000000037941 */ /* 0x000fea0003800000 */
.L_x_13469:
        /* <DEDUP_REMOVED lines=27> */
.L_x_13475:
[----:B------:R-:W-:Y:S05]  /*5eae0*/  BSYNC B3 ;  /* 0x0000000000037941 */ /* 0x000fea0003800000 */
.L_x_13474:
[----:B------:R-:W-:Y:S01]  /*5eaf0*/  PLOP3.LUT P0, PT, PT, PT, PT, 0x80, 0x0 ;  /* 0x000000000000781c */ /* 0x000fe20003f0f070 */
[----:B01----:R-:W-:Y:S02]  /*5eb00*/  IMAD.MOV.U32 R4, RZ, RZ, R8 ;  /* 0x000000ffff047224 */ /* 0x003fe400078e0008 */
[----:B------:R-:W-:Y:S01]  /*5eb10*/  IMAD.MOV.U32 R5, RZ, RZ, R9 ;  /* 0x000000ffff057224 */ /* 0x000fe200078e0009 */
[----:B------:R-:W-:Y:S05]  /*5eb20*/  BRA `(.L_x_13461) ;  /* 0x0000091000007947 */ /* 0x000fea0003800000 */
.L_x_13463:
        /* <DEDUP_REMOVED lines=27> */
.L_x_13478:
[----:B------:R-:W-:Y:S05]  /*5ece0*/  BSYNC B3 ;  /* 0x0000000000037941 */ /* 0x000fea0003800000 */
.L_x_13477:
[----:B------:R-:W-:Y:S01]  /*5ecf0*/  PLOP3.LUT P0, PT, PT, PT, PT, 0x80, 0x0 ;  /* 0x000000000000781c */ /* 0x000fe20003f0f070 */
[----:B-1--4-:R-:W-:Y:S02]  /*5ed00*/  IMAD.MOV.U32 R4, RZ, RZ, R8 ;  /* 0x000000ffff047224 */ /* 0x012fe400078e0008 */
[----:B------:R-:W-:Y:S01]  /*5ed10*/  IMAD.MOV.U32 R5, RZ, RZ, R9 ;  /* 0x000000ffff057224 */ /* 0x000fe200078e0009 */
[----:B------:R-:W-:Y:S05]  /*5ed20*/  BRA `(.L_x_13461) ;  /* 0x0000071000007947 */ /* 0x000fea0003800000 */
.L_x_13476:
        /* <DEDUP_REMOVED lines=28> */
.L_x_13480:
[----:B------:R-:W-:Y:S05]  /*5eef0*/  BSYNC B3 ;  /* 0x0000000000037941 */ /* 0x000fea0003800000 */
.L_x_13479:
        /* <DEDUP_REMOVED lines=19> */
.L_x_13482:
[----:B------:R-:W-:Y:S05]  /*5f030*/  BSYNC B3 ;  /* 0x0000000000037941 */ /* 0x000fea0003800000 */
.L_x_13481:
[----:B------:R-:W0:Y:S01]  /*5f040*/  DMUL R2, R2, 8.11296384146066816958e+31 ;  /* 0x4690000002027828 */ /* 0x000e220000000000 */
[----:B------:R-:W-:Y:S01]  /*5f050*/  PLOP3.LUT P0, PT, PT, PT, PT, 0x80, 0x0 ;  /* 0x000000000000781c */ /* 0x000fe20003f0f070 */
[----:B------:R-:W-:Y:S02]  /*5f060*/  IMAD.MOV.U32 R4, RZ, RZ, R20 ;  /* 0x000000ffff047224 */ /* 0x000fe400078e0014 */
[----:B------:R-:W-:Y:S01]  /*5f070*/  IMAD.MOV.U32 R5, RZ, RZ, R21 ;  /* 0x000000ffff057224 */ /* 0x000fe200078e0015 */
[----:B------:R-:W-:Y:S05]  /*5f080*/  BRA `(.L_x_13461) ;  /* 0x000003b000007947 */ /* 0x000fea0003800000 */
.L_x_13462:
        /* <DEDUP_REMOVED lines=24> */
.L_x_13484:
[----:B------:R-:W-:Y:S05]  /*5f210*/  BSYNC B3 ;  /* 0x0000000000037941 */ /* 0x000fea0003800000 */
.L_x_13483:
        /* <DEDUP_REMOVED lines=27> */
.L_x_13486:
[----:B------:R-:W-:Y:S05]  /*5f3d0*/  BSYNC B3 ;  /* 0x0000000000037941 */ /* 0x000fea0003800000 */
.L_x_13485:
[----:B-1--4-:R1:W4:Y:S01]  /*5f3e0*/  DMUL R4, R8, R16 ;  /* 0x0000001008047228 */ /* 0x0123220000000000 */
[----:B------:R-:W-:Y:S01]  /*5f3f0*/  PLOP3.LUT P0, PT, PT, PT, PT, 0x80, 0x0 ;  /* 0x000000000000781c */ /* 0x000fe20003f0f070 */
[----:B------:R-:W-:Y:S07]  /*5f400*/  BRA `(.L_x_13461) ;  /* 0x0000003000007947 */ /* 0x000fee0003800000 */
.L_x_13458:
[----:B------:R4:W0:Y:S01]  /*5f410*/  DMUL R4, R26, 9.00719925474099200000e+15 ;  /* 0x434000001a047828 */ /* 0x0008220000000000 */
[----:B------:R-:W-:-:S03]  /*5f420*/  PLOP3.LUT P0, PT, PT, PT, PT, 0x80, 0x0 ;  /* 0x000000000000781c */ /* 0x000fc60003f0f070 */
[----:B------:R-:W3:-:S06]  /*5f430*/  DMUL R2, R2, 9.00719925474099200000e+15 ;  /* 0x4340000002027828 */ /* 0x000ecc0000000000 */
.L_x_13461:
[----:B01--4-:R-:W-:Y:S05]  /*5f440*/  BSYNC B2 ;  /* 0x0000000000027941 */ /* 0x013fea0003800000 */
.L_x_13457:
        /* <DEDUP_REMOVED lines=43> */
.L_x_13492:
[----:B------:R0:W1:-:S06]  /*5f700*/  DMUL R36, RZ, |R24| ;  /* 0x40000018ff247228 */ /* 0x00004c0000000000 */
.L_x_13493:
[----:B------:R-:W-:Y:S05]  /*5f710*/  BSYNC B0 ;  /* 0x0000000000007941 */ /* 0x000fea0003800000 */
.L_x_13491:
[----:B------:R-:W-:Y:S02]  /*5f720*/  ISETP.GT.AND P0, PT, R5, -0x1, PT ;  /* 0xffffffff0500780c */ /* 0x000fe40003f04270 */
[----:B------:R-:W-:-:S11]  /*5f730*/  ISETP.GT.AND P1, PT, R3, -0x1, PT ;  /* 0xffffffff0300780c */ /* 0x000fd60003f24270 */
[----:B-1----:R-:W1:Y:S02]  /*5f740*/  @!P0 DMUL R36, R36, +INF ;  /* 0x7ff0000024248828 */ /* 0x002e640000000000 */
[----:B------:R-:W-:Y:S05]  /*5f750*/  @P1 BRA `(.L_x_13494) ;  /* 0x0000101000001947 */ /* 0x000fea0003800000 */
[----:B-1----:R-:W1:-:S06]  /*5f760*/  DADD R36, R36, c[0x2][0x100] ;  /* 0x0080400024247629 */ /* 0x002e4c0000000000 */
[----:B-1----:R-:W1:Y:S01]  /*5f770*/  DADD R36, -R36, c[0x2][0x108] ;  /* 0x0080420024247629 */ /* 0x002e620000000100 */
[----:B------:R-:W-:Y:S05]  /*5f780*/  BRA `(.L_x_13494) ;  /* 0x00000fe000007947 */ /* 0x000fea0003800000 */
.L_x_13490:
        /* <DEDUP_REMOVED lines=23> */
.L_x_13489:
        /* <DEDUP_REMOVED lines=38> */
.L_x_13497:
[----:B------:R0:W1:-:S06]  /*5fb60*/  DMUL R36, RZ, |R24| ;  /* 0x40000018ff247228 */ /* 0x00004c0000000000 */
.L_x_13498:
[----:B------:R-:W-:Y:S05]  /*5fb70*/  BSYNC B0 ;  /* 0x0000000000007941 */ /* 0x000fea0003800000 */
.L_x_13496:
[----:B------:R-:W-:Y:S02]  /*5fb80*/  ISETP.GT.AND P0, PT, R3, -0x1, PT ;  /* 0xffffffff0300780c */ /* 0x000fe40003f04270 */
[----:B------:R-:W-:-:S11]  /*5fb90*/  ISETP.GT.AND P1, PT, R25, -0x1, PT ;  /* 0xffffffff1900780c */ /* 0x000fd60003f24270 */
[----:B-1----:R-:W1:Y:S02]  /*5fba0*/  @!P0 DMUL R36, R36, +INF ;  /* 0x7ff0000024248828 */ /* 0x002e640000000000 */
[----:B------:R-:W-:Y:S05]  /*5fbb0*/  @P1 BRA `(.L_x_13494) ;  /* 0x00000bb000001947 */ /* 0x000fea0003800000 */
[----:B-1----:R-:W1:-:S06]  /*5fbc0*/  DADD R36, R36, c[0x2][0x100] ;  /* 0x0080400024247629 */ /* 0x002e4c0000000000 */
[----:B-1----:R-:W1:Y:S01]  /*5fbd0*/  DADD R36, -R36, c[0x2][0x108] ;  /* 0x0080420024247629 */ /* 0x002e620000000100 */
[----:B------:R-:W-:Y:S05]  /*5fbe0*/  BRA `(.L_x_13494) ;  /* 0x00000b8000007947 */ /* 0x000fea0003800000 */
.L_x_13495:
        /* <DEDUP_REMOVED lines=23> */
.L_x_13488:
        /* <DEDUP_REMOVED lines=30> */
.L_x_13501:
[----:B------:R-:W-:Y:S05]  /*5ff40*/  BSYNC B3 ;  /* 0x0000000000037941 */ /* 0x000fea0003800000 */
.L_x_13500:
        /* <DEDUP_REMOVED lines=43> */
.L_x_13503:
[----:B------:R-:W-:Y:S02]  /*60200*/  FSEL R6, RZ, 3.37028055040000000000e+12, P1 ;  /* 0x54442d18ff067808 */ /* 0x000fe40000800000 */
[----:B------:R-:W-:Y:S02]  /*60210*/  FSEL R7, RZ, 2.1426990032196044922, P1 ;  /* 0x400921fbff077808 */ /* 0x000fe40000800000 */
.L_x_13504:
[----:B------:R-:W-:Y:S05]  /*60220*/  BSYNC B0 ;  /* 0x0000000000007941 */ /* 0x000fea0003800000 */
.L_x_13502:
[----:B------:R0:W1:Y:S02]  /*60230*/  DADD R2, |R4|, |R2| ;  /* 0x0000000004027229 */ /* 0x0000640000000602 */
[----:B0-----:R-:W-:-:S04]  /*60240*/  LOP3.LUT R5, R7, 0x80000000, R5, 0xb8, !PT ;  /* 0x8000000007057812 */ /* 0x001fc800078eb805 */
[----:B-1----:R-:W0:-:S06]  /*60250*/  DSETP.GTU.AND P0, PT, |R2|, +INF , PT ;  /* 0x7ff000000200742a */ /* 0x002e0c0003f0c200 */
[----:B0-----:R-:W-:Y:S02]  /*60260*/  FSEL R36, R2, R6, P0 ;  /* 0x0000000602247208 */ /* 0x001fe40000000000 */
[----:B------:R-:W-:Y:S01]  /*60270*/  FSEL R37, R3, R5, P0 ;  /* 0x0000000503257208 */ /* 0x000fe20000000000 */
[----:B------:R-:W-:Y:S05]  /*60280*/  BRA `(.L_x_13494) ;  /* 0x000004e000007947 */ /* 0x000fea0003800000 */
.L_x_13499:
        /* <DEDUP_REMOVED lines=26> */
.L_x_13506:
[----:B------:R-:W-:Y:S05]  /*60430*/  BSYNC B3 ;  /* 0x0000000000037941 */ /* 0x000fea0003800000 */
.L_x_13505:
        /* <DEDUP_REMOVED lines=43> */
.L_x_13508:
[----:B------:R-:W-:Y:S02]  /*606f0*/  FSEL R6, RZ, 3.37028055040000000000e+12, P1 ;  /* 0x54442d18ff067808 */ /* 0x000fe40000800000 */
[----:B------:R-:W-:Y:S02]  /*60700*/  FSEL R7, RZ, 2.1426990032196044922, P1 ;  /* 0x400921fbff077808 */ /* 0x000fe40000800000 */
.L_x_13509:
[----:B------:R-:W-:Y:S05]  /*60710*/  BSYNC B0 ;  /* 0x0000000000007941 */ /* 0x000fea0003800000 */
.L_x_13507:
[----:B------:R0:W1:Y:S02]  /*60720*/  DADD R2, |R4|, |R2| ;  /* 0x0000000004027229 */ /* 0x0000640000000602 */
[----:B0-----:R-:W-:-:S04]  /*60730*/  LOP3.LUT R5, R7, 0x80000000, R5, 0xb8, !PT ;  /* 0x8000000007057812 */ /* 0x001fc800078eb805 */
[----:B-1----:R-:W0:-:S06]  /*60740*/  DSETP.GTU.AND P0, PT, |R2|, +INF , PT ;  /* 0x7ff000000200742a */ /* 0x002e0c0003f0c200 */
[----:B0-----:R-:W-:Y:S02]  /*60750*/  FSEL R36, R2, R6, P0 ;  /* 0x0000000602247208 */ /* 0x001fe40000000000 */
[----:B------:R-:W-:Y:S02]  /*60760*/  FSEL R37, R3, R5, P0 ;  /* 0x0000000503257208 */ /* 0x000fe40000000000 */
.L_x_13494:
[----:B01----:R-:W-:Y:S05]  /*60770*/  BSYNC B2 ;  /* 0x0000000000027941 */ /* 0x003fea0003800000 */
.L_x_13487:
[----:B------:R-:W0:Y:S01]  /*60780*/  DADD R2, -RZ, -R28 ;  /* 0x00000000ff027229 */ /* 0x000e22000000091c */
[----:B------:R-:W-:-:S09]  /*60790*/  ISETP.NE.AND P0, PT, R44, RZ, PT ;  /* 0x000000ff2c00720c */ /* 0x000fd20003f05270 */
[----:B0-----:R-:W-:Y:S02]  /*607a0*/  FSEL R38, R2, R28, !P0 ;  /* 0x0000001c02267208 */ /* 0x001fe40004000000 */
[----:B------:R-:W-:Y:S01]  /*607b0*/  FSEL R39, R3, R29, !P0 ;  /* 0x0000001d03277208 */ /* 0x000fe20004000000 */
[----:B------:R-:W-:Y:S05]  /*607c0*/  BRA `(.L_x_13417) ;  /* 0x0000249000007947 */ /* 0x000fea0003800000 */
.L_x_13421:
[----:B0-----:R-:W4:Y:S01]  /*607d0*/  LDL.64 R36, [R1+0x8] ;  /* 0x0000080001247983 */ /* 0x001f220000100a00 */
[----:B------:R-:W-:-:S04]  /*607e0*/  DADD R38, -RZ, -R50 ;  /* 0x00000000ff267229 */ /* 0x000fc80000000932 */
[----:B----4-:R-:W0:-:S06]  /*607f0*/  DADD R36, R36, -R48 ;  /* 0x0000000024247229 */ /* 0x010e0c0000000830 */
[----:B0-----:R-:W0:Y:S01]  /*60800*/  DADD R36, R36, c[0x2][0x178] ;  /* 0x00805e0024247629 */ /* 0x001e220000000000 */
[----:B------:R-:W-:Y:S05]  /*60810*/  BRA `(.L_x_13417) ;  /* 0x0000244000007947 */ /* 0x000fea0003800000 */
.L_x_13420:
[----:B------:R0:W1:Y:S01]  /*60820*/  DADD R38, -RZ, -R50 ;  /* 0x00000000ff267229 */ /* 0x0000620000000932 */
[----:B------:R-:W-:Y:S01]  /*60830*/  CS2R R36, SRZ ;  /* 0x0000000000247805 */ /* 0x000fe2000001ff00 */
[----:B------:R-:W-:Y:S05]  /*60840*/  BRA `(.L_x_13417) ;  /* 0x0000241000007947 */ /* 0x000fea0003800000 */
.L_x_13419:
        /* <DEDUP_REMOVED lines=86> */
.L_x_13514:
[----:B------:R-:W-:Y:S05]  /*60db0*/  BSYNC B0 ;  /* 0x0000000000007941 */ /* 0x000fea0003800000 */
.L_x_13513:
        /* <DEDUP_REMOVED lines=8> */
.L_x_13516:
[----:B------:R-:W-:Y:S05]  /*60e40*/  BSYNC B3 ;  /* 0x0000000000037941 */ /* 0x000fea0003800000 */
.L_x_13515:
        /* <DEDUP_REMOVED lines=43> */
.L_x_13518:
[----:B------:R-:W-:-:S04]  /*61100*/  ISETP.GE.AND P0, PT, R49, RZ, PT ;  /* 0x000000ff3100720c */ /* 0x000fc80003f06270 */
[----:B------:R-:W-:Y:S02]  /*61110*/  FSEL R6, RZ, 3.37028055040000000000e+12, P0 ;  /* 0x54442d18ff067808 */ /* 0x000fe40000000000 */
[----:B------:R-:W-:Y:S02]  /*61120*/  FSEL R7, RZ, 2.1426990032196044922, P0 ;  /* 0x400921fbff077808 */ /* 0x000fe40000000000 */
.L_x_13519:
[----:B------:R-:W-:Y:S05]  /*61130*/  BSYNC B0 ;  /* 0x0000000000007941 */ /* 0x000fea0003800000 */
.L_x_13517:
[----:B------:R-:W4:Y:S01]  /*61140*/  DADD R2, R2, R4 ;  /* 0x0000000002027229 */ /* 0x000f220000000004 */
[----:B------:R-:W-:-:S03]  /*61150*/  LOP3.LUT R51, R7, 0x80000000, R51, 0xb8, !PT ;  /* 0x8000000007337812 */ /* 0x000fc600078eb833 */
[----:B-1----:R-:W-:-:S04]  /*61160*/  DMUL R28, R28, 0.5 ;  /* 0x3fe000001c1c7828 */ /* 0x002fc80000000000 */
[----:B----4-:R-:W1:-:S06]  /*61170*/  DSETP.GTU.AND P0, PT, |R2|, +INF , PT ;  /* 0x7ff000000200742a */ /* 0x010e4c0003f0c200 */
[----:B-1----:R-:W-:Y:S02]  /*61180*/  FSEL R6, R2, R6, P0 ;  /* 0x0000000602067208 */ /* 0x002fe40000000000 */
[----:B------:R-:W-:Y:S01]  /*61190*/  FSEL R7, R3, R51, P0 ;  /* 0x0000003303077208 */ /* 0x000fe20000000000 */
[----:B------:R-:W-:Y:S05]  /*611a0*/  BRA `(.L_x_13520) ;  /* 0x0000190000007947 */ /* 0x000fea0003800000 */
.L_x_13512:
        /* <DEDUP_REMOVED lines=111> */
.L_x_13522:
[----:B------:R-:W-:Y:S05]  /*618a0*/  BSYNC B0 ;  /* 0x0000000000007941 */ /* 0x000fea0003800000 */
.L_x_13521:
        /* <DEDUP_REMOVED lines=8> */
.L_x_13524:
[----:B------:R-:W-:Y:S05]  /*61930*/  BSYNC B3 ;  /* 0x0000000000037941 */ /* 0x000fea0003800000 */
.L_x_13523:
        /* <DEDUP_REMOVED lines=43> */
.L_x_13526:
[----:B------:R-:W-:-:S04]  /*61bf0*/  ISETP.GE.AND P0, PT, R49, RZ, PT ;  /* 0x000000ff3100720c */ /* 0x000fc80003f06270 */
[----:B------:R-:W-:Y:S02]  /*61c00*/  FSEL R6, RZ, 3.37028055040000000000e+12, P0 ;  /* 0x54442d18ff067808 */ /* 0x000fe40000000000 */
[----:B------:R-:W-:Y:S02]  /*61c10*/  FSEL R7, RZ, 2.1426990032196044922, P0 ;  /* 0x400921fbff077808 */ /* 0x000fe40000000000 */
.L_x_13527:
[----:B------:R-:W-:Y:S05]  /*61c20*/  BSYNC B0 ;  /* 0x0000000000007941 */ /* 0x000fea0003800000 */
.L_x_13525:
[----:B------:R-:W4:Y:S01]  /*61c30*/  DADD R2, R2, R4 ;  /* 0x0000000002027229 */ /* 0x000f220000000004 */
[----:B------:R-:W-:-:S05]  /*61c40*/  LOP3.LUT R51, R7, 0x80000000, R51, 0xb8, !PT ;  /* 0x8000000007337812 */ /* 0x000fca00078eb833 */
[----:B----4-:R-:W4:-:S06]  /*61c50*/  DSETP.GTU.AND P0, PT, |R2|, +INF , PT ;  /* 0x7ff000000200742a */ /* 0x010f0c0003f0c200 */
[----:B----4-:R-:W-:Y:S02]  /*61c60*/  FSEL R6, R2, R6, P0 ;  /* 0x0000000602067208 */ /* 0x010fe40000000000 */
[----:B------:R-:W-:Y:S01]  /*61c70*/  FSEL R7, R3, R51, P0 ;  /* 0x0000003303077208 */ /* 0x000fe20000000000 */
[----:B------:R-:W-:Y:S05]  /*61c80*/  BRA `(.L_x_13520) ;  /* 0x00000e2000007947 */ /* 0x000fea0003800000 */
.L_x_13511:
        /* <DEDUP_REMOVED lines=23> */
.L_x_13529:
[----:B------:R-:W-:Y:S05]  /*61e00*/  BSYNC B3 ;  /* 0x0000000000037941 */ /* 0x000fea0003800000 */
.L_x_13528:
        /* <DEDUP_REMOVED lines=26> */
.L_x_13531:
[----:B------:R-:W-:Y:S05]  /*61fb0*/  BSYNC B3 ;  /* 0x0000000000037941 */ /* 0x000fea0003800000 */
.L_x_13530:
        /* <DEDUP_REMOVED lines=112> */
.L_x_13533:
[----:B------:R-:W-:Y:S05]  /*626c0*/  BSYNC B0 ;  /* 0x0000000000007941 */ /* 0x000fea0003800000 */
.L_x_13532:
        /* <DEDUP_REMOVED lines=8> */
.L_x_13535:
[----:B------:R-:W-:Y:S05]  /*62750*/  BSYNC B3 ;  /* 0x0000000000037941 */ /* 0x000fea0003800000 */
.L_x_13534:
        /* <DEDUP_REMOVED lines=43> */
.L_x_13537:
[----:B------:R-:W-:-:S04]  /*62a10*/  ISETP.GE.AND P0, PT, R49, RZ, PT ;  /* 0x000000ff3100720c */ /* 0x000fc80003f06270 */
[----:B------:R-:W-:Y:S02]  /*62a20*/  FSEL R6, RZ, 3.37028055040000000000e+12, P0 ;  /* 0x54442d18ff067808 */ /* 0x000fe40000000000 */
[----:B------:R-:W-:Y:S02]  /*62a30*/  FSEL R7, RZ, 2.1426990032196044922, P0 ;  /* 0x400921fbff077808 */ /* 0x000fe40000000000 */
.L_x_13538:
[----:B------:R-:W-:Y:S05]  /*62a40*/  BSYNC B0 ;  /* 0x0000000000007941 */ /* 0x000fea0003800000 */
.L_x_13536:
[----:B------:R-:W4:Y:S01]  /*62a50*/  DADD R2, R2, R4 ;  /* 0x0000000002027229 */ /* 0x000f220000000004 */
[----:B------:R-:W-:-:S03]  /*62a60*/  LOP3.LUT R51, R7, 0x80000000, R51, 0xb8, !PT ;  /* 0x8000000007337812 */ /* 0x000fc600078eb833 */
[----:B-1----:R-:W-:-:S04]  /*62a70*/  DADD R28, R28, 1 ;  /* 0x3ff000001c1c7429 */ /* 0x002fc80000000000 */
[----:B----4-:R-:W1:-:S06]  /*62a80*/  DSETP.GTU.AND P0, PT, |R2|, +INF , PT ;  /* 0x7ff000000200742a */ /* 0x010e4c0003f0c200 */
[----:B-1----:R-:W-:Y:S02]  /*62a90*/  FSEL R6, R2, R6, P0 ;  /* 0x0000000602067208 */ /* 0x002fe40000000000 */
[----:B------:R-:W-:Y:S02]  /*62aa0*/  FSEL R7, R3, R51, P0 ;  /* 0x0000003303077208 */ /* 0x000fe40000000000 */
.L_x_13520:
[----:B------:R-:W-:Y:S05]  /*62ab0*/  BSYNC B2 ;  /* 0x0000000000027941 */ /* 0x000fea0003800000 */
.L_x_13510:
[----:B-1----:R-:W1:Y:S01]  /*62ac0*/  DADD R28, R28, c[0x2][0x50] ;  /* 0x008014001c1c7629 */ /* 0x002e620000000000 */
[----:B------:R-:W-:-:S03]  /*62ad0*/  ISETP.NE.AND P0, PT, R44, RZ, PT ;  /* 0x000000ff2c00720c */ /* 0x000fc60003f05270 */
[----:B------:R-:W-:-:S04]  /*62ae0*/  DADD R36, -RZ, |R6| ;  /* 0x00000000ff247229 */ /* 0x000fc80000000506 */
[----:B-1----:R-:W1:-:S10]  /*62af0*/  DADD R2, -RZ, -R28 ;  /* 0x00000000ff027229 */ /* 0x002e54000000091c */
[----:B-1----:R-:W-:Y:S02]  /*62b00*/  FSEL R38, R2, R28, !P0 ;  /* 0x0000001c02267208 */ /* 0x002fe40004000000 */
[----:B------:R-:W-:Y:S01]  /*62b10*/  FSEL R39, R3, R29, !P0 ;  /* 0x0000001d03277208 */ /* 0x000fe20004000000 */
[----:B------:R-:W-:Y:S05]  /*62b20*/  BRA `(.L_x_13417) ;  /* 0x0000013000007947 */ /* 0x000fea0003800000 */
.L_x_13418:
        /* <DEDUP_REMOVED lines=19> */
.L_x_13417:
[----:B01----:R-:W-:Y:S05]  /*62c60*/  BSYNC B1 ;  /* 0x0000000000017941 */ /* 0x003fea0003800000 */
.L_x_13416:
        /* <DEDUP_REMOVED lines=147> */
.L_x_13548:
[----:B------:R-:W-:Y:S05]  /*635a0*/  BSYNC B3 ;  /* 0x0000000000037941 */ /* 0x000fea0003800000 */
.L_x_13547:
        /* <DEDUP_REMOVED lines=61> */
.L_x_13546:
        /* <DEDUP_REMOVED lines=34> */
.L_x_13556:
[----:B------:R-:W-:Y:S05]  /*63ba0*/  BSYNC B4 ;  /* 0x0000000000047941 */ /* 0x000fea0003800000 */
.L_x_13555:
[----:B------:R-:W-:Y:S02]  /*63bb0*/  IMAD.MOV.U32 R24, RZ, RZ, R20 ;  /* 0x000000ffff187224 */ /* 0x000fe400078e0014 */
[----:B------:R-:W-:Y:S01]  /*63bc0*/  IMAD.MOV.U32 R25, RZ, RZ, R21 ;  /* 0x000000ffff197224 */ /* 0x000fe200078e0015 */
[----:B------:R-:W-:Y:S05]  /*63bd0*/  BRA `(.L_x_13554) ;  /* 0x0000001000007947 */ /* 0x000fea0003800000 */
.L_x_13553:
[----:B------:R0:W1:-:S06]  /*63be0*/  DADD R24, -R32, R44 ;  /* 0x0000000020187229 */ /* 0x00004c000000012c */
.L_x_13554:
[----:B------:R-:W-:Y:S05]  /*63bf0*/  BSYNC B3 ;  /* 0x0000000000037941 */ /* 0x000fea0003800000 */
.L_x_13552:
        /* <DEDUP_REMOVED lines=29> */
.L_x_13561:
[----:B------:R-:W-:Y:S05]  /*63dd0*/  BSYNC B4 ;  /* 0x0000000000047941 */ /* 0x000fea0003800000 */
.L_x_13560:
[----:B------:R-:W-:Y:S02]  /*63de0*/  IMAD.MOV.U32 R6, RZ, RZ, R20 ;  /* 0x000000ffff067224 */ /* 0x000fe400078e0014 */
[----:B------:R-:W-:Y:S01]  /*63df0*/  IMAD.MOV.U32 R7, RZ, RZ, R21 ;  /* 0x000000ffff077224 */ /* 0x000fe200078e0015 */
[----:B------:R-:W-:Y:S05]  /*63e00*/  BRA `(.L_x_13559) ;  /* 0x0000001000007947 */ /* 0x000fea0003800000 */
.L_x_13558:
[----:B------:R4:W0:-:S06]  /*63e10*/  DADD R6, R46, -R8 ;  /* 0x000000002e067229 */ /* 0x00080c0000000808 */
.L_x_13559:
[----:B------:R-:W-:Y:S05]  /*63e20*/  BSYNC B3 ;  /* 0x0000000000037941 */ /* 0x000fea0003800000 */
.L_x_13557:
        /* <DEDUP_REMOVED lines=29> */
.L_x_13563:
[----:B------:R-:W-:Y:S05]  /*64000*/  BSYNC B3 ;  /* 0x0000000000037941 */ /* 0x000fea0003800000 */
.L_x_13562:
        /* <DEDUP_REMOVED lines=65> */
.L_x_13564:
        /* <DEDUP_REMOVED lines=20> */
.L_x_13566:
[----:B------:R-:W-:Y:S05]  /*64560*/  BSYNC B3 ;  /* 0x0000000000037941 */ /* 0x000fea0003800000 */
.L_x_13565:
        /* <DEDUP_REMOVED lines=16> */
.L_x_13551:
        /* <DEDUP_REMOVED lines=24> */
.L_x_13569:
[----:B------:R-:W-:Y:S05]  /*647f0*/  BSYNC B3 ;  /* 0x0000000000037941 */ /* 0x000fea0003800000 */
.L_x_13568:
        /* <DEDUP_REMOVED lines=25> */
.L_x_13572:
[----:B------:R-:W-:Y:S05]  /*64990*/  BSYNC B3 ;  /* 0x0000000000037941 */ /* 0x000fea0003800000 */
.L_x_13571:
        /* <DEDUP_REMOVED lines=16> */
.L_x_13570:
        /* <DEDUP_REMOVED lines=55> */
.L_x_13573:
[----:B------:R-:W-:Y:S01]  /*64e10*/  IMAD.MOV.U32 R8, RZ, RZ, 0x0 ;  /* 0x00000000ff087424 */ /* 0x000fe200078e00ff */
[----:B------:R-:W-:Y:S01]  /*64e20*/  FSETP.NEU.FTZ.AND P0, PT, R7, RZ, PT ;  /* 0x000000ff0700720b */ /* 0x000fe20003f1d000 */
[----:B------:R-:W-:-:S06]  /*64e30*/  IMAD.MOV.U32 R9, RZ, RZ, 0x7ff00000 ;  /* 0x7ff00000ff097424 */ /* 0x000fcc00078e00ff */
[----:B------:R-:W0:-:S10]  /*64e40*/  DFMA R8, R6, R8, +INF ;  /* 0x7ff000000608742b */ /* 0x000e140000000008 */
[----:B0-----:R-:W-:Y:S02]  /*64e50*/  FSEL R28, R8, RZ, P0 ;  /* 0x000000ff081c7208 */ /* 0x001fe40000000000 */
[----:B------:R-:W-:Y:S01]  /*64e60*/  FSEL R29, R9, -QNAN , P0 ;  /* 0xfff00000091d7808 */ /* 0x000fe20000000000 */
[----:B------:R-:W-:Y:S05]  /*64e70*/  BRA `(.L_x_13549) ;  /* 0x0000048000007947 */ /* 0x000fea0003800000 */
.L_x_13567:
        /* <DEDUP_REMOVED lines=23> */
.L_x_13575:
[----:B------:R-:W-:Y:S05]  /*64ff0*/  BSYNC B3 ;  /* 0x0000000000037941 */ /* 0x000fea0003800000 */
.L_x_13574:
        /* <DEDUP_REMOVED lines=19> */
.L_x_13577:
[----:B------:R-:W-:Y:S05]  /*65130*/  BSYNC B3 ;  /* 0x0000000000037941 */ /* 0x000fea0003800000 */
.L_x_13576:
[----:B------:R-:W-:Y:S02]  /*65140*/  IMAD.MOV.U32 R28, RZ, RZ, R20 ;  /* 0x000000ffff1c7224 */ /* 0x000fe400078e0014 */
[----:B------:R-:W-:Y:S01]  /*65150*/  IMAD.MOV.U32 R29, RZ, RZ, R21 ;  /* 0x000000ffff1d7224 */ /* 0x000fe200078e0015 */
[----:B------:R-:W-:Y:S05]  /*65160*/  BRA `(.L_x_13549) ;  /* 0x0000019000007947 */ /* 0x000fea0003800000 */
.L_x_13550:
        /* <DEDUP_REMOVED lines=22> */
.L_x_13579:
[----:B------:R-:W-:Y:S05]  /*652d0*/  BSYNC B3 ;  /* 0x0000000000037941 */ /* 0x000fea0003800000 */
.L_x_13578:
[----:B-1----:R-:W-:Y:S02]  /*652e0*/  IMAD.MOV.U32 R28, RZ, RZ, R8 ;  /* 0x000000ffff1c7224 */ /* 0x002fe400078e0008 */
[----:B------:R-:W-:-:S02]  /*652f0*/  IMAD.MOV.U32 R29, RZ, RZ, R9 ;  /* 0x000000ffff1d7224 */ /* 0x000fc400078e0009 */
.L_x_13549:
[----:B------:R-:W-:Y:S05]  /*65300*/  BSYNC B2 ;  /* 0x0000000000027941 */ /* 0x000fea0003800000 */
.L_x_13545:
        /* <DEDUP_REMOVED lines=26> */
.L_x_13583:
[----:B------:R-:W-:Y:S05]  /*654b0*/  BSYNC B3 ;  /* 0x0000000000037941 */ /* 0x000fea0003800000 */
.L_x_13582:
        /* <DEDUP_REMOVED lines=37> */
.L_x_13591:
[----:B------:R-:W-:Y:S05]  /*65710*/  BSYNC B4 ;  /* 0x0000000000047941 */ /* 0x000fea0003800000 */
.L_x_13590:
[----:B------:R-:W-:Y:S02]  /*65720*/  IMAD.MOV.U32 R48, RZ, RZ, R20 ;  /* 0x000000ffff307224 */ /* 0x000fe400078e0014 */
[----:B------:R-:W-:Y:S01]  /*65730*/  IMAD.MOV.U32 R49, RZ, RZ, R21 ;  /* 0x000000ffff317224 */ /* 0x000fe200078e0015 */
[----:B------:R-:W-:Y:S05]  /*65740*/  BRA `(.L_x_13589) ;  /* 0x0000001000007947 */ /* 0x000fea0003800000 */
.L_x_13588:
[----:B------:R0:W4:-:S06]  /*65750*/  DADD R48, -R32, R44 ;  /* 0x0000000020307229 */ /* 0x00010c000000012c */
.L_x_13589:
[----:B------:R-:W-:Y:S05]  /*65760*/  BSYNC B3 ;  /* 0x0000000000037941 */ /* 0x000fea0003800000 */
.L_x_13587:
        /* <DEDUP_REMOVED lines=26> */
.L_x_13596:
[----:B------:R-:W-:Y:S05]  /*65910*/  BSYNC B4 ;  /* 0x0000000000047941 */ /* 0x000fea0003800000 */
.L_x_13595:
[----:B------:R-:W-:Y:S02]  /*65920*/  IMAD.MOV.U32 R4, RZ, RZ, R20 ;  /* 0x000000ffff047224 */ /* 0x000fe400078e0014 */
[----:B------:R-:W-:Y:S01]  /*65930*/  IMAD.MOV.U32 R5, RZ, RZ, R21 ;  /* 0x000000ffff057224 */ /* 0x000fe200078e0015 */
[----:B------:R-:W-:Y:S05]  /*65940*/  BRA `(.L_x_13594) ;  /* 0x0000001000007947 */ /* 0x000fea0003800000 */
.L_x_13593:
[----:B------:R0:W4:-:S06]  /*65950*/  DADD R4, -R34, R46 ;  /* 0x0000000022047229 */ /* 0x00010c000000012e */
.L_x_13594:
[----:B------:R-:W-:Y:S05]  /*65960*/  BSYNC B3 ;  /* 0x0000000000037941 */ /* 0x000fea0003800000 */
.L_x_13592:
        /* <DEDUP_REMOVED lines=27> */
.L_x_13598:
[----:B------:R-:W-:Y:S05]  /*65b20*/  BSYNC B3 ;  /* 0x0000000000037941 */ /* 0x000fea0003800000 */
.L_x_13597:
[----:B------:R-:W-:Y:S01]  /*65b30*/  PLOP3.LUT P0, PT, PT, PT, PT, 0x80, 0x0 ;  /* 0x000000000000781c */ /* 0x000fe20003f0f070 */
[----:B01----:R-:W-:Y:S02]  /*65b40*/  IMAD.MOV.U32 R4, RZ, RZ, R8 ;  /* 0x000000ffff047224 */ /* 0x003fe400078e0008 */
[----:B------:R-:W-:Y:S01]  /*65b50*/  IMAD.MOV.U32 R5, RZ, RZ, R9 ;  /* 0x000000ffff057224 */ /* 0x000fe200078e0009 */
[----:B------:R-:W-:Y:S05]  /*65b60*/  BRA `(.L_x_13584) ;  /* 0x0000091000007947 */ /* 0x000fea0003800000 */
.L_x_13586:
        /* <DEDUP_REMOVED lines=27> */
.L_x_13601:
[----:B------:R-:W-:Y:S05]  /*65d20*/  BSYNC B3 ;  /* 0x0000000000037941 */ /* 0x000fea0003800000 */
.L_x_13600:
[----:B------:R-:W-:Y:S01]  /*65d30*/  PLOP3.LUT P0, PT, PT, PT, PT, 0x80, 0x0 ;  /* 0x000000000000781c */ /* 0x000fe20003f0f070 */
[----:B-1--4-:R-:W-:Y:S02]  /*65d40*/  IMAD.MOV.U32 R4, RZ, RZ, R8 ;  /* 0x000000ffff047224 */ /* 0x012fe400078e0008 */
[----:B------:R-:W-:Y:S01]  /*65d50*/  IMAD.MOV.U32 R5, RZ, RZ, R9 ;  /* 0x000000ffff057224 */ /* 0x000fe200078e0009 */
[----:B------:R-:W-:Y:S05]  /*65d60*/  BRA `(.L_x_13584) ;  /* 0x0000071000007947 */ /* 0x000fea0003800000 */
.L_x_13599:
        /* <DEDUP_REMOVED lines=28> */
.L_x_13603:
[----:B------:R-:W-:Y:S05]  /*65f30*/  BSYNC B3 ;  /* 0x0000000000037941 */ /* 0x000fea0003800000 */
.L_x_13602:
        /* <DEDUP_REMOVED lines=19> */
.L_x_13605:
[----:B------:R-:W-:Y:S05]  /*66070*/  BSYNC B3 ;  /* 0x0000000000037941 */ /* 0x000fea0003800000 */
.L_x_13604:
[----:B------:R-:W0:Y:S01]  /*66080*/  DMUL R2, R2, 8.11296384146066816958e+31 ;  /* 0x4690000002027828 */ /* 0x000e220000000000 */
[----:B------:R-:W-:Y:S01]  /*66090*/  PLOP3.LUT P0, PT, PT, PT, PT, 0x80, 0x0 ;  /* 0x000000000000781c */ /* 0x000fe20003f0f070 */
[----:B------:R-:W-:Y:S02]  /*660a0*/  IMAD.MOV.U32 R4, RZ, RZ, R20 ;  /* 0x000000ffff047224 */ /* 0x000fe400078e0014 */
[----:B------:R-:W-:Y:S01]  /*660b0*/  IMAD.MOV.U32 R5, RZ, RZ, R21 ;  /* 0x000000ffff057224 */ /* 0x000fe200078e0015 */
[----:B------:R-:W-:Y:S05]  /*660c0*/  BRA `(.L_x_13584) ;  /* 0x000003b000007947 */ /* 0x000fea0003800000 */
.L_x_13585:
        /* <DEDUP_REMOVED lines=24> */
.L_x_13607:
[----:B------:R-:W-:Y:S05]  /*66250*/  BSYNC B3 ;  /* 0x0000000000037941 */ /* 0x000fea0003800000 */
.L_x_13606:
        /* <DEDUP_REMOVED lines=27> */
.L_x_13609:
[----:B------:R-:W-:Y:S05]  /*66410*/  BSYNC B3 ;  /* 0x0000000000037941 */ /* 0x000fea0003800000 */
.L_x_13608:
[----:B-1--4-:R1:W4:Y:S01]  /*66420*/  DMUL R4, R8, R16 ;  /* 0x0000001008047228 */ /* 0x0123220000000000 */
[----:B------:R-:W-:Y:S01]  /*66430*/  PLOP3.LUT P0, PT, PT, PT, PT, 0x80, 0x0 ;  /* 0x000000000000781c */ /* 0x000fe20003f0f070 */
[----:B------:R-:W-:Y:S07]  /*66440*/  BRA `(.L_x_13584) ;  /* 0x0000003000007947 */ /* 0x000fee0003800000 */
.L_x_13581:
[----:B------:R4:W0:Y:S01]  /*66450*/  DMUL R4, R26, 9.00719925474099200000e+15 ;  /* 0x434000001a047828 */ /* 0x0008220000000000 */
[----:B------:R-:W-:-:S03]  /*66460*/  PLOP3.LUT P0, PT, PT, PT, PT, 0x80, 0x0 ;  /* 0x000000000000781c */ /* 0x000fc60003f0f070 */
[----:B------:R-:W3:-:S06]  /*66470*/  DMUL R2, R2, 9.00719925474099200000e+15 ;  /* 0x4340000002027828 */ /* 0x000ecc0000000000 */
.L_x_13584:
[----:B01--4-:R-:W-:Y:S05]  /*66480*/  BSYNC B2 ;  /* 0x0000000000027941 */ /* 0x013fea0003800000 */
.L_x_13580:
        /* <DEDUP_REMOVED lines=43> */
.L_x_13615:
[----:B------:R0:W1:-:S06]  /*66740*/  DMUL R32, RZ, |R24| ;  /* 0x40000018ff207228 */ /* 0x00004c0000000000 */
.L_x_13616:
[----:B------:R-:W-:Y:S05]  /*66750*/  BSYNC B0 ;  /* 0x0000000000007941 */ /* 0x000fea0003800000 */
.L_x_13614:
[----:B------:R-:W-:Y:S02]  /*66760*/  ISETP.GT.AND P0, PT, R5, -0x1, PT ;  /* 0xffffffff0500780c */ /* 0x000fe40003f04270 */
[----:B------:R-:W-:-:S11]  /*66770*/  ISETP.GT.AND P1, PT, R3, -0x1, PT ;  /* 0xffffffff0300780c */ /* 0x000fd60003f24270 */
[----:B-1----:R-:W1:Y:S02]  /*66780*/  @!P0 DMUL R32, R32, +INF ;  /* 0x7ff0000020208828 */ /* 0x002e640000000000 */
[----:B------:R-:W-:Y:S05]  /*66790*/  @P1 BRA `(.L_x_13617) ;  /* 0x0000101000001947 */ /* 0x000fea0003800000 */
[----:B-1----:R-:W1:-:S06]  /*667a0*/  DADD R32, R32, c[0x2][0x100] ;  /* 0x0080400020207629 */ /* 0x002e4c0000000000 */
[----:B-1----:R-:W1:Y:S01]  /*667b0*/  DADD R32, -R32, c[0x2][0x108] ;  /* 0x0080420020207629 */ /* 0x002e620000000100 */
[----:B------:R-:W-:Y:S05]  /*667c0*/  BRA `(.L_x_13617) ;  /* 0x00000fe000007947 */ /* 0x000fea0003800000 */
.L_x_13613:
        /* <DEDUP_REMOVED lines=23> */
.L_x_13612:
        /* <DEDUP_REMOVED lines=38> */
.L_x_13620:
[----:B------:R0:W1:-:S06]  /*66ba0*/  DMUL R32, RZ, |R24| ;  /* 0x40000018ff207228 */ /* 0x00004c0000000000 */
.L_x_13621:
[----:B------:R-:W-:Y:S05]  /*66bb0*/  BSYNC B0 ;  /* 0x0000000000007941 */ /* 0x000fea0003800000 */
.L_x_13619:
[----:B------:R-:W-:Y:S02]  /*66bc0*/  ISETP.GT.AND P0, PT, R3, -0x1, PT ;  /* 0xffffffff0300780c */ /* 0x000fe40003f04270 */
[----:B------:R-:W-:-:S11]  /*66bd0*/  ISETP.GT.AND P1, PT, R25, -0x1, PT ;  /* 0xffffffff1900780c */ /* 0x000fd60003f24270 */
[----:B-1----:R-:W1:Y:S02]  /*66be0*/  @!P0 DMUL R32, R32, +INF ;  /* 0x7ff0000020208828 */ /* 0x002e640000000000 */
[----:B------:R-:W-:Y:S05]  /*66bf0*/  @P1 BRA `(.L_x_13617) ;  /* 0x00000bb000001947 */ /* 0x000fea0003800000 */
[----:B-1----:R-:W1:-:S06]  /*66c00*/  DADD R32, R32, c[0x2][0x100] ;  /* 0x0080400020207629 */ /* 0x002e4c0000000000 */
[----:B-1----:R-:W1:Y:S01]  /*66c10*/  DADD R32, -R32, c[0x2][0x108] ;  /* 0x0080420020207629 */ /* 0x002e620000000100 */
[----:B------:R-:W-:Y:S05]  /*66c20*/  BRA `(.L_x_13617) ;  /* 0x00000b8000007947 */ /* 0x000fea0003800000 */
.L_x_13618:
        /* <DEDUP_REMOVED lines=23> */
.L_x_13611:
        /* <DEDUP_REMOVED lines=30> */
.L_x_13624:
[----:B------:R-:W-:Y:S05]  /*66f80*/  BSYNC B3 ;  /* 0x0000000000037941 */ /* 0x000fea0003800000 */
.L_x_13623:
        /* <DEDUP_REMOVED lines=43> */
.L_x_13626:
[----:B------:R-:W-:Y:S02]  /*67240*/  FSEL R6, RZ, 3.37028055040000000000e+12, P1 ;  /* 0x54442d18ff067808 */ /* 0x000fe40000800000 */
[----:B------:R-:W-:Y:S02]  /*67250*/  FSEL R7, RZ, 2.1426990032196044922, P1 ;  /* 0x400921fbff077808 */ /* 0x000fe40000800000 */
.L_x_13627:
[----:B------:R-:W-:Y:S05]  /*67260*/  BSYNC B0 ;  /* 0x0000000000007941 */ /* 0x000fea0003800000 */
.L_x_13625:
[----:B------:R0:W1:Y:S02]  /*67270*/  DADD R2, |R4|, |R2| ;  /* 0x0000000004027229 */ /* 0x0000640000000602 */
[----:B0-----:R-:W-:-:S04]  /*67280*/  LOP3.LUT R5, R7, 0x80000000, R5, 0xb8, !PT ;  /* 0x8000000007057812 */ /* 0x001fc800078eb805 */
[----:B-1----:R-:W0:-:S06]  /*67290*/  DSETP.GTU.AND P0, PT, |R2|, +INF , PT ;  /* 0x7ff000000200742a */ /* 0x002e0c0003f0c200 */
[----:B0-----:R-:W-:Y:S02]  /*672a0*/  FSEL R32, R2, R6, P0 ;  /* 0x0000000602207208 */ /* 0x001fe40000000000 */
[----:B------:R-:W-:Y:S01]  /*672b0*/  FSEL R33, R3, R5, P0 ;  /* 0x0000000503217208 */ /* 0x000fe20000000000 */
[----:B------:R-:W-:Y:S05]  /*672c0*/  BRA `(.L_x_13617) ;  /* 0x000004e000007947 */ /* 0x000fea0003800000 */
.L_x_13622:
        /* <DEDUP_REMOVED lines=26> */
.L_x_13629:
[----:B------:R-:W-:Y:S05]  /*67470*/  BSYNC B3 ;  /* 0x0000000000037941 */ /* 0x000fea0003800000 */
.L_x_13628:
        /* <DEDUP_REMOVED lines=43> */
.L_x_13631:
[----:B------:R-:W-:Y:S02]  /*67730*/  FSEL R6, RZ, 3.37028055040000000000e+12, P1 ;  /* 0x54442d18ff067808 */ /* 0x000fe40000800000 */
[----:B------:R-:W-:Y:S02]  /*67740*/  FSEL R7, RZ, 2.1426990032196044922, P1 ;  /* 0x400921fbff077808 */ /* 0x000fe40000800000 */
.L_x_13632:
[----:B------:R-:W-:Y:S05]  /*67750*/  BSYNC B0 ;  /* 0x0000000000007941 */ /* 0x000fea0003800000 */
.L_x_13630:
[----:B------:R0:W1:Y:S02]  /*67760*/  DADD R2, |R4|, |R2| ;  /* 0x0000000004027229 */ /* 0x0000640000000602 */
[----:B0-----:R-:W-:-:S04]  /*67770*/  LOP3.LUT R5, R7, 0x80000000, R5, 0xb8, !PT ;  /* 0x8000000007057812 */ /* 0x001fc800078eb805 */
[----:B-1----:R-:W0:-:S06]  /*67780*/  DSETP.GTU.AND P0, PT, |R2|, +INF , PT ;  /* 0x7ff000000200742a */ /* 0x002e0c0003f0c200 */
[----:B0-----:R-:W-:Y:S02]  /*67790*/  FSEL R32, R2, R6, P0 ;  /* 0x0000000602207208 */ /* 0x001fe40000000000 */
[----:B------:R-:W-:Y:S02]  /*677a0*/  FSEL R33, R3, R5, P0 ;  /* 0x0000000503217208 */ /* 0x000fe40000000000 */
.L_x_13617:
[----:B01----:R-:W-:Y:S05]  /*677b0*/  BSYNC B2 ;  /* 0x0000000000027941 */ /* 0x003fea0003800000 */
.L_x_13610:
[----:B------:R-:W0:Y:S01]  /*677c0*/  DADD R2, -RZ, -R28 ;  /* 0x00000000ff027229 */ /* 0x000e22000000091c */
[----:B------:R-:W-:-:S09]  /*677d0*/  ISETP.NE.AND P0, PT, R50, RZ, PT ;  /* 0x000000ff3200720c */ /* 0x000fd20003f05270 */
[----:B0-----:R-:W-:Y:S02]  /*677e0*/  FSEL R34, R2, R28, !P0 ;  /* 0x0000001c02227208 */ /* 0x001fe40004000000 */
[----:B------:R-:W-:Y:S01]  /*677f0*/  FSEL R35, R3, R29, !P0 ;  /* 0x0000001d03237208 */ /* 0x000fe20004000000 */
[----:B------:R-:W-:Y:S05]  /*67800*/  BRA `(.L_x_13540) ;  /* 0x0000249000007947 */ /* 0x000fea0003800000 */
.L_x_13544:
[----:B0-----:R-:W4:Y:S01]  /*67810*/  LDL.64 R32, [R1+0x8] ;  /* 0x0000080001207983 */ /* 0x001f220000100a00 */
[----:B------:R-:W-:-:S04]  /*67820*/  DADD R34, -RZ, -R54 ;  /* 0x00000000ff227229 */ /* 0x000fc80000000936 */
[----:B----4-:R-:W0:-:S06]  /*67830*/  DADD R32, R32, -R52 ;  /* 0x0000000020207229 */ /* 0x010e0c0000000834 */
[----:B0-----:R-:W0:Y:S01]  /*67840*/  DADD R32, R32, c[0x2][0x178] ;  /* 0x00805e0020207629 */ /* 0x001e220000000000 */
[----:B------:R-:W-:Y:S05]  /*67850*/  BRA `(.L_x_13540) ;  /* 0x0000244000007947 */ /* 0x000fea0003800000 */
.L_x_13543:
[----:B------:R0:W1:Y:S01]  /*67860*/  DADD R34, -RZ, -R54 ;  /* 0x00000000ff227229 */ /* 0x0000620000000936 */
[----:B------:R-:W-:Y:S01]  /*67870*/  CS2R R32, SRZ ;  /* 0x0000000000207805 */ /* 0x000fe2000001ff00 */
[----:B------:R-:W-:Y:S05]  /*67880*/  BRA `(.L_x_13540) ;  /* 0x0000241000007947 */ /* 0x000fea0003800000 */
.L_x_13542:
        /* <DEDUP_REMOVED lines=86> */
.L_x_13637:
[----:B------:R-:W-:Y:S05]  /*67df0*/  BSYNC B0 ;  /* 0x0000000000007941 */ /* 0x000fea0003800000 */
.L_x_13636:
        /* <DEDUP_REMOVED lines=8> */
.L_x_13639:
[----:B------:R-:W-:Y:S05]  /*67e80*/  BSYNC B3 ;  /* 0x0000000000037941 */ /* 0x000fea0003800000 */
.L_x_13638:
        /* <DEDUP_REMOVED lines=43> */
.L_x_13641:
[----:B------:R-:W-:-:S04]  /*68140*/  ISETP.GE.AND P0, PT, R53, RZ, PT ;  /* 0x000000ff3500720c */ /* 0x000fc80003f06270 */
[----:B------:R-:W-:Y:S02]  /*68150*/  FSEL R6, RZ, 3.37028055040000000000e+12, P0 ;  /* 0x54442d18ff067808 */ /* 0x000fe40000000000 */
[----:B------:R-:W-:Y:S02]  /*68160*/  FSEL R7, RZ, 2.1426990032196044922, P0 ;  /* 0x400921fbff077808 */ /* 0x000fe40000000000 */
.L_x_13642:
[----:B------:R-:W-:Y:S05]  /*68170*/  BSYNC B0 ;  /* 0x0000000000007941 */ /* 0x000fea0003800000 */
.L_x_13640:
[----:B------:R-:W4:Y:S01]  /*68180*/  DADD R2, R2, R4 ;  /* 0x0000000002027229 */ /* 0x000f220000000004 */
[----:B------:R-:W-:-:S03]  /*68190*/  LOP3.LUT R55, R7, 0x80000000, R55, 0xb8, !PT ;  /* 0x8000000007377812 */ /* 0x000fc600078eb837 */
[----:B-1----:R-:W-:-:S04]  /*681a0*/  DMUL R28, R28, 0.5 ;  /* 0x3fe000001c1c7828 */ /* 0x002fc80000000000 */
[----:B----4-:R-:W1:-:S06]  /*681b0*/  DSETP.GTU.AND P0, PT, |R2|, +INF , PT ;  /* 0x7ff000000200742a */ /* 0x010e4c0003f0c200 */
[----:B-1----:R-:W-:Y:S02]  /*681c0*/  FSEL R6, R2, R6, P0 ;  /* 0x0000000602067208 */ /* 0x002fe40000000000 */
[----:B------:R-:W-:Y:S01]  /*681d0*/  FSEL R7, R3, R55, P0 ;  /* 0x0000003703077208 */ /* 0x000fe20000000000 */
[----:B------:R-:W-:Y:S05]  /*681e0*/  BRA `(.L_x_13643) ;  /* 0x0000190000007947 */ /* 0x000fea0003800000 */
.L_x_13635:
        /* <DEDUP_REMOVED lines=111> */
.L_x_13645:
[----:B------:R-:W-:Y:S05]  /*688e0*/  BSYNC B0 ;  /* 0x0000000000007941 */ /* 0x000fea0003800000 */
.L_x_13644:
        /* <DEDUP_REMOVED lines=8> */
.L_x_13647:
[----:B------:R-:W-:Y:S05]  /*68970*/  BSYNC B3 ;  /* 0x0000000000037941 */ /* 0x000fea0003800000 */
.L_x_13646:
        /* <DEDUP_REMOVED lines=43> */
.L_x_13649:
[----:B------:R-:W-:-:S04]  /*68c30*/  ISETP.GE.AND P0, PT, R53, RZ, PT ;  /* 0x000000ff3500720c */ /* 0x000fc80003f06270 */
[----:B------:R-:W-:Y:S02]  /*68c40*/  FSEL R6, RZ, 3.37028055040000000000e+12, P0 ;  /* 0x54442d18ff067808 */ /* 0x000fe40000000000 */
[----:B------:R-:W-:Y:S02]  /*68c50*/  FSEL R7, RZ, 2.1426990032196044922, P0 ;  /* 0x400921fbff077808 */ /* 0x000fe40000000000 */
.L_x_13650:
[----:B------:R-:W-:Y:S05]  /*68c60*/  BSYNC B0 ;  /* 0x0000000000007941 */ /* 0x000fea0003800000 */
.L_x_13648:
[----:B------:R-:W4:Y:S01]  /*68c70*/  DADD R2, R2, R4 ;  /* 0x0000000002027229 */ /* 0x000f220000000004 */
[----:B------:R-:W-:-:S05]  /*68c80*/  LOP3.LUT R55, R7, 0x80000000, R55, 0xb8, !PT ;  /* 0x8000000007377812 */ /* 0x000fca00078eb837 */
[----:B----4-:R-:W4:-:S06]  /*68c90*/  DSETP.GTU.AND P0, PT, |R2|, +INF , PT ;  /* 0x7ff000000200742a */ /* 0x010f0c0003f0c200 */
[----:B----4-:R-:W-:Y:S02]  /*68ca0*/  FSEL R6, R2, R6, P0 ;  /* 0x0000000602067208 */ /* 0x010fe40000000000 */
[----:B------:R-:W-:Y:S01]  /*68cb0*/  FSEL R7, R3, R55, P0 ;  /* 0x0000003703077208 */ /* 0x000fe20000000000 */
[----:B------:R-:W-:Y:S05]  /*68cc0*/  BRA `(.L_x_13643) ;  /* 0x00000e2000007947 */ /* 0x000fea0003800000 */
.L_x_13634:
        /* <DEDUP_REMOVED lines=23> */
.L_x_13652:
[----:B------:R-:W-:Y:S05]  /*68e40*/  BSYNC B3 ;  /* 0x0000000000037941 */ /* 0x000fea0003800000 */
.L_x_13651:
        /* <DEDUP_REMOVED lines=26> */
.L_x_13654:
[----:B------:R-:W-:Y:S05]  /*68ff0*/  BSYNC B3 ;  /* 0x0000000000037941 */ /* 0x000fea0003800000 */
.L_x_13653:
        /* <DEDUP_REMOVED lines=112> */
.L_x_13656:
[----:B------:R-:W-:Y:S05]  /*69700*/  BSYNC B0 ;  /* 0x0000000000007941 */ /* 0x000fea0003800000 */
.L_x_13655:
        /* <DEDUP_REMOVED lines=8> */
.L_x_13658:
[----:B------:R-:W-:Y:S05]  /*69790*/  BSYNC B3 ;  /* 0x0000000000037941 */ /* 0x000fea0003800000 */
.L_x_13657:
        /* <DEDUP_REMOVED lines=43> */
.L_x_13660:
[----:B------:R-:W-:-:S04]  /*69a50*/  ISETP.GE.AND P0, PT, R53, RZ, PT ;  /* 0x000000ff3500720c */ /* 0x000fc80003f06270 */
[----:B------:R-:W-:Y:S02]  /*69a60*/  FSEL R6, RZ, 3.37028055040000000000e+12, P0 ;  /* 0x54442d18ff067808 */ /* 0x000fe40000000000 */
[----:B------:R-:W-:Y:S02]  /*69a70*/  FSEL R7, RZ, 2.1426990032196044922, P0 ;  /* 0x400921fbff077808 */ /* 0x000fe40000000000 */
.L_x_13661:
[----:B------:R-:W-:Y:S05]  /*69a80*/  BSYNC B0 ;  /* 0x0000000000007941 */ /* 0x000fea0003800000 */
.L_x_13659:
[----:B------:R-:W4:Y:S01]  /*69a90*/  DADD R2, R2, R4 ;  /* 0x0000000002027229 */ /* 0x000f220000000004 */
[----:B------:R-:W-:-:S03]  /*69aa0*/  LOP3.LUT R55, R7, 0x80000000, R55, 0xb8, !PT ;  /* 0x8000000007377812 */ /* 0x000fc600078eb837 */
[----:B-1----:R-:W-:-:S04]  /*69ab0*/  DADD R28, R28, 1 ;  /* 0x3ff000001c1c7429 */ /* 0x002fc80000000000 */
[----:B----4-:R-:W1:-:S06]  /*69ac0*/  DSETP.GTU.AND P0, PT, |R2|, +INF , PT ;  /* 0x7ff000000200742a */ /* 0x010e4c0003f0c200 */
[----:B-1----:R-:W-:Y:S02]  /*69ad0*/  FSEL R6, R2, R6, P0 ;  /* 0x0000000602067208 */ /* 0x002fe40000000000 */
[----:B------:R-:W-:Y:S02]  /*69ae0*/  FSEL R7, R3, R55, P0 ;  /* 0x0000003703077208 */ /* 0x000fe40000000000 */
.L_x_13643:
[----:B------:R-:W-:Y:S05]  /*69af0*/  BSYNC B2 ;  /* 0x0000000000027941 */ /* 0x000fea0003800000 */
.L_x_13633:
[----:B-1----:R-:W1:Y:S01]  /*69b00*/  DADD R28, R28, c[0x2][0x50] ;  /* 0x008014001c1c7629 */ /* 0x002e620000000000 */
[----:B------:R-:W-:-:S03]  /*69b10*/  ISETP.NE.AND P0, PT, R50, RZ, PT ;  /* 0x000000ff3200720c */ /* 0x000fc60003f05270 */
[----:B------:R-:W-:-:S04]  /*69b20*/  DADD R32, -RZ, |R6| ;  /* 0x00000000ff207229 */ /* 0x000fc80000000506 */
[----:B-1----:R-:W1:-:S10]  /*69b30*/  DADD R2, -RZ, -R28 ;  /* 0x00000000ff027229 */ /* 0x002e54000000091c */
[----:B-1----:R-:W-:Y:S02]  /*69b40*/  FSEL R34, R2, R28, !P0 ;  /* 0x0000001c02227208 */ /* 0x002fe40004000000 */
[----:B------:R-:W-:Y:S01]  /*69b50*/  FSEL R35, R3, R29, !P0 ;  /* 0x0000001d03237208 */ /* 0x000fe20004000000 */
[----:B------:R-:W-:Y:S05]  /*69b60*/  BRA `(.L_x_13540) ;  /* 0x0000013000007947 */ /* 0x000fea0003800000 */
.L_x_13541:
        /* <DEDUP_REMOVED lines=19> */
.L_x_13540:
[----:B01----:R-:W-:Y:S05]  /*69ca0*/  BSYNC B1 ;  /* 0x0000000000017941 */ /* 0x003fea0003800000 */
.L_x_13539:
        /* <DEDUP_REMOVED lines=143> */
.L_x_13671:
[----:B------:R-:W-:Y:S05]  /*6a5a0*/  BSYNC B3 ;  /* 0x0000000000037941 */ /* 0x000fea0003800000 */
.L_x_13670:
        /* <DEDUP_REMOVED lines=61> */
.L_x_13669:
        /* <DEDUP_REMOVED lines=34> */
.L_x_13679:
[----:B------:R-:W-:Y:S05]  /*6aba0*/  BSYNC B4 ;  /* 0x0000000000047941 */ /* 0x000fea0003800000 */
.L_x_13678:
[----:B------:R-:W-:Y:S02]  /*6abb0*/  IMAD.MOV.U32 R24, RZ, RZ, R20 ;  /* 0x000000ffff187224 */ /* 0x000fe400078e0014 */
[----:B------:R-:W-:Y:S01]  /*6abc0*/  IMAD.MOV.U32 R25, RZ, RZ, R21 ;  /* 0x000000ffff197224 */ /* 0x000fe200078e0015 */
[----:B------:R-:W-:Y:S05]  /*6abd0*/  BRA `(.L_x_13677) ;  /* 0x0000001000007947 */ /* 0x000fea0003800000 */
.L_x_13676:
[----:B------:R0:W1:-:S06]  /*6abe0*/  DADD R24, -R28, R46 ;  /* 0x000000001c187229 */ /* 0x00004c000000012e */
.L_x_13677:
[----:B------:R-:W-:Y:S05]  /*6abf0*/  BSYNC B3 ;  /* 0x0000000000037941 */ /* 0x000fea0003800000 */
.L_x_13675:
        /* <DEDUP_REMOVED lines=29> */
.L_x_13684:
[----:B------:R-:W-:Y:S05]  /*6add0*/  BSYNC B4 ;  /* 0x0000000000047941 */ /* 0x000fea0003800000 */
.L_x_13683:
[----:B------:R-:W-:Y:S02]  /*6ade0*/  IMAD.MOV.U32 R6, RZ, RZ, R20 ;  /* 0x000000ffff067224 */ /* 0x000fe400078e0014 */
[----:B------:R-:W-:Y:S01]  /*6adf0*/  IMAD.MOV.U32 R7, RZ, RZ, R21 ;  /* 0x000000ffff077224 */ /* 0x000fe200078e0015 */
[----:B------:R-:W-:Y:S05]  /*6ae00*/  BRA `(.L_x_13682) ;  /* 0x0000001000007947 */ /* 0x000fea0003800000 */
.L_x_13681:
[----:B------:R4:W0:-:S06]  /*6ae10*/  DADD R6, R48, -R8 ;  /* 0x0000000030067229 */ /* 0x00080c0000000808 */
.L_x_13682:
[----:B------:R-:W-:Y:S05]  /*6ae20*/  BSYNC B3 ;  /* 0x0000000000037941 */ /* 0x000fea0003800000 */
.L_x_13680:
        /* <DEDUP_REMOVED lines=29> */
.L_x_13686:
[----:B------:R-:W-:Y:S05]  /*6b000*/  BSYNC B3 ;  /* 0x0000000000037941 */ /* 0x000fea0003800000 */
.L_x_13685:
        /* <DEDUP_REMOVED lines=65> */
.L_x_13687:
        /* <DEDUP_REMOVED lines=22> */
.L_x_13689:
[----:B------:R-:W-:Y:S05]  /*6b580*/  BSYNC B3 ;  /* 0x0000000000037941 */ /* 0x000fea0003800000 */
.L_x_13688:
        /* <DEDUP_REMOVED lines=16> */
.L_x_13674:
        /* <DEDUP_REMOVED lines=26> */
.L_x_13692:
[----:B------:R-:W-:Y:S05]  /*6b830*/  BSYNC B3 ;  /* 0x0000000000037941 */ /* 0x000fea0003800000 */
.L_x_13691:
        /* <DEDUP_REMOVED lines=27> */
.L_x_13695:
[----:B------:R-:W-:Y:S05]  /*6b9f0*/  BSYNC B3 ;  /* 0x0000000000037941 */ /* 0x000fea0003800000 */
.L_x_13694:
        /* <DEDUP_REMOVED lines=16> */
.L_x_13693:
        /* <DEDUP_REMOVED lines=55> */
.L_x_13696:
[----:B------:R-:W-:Y:S01]  /*6be70*/  IMAD.MOV.U32 R8, RZ, RZ, 0x0 ;  /* 0x00000000ff087424 */ /* 0x000fe200078e00ff */
[----:B------:R-:W-:Y:S01]  /*6be80*/  FSETP.NEU.FTZ.AND P0, PT, R7, RZ, PT ;  /* 0x000000ff0700720b */ /* 0x000fe20003f1d000 */
[----:B------:R-:W-:-:S06]  /*6be90*/  IMAD.MOV.U32 R9, RZ, RZ, 0x7ff00000 ;  /* 0x7ff00000ff097424 */ /* 0x000fcc00078e00ff */
[----:B------:R-:W0:-:S10]  /*6bea0*/  DFMA R8, R6, R8, +INF ;  /* 0x7ff000000608742b */ /* 0x000e140000000008 */
[----:B0-----:R-:W-:Y:S02]  /*6beb0*/  FSEL R30, R8, RZ, P0 ;  /* 0x000000ff081e7208 */ /* 0x001fe40000000000 */
[----:B------:R-:W-:Y:S01]  /*6bec0*/  FSEL R31, R9, -QNAN , P0 ;  /* 0xfff00000091f7808 */ /* 0x000fe20000000000 */
[----:B------:R-:W-:Y:S05]  /*6bed0*/  BRA `(.L_x_13672) ;  /* 0x000004c000007947 */ /* 0x000fea0003800000 */
.L_x_13690:
        /* <DEDUP_REMOVED lines=25> */
.L_x_13698:
[----:B------:R-:W-:Y:S05]  /*6c070*/  BSYNC B3 ;  /* 0x0000000000037941 */ /* 0x000fea0003800000 */
.L_x_13697:
        /* <DEDUP_REMOVED lines=19> */
.L_x_13700:
[----:B------:R-:W-:Y:S05]  /*6c1b0*/  BSYNC B3 ;  /* 0x0000000000037941 */ /* 0x000fea0003800000 */
.L_x_13699:
[----:B------:R-:W-:Y:S02]  /*6c1c0*/  IMAD.MOV.U32 R30, RZ, RZ, R20 ;  /* 0x000000ffff1e7224 */ /* 0x000fe400078e0014 */
[----:B------:R-:W-:Y:S01]  /*6c1d0*/  IMAD.MOV.U32 R31, RZ, RZ, R21 ;  /* 0x000000ffff1f7224 */ /* 0x000fe200078e0015 */
[----:B------:R-:W-:Y:S05]  /*6c1e0*/  BRA `(.L_x_13672) ;  /* 0x000001b000007947 */ /* 0x000fea0003800000 */
.L_x_13673:
        /* <DEDUP_REMOVED lines=24> */
.L_x_13702:
[----:B------:R-:W-:Y:S05]  /*6c370*/  BSYNC B3 ;  /* 0x0000000000037941 */ /* 0x000fea0003800000 */
.L_x_13701:
[----:B-1----:R-:W-:Y:S02]  /*6c380*/  IMAD.MOV.U32 R30, RZ, RZ, R8 ;  /* 0x000000ffff1e7224 */ /* 0x002fe400078e0008 */
[----:B------:R-:W-:Y:S02]  /*6c390*/  IMAD.MOV.U32 R31, RZ, RZ, R9 ;  /* 0x000000ffff1f7224 */ /* 0x000fe400078e0009 */
.L_x_13672:
[----:B------:R-:W-:Y:S05]  /*6c3a0*/  BSYNC B2 ;  /* 0x0000000000027941 */ /* 0x000fea0003800000 */
.L_x_13668:
        /* <DEDUP_REMOVED lines=26> */
.L_x_13706:
[----:B------:R-:W-:Y:S05]  /*6c550*/  BSYNC B3 ;  /* 0x0000000000037941 */ /* 0x000fea0003800000 */
.L_x_13705:
        /* <DEDUP_REMOVED lines=37> */
.L_x_13714:
[----:B------:R-:W-:Y:S05]  /*6c7b0*/  BSYNC B4 ;  /* 0x0000000000047941 */ /* 0x000fea0003800000 */
.L_x_13713:
[----:B------:R-:W-:Y:S02]  /*6c7c0*/  IMAD.MOV.U32 R50, RZ, RZ, R20 ;  /* 0x000000ffff327224 */ /* 0x000fe400078e0014 */
[----:B------:R-:W-:Y:S01]  /*6c7d0*/  IMAD.MOV.U32 R51, RZ, RZ, R21 ;  /* 0x000000ffff337224 */ /* 0x000fe200078e0015 */
[----:B------:R-:W-:Y:S05]  /*6c7e0*/  BRA `(.L_x_13712) ;  /* 0x0000001000007947 */ /* 0x000fea0003800000 */
.L_x_13711:
[----:B------:R0:W4:-:S06]  /*6c7f0*/  DADD R50, -R28, R46 ;  /* 0x000000001c327229 */ /* 0x00010c000000012e */
.L_x_13712:
[----:B------:R-:W-:Y:S05]  /*6c800*/  BSYNC B3 ;  /* 0x0000000000037941 */ /* 0x000fea0003800000 */
.L_x_13710:
        /* <DEDUP_REMOVED lines=26> */
.L_x_13719:
[----:B------:R-:W-:Y:S05]  /*6c9b0*/  BSYNC B4 ;  /* 0x0000000000047941 */ /* 0x000fea0003800000 */
.L_x_13718:
[----:B------:R-:W-:Y:S02]  /*6c9c0*/  IMAD.MOV.U32 R4, RZ, RZ, R20 ;  /* 0x000000ffff047224 */ /* 0x000fe400078e0014 */
[----:B------:R-:W-:Y:S01]  /*6c9d0*/  IMAD.MOV.U32 R5, RZ, RZ, R21 ;  /* 0x000000ffff057224 */ /* 0x000fe200078e0015 */
[----:B------:R-:W-:Y:S05]  /*6c9e0*/  BRA `(.L_x_13717) ;  /* 0x0000001000007947 */ /* 0x000fea0003800000 */
.L_x_13716:
[----:B------:R0:W4:-:S06]  /*6c9f0*/  DADD R4, -R44, R48 ;  /* 0x000000002c047229 */ /* 0x00010c0000000130 */
.L_x_13717:
[----:B------:R-:W-:Y:S05]  /*6ca00*/  BSYNC B3 ;  /* 0x0000000000037941 */ /* 0x000fea0003800000 */
.L_x_13715:
        /* <DEDUP_REMOVED lines=27> */
.L_x_13721:
[----:B------:R-:W-:Y:S05]  /*6cbc0*/  BSYNC B3 ;  /* 0x0000000000037941 */ /* 0x000fea0003800000 */
.L_x_13720:
[----:B------:R-:W-:Y:S01]  /*6cbd0*/  PLOP3.LUT P0, PT, PT, PT, PT, 0x80, 0x0 ;  /* 0x000000000000781c */ /* 0x000fe20003f0f070 */
[----:B01----:R-:W-:Y:S02]  /*6cbe0*/  IMAD.MOV.U32 R4, RZ, RZ, R8 ;  /* 0x000000ffff047224 */ /* 0x003fe400078e0008 */
[----:B------:R-:W-:Y:S01]  /*6cbf0*/  IMAD.MOV.U32 R5, RZ, RZ, R9 ;  /* 0x000000ffff057224 */ /* 0x000fe200078e0009 */
[----:B------:R-:W-:Y:S05]  /*6cc00*/  BRA `(.L_x_13707) ;  /* 0x0000091000007947 */ /* 0x000fea0003800000 */
.L_x_13709:
        /* <DEDUP_REMOVED lines=27> */
.L_x_13724:
[----:B------:R-:W-:Y:S05]  /*6cdc0*/  BSYNC B3 ;  /* 0x0000000000037941 */ /* 0x000fea0003800000 */
.L_x_13723:
[----:B------:R-:W-:Y:S01]  /*6cdd0*/  PLOP3.LUT P0, PT, PT, PT, PT, 0x80, 0x0 ;  /* 0x000000000000781c */ /* 0x000fe20003f0f070 */
[----:B-1--4-:R-:W-:Y:S02]  /*6cde0*/  IMAD.MOV.U32 R4, RZ, RZ, R8 ;  /* 0x000000ffff047224 */ /* 0x012fe400078e0008 */
[----:B------:R-:W-:Y:S01]  /*6cdf0*/  IMAD.MOV.U32 R5, RZ, RZ, R9 ;  /* 0x000000ffff057224 */ /* 0x000fe200078e0009 */
[----:B------:R-:W-:Y:S05]  /*6ce00*/  BRA `(.L_x_13707) ;  /* 0x0000071000007947 */ /* 0x000fea0003800000 */
.L_x_13722:
        /* <DEDUP_REMOVED lines=28> */
.L_x_13726:
[----:B------:R-:W-:Y:S05]  /*6cfd0*/  BSYNC B3 ;  /* 0x0000000000037941 */ /* 0x000fea0003800000 */
.L_x_13725:
        /* <DEDUP_REMOVED lines=19> */
.L_x_13728:
[----:B------:R-:W-:Y:S05]  /*6d110*/  BSYNC B3 ;  /* 0x0000000000037941 */ /* 0x000fea0003800000 */
.L_x_13727:
[----:B------:R-:W0:Y:S01]  /*6d120*/  DMUL R2, R2, 8.11296384146066816958e+31 ;  /* 0x4690000002027828 */ /* 0x000e220000000000 */
[----:B------:R-:W-:Y:S01]  /*6d130*/  PLOP3.LUT P0, PT, PT, PT, PT, 0x80, 0x0 ;  /* 0x000000000000781c */ /* 0x000fe20003f0f070 */
[----:B------:R-:W-:Y:S02]  /*6d140*/  IMAD.MOV.U32 R4, RZ, RZ, R20 ;  /* 0x000000ffff047224 */ /* 0x000fe400078e0014 */
[----:B------:R-:W-:Y:S01]  /*6d150*/  IMAD.MOV.U32 R5, RZ, RZ, R21 ;  /* 0x000000ffff057224 */ /* 0x000fe200078e0015 */
[----:B------:R-:W-:Y:S05]  /*6d160*/  BRA `(.L_x_13707) ;  /* 0x000003b000007947 */ /* 0x000fea0003800000 */
.L_x_13708:
        /* <DEDUP_REMOVED lines=24> */
.L_x_13730:
[----:B------:R-:W-:Y:S05]  /*6d2f0*/  BSYNC B3 ;  /* 0x0000000000037941 */ /* 0x000fea0003800000 */
.L_x_13729:
        /* <DEDUP_REMOVED lines=27> */
.L_x_13732:
[----:B------:R-:W-:Y:S05]  /*6d4b0*/  BSYNC B3 ;  /* 0x0000000000037941 */ /* 0x000fea0003800000 */
.L_x_13731:
[----:B-1--4-:R1:W4:Y:S01]  /*6d4c0*/  DMUL R4, R8, R16 ;  /* 0x0000001008047228 */ /* 0x0123220000000000 */
[----:B------:R-:W-:Y:S01]  /*6d4d0*/  PLOP3.LUT P0, PT, PT, PT, PT, 0x80, 0x0 ;  /* 0x000000000000781c */ /* 0x000fe20003f0f070 */
[----:B------:R-:W-:Y:S07]  /*6d4e0*/  BRA `(.L_x_13707) ;  /* 0x0000003000007947 */ /* 0x000fee0003800000 */
.L_x_13704:
[----:B------:R4:W0:Y:S01]  /*6d4f0*/  DMUL R4, R26, 9.00719925474099200000e+15 ;  /* 0x434000001a047828 */ /* 0x0008220000000000 */
[----:B------:R-:W-:-:S03]  /*6d500*/  PLOP3.LUT P0, PT, PT, PT, PT, 0x80, 0x0 ;  /* 0x000000000000781c */ /* 0x000fc60003f0f070 */
[----:B------:R-:W3:-:S06]  /*6d510*/  DMUL R2, R2, 9.00719925474099200000e+15 ;  /* 0x4340000002027828 */ /* 0x000ecc0000000000 */
.L_x_13707:
[----:B01--4-:R-:W-:Y:S05]  /*6d520*/  BSYNC B2 ;  /* 0x0000000000027941 */ /* 0x013fea0003800000 */
.L_x_13703:
        /* <DEDUP_REMOVED lines=43> */
.L_x_13738:
[----:B------:R0:W1:-:S06]  /*6d7e0*/  DMUL R28, RZ, |R24| ;  /* 0x40000018ff1c7228 */ /* 0x00004c0000000000 */
.L_x_13739:
[----:B------:R-:W-:Y:S05]  /*6d7f0*/  BSYNC B0 ;  /* 0x0000000000007941 */ /* 0x000fea0003800000 */
.L_x_13737:
[----:B------:R-:W-:Y:S02]  /*6d800*/  ISETP.GT.AND P0, PT, R5, -0x1, PT ;  /* 0xffffffff0500780c */ /* 0x000fe40003f04270 */
[----:B------:R-:W-:-:S11]  /*6d810*/  ISETP.GT.AND P1, PT, R3, -0x1, PT ;  /* 0xffffffff0300780c */ /* 0x000fd60003f24270 */
[----:B-1----:R-:W1:Y:S02]  /*6d820*/  @!P0 DMUL R28, R28, +INF ;  /* 0x7ff000001c1c8828 */ /* 0x002e640000000000 */
[----:B------:R-:W-:Y:S05]  /*6d830*/  @P1 BRA `(.L_x_13740) ;  /* 0x0000101000001947 */ /* 0x000fea0003800000 */
[----:B-1----:R-:W1:-:S06]  /*6d840*/  DADD R28, R28, c[0x2][0x100] ;  /* 0x008040001c1c7629 */ /* 0x002e4c0000000000 */
[----:B-1----:R-:W1:Y:S01]  /*6d850*/  DADD R28, -R28, c[0x2][0x108] ;  /* 0x008042001c1c7629 */ /* 0x002e620000000100 */
[----:B------:R-:W-:Y:S05]  /*6d860*/  BRA `(.L_x_13740) ;  /* 0x00000fe000007947 */ /* 0x000fea0003800000 */
.L_x_13736:
        /* <DEDUP_REMOVED lines=23> */
.L_x_13735:
        /* <DEDUP_REMOVED lines=38> */
.L_x_13743:
[----:B------:R0:W1:-:S06]  /*6dc40*/  DMUL R28, RZ, |R24| ;  /* 0x40000018ff1c7228 */ /* 0x00004c0000000000 */
.L_x_13744:
[----:B------:R-:W-:Y:S05]  /*6dc50*/  BSYNC B0 ;  /* 0x0000000000007941 */ /* 0x000fea0003800000 */
.L_x_13742:
[----:B------:R-:W-:Y:S02]  /*6dc60*/  ISETP.GT.AND P0, PT, R3, -0x1, PT ;  /* 0xffffffff0300780c */ /* 0x000fe40003f04270 */
[----:B------:R-:W-:-:S11]  /*6dc70*/  ISETP.GT.AND P1, PT, R25, -0x1, PT ;  /* 0xffffffff1900780c */ /* 0x000fd60003f24270 */
[----:B-1----:R-:W1:Y:S02]  /*6dc80*/  @!P0 DMUL R28, R28, +INF ;  /* 0x7ff000001c1c8828 */ /* 0x002e640000000000 */
[----:B------:R-:W-:Y:S05]  /*6dc90*/  @P1 BRA `(.L_x_13740) ;  /* 0x00000bb000001947 */ /* 0x000fea0003800000 */
[----:B-1----:R-:W1:-:S06]  /*6dca0*/  DADD R28, R28, c[0x2][0x100] ;  /* 0x008040001c1c7629 */ /* 0x002e4c0000000000 */
[----:B-1----:R-:W1:Y:S01]  /*6dcb0*/  DADD R28, -R28, c[0x2][0x108] ;  /* 0x008042001c1c7629 */ /* 0x002e620000000100 */
[----:B------:R-:W-:Y:S05]  /*6dcc0*/  BRA `(.L_x_13740) ;  /* 0x00000b8000007947 */ /* 0x000fea0003800000 */
.L_x_13741:
        /* <DEDUP_REMOVED lines=23> */
.L_x_13734:
        /* <DEDUP_REMOVED lines=30> */
.L_x_13747:
[----:B------:R-:W-:Y:S05]  /*6e020*/  BSYNC B3 ;  /* 0x0000000000037941 */ /* 0x000fea0003800000 */
.L_x_13746:
        /* <DEDUP_REMOVED lines=43> */
.L_x_13749:
[----:B------:R-:W-:Y:S02]  /*6e2e0*/  FSEL R6, RZ, 3.37028055040000000000e+12, P1 ;  /* 0x54442d18ff067808 */ /* 0x000fe40000800000 */
[----:B------:R-:W-:Y:S02]  /*6e2f0*/  FSEL R7, RZ, 2.1426990032196044922, P1 ;  /* 0x400921fbff077808 */ /* 0x000fe40000800000 */
.L_x_13750:
[----:B------:R-:W-:Y:S05]  /*6e300*/  BSYNC B0 ;  /* 0x0000000000007941 */ /* 0x000fea0003800000 */
.L_x_13748:
[----:B------:R0:W1:Y:S02]  /*6e310*/  DADD R2, |R4|, |R2| ;  /* 0x0000000004027229 */ /* 0x0000640000000602 */
[----:B0-----:R-:W-:-:S04]  /*6e320*/  LOP3.LUT R5, R7, 0x80000000, R5, 0xb8, !PT ;  /* 0x8000000007057812 */ /* 0x001fc800078eb805 */
[----:B-1----:R-:W0:-:S06]  /*6e330*/  DSETP.GTU.AND P0, PT, |R2|, +INF , PT ;  /* 0x7ff000000200742a */ /* 0x002e0c0003f0c200 */
[----:B0-----:R-:W-:Y:S02]  /*6e340*/  FSEL R28, R2, R6, P0 ;  /* 0x00000006021c7208 */ /* 0x001fe40000000000 */
[----:B------:R-:W-:Y:S01]  /*6e350*/  FSEL R29, R3, R5, P0 ;  /* 0x00000005031d7208 */ /* 0x000fe20000000000 */
[----:B------:R-:W-:Y:S05]  /*6e360*/  BRA `(.L_x_13740) ;  /* 0x000004e000007947 */ /* 0x000fea0003800000 */
.L_x_13745:
        /* <DEDUP_REMOVED lines=26> */
.L_x_13752:
[----:B------:R-:W-:Y:S05]  /*6e510*/  BSYNC B3 ;  /* 0x0000000000037941 */ /* 0x000fea0003800000 */
.L_x_13751:
        /* <DEDUP_REMOVED lines=43> */
.L_x_13754:
[----:B------:R-:W-:Y:S02]  /*6e7d0*/  FSEL R6, RZ, 3.37028055040000000000e+12, P1 ;  /* 0x54442d18ff067808 */ /* 0x000fe40000800000 */
[----:B------:R-:W-:Y:S02]  /*6e7e0*/  FSEL R7, RZ, 2.1426990032196044922, P1 ;  /* 0x400921fbff077808 */ /* 0x000fe40000800000 */
.L_x_13755:
[----:B------:R-:W-:Y:S05]  /*6e7f0*/  BSYNC B0 ;  /* 0x0000000000007941 */ /* 0x000fea0003800000 */
.L_x_13753:
[----:B------:R0:W1:Y:S02]  /*6e800*/  DADD R2, |R4|, |R2| ;  /* 0x0000000004027229 */ /* 0x0000640000000602 */
[----:B0-----:R-:W-:-:S04]  /*6e810*/  LOP3.LUT R5, R7, 0x80000000, R5, 0xb8, !PT ;  /* 0x8000000007057812 */ /* 0x001fc800078eb805 */
[----:B-1----:R-:W0:-:S06]  /*6e820*/  DSETP.GTU.AND P0, PT, |R2|, +INF , PT ;  /* 0x7ff000000200742a */ /* 0x002e0c0003f0c200 */
[----:B0-----:R-:W-:Y:S02]  /*6e830*/  FSEL R28, R2, R6, P0 ;  /* 0x00000006021c7208 */ /* 0x001fe40000000000 */
[----:B------:R-:W-:Y:S02]  /*6e840*/  FSEL R29, R3, R5, P0 ;  /* 0x00000005031d7208 */ /* 0x000fe40000000000 */
.L_x_13740:
[----:B01----:R-:W-:Y:S05]  /*6e850*/  BSYNC B2 ;  /* 0x0000000000027941 */ /* 0x003fea0003800000 */
.L_x_13733:
[----:B------:R-:W0:Y:S01]  /*6e860*/  DADD R2, -RZ, -R30 ;  /* 0x00000000ff027229 */ /* 0x000e22000000091e */
[----:B------:R-:W-:-:S09]  /*6e870*/  ISETP.NE.AND P0, PT, R52, RZ, PT ;  /* 0x000000ff3400720c */ /* 0x000fd20003f05270 */
[----:B0-----:R-:W-:Y:S02]  /*6e880*/  FSEL R30, R2, R30, !P0 ;  /* 0x0000001e021e7208 */ /* 0x001fe40004000000 */
[----:B------:R-:W-:Y:S01]  /*6e890*/  FSEL R31, R3, R31, !P0 ;  /* 0x0000001f031f7208 */ /* 0x000fe20004000000 */
[----:B------:R-:W-:Y:S05]  /*6e8a0*/  BRA `(.L_x_13663) ;  /* 0x0000249000007947 */ /* 0x000fea0003800000 */
.L_x_13667:
[----:B0-----:R-:W4:Y:S01]  /*6e8b0*/  LDL.64 R28, [R1+0x8] ;  /* 0x00000800011c7983 */ /* 0x001f220000100a00 */
[----:B------:R-:W-:-:S04]  /*6e8c0*/  DADD R30, -RZ, -R58 ;  /* 0x00000000ff1e7229 */ /* 0x000fc8000000093a */
[----:B----4-:R-:W0:-:S06]  /*6e8d0*/  DADD R28, R28, -R56 ;  /* 0x000000001c1c7229 */ /* 0x010e0c0000000838 */
[----:B0-----:R-:W0:Y:S01]  /*6e8e0*/  DADD R28, R28, c[0x2][0x178] ;  /* 0x00805e001c1c7629 */ /* 0x001e220000000000 */
[----:B------:R-:W-:Y:S05]  /*6e8f0*/  BRA `(.L_x_13663) ;  /* 0x0000244000007947 */ /* 0x000fea0003800000 */
.L_x_13666:
[----:B------:R0:W1:Y:S01]  /*6e900*/  DADD R30, -RZ, -R58 ;  /* 0x00000000ff1e7229 */ /* 0x000062000000093a */
[----:B------:R-:W-:Y:S01]  /*6e910*/  CS2R R28, SRZ ;  /* 0x00000000001c7805 */ /* 0x000fe2000001ff00 */
[----:B------:R-:W-:Y:S05]  /*6e920*/  BRA `(.L_x_13663) ;  /* 0x0000241000007947 */ /* 0x000fea0003800000 */
.L_x_13665:
        /* <DEDUP_REMOVED lines=86> */
.L_x_13760:
[----:B------:R-:W-:Y:S05]  /*6ee90*/  BSYNC B0 ;  /* 0x0000000000007941 */ /* 0x000fea0003800000 */
.L_x_13759:
        /* <DEDUP_REMOVED lines=8> */
.L_x_13762:
[----:B------:R-:W-:Y:S05]  /*6ef20*/  BSYNC B3 ;  /* 0x0000000000037941 */ /* 0x000fea0003800000 */
.L_x_13761:
        /* <DEDUP_REMOVED lines=43> */
.L_x_13764:
[----:B------:R-:W-:-:S04]  /*6f1e0*/  ISETP.GE.AND P0, PT, R57, RZ, PT ;  /* 0x000000ff3900720c */ /* 0x000fc80003f06270 */
[----:B------:R-:W-:Y:S02]  /*6f1f0*/  FSEL R6, RZ, 3.37028055040000000000e+12, P0 ;  /* 0x54442d18ff067808 */ /* 0x000fe40000000000 */
[----:B------:R-:W-:Y:S02]  /*6f200*/  FSEL R7, RZ, 2.1426990032196044922, P0 ;  /* 0x400921fbff077808 */ /* 0x000fe40000000000 */
.L_x_13765:
[----:B------:R-:W-:Y:S05]  /*6f210*/  BSYNC B0 ;  /* 0x0000000000007941 */ /* 0x000fea0003800000 */
.L_x_13763:
[----:B------:R-:W4:Y:S01]  /*6f220*/  DADD R2, R2, R4 ;  /* 0x0000000002027229 */ /* 0x000f220000000004 */
[----:B------:R-:W-:-:S03]  /*6f230*/  LOP3.LUT R59, R7, 0x80000000, R59, 0xb8, !PT ;  /* 0x80000000073b7812 */ /* 0x000fc600078eb83b */
[----:B-1----:R-:W-:-:S04]  /*6f240*/  DMUL R28, R28, 0.5 ;  /* 0x3fe000001c1c7828 */ /* 0x002fc80000000000 */
[----:B----4-:R-:W1:-:S06]  /*6f250*/  DSETP.GTU.AND P0, PT, |R2|, +INF , PT ;  /* 0x7ff000000200742a */ /* 0x010e4c0003f0c200 */
[----:B-1----:R-:W-:Y:S02]  /*6f260*/  FSEL R6, R2, R6, P0 ;  /* 0x0000000602067208 */ /* 0x002fe40000000000 */
[----:B------:R-:W-:Y:S01]  /*6f270*/  FSEL R7, R3, R59, P0 ;  /* 0x0000003b03077208 */ /* 0x000fe20000000000 */
[----:B------:R-:W-:Y:S05]  /*6f280*/  BRA `(.L_x_13766) ;  /* 0x0000190000007947 */ /* 0x000fea0003800000 */
.L_x_13758:
        /* <DEDUP_REMOVED lines=111> */
.L_x_13768:
[----:B------:R-:W-:Y:S05]  /*6f980*/  BSYNC B0 ;  /* 0x0000000000007941 */ /* 0x000fea0003800000 */
.L_x_13767:
        /* <DEDUP_REMOVED lines=8> */
.L_x_13770:
[----:B------:R-:W-:Y:S05]  /*6fa10*/  BSYNC B3 ;  /* 0x0000000000037941 */ /* 0x000fea0003800000 */
.L_x_13769:
        /* <DEDUP_REMOVED lines=43> */
.L_x_13772:
[----:B------:R-:W-:-:S04]  /*6fcd0*/  ISETP.GE.AND P0, PT, R57, RZ, PT ;  /* 0x000000ff3900720c */ /* 0x000fc80003f06270 */
[----:B------:R-:W-:Y:S02]  /*6fce0*/  FSEL R6, RZ, 3.37028055040000000000e+12, P0 ;  /* 0x54442d18ff067808 */ /* 0x000fe40000000000 */
[----:B------:R-:W-:Y:S02]  /*6fcf0*/  FSEL R7, RZ, 2.1426990032196044922, P0 ;  /* 0x400921fbff077808 */ /* 0x000fe40000000000 */
.L_x_13773:
[----:B------:R-:W-:Y:S05]  /*6fd00*/  BSYNC B0 ;  /* 0x0000000000007941 */ /* 0x000fea0003800000 */
.L_x_13771:
[----:B------:R-:W4:Y:S01]  /*6fd10*/  DADD R2, R2, R4 ;  /* 0x0000000002027229 */ /* 0x000f220000000004 */
[----:B------:R-:W-:-:S05]  /*6fd20*/  LOP3.LUT R59, R7, 0x80000000, R59, 0xb8, !PT ;  /* 0x80000000073b7812 */ /* 0x000fca00078eb83b */
[----:B----4-:R-:W4:-:S06]  /*6fd30*/  DSETP.GTU.AND P0, PT, |R2|, +INF , PT ;  /* 0x7ff000000200742a */ /* 0x010f0c0003f0c200 */
[----:B----4-:R-:W-:Y:S02]  /*6fd40*/  FSEL R6, R2, R6, P0 ;  /* 0x0000000602067208 */ /* 0x010fe40000000000 */
[----:B------:R-:W-:Y:S01]  /*6fd50*/  FSEL R7, R3, R59, P0 ;  /* 0x0000003b03077208 */ /* 0x000fe20000000000 */
[----:B------:R-:W-:Y:S05]  /*6fd60*/  BRA `(.L_x_13766) ;  /* 0x00000e2000007947 */ /* 0x000fea0003800000 */
.L_x_13757:
        /* <DEDUP_REMOVED lines=23> */
.L_x_13775:
[----:B------:R-:W-:Y:S05]  /*6fee0*/  BSYNC B3 ;  /* 0x0000000000037941 */ /* 0x000fea0003800000 */
.L_x_13774:
        /* <DEDUP_REMOVED lines=26> */
.L_x_13777:
[----:B------:R-:W-:Y:S05]  /*70090*/  BSYNC B3 ;  /* 0x0000000000037941 */ /* 0x000fea0003800000 */
.L_x_13776:
        /* <DEDUP_REMOVED lines=112> */
.L_x_13779:
[----:B------:R-:W-:Y:S05]  /*707a0*/  BSYNC B0 ;  /* 0x0000000000007941 */ /* 0x000fea0003800000 */
.L_x_13778:
        /* <DEDUP_REMOVED lines=8> */
.L_x_13781:
[----:B------:R-:W-:Y:S05]  /*70830*/  BSYNC B3 ;  /* 0x0000000000037941 */ /* 0x000fea0003800000 */
.L_x_13780:
        /* <DEDUP_REMOVED lines=43> */
.L_x_13783:
[----:B------:R-:W-:-:S04]  /*70af0*/  ISETP.GE.AND P0, PT, R57, RZ, PT ;  /* 0x000000ff3900720c */ /* 0x000fc80003f06270 */
[----:B------:R-:W-:Y:S02]  /*70b00*/  FSEL R6, RZ, 3.37028055040000000000e+12, P0 ;  /* 0x54442d18ff067808 */ /* 0x000fe40000000000 */
[----:B------:R-:W-:Y:S02]  /*70b10*/  FSEL R7, RZ, 2.1426990032196044922, P0 ;  /* 0x400921fbff077808 */ /* 0x000fe40000000000 */
.L_x_13784:
[----:B------:R-:W-:Y:S05]  /*70b20*/  BSYNC B0 ;  /* 0x0000000000007941 */ /* 0x000fea0003800000 */
.L_x_13782:
[----:B------:R-:W4:Y:S01]  /*70b30*/  DADD R2, R2, R4 ;  /* 0x0000000002027229 */ /* 0x000f220000000004 */
[----:B------:R-:W-:-:S03]  /*70b40*/  LOP3.LUT R59, R7, 0x80000000, R59, 0xb8, !PT ;  /* 0x80000000073b7812 */ /* 0x000fc600078eb83b */
[----:B-1----:R-:W-:-:S04]  /*70b50*/  DADD R28, R28, 1 ;  /* 0x3ff000001c1c7429 */ /* 0x002fc80000000000 */
[----:B----4-:R-:W1:-:S06]  /*70b60*/  DSETP.GTU.AND P0, PT, |R2|, +INF , PT ;  /* 0x7ff000000200742a */ /* 0x010e4c0003f0c200 */
[----:B-1----:R-:W-:Y:S02]  /*70b70*/  FSEL R6, R2, R6, P0 ;  /* 0x0000000602067208 */ /* 0x002fe40000000000 */
[----:B------:R-:W-:Y:S02]  /*70b80*/  FSEL R7, R3, R59, P0 ;  /* 0x0000003b03077208 */ /* 0x000fe40000000000 */
.L_x_13766:
[----:B------:R-:W-:Y:S05]  /*70b90*/  BSYNC B2 ;  /* 0x0000000000027941 */ /* 0x000fea0003800000 */
.L_x_13756:
[----:B-1----:R-:W1:Y:S01]  /*70ba0*/  DADD R2, R28, c[0x2][0x50] ;  /* 0x008014001c027629 */ /* 0x002e620000000000 */
[----:B------:R-:W-:-:S03]  /*70bb0*/  ISETP.NE.AND P0, PT, R52, RZ, PT ;  /* 0x000000ff3400720c */ /* 0x000fc60003f05270 */
[----:B------:R-:W-:-:S04]  /*70bc0*/  DADD R28, -RZ, |R6| ;  /* 0x00000000ff1c7229 */ /* 0x000fc80000000506 */
[----:B-1----:R-:W1:-:S10]  /*70bd0*/  DADD R4, -RZ, -R2 ;  /* 0x00000000ff047229 */ /* 0x002e540000000902 */
[----:B-1----:R-:W-:Y:S02]  /*70be0*/  FSEL R30, R4, R2, !P0 ;  /* 0x00000002041e7208 */ /* 0x002fe40004000000 */
[----:B------:R-:W-:Y:S01]  /*70bf0*/  FSEL R31, R5, R3, !P0 ;  /* 0x00000003051f7208 */ /* 0x000fe20004000000 */
[----:B------:R-:W-:Y:S05]  /*70c00*/  BRA `(.L_x_13663) ;  /* 0x0000013000007947 */ /* 0x000fea0003800000 */
.L_x_13664:
        /* <DEDUP_REMOVED lines=19> */
.L_x_13663:
[----:B01----:R-:W-:Y:S05]  /*70d40*/  BSYNC B1 ;  /* 0x0000000000017941 */ /* 0x003fea0003800000 */
.L_x_13662:
[----:B------:R-:W0:Y:S01]  /*70d50*/  S2R R0, SR_TID.X ;  /* 0x0000000000007919 */ /* 0x000e220000002100 */
[----:B------:R-:W-:Y:S01]  /*70d60*/  BSSY B0, `(.L_x_13785) ;  /* 0x0000035000007945 */ /* 0x000fe20003800000 */
[----:B------:R-:W-:Y:S02]  /*70d70*/  BSSY B1, `(.L_x_13786) ;  /* 0x000002d000017945 */ /* 0x000fe40003800000 */
[----:B------:R-:W1:Y:S01]  /*70d80*/  S2R R4, SR_CTAID.X ;  /* 0x0000000000047919 */ /* 0x000e620000002500 */
[----:B0-----:R-:W-:Y:S01]  /*70d90*/  ISETP.GE.AND P0, PT, R0, R77, PT ;  /* 0x0000004d0000720c */ /* 0x001fe20003f06270 */
[----:B-1----:R-:W-:-:S12]  /*70da0*/  IMAD.SHL.U32 R4, R4, 0x400, RZ ;  /* 0x0000040004047824 */ /* 0x002fd800078e00ff */
[----:B------:R-:W-:Y:S01]  /*70db0*/  @!P0 IMAD.IADD R2, R4, 0x1, R0 ;  /* 0x0000000104028824 */ /* 0x000fe200078e0200 */
[----:B------:R-:W-:Y:S01]  /*70dc0*/  @!P0 IADD3 R0, R0, 0x80, RZ ;  /* 0x0000008000008810 */ /* 0x000fe20007ffe0ff */
[----:B------:R-:W-:-:S04]  /*70dd0*/  @!P0 IMAD.MOV.U32 R3, RZ, RZ, 0x10 ;  /* 0x00000010ff038424 */ /* 0x000fc800078e00ff */
[----:B------:R-:W-:-:S05]  /*70de0*/  @!P0 IMAD.WIDE.U32 R2, R2, R3, c[0x0][0x168] ;  /* 0x00005a0002028625 */ /* 0x000fca00078e0003 */
[----:B--2---:R0:W-:Y:S01]  /*70df0*/  @!P0 STG.E.128 [R2.64], R72 ;  /* 0x0000004802008986 */ /* 0x0041e2000c101d04 */
[----:B------:R-:W-:-:S13]  /*70e00*/  ISETP.GE.AND P0, PT, R0, R77, PT ;  /* 0x0000004d0000720c */ /* 0x000fda0003f06270 */
[----:B------:R-:W-:Y:S05]  /*70e10*/  @P0 BRA `(.L_x_13787) ;  /* 0x000000c000000947 */ /* 0x000fea0003800000 */
[----:B0-----:R-:W-:Y:S01]  /*70e20*/  IMAD.IADD R2, R4, 0x1, R0 ;  /* 0x0000000104027824 */ /* 0x001fe200078e0200 */
[----:B------:R-:W-:Y:S01]  /*70e30*/  IADD3 R0, R0, 0x80, RZ ;  /* 0x0000008000007810 */ /* 0x000fe20007ffe0ff */
[----:B------:R-:W-:-:S03]  /*70e40*/  IMAD.MOV.U32 R3, RZ, RZ, 0x10 ;  /* 0x00000010ff037424 */ /* 0x000fc600078e00ff */
[----:B------:R-:W-:Y:S01]  /*70e50*/  ISETP.GE.AND P0, PT, R0, R77, PT ;  /* 0x0000004d0000720c */ /* 0x000fe20003f06270 */
[----:B------:R-:W-:-:S05]  /*70e60*/  IMAD.WIDE.U32 R2, R2, R3, c[0x0][0x168] ;  /* 0x00005a0002027625 */ /* 0x000fca00078e0003 */
[----:B---3--:R0:W-:Y:S07]  /*70e70*/  STG.E.128 [R2.64], R68 ;  /* 0x0000004402007986 */ /* 0x0081ee000c101d04 */
[----:B------:R-:W-:Y:S05]  /*70e80*/  @P0 BRA `(.L_x_13788) ;  /* 0x000000c000000947 */ /* 0x000fea0003800000 */
[----:B0-----:R-:W-:Y:S01]  /*70e90*/  IMAD.IADD R2, R4, 0x1, R0 ;  /* 0x0000000104027824 */ /* 0x001fe200078e0200 */
[----:B------:R-:W-:Y:S01]  /*70ea0*/  IADD3 R0, R0, 0x80, RZ ;  /* 0x0000008000007810 */ /* 0x000fe20007ffe0ff */
[----:B------:R-:W-:-:S04]  /*70eb0*/  IMAD.MOV.U32 R3, RZ, RZ, 0x10 ;  /* 0x00000010ff037424 */ /* 0x000fc800078e00ff */
[----:B------:R-:W-:-:S05]  /*70ec0*/  IMAD.WIDE.U32 R2, R2, R3, c[0x0][0x168] ;  /* 0x00005a0002027625 */ /* 0x000fca00078e0003 */
[----:B----4-:R0:W-:Y:S02]  /*70ed0*/  STG.E.128 [R2.64], R64 ;  /* 0x0000004002007986 */ /* 0x0101e4000c101d04 */
.L_x_13787:
[----:B------:R-:W-:-:S13]  /*70ee0*/  ISETP.GE.AND P0, PT, R0, R77, PT ;  /* 0x0000004d0000720c */ /* 0x000fda0003f06270 */
[----:B------:R-:W-:Y:S05]  /*70ef0*/  @P0 BRA `(.L_x_13789) ;  /* 0x000000c000000947 */ /* 0x000fea0003800000 */
[----:B0-----:R-:W-:Y:S01]  /*70f00*/  IMAD.IADD R2, R4, 0x1, R0 ;  /* 0x0000000104027824 */ /* 0x001fe200078e0200 */
[----:B------:R-:W-:Y:S01]  /*70f10*/  IADD3 R0, R0, 0x80, RZ ;  /* 0x0000008000007810 */ /* 0x000fe20007ffe0ff */
[----:B------:R-:W-:-:S04]  /*70f20*/  IMAD.MOV.U32 R3, RZ, RZ, 0x10 ;  /* 0x00000010ff037424 */ /* 0x000fc800078e00ff */
[----:B------:R-:W-:-:S05]  /*70f30*/  IMAD.WIDE.U32 R2, R2, R3, c[0x0][0x168] ;  /* 0x00005a0002027625 */ /* 0x000fca00078e0003 */
[----:B---34-:R0:W-:Y:S02]  /*70f40*/  STG.E.128 [R2.64], R60 ;  /* 0x0000003c02007986 */ /* 0x0181e4000c101d04 */
.L_x_13788:
[----:B------:R-:W-:-:S13]  /*70f50*/  ISETP.GE.AND P0, PT, R0, R77, PT ;  /* 0x0000004d0000720c */ /* 0x000fda0003f06270 */
[----:B------:R-:W-:Y:S05]  /*70f60*/  @P0 BRA `(.L_x_13790) ;  /* 0x000000d000000947 */ /* 0x000fea0003800000 */
[----:B0-----:R-:W-:Y:S01]  /*70f70*/  IMAD.IADD R2, R4, 0x1, R0 ;  /* 0x0000000104027824 */ /* 0x001fe200078e0200 */
[----:B------:R-:W-:Y:S01]  /*70f80*/  IADD3 R0, R0, 0x80, RZ ;  /* 0x0000008000007810 */ /* 0x000fe20007ffe0ff */
[----:B------:R-:W-:-:S04]  /*70f90*/  IMAD.MOV.U32 R3, RZ, RZ, 0x10 ;  /* 0x00000010ff037424 */ /* 0x000fc800078e00ff */
[----:B------:R-:W-:-:S05]  /*70fa0*/  IMAD.WIDE.U32 R2, R2, R3, c[0x0][0x168] ;  /* 0x00005a0002027625 */ /* 0x000fca00078e0003 */
[----:B----4-:R0:W-:Y:S02]  /*70fb0*/  STG.E.128 [R2.64], R40 ;  /* 0x0000002802007986 */ /* 0x0101e4000c101d04 */
.L_x_13789:
[----:B------:R-:W-:-:S13]  /*70fc0*/  ISETP.GE.AND P0, PT, R0, R77, PT ;  /* 0x0000004d0000720c */ /* 0x000fda0003f06270 */
[----:B------:R-:W-:Y:S01]  /*70fd0*/  @P0 BREAK B1 ;  /* 0x0000000000010942 */ /* 0x000fe20003800000 */
[----:B------:R-:W-:Y:S05]  /*70fe0*/  @P0 BRA `(.L_x_13791) ;  /* 0x000000c000000947 */ /* 0x000fea0003800000 */
[----:B0-----:R-:W-:Y:S01]  /*70ff0*/  IMAD.IADD R2, R4, 0x1, R0 ;  /* 0x0000000104027824 */ /* 0x001fe200078e0200 */
[----:B------:R-:W-:Y:S01]  /*71000*/  IADD3 R0, R0, 0x80, RZ ;  /* 0x0000008000007810 */ /* 0x000fe20007ffe0ff */
[----:B------:R-:W-:-:S04]  /*71010*/  IMAD.MOV.U32 R3, RZ, RZ, 0x10 ;  /* 0x00000010ff037424 */ /* 0x000fc800078e00ff */
[----:B------:R-:W-:-:S05]  /*71020*/  IMAD.WIDE.U32 R2, R2, R3, c[0x0][0x168] ;  /* 0x00005a0002027625 */ /* 0x000fca00078e0003 */
[----:B---34-:R0:W-:Y:S02]  /*71030*/  STG.E.128 [R2.64], R36 ;  /* 0x0000002402007986 */ /* 0x0181e4000c101d04 */
.L_x_13790:
[----:B------:R-:W-:Y:S05]  /*71040*/  BSYNC B1 ;  /* 0x0000000000017941 */ /* 0x000fea0003800000 */
.L_x_13786:
[----:B------:R-:W-:-:S13]  /*71050*/  ISETP.GE.AND P0, PT, R0, R77, PT ;  /* 0x0000004d0000720c */ /* 0x000fda0003f06270 */
[----:B0-----:R-:W-:Y:S01]  /*71060*/  @!P0 IMAD.IADD R2, R4, 0x1, R0 ;  /* 0x0000000104028824 */ /* 0x001fe200078e0200 */
[----:B------:R-:W-:Y:S01]  /*71070*/  @!P0 IADD3 R0, R0, 0x80, RZ ;  /* 0x0000008000008810 */ /* 0x000fe20007ffe0ff */
[----:B------:R-:W-:-:S04]  /*71080*/  @!P0 IMAD.MOV.U32 R3, RZ, RZ, 0x10 ;  /* 0x00000010ff038424 */ /* 0x000fc800078e00ff */
[----:B------:R-:W-:-:S05]  /*71090*/  @!P0 IMAD.WIDE.U32 R2, R2, R3, c[0x0][0x168] ;  /* 0x00005a0002028625 */ /* 0x000fca00078e0003 */
[----:B----4-:R0:W-:Y:S02]  /*710a0*/  @!P0 STG.E.128 [R2.64], R32 ;  /* 0x0000002002008986 */ /* 0x0101e4000c101d04 */
.L_x_13791:
[----:B------:R-:W-:Y:S05]  /*710b0*/  BSYNC B0 ;  /* 0x0000000000007941 */ /* 0x000fea0003800000 */
.L_x_13785:
[----:B------:R-:W-:Y:S01]  /*710c0*/  WARPSYNC 0xffffffff ;  /* 0xffffffff00007948 */ /* 0x000fe20003800000 */
[----:B------:R-:W-:-:S13]  /*710d0*/  ISETP.GE.AND P0, PT, R0, R77, PT ;  /* 0x0000004d0000720c */ /* 0x000fda0003f06270 */
[----:B------:R-:W-:Y:S05]  /*710e0*/  @P0 EXIT ;  /* 0x000000000000094d */ /* 0x000fea0003800000 */
[----:B0-----:R-:W-:Y:S02]  /*710f0*/  IMAD.IADD R2, R4, 0x1, R0 ;  /* 0x0000000104027824 */ /* 0x001fe400078e0200 */
[----:B------:R-:W-:-:S04]  /*71100*/  IMAD.MOV.U32 R3, RZ, RZ, 0x10 ;  /* 0x00000010ff037424 */ /* 0x000fc800078e00ff */
[----:B------:R-:W-:-:S05]  /*71110*/  IMAD.WIDE.U32 R2, R2, R3, c[0x0][0x168] ;  /* 0x00005a0002027625 */ /* 0x000fca00078e0003 */
[----:B---34-:R-:W-:Y:S01]  /*71120*/  STG.E.128 [R2.64], R28 ;  /* 0x0000001c02007986 */ /* 0x018fe2000c101d04 */
[----:B------:R-:W-:Y:S05]  /*71130*/  EXIT ;  /* 0x000000000000794d */ /* 0x000fea0003800000 */
        .weak           $__internal_20_$__cuda_sm20_div_rn_f64_full
        .type           $__internal_20_$__cuda_sm20_div_rn_f64_full,@function
        .size           $__internal_20_$__cuda_sm20_div_rn_f64_full,($__internal_21_$__cuda_sm20_dsqrt_rn_f64_mediumpath_v1 - $__internal_20_$__cuda_sm20_div_rn_f64_full)
$__internal_20_$__cuda_sm20_div_rn_f64_full:
[C---:B------:R-:W-:Y:S01]  /*71140*/  FSETP.GEU.AND P0, PT, |R9|.reuse, 1.469367938527859385e-39, PT ;  /* 0x001000000900780b */ /* 0x040fe20003f0e200 */
[----:B------:R-:W-:Y:S01]  /*71150*/  IMAD.MOV.U32 R18, RZ, RZ, 0x1 ;  /* 0x00000001ff127424 */ /* 0x000fe200078e00ff */
[----:B------:R-:W-:Y:S01]  /*71160*/  LOP3.LUT R6, R9, 0x800fffff, RZ, 0xc0, !PT ;  /* 0x800fffff09067812 */ /* 0x000fe200078ec0ff */
[----:B------:R-:W-:Y:S01]  /*71170*/  IMAD.MOV.U32 R76, RZ, RZ, 0x1ca00000 ;  /* 0x1ca00000ff4c7424 */ /* 0x000fe200078e00ff */
[C---:B------:R-:W-:Y:S01]  /*71180*/  FSETP.GEU.AND P1, PT, |R11|.reuse, 1.469367938527859385e-39, PT ;  /* 0x001000000b00780b */ /* 0x040fe20003f2e200 */
[----:B------:R-:W-:Y:S01]  /*71190*/  BSSY B0, `(.L_x_13792) ;  /* 0x0000058000007945 */ /* 0x000fe20003800000 */
[----:B------:R-:W-:Y:S01]  /*711a0*/  LOP3.LUT R7, R6, 0x3ff00000, RZ, 0xfc, !PT ;  /* 0x3ff0000006077812 */ /* 0x000fe200078efcff */
[----:B------:R-:W-:Y:S01]  /*711b0*/  IMAD.MOV.U32 R6, RZ, RZ, R8 ;  /* 0x000000ffff067224 */ /* 0x000fe200078e0008 */
[----:B------:R-:W-:Y:S02]  /*711c0*/  LOP3.LUT R14, R11, 0x7ff00000, RZ, 0xc0, !PT ;  /* 0x7ff000000b0e7812 */ /* 0x000fe400078ec0ff */
[----:B------:R-:W-:-:S03]  /*711d0*/  LOP3.LUT R15, R9, 0x7ff00000, RZ, 0xc0, !PT ;  /* 0x7ff00000090f7812 */ /* 0x000fc600078ec0ff */
[----:B------:R-:W0:Y:S01]  /*711e0*/  @!P0 DMUL R6, R8, 8.98846567431157953865e+307 ;  /* 0x7fe0000008068828 */ /* 0x000e220000000000 */
[----:B------:R-:W-:-:S03]  /*711f0*/  ISETP.GE.U32.AND P3, PT, R14, R15, PT ;  /* 0x0000000f0e00720c */ /* 0x000fc60003f66070 */
[----:B------:R-:W-:Y:S02]  /*71200*/  @!P1 LOP3.LUT R12, R9, 0x7ff00000, RZ, 0xc0, !PT ;  /* 0x7ff00000090c9812 */ /* 0x000fe400078ec0ff */
[----:B0-----:R-:W0:Y:S01]  /*71210*/  MUFU.RCP64H R19, R7 ;  /* 0x0000000700137308 */ /* 0x001e220000001800 */
[----:B------:R-:W-:Y:S02]  /*71220*/  SEL R16, R76, 0x63400000, !P3 ;  /* 0x634000004c107807 */ /* 0x000fe40005800000 */
[----:B------:R-:W-:Y:S02]  /*71230*/  @!P1 ISETP.GE.U32.AND P2, PT, R14, R12, PT ;  /* 0x0000000c0e00920c */ /* 0x000fe40003f46070 */
[----:B------:R-:W-:Y:S02]  /*71240*/  @!P0 LOP3.LUT R15, R7, 0x7ff00000, RZ, 0xc0, !PT ;  /* 0x7ff00000070f8812 */ /* 0x000fe400078ec0ff */
[----:B------:R-:W-:Y:S01]  /*71250*/  @!P1 SEL R17, R76, 0x63400000, !P2 ;  /* 0x634000004c119807 */ /* 0x000fe20005000000 */
[----:B0-----:R-:W0:-:S06]  /*71260*/  DFMA R12, R18, -R6, 1 ;  /* 0x3ff00000120c742b */ /* 0x001e0c0000000806 */
[----:B0-----:R0:W1:Y:S02]  /*71270*/  DFMA R20, R12, R12, R12 ;  /* 0x0000000c0c14722b */ /* 0x001064000000000c */
[--C-:B0-----:R-:W-:Y:S02]  /*71280*/  @!P1 LOP3.LUT R12, R17, 0x80000000, R11.reuse, 0xf8, !PT ;  /* 0x80000000110c9812 */ /* 0x101fe400078ef80b */
[----:B------:R-:W-:Y:S01]  /*71290*/  LOP3.LUT R13, R16, 0x800fffff, R11, 0xf8, !PT ;  /* 0x800fffff100d7812 */ /* 0x000fe200078ef80b */
[----:B------:R-:W-:Y:S01]  /*712a0*/  @!P1 IMAD.MOV.U32 R16, RZ, RZ, RZ ;  /* 0x000000ffff109224 */ /* 0x000fe200078e00ff */
[----:B------:R-:W-:Y:S01]  /*712b0*/  @!P1 LOP3.LUT R17, R12, 0x100000, RZ, 0xfc, !PT ;  /* 0x001000000c119812 */ /* 0x000fe200078efcff */
[----:B------:R-:W-:Y:S01]  /*712c0*/  IMAD.MOV.U32 R12, RZ, RZ, R10 ;  /* 0x000000ffff0c7224 */ /* 0x000fe200078e000a */
[----:B-1----:R-:W0:-:S05]  /*712d0*/  DFMA R18, R18, R20, R18 ;  /* 0x000000141212722b */ /* 0x002e0a0000000012 */
[----:B------:R1:W2:Y:S02]  /*712e0*/  @!P1 DFMA R12, R12, 2, -R16 ;  /* 0x400000000c0c982b */ /* 0x0002a40000000810 */
[----:B-1----:R-:W-:Y:S01]  /*712f0*/  IMAD.MOV.U32 R16, RZ, RZ, R14 ;  /* 0x000000ffff107224 */ /* 0x002fe200078e000e */
[----:B------:R-:W-:Y:S01]  /*71300*/  IADD3 R17, R15, -0x1, RZ ;  /* 0xffffffff0f117810 */ /* 0x000fe20007ffe0ff */
[----:B0-----:R-:W0:-:S06]  /*71310*/  DFMA R20, R18, -R6, 1 ;  /* 0x3ff000001214742b */ /* 0x001e0c0000000806 */
[----:B--2---:R-:W-:Y:S01]  /*71320*/  @!P1 LOP3.LUT R16, R13, 0x7ff00000, RZ, 0xc0, !PT ;  /* 0x7ff000000d109812 */ /* 0x004fe200078ec0ff */
[----:B0-----:R-:W0:-:S03]  /*71330*/  DFMA R18, R18, R20, R18 ;  /* 0x000000141212722b */ /* 0x001e060000000012 */
[----:B------:R-:W-:-:S03]  /*71340*/  IADD3 R22, R16, -0x1, RZ ;  /* 0xffffffff10167810 */ /* 0x000fc60007ffe0ff */
[----:B0-----:R-:W0:Y:S01]  /*71350*/  DMUL R20, R18, R12 ;  /* 0x0000000c12147228 */ /* 0x001e220000000000 */
[----:B------:R-:W-:-:S04]  /*71360*/  ISETP.GT.U32.AND P0, PT, R22, 0x7feffffe, PT ;  /* 0x7feffffe1600780c */ /* 0x000fc80003f04070 */
[----:B------:R-:W-:Y:S01]  /*71370*/  ISETP.GT.U32.OR P0, PT, R17, 0x7feffffe, P0 ;  /* 0x7feffffe1100780c */ /* 0x000fe20000704470 */
[----:B0-----:R-:W0:-:S06]  /*71380*/  DFMA R22, R20, -R6, R12 ;  /* 0x800000061416722b */ /* 0x001e0c000000000c */
[----:B0-----:R0:W1:-:S06]  /*71390*/  DFMA R18, R18, R22, R20 ;  /* 0x000000161212722b */ /* 0x00104c0000000014 */
        /* <DEDUP_REMOVED lines=27> */
[----:B------:R-:W-:-:S03]  /*71550*/  FSEL R6, R6, R21, !P0 ;  /* 0x0000001506067208 */ /* 0x000fc60004000000 */
[----:B------:R-:W-:Y:S02]  /*71560*/  IMAD.MOV.U32 R20, RZ, RZ, R7 ;  /* 0x000000ffff147224 */ /* 0x000fe400078e0007 */
[----:B------:R-:W-:Y:S01]  /*71570*/  IMAD.MOV.U32 R21, RZ, RZ, R6 ;  /* 0x000000ffff157224 */ /* 0x000fe200078e0006 */
[----:B------:R-:W-:Y:S05]  /*71580*/  BRA `(.L_x_13794) ;  /* 0x0000018000007947 */ /* 0x000fea0003800000 */
.L_x_13793:
        /* <DEDUP_REMOVED lines=17> */
.L_x_13796:
[----:B------:R-:W-:Y:S01]  /*716a0*/  LOP3.LUT R6, R9, 0x80000, RZ, 0xfc, !PT ;  /* 0x0008000009067812 */ /* 0x000fe200078efcff */
[----:B------:R-:W-:-:S04]  /*716b0*/  IMAD.MOV.U32 R20, RZ, RZ, R8 ;  /* 0x000000ffff147224 */ /* 0x000fc800078e0008 */
[----:B------:R-:W-:Y:S01]  /*716c0*/  IMAD.MOV.U32 R21, RZ, RZ, R6 ;  /* 0x000000ffff157224 */ /* 0x000fe200078e0006 */
[----:B------:R-:W-:Y:S05]  /*716d0*/  BRA `(.L_x_13794) ;  /* 0x0000003000007947 */ /* 0x000fea0003800000 */
.L_x_13795:
[----:B------:R-:W-:Y:S01]  /*716e0*/  LOP3.LUT R6, R11, 0x80000, RZ, 0xfc, !PT ;  /* 0x000800000b067812 */ /* 0x000fe200078efcff */
[----:B------:R-:W-:-:S04]  /*716f0*/  IMAD.MOV.U32 R20, RZ, RZ, R10 ;  /* 0x000000ffff147224 */ /* 0x000fc800078e000a */
[----:B------:R-:W-:Y:S02]  /*71700*/  IMAD.MOV.U32 R21, RZ, RZ, R6 ;  /* 0x000000ffff157224 */ /* 0x000fe400078e0006 */
.L_x_13794:
[----:B------:R-:W-:Y:S05]  /*71710*/  BSYNC B0 ;  /* 0x0000000000007941 */ /* 0x000fea0003800000 */
.L_x_13792:
[----:B------:R-:W-:Y:S02]  /*71720*/  IMAD.MOV.U32 R6, RZ, RZ, R0 ;  /* 0x000000ffff067224 */ /* 0x000fe400078e0000 */
[----:B------:R-:W-:-:S04]  /*71730*/  IMAD.MOV.U32 R7, RZ, RZ, 0x0 ;  /* 0x00000000ff077424 */ /* 0x000fc800078e00ff */
[----:B------:R-:W-:Y:S05]  /*71740*/  RET.REL.NODEC R6 `(_ZN2at6native29vectorized_elementwise_kernelILi2EZZZNS0_16acos_kernel_cudaERNS_18TensorIteratorBaseEENKUlvE_clEvENKUlvE_clEvEUlN3c107complexIdEEE_St5arrayIPcLm2EEEEviT0_T1_) ;  /* 0xfff8e8b006007950 */ /* 0x000fea0003c3ffff */
        .weak           $__internal_21_$__cuda_sm20_dsqrt_rn_f64_mediumpath_v1
        .type           $__internal_21_$__cuda_sm20_dsqrt_rn_f64_mediumpath_v1,@function
        .size           $__internal_21_$__cuda_sm20_dsqrt_rn_f64_mediumpath_v1,(.L_x_15810 - $__internal_21_$__cuda_sm20_dsqrt_rn_f64_mediumpath_v1)
$__internal_21_$__cuda_sm20_dsqrt_rn_f64_mediumpath_v1:
[----:B------:R-:W-:Y:S01]  /*71750*/  ISETP.GE.U32.AND P0, PT, R10, -0x3400000, PT ;  /* 0xfcc000000a00780c */ /* 0x000fe20003f06070 */
[----:B------:R-:W-:Y:S01]  /*71760*/  BSSY B0, `(.L_x_13797) ;  /* 0x0000026000007945 */ /* 0x000fe20003800000 */
[----:B------:R-:W-:Y:S02]  /*71770*/  IMAD.MOV.U32 R10, RZ, RZ, R14 ;  /* 0x000000ffff0a7224 */ /* 0x000fe400078e000e */
[----:B------:R-:W-:Y:S02]  /*71780*/  IMAD.MOV.U32 R14, RZ, RZ, R0 ;  /* 0x000000ffff0e7224 */ /* 0x000fe400078e0000 */
[----:B------:R-:W-:-:S07]  /*71790*/  IMAD.MOV.U32 R15, RZ, RZ, R7 ;  /* 0x000000ffff0f7224 */ /* 0x000fce00078e0007 */
        /* <DEDUP_REMOVED lines=9> */
.L_x_13798:
        /* <DEDUP_REMOVED lines=24> */
.L_x_13800:
[----:B------:R0:W1:-:S06]  /*719b0*/  DADD R8, R10, R10 ;  /* 0x000000000a087229 */ /* 0x00004c000000000a */
.L_x_13799:
[----:B------:R-:W-:Y:S05]  /*719c0*/  BSYNC B0 ;  /* 0x0000000000007941 */ /* 0x000fea0003800000 */
.L_x_13797:
[----:B------:R-:W-:-:S04]  /*719d0*/  IMAD.MOV.U32 R7, RZ, RZ, 0x0 ;  /* 0x00000000ff077424 */ /* 0x000fc800078e00ff */
[----:B------:R-:W-:Y:S05]  /*719e0*/  RET.REL.NODEC R6 `(_ZN2at6native29vectorized_elementwise_kernelILi2EZZZNS0_16acos_kernel_cudaERNS_18TensorIteratorBaseEENKUlvE_clEvENKUlvE_clEvEUlN3c107complexIdEEE_St5arrayIPcLm2EEEEviT0_T1_) ;  /* 0xfff8e61006007950 */ /* 0x000fea0003c3ffff */
.L_x_13801:
        /* <DEDUP_REMOVED lines=9> */
.L_x_15810:


//--------------------- .text._ZN2at6native29vectorized_elementwise_kernelILi4EZZZNS0_16acos_kernel_cudaERNS_18TensorIteratorBaseEENKUlvE_clEvENKUlvE_clEvEUlN3c107complexIdEEE_St5arrayIPcLm2EEEEviT0_T1_ --------------------------
	.section	.text._ZN2at6native29vectorized_elementwise_kernelILi4EZZZNS0_16acos_kernel_cudaERNS_18TensorIteratorBaseEENKUlvE_clEvENKUlvE_clEvEUlN3c107complexIdEEE_St5arrayIPcLm2EEEEviT0_T1_,"ax",@progbits
	.sectioninfo	@"SHI_REGISTERS=80"
	.align	128
        .global         _ZN2at6native29vectorized_elementwise_kernelILi4EZZZNS0_16acos_kernel_cudaERNS_18TensorIteratorBaseEENKUlvE_clEvENKUlvE_clEvEUlN3c107complexIdEEE_St5arrayIPcLm2EEEEviT0_T1_
        .type           _ZN2at6native29vectorized_elementwise_kernelILi4EZZZNS0_16acos_kernel_cudaERNS_18TensorIteratorBaseEENKUlvE_clEvENKUlvE_clEvEUlN3c107complexIdEEE_St5arrayIPcLm2EEEEviT0_T1_,@function
        .size           _ZN2at6native29vectorized_elementwise_kernelILi4EZZZNS0_16acos_kernel_cudaERNS_18TensorIteratorBaseEENKUlvE_clEvENKUlvE_clEvEUlN3c107complexIdEEE_St5arrayIPcLm2EEEEviT0_T1_,(.L_x_15812 - _ZN2at6native29vectorized_elementwise_kernelILi4EZZZNS0_16acos_kernel_cudaERNS_18TensorIteratorBaseEENKUlvE_clEvENKUlvE_clEvEUlN3c107complexIdEEE_St5arrayIPcLm2EEEEviT0_T1_)
        .other          _ZN2at6native29vectorized_elementwise_kernelILi4EZZZNS0_16acos_kernel_cudaERNS_18TensorIteratorBaseEENKUlvE_clEvENKUlvE_clEvEUlN3c107complexIdEEE_St5arrayIPcLm2EEEEviT0_T1_,@"STO_CUDA_ENTRY STV_DEFAULT"
_ZN2at6native29vectorized_elementwise_kernelILi4EZZZNS0_16acos_kernel_cudaERNS_18TensorIteratorBaseEENKUlvE_clEvENKUlvE_clEvEUlN3c107complexIdEEE_St5arrayIPcLm2EEEEviT0_T1_:
.text._ZN2at6native29vectorized_elementwise_kernelILi4EZZZNS0_16acos_kernel_cudaERNS_18TensorIteratorBaseEENKUlvE_clEvENKUlvE_clEvEUlN3c107complexIdEEE_St5arrayIPcLm2EEEEviT0_T1_:
        /* <DEDUP_REMOVED lines=158> */
[----:B-----5:R-:W-:Y:S05]  /*09e0*/  CALL.REL.NOINC `($__internal_23_$__cuda_sm20_dsqrt_rn_f64_mediumpath_v1) ;  /* 0x00070d6000007944 */ /* 0x020fea0003c00000 */
.L_x_13811:
[----:B------:R-:W-:Y:S05]  /*09f0*/  BSYNC B3 ;  /* 0x0000000000037941 */ /* 0x000fea0003800000 */
.L_x_13810:
        /* <DEDUP_REMOVED lines=61> */
.L_x_13809:
        /* <DEDUP_REMOVED lines=33> */
[----:B-----5:R-:W-:Y:S05]  /*0fe0*/  CALL.REL.NOINC `($__internal_22_$__cuda_sm20_div_rn_f64_full) ;  /* 0x0007015000007944 */ /* 0x020fea0003c00000 */
.L_x_13819:
[----:B------:R-:W-:Y:S05]  /*0ff0*/  BSYNC B4 ;  /* 0x0000000000047941 */ /* 0x000fea0003800000 */
.L_x_13818:
[----:B------:R-:W-:Y:S02]  /*1000*/  IMAD.MOV.U32 R24, RZ, RZ, R20 ;  /* 0x000000ffff187224 */ /* 0x000fe400078e0014 */
[----:B------:R-:W-:Y:S01]  /*1010*/  IMAD.MOV.U32 R25, RZ, RZ, R21 ;  /* 0x000000ffff197224 */ /* 0x000fe200078e0015 */
[----:B------:R-:W-:Y:S05]  /*1020*/  BRA `(.L_x_13817) ;  /* 0x0000001000007947 */ /* 0x000fea0003800000 */
.L_x_13816:
[----:B------:R0:W1:-:S06]  /*1030*/  DADD R24, -R60, R64 ;  /* 0x000000003c187229 */ /* 0x00004c0000000140 */
.L_x_13817:
[----:B------:R-:W-:Y:S05]  /*1040*/  BSYNC B3 ;  /* 0x0000000000037941 */ /* 0x000fea0003800000 */
.L_x_13815:
        /* <DEDUP_REMOVED lines=28> */
[----:B01---5:R-:W-:Y:S05]  /*1210*/  CALL.REL.NOINC `($__internal_22_$__cuda_sm20_div_rn_f64_full) ;  /* 0x0006ff2000007944 */ /* 0x023fea0003c00000 */
.L_x_13824:
[----:B------:R-:W-:Y:S05]  /*1220*/  BSYNC B4 ;  /* 0x0000000000047941 */ /* 0x000fea0003800000 */
.L_x_13823:
[----:B------:R-:W-:Y:S02]  /*1230*/  IMAD.MOV.U32 R6, RZ, RZ, R20 ;  /* 0x000000ffff067224 */ /* 0x000fe400078e0014 */
[----:B------:R-:W-:Y:S01]  /*1240*/  IMAD.MOV.U32 R7, RZ, RZ, R21 ;  /* 0x000000ffff077224 */ /* 0x000fe200078e0015 */
[----:B------:R-:W-:Y:S05]  /*1250*/  BRA `(.L_x_13822) ;  /* 0x0000001000007947 */ /* 0x000fea0003800000 */
.L_x_13821:
[----:B------:R2:W3:-:S06]  /*1260*/  DADD R6, R66, -R8 ;  /* 0x0000000042067229 */ /* 0x0004cc0000000808 */
.L_x_13822:
[----:B------:R-:W-:Y:S05]  /*1270*/  BSYNC B3 ;  /* 0x0000000000037941 */ /* 0x000fea0003800000 */
.L_x_13820:
        /* <DEDUP_REMOVED lines=26> */
[----:B0----5:R-:W-:Y:S05]  /*1420*/  CALL.REL.NOINC `($__internal_23_$__cuda_sm20_dsqrt_rn_f64_mediumpath_v1) ;  /* 0x0007032000007944 */ /* 0x021fea0003c00000 */
[----:B-1----:R-:W-:Y:S02]  /*1430*/  IMAD.MOV.U32 R12, RZ, RZ, R8 ;  /* 0x000000ffff0c7224 */ /* 0x002fe400078e0008 */
[----:B------:R-:W-:Y:S02]  /*1440*/  IMAD.MOV.U32 R13, RZ, RZ, R9 ;  /* 0x000000ffff0d7224 */ /* 0x000fe400078e0009 */
.L_x_13826:
[----:B------:R-:W-:Y:S05]  /*1450*/  BSYNC B3 ;  /* 0x0000000000037941 */ /* 0x000fea0003800000 */
.L_x_13825:
        /* <DEDUP_REMOVED lines=65> */
.L_x_13827:
        /* <DEDUP_REMOVED lines=21> */
[----:B-----5:R-:W-:Y:S05]  /*19c0*/  CALL.REL.NOINC `($__internal_22_$__cuda_sm20_div_rn_f64_full) ;  /* 0x0006f77000007944 */ /* 0x020fea0003c00000 */
.L_x_13829:
[----:B------:R-:W-:Y:S05]  /*19d0*/  BSYNC B3 ;  /* 0x0000000000037941 */ /* 0x000fea0003800000 */
.L_x_13828:
        /* <DEDUP_REMOVED lines=16> */
.L_x_13814:
        /* <DEDUP_REMOVED lines=26> */
.L_x_13832:
[----:B------:R-:W-:Y:S05]  /*1c80*/  BSYNC B3 ;  /* 0x0000000000037941 */ /* 0x000fea0003800000 */
.L_x_13831:
        /* <DEDUP_REMOVED lines=27> */
.L_x_13835:
[----:B------:R-:W-:Y:S05]  /*1e40*/  BSYNC B3 ;  /* 0x0000000000037941 */ /* 0x000fea0003800000 */
.L_x_13834:
        /* <DEDUP_REMOVED lines=16> */
.L_x_13833:
        /* <DEDUP_REMOVED lines=55> */
.L_x_13836:
[----:B------:R-:W-:Y:S01]  /*22c0*/  IMAD.MOV.U32 R8, RZ, RZ, 0x0 ;  /* 0x00000000ff087424 */ /* 0x000fe200078e00ff */
[----:B------:R-:W-:Y:S01]  /*22d0*/  FSETP.NEU.FTZ.AND P0, PT, R7, RZ, PT ;  /* 0x000000ff0700720b */ /* 0x000fe20003f1d000 */
[----:B------:R-:W-:-:S06]  /*22e0*/  IMAD.MOV.U32 R9, RZ, RZ, 0x7ff00000 ;  /* 0x7ff00000ff097424 */ /* 0x000fcc00078e00ff */
[----:B------:R-:W0:-:S10]  /*22f0*/  DFMA R8, R6, R8, +INF ;  /* 0x7ff000000608742b */ /* 0x000e140000000008 */
[----:B0-----:R-:W-:Y:S02]  /*2300*/  FSEL R30, R8, RZ, P0 ;  /* 0x000000ff081e7208 */ /* 0x001fe40000000000 */
[----:B------:R-:W-:Y:S01]  /*2310*/  FSEL R31, R9, -QNAN , P0 ;  /* 0xfff00000091f7808 */ /* 0x000fe20000000000 */
[----:B------:R-:W-:Y:S05]  /*2320*/  BRA `(.L_x_13812) ;  /* 0x000004c000007947 */ /* 0x000fea0003800000 */
.L_x_13830:
        /* <DEDUP_REMOVED lines=25> */
.L_x_13838:
[----:B------:R-:W-:Y:S05]  /*24c0*/  BSYNC B3 ;  /* 0x0000000000037941 */ /* 0x000fea0003800000 */
.L_x_13837:
        /* <DEDUP_REMOVED lines=19> */
.L_x_13840:
[----:B------:R-:W-:Y:S05]  /*2600*/  BSYNC B3 ;  /* 0x0000000000037941 */ /* 0x000fea0003800000 */
.L_x_13839:
[----:B------:R-:W-:Y:S02]  /*2610*/  IMAD.MOV.U32 R30, RZ, RZ, R20 ;  /* 0x000000ffff1e7224 */ /* 0x000fe400078e0014 */
[----:B------:R-:W-:Y:S01]  /*2620*/  IMAD.MOV.U32 R31, RZ, RZ, R21 ;  /* 0x000000ffff1f7224 */ /* 0x000fe200078e0015 */
[----:B------:R-:W-:Y:S05]  /*2630*/  BRA `(.L_x_13812) ;  /* 0x000001b000007947 */ /* 0x000fea0003800000 */
.L_x_13813:
        /* <DEDUP_REMOVED lines=23> */
[----:B-----5:R-:W-:Y:S05]  /*27b0*/  CALL.REL.NOINC `($__internal_23_$__cuda_sm20_dsqrt_rn_f64_mediumpath_v1) ;  /* 0x0006ef9000007944 */ /* 0x020fea0003c00000 */
.L_x_13842:
[----:B------:R-:W-:Y:S05]  /*27c0*/  BSYNC B3 ;  /* 0x0000000000037941 */ /* 0x000fea0003800000 */
.L_x_13841:
[----:B-1----:R-:W-:Y:S02]  /*27d0*/  IMAD.MOV.U32 R30, RZ, RZ, R8 ;  /* 0x000000ffff1e7224 */ /* 0x002fe400078e0008 */
[----:B------:R-:W-:Y:S02]  /*27e0*/  IMAD.MOV.U32 R31, RZ, RZ, R9 ;  /* 0x000000ffff1f7224 */ /* 0x000fe400078e0009 */
.L_x_13812:
[----:B------:R-:W-:Y:S05]  /*27f0*/  BSYNC B2 ;  /* 0x0000000000027941 */ /* 0x000fea0003800000 */
.L_x_13808:
        /* <DEDUP_REMOVED lines=23> */
[----:B-1---5:R-:W-:Y:S05]  /*2970*/  CALL.REL.NOINC `($__internal_22_$__cuda_sm20_div_rn_f64_full) ;  /* 0x0006e7c000007944 */ /* 0x022fea0003c00000 */
[----:B------:R-:W-:Y:S02]  /*2980*/  IMAD.MOV.U32 R24, RZ, RZ, R20 ;  /* 0x000000ffff187224 */ /* 0x000fe400078e0014 */
[----:B------:R-:W-:Y:S02]  /*2990*/  IMAD.MOV.U32 R25, RZ, RZ, R21 ;  /* 0x000000ffff197224 */ /* 0x000fe400078e0015 */
.L_x_13846:
[----:B------:R-:W-:Y:S05]  /*29a0*/  BSYNC B3 ;  /* 0x0000000000037941 */ /* 0x000fea0003800000 */
.L_x_13845:
        /* <DEDUP_REMOVED lines=36> */
[----:B-1---5:R-:W-:Y:S05]  /*2bf0*/  CALL.REL.NOINC `($__internal_22_$__cuda_sm20_div_rn_f64_full) ;  /* 0x0006e54000007944 */ /* 0x022fea0003c00000 */
.L_x_13854:
[----:B------:R-:W-:Y:S05]  /*2c00*/  BSYNC B4 ;  /* 0x0000000000047941 */ /* 0x000fea0003800000 */
.L_x_13853:
[----:B------:R-:W-:Y:S02]  /*2c10*/  IMAD.MOV.U32 R68, RZ, RZ, R20 ;  /* 0x000000ffff447224 */ /* 0x000fe400078e0014 */
[----:B------:R-:W-:Y:S01]  /*2c20*/  IMAD.MOV.U32 R69, RZ, RZ, R21 ;  /* 0x000000ffff457224 */ /* 0x000fe200078e0015 */
[----:B------:R-:W-:Y:S05]  /*2c30*/  BRA `(.L_x_13852) ;  /* 0x0000001000007947 */ /* 0x000fea0003800000 */
.L_x_13851:
[----:B------:R0:W2:-:S06]  /*2c40*/  DADD R68, -R60, R64 ;  /* 0x000000003c447229 */ /* 0x00008c0000000140 */
.L_x_13852:
[----:B------:R-:W-:Y:S05]  /*2c50*/  BSYNC B3 ;  /* 0x0000000000037941 */ /* 0x000fea0003800000 */
.L_x_13850:
        /* <DEDUP_REMOVED lines=25> */
[----:B012--5:R-:W-:Y:S05]  /*2df0*/  CALL.REL.NOINC `($__internal_22_$__cuda_sm20_div_rn_f64_full) ;  /* 0x0006e34000007944 */ /* 0x027fea0003c00000 */
.L_x_13859:
[----:B------:R-:W-:Y:S05]  /*2e00*/  BSYNC B4 ;  /* 0x0000000000047941 */ /* 0x000fea0003800000 */
.L_x_13858:
[----:B------:R-:W-:Y:S02]  /*2e10*/  IMAD.MOV.U32 R4, RZ, RZ, R20 ;  /* 0x000000ffff047224 */ /* 0x000fe400078e0014 */
[----:B------:R-:W-:Y:S01]  /*2e20*/  IMAD.MOV.U32 R5, RZ, RZ, R21 ;  /* 0x000000ffff057224 */ /* 0x000fe200078e0015 */
[----:B------:R-:W-:Y:S05]  /*2e30*/  BRA `(.L_x_13857) ;  /* 0x0000001000007947 */ /* 0x000fea0003800000 */
.L_x_13856:
[----:B------:R3:W4:-:S06]  /*2e40*/  DADD R4, -R62, R66 ;  /* 0x000000003e047229 */ /* 0x00070c0000000142 */
.L_x_13857:
[----:B------:R-:W-:Y:S05]  /*2e50*/  BSYNC B3 ;  /* 0x0000000000037941 */ /* 0x000fea0003800000 */
.L_x_13855:
        /* <DEDUP_REMOVED lines=26> */
[----:B01-3-5:R-:W-:Y:S05]  /*3000*/  CALL.REL.NOINC `($__internal_23_$__cuda_sm20_dsqrt_rn_f64_mediumpath_v1) ;  /* 0x0006e74000007944 */ /* 0x02bfea0003c00000 */
.L_x_13861:
[----:B------:R-:W-:Y:S05]  /*3010*/  BSYNC B3 ;  /* 0x0000000000037941 */ /* 0x000fea0003800000 */
.L_x_13860:
[----:B------:R-:W-:Y:S01]  /*3020*/  PLOP3.LUT P0, PT, PT, PT, PT, 0x80, 0x0 ;  /* 0x000000000000781c */ /* 0x000fe20003f0f070 */
[----:B-1--4-:R-:W-:Y:S02]  /*3030*/  IMAD.MOV.U32 R4, RZ, RZ, R8 ;  /* 0x000000ffff047224 */ /* 0x012fe400078e0008 */
[----:B------:R-:W-:Y:S01]  /*3040*/  IMAD.MOV.U32 R5, RZ, RZ, R9 ;  /* 0x000000ffff057224 */ /* 0x000fe200078e0009 */
[----:B------:R-:W-:Y:S05]  /*3050*/  BRA `(.L_x_13847) ;  /* 0x0000091000007947 */ /* 0x000fea0003800000 */
.L_x_13849:
        /* <DEDUP_REMOVED lines=26> */
[----:B-1---5:R-:W-:Y:S05]  /*3200*/  CALL.REL.NOINC `($__internal_23_$__cuda_sm20_dsqrt_rn_f64_mediumpath_v1) ;  /* 0x0006e54000007944 */ /* 0x022fea0003c00000 */
.L_x_13864:
[----:B------:R-:W-:Y:S05]  /*3210*/  BSYNC B3 ;  /* 0x0000000000037941 */ /* 0x000fea0003800000 */
.L_x_13863:
[----:B------:R-:W-:Y:S01]  /*3220*/  PLOP3.LUT P0, PT, PT, PT, PT, 0x80, 0x0 ;  /* 0x000000000000781c */ /* 0x000fe20003f0f070 */
[----:B-12---:R-:W-:Y:S02]  /*3230*/  IMAD.MOV.U32 R4, RZ, RZ, R8 ;  /* 0x000000ffff047224 */ /* 0x006fe400078e0008 */
[----:B------:R-:W-:Y:S01]  /*3240*/  IMAD.MOV.U32 R5, RZ, RZ, R9 ;  /* 0x000000ffff057224 */ /* 0x000fe200078e0009 */
[----:B------:R-:W-:Y:S05]  /*3250*/  BRA `(.L_x_13847) ;  /* 0x0000071000007947 */ /* 0x000fea0003800000 */
.L_x_13862:
        /* <DEDUP_REMOVED lines=27> */
[----:B-1---5:R-:W-:Y:S05]  /*3410*/  CALL.REL.NOINC `($__internal_23_$__cuda_sm20_dsqrt_rn_f64_mediumpath_v1) ;  /* 0x0006e33000007944 */ /* 0x022fea0003c00000 */
.L_x_13866:
[----:B------:R-:W-:Y:S05]  /*3420*/  BSYNC B3 ;  /* 0x0000000000037941 */ /* 0x000fea0003800000 */
.L_x_13865:
        /* <DEDUP_REMOVED lines=19> */
.L_x_13868:
[----:B------:R-:W-:Y:S05]  /*3560*/  BSYNC B3 ;  /* 0x0000000000037941 */ /* 0x000fea0003800000 */
.L_x_13867:
[----:B------:R-:W0:Y:S01]  /*3570*/  DMUL R2, R2, 8.11296384146066816958e+31 ;  /* 0x4690000002027828 */ /* 0x000e220000000000 */
[----:B------:R-:W-:Y:S01]  /*3580*/  PLOP3.LUT P0, PT, PT, PT, PT, 0x80, 0x0 ;  /* 0x000000000000781c */ /* 0x000fe20003f0f070 */
[----:B------:R-:W-:Y:S02]  /*3590*/  IMAD.MOV.U32 R4, RZ, RZ, R20 ;  /* 0x000000ffff047224 */ /* 0x000fe400078e0014 */
[----:B------:R-:W-:Y:S01]  /*35a0*/  IMAD.MOV.U32 R5, RZ, RZ, R21 ;  /* 0x000000ffff057224 */ /* 0x000fe200078e0015 */
[----:B------:R-:W-:Y:S05]  /*35b0*/  BRA `(.L_x_13847) ;  /* 0x000003b000007947 */ /* 0x000fea0003800000 */
.L_x_13848:
        /* <DEDUP_REMOVED lines=21> */
[----:B-12--5:R-:W-:Y:S05]  /*3710*/  CALL.REL.NOINC `($__internal_23_$__cuda_sm20_dsqrt_rn_f64_mediumpath_v1) ;  /* 0x0006e03000007944 */ /* 0x026fea0003c00000 */
[----:B-1----:R-:W-:Y:S02]  /*3720*/  IMAD.MOV.U32 R16, RZ, RZ, R8 ;  /* 0x000000ffff107224 */ /* 0x002fe400078e0008 */
[----:B------:R-:W-:Y:S02]  /*3730*/  IMAD.MOV.U32 R17, RZ, RZ, R9 ;  /* 0x000000ffff117224 */ /* 0x000fe400078e0009 */
.L_x_13870:
[----:B------:R-:W-:Y:S05]  /*3740*/  BSYNC B3 ;  /* 0x0000000000037941 */ /* 0x000fea0003800000 */
.L_x_13869:
        /* <DEDUP_REMOVED lines=26> */
[----:B-12--5:R-:W-:Y:S05]  /*38f0*/  CALL.REL.NOINC `($__internal_23_$__cuda_sm20_dsqrt_rn_f64_mediumpath_v1) ;  /* 0x0006de5000007944 */ /* 0x026fea0003c00000 */
.L_x_13872:
[----:B------:R-:W-:Y:S05]  /*3900*/  BSYNC B3 ;  /* 0x0000000000037941 */ /* 0x000fea0003800000 */
.L_x_13871:
[----:B-123--:R1:W2:Y:S01]  /*3910*/  DMUL R4, R8, R16 ;  /* 0x0000001008047228 */ /* 0x00e2a20000000000 */
[----:B------:R-:W-:Y:S01]  /*3920*/  PLOP3.LUT P0, PT, PT, PT, PT, 0x80, 0x0 ;  /* 0x000000000000781c */ /* 0x000fe20003f0f070 */
[----:B------:R-:W-:Y:S07]  /*3930*/  BRA `(.L_x_13847) ;  /* 0x0000003000007947 */ /* 0x000fee0003800000 */
.L_x_13844:
[----:B------:R2:W3:Y:S01]  /*3940*/  DMUL R4, R26, 9.00719925474099200000e+15 ;  /* 0x434000001a047828 */ /* 0x0004e20000000000 */
[----:B------:R-:W-:-:S03]  /*3950*/  PLOP3.LUT P0, PT, PT, PT, PT, 0x80, 0x0 ;  /* 0x000000000000781c */ /* 0x000fc60003f0f070 */
[----:B------:R-:W4:-:S06]  /*3960*/  DMUL R2, R2, 9.00719925474099200000e+15 ;  /* 0x4340000002027828 */ /* 0x000f0c0000000000 */
.L_x_13847:
[----:B0123--:R-:W-:Y:S05]  /*3970*/  BSYNC B2 ;  /* 0x0000000000027941 */ /* 0x00ffea0003800000 */
.L_x_13843:
        /* <DEDUP_REMOVED lines=43> */
.L_x_13878:
[----:B------:R0:W1:-:S06]  /*3c30*/  DMUL R72, RZ, |R24| ;  /* 0x40000018ff487228 */ /* 0x00004c0000000000 */
.L_x_13879:
[----:B------:R-:W-:Y:S05]  /*3c40*/  BSYNC B0 ;  /* 0x0000000000007941 */ /* 0x000fea0003800000 */
.L_x_13877:
[----:B------:R-:W-:Y:S02]  /*3c50*/  ISETP.GT.AND P0, PT, R5, -0x1, PT ;  /* 0xffffffff0500780c */ /* 0x000fe40003f04270 */
[----:B------:R-:W-:-:S11]  /*3c60*/  ISETP.GT.AND P1, PT, R3, -0x1, PT ;  /* 0xffffffff0300780c */ /* 0x000fd60003f24270 */
[----:B-1----:R-:W1:Y:S02]  /*3c70*/  @!P0 DMUL R72, R72, +INF ;  /* 0x7ff0000048488828 */ /* 0x002e640000000000 */
[----:B------:R-:W-:Y:S05]  /*3c80*/  @P1 BRA `(.L_x_13880) ;  /* 0x0000101000001947 */ /* 0x000fea0003800000 */
[----:B-1----:R-:W1:-:S06]  /*3c90*/  DADD R72, R72, c[0x2][0x100] ;  /* 0x0080400048487629 */ /* 0x002e4c0000000000 */
[----:B-1----:R-:W1:Y:S01]  /*3ca0*/  DADD R72, -R72, c[0x2][0x108] ;  /* 0x0080420048487629 */ /* 0x002e620000000100 */
[----:B------:R-:W-:Y:S05]  /*3cb0*/  BRA `(.L_x_13880) ;  /* 0x00000fe000007947 */ /* 0x000fea0003800000 */
.L_x_13876:
        /* <DEDUP_REMOVED lines=23> */
.L_x_13875:
        /* <DEDUP_REMOVED lines=38> */
.L_x_13883:
[----:B------:R0:W1:-:S06]  /*4090*/  DMUL R72, RZ, |R24| ;  /* 0x40000018ff487228 */ /* 0x00004c0000000000 */
.L_x_13884:
[----:B------:R-:W-:Y:S05]  /*40a0*/  BSYNC B0 ;  /* 0x0000000000007941 */ /* 0x000fea0003800000 */
.L_x_13882:
[----:B------:R-:W-:Y:S02]  /*40b0*/  ISETP.GT.AND P0, PT, R3, -0x1, PT ;  /* 0xffffffff0300780c */ /* 0x000fe40003f04270 */
[----:B------:R-:W-:-:S11]  /*40c0*/  ISETP.GT.AND P1, PT, R25, -0x1, PT ;  /* 0xffffffff1900780c */ /* 0x000fd60003f24270 */
[----:B-1----:R-:W1:Y:S02]  /*40d0*/  @!P0 DMUL R72, R72, +INF ;  /* 0x7ff0000048488828 */ /* 0x002e640000000000 */
[----:B------:R-:W-:Y:S05]  /*40e0*/  @P1 BRA `(.L_x_13880) ;  /* 0x00000bb000001947 */ /* 0x000fea0003800000 */
[----:B-1----:R-:W1:-:S06]  /*40f0*/  DADD R72, R72, c[0x2][0x100] ;  /* 0x0080400048487629 */ /* 0x002e4c0000000000 */
[----:B-1----:R-:W1:Y:S01]  /*4100*/  DADD R72, -R72, c[0x2][0x108] ;  /* 0x0080420048487629 */ /* 0x002e620000000100 */
[----:B------:R-:W-:Y:S05]  /*4110*/  BRA `(.L_x_13880) ;  /* 0x00000b8000007947 */ /* 0x000fea0003800000 */
.L_x_13881:
        /* <DEDUP_REMOVED lines=23> */
.L_x_13874:
        /* <DEDUP_REMOVED lines=30> */
.L_x_13887:
[----:B------:R-:W-:Y:S05]  /*4470*/  BSYNC B3 ;  /* 0x0000000000037941 */ /* 0x000fea0003800000 */
.L_x_13886:
        /* <DEDUP_REMOVED lines=43> */
.L_x_13889:
[----:B------:R-:W-:Y:S02]  /*4730*/  FSEL R6, RZ, 3.37028055040000000000e+12, P1 ;  /* 0x54442d18ff067808 */ /* 0x000fe40000800000 */
[----:B------:R-:W-:Y:S02]  /*4740*/  FSEL R7, RZ, 2.1426990032196044922, P1 ;  /* 0x400921fbff077808 */ /* 0x000fe40000800000 */
.L_x_13890:
[----:B------:R-:W-:Y:S05]  /*4750*/  BSYNC B0 ;  /* 0x0000000000007941 */ /* 0x000fea0003800000 */
.L_x_13888:
[----:B------:R0:W1:Y:S02]  /*4760*/  DADD R2, |R4|, |R2| ;  /* 0x0000000004027229 */ /* 0x0000640000000602 */
[----:B0-----:R-:W-:-:S04]  /*4770*/  LOP3.LUT R5, R7, 0x80000000, R5, 0xb8, !PT ;  /* 0x8000000007057812 */ /* 0x001fc800078eb805 */
[----:B-1----:R-:W0:-:S06]  /*4780*/  DSETP.GTU.AND P0, PT, |R2|, +INF , PT ;  /* 0x7ff000000200742a */ /* 0x002e0c0003f0c200 */
[----:B0-----:R-:W-:Y:S02]  /*4790*/  FSEL R72, R2, R6, P0 ;  /* 0x0000000602487208 */ /* 0x001fe40000000000 */
[----:B------:R-:W-:Y:S01]  /*47a0*/  FSEL R73, R3, R5, P0 ;  /* 0x0000000503497208 */ /* 0x000fe20000000000 */
[----:B------:R-:W-:Y:S05]  /*47b0*/  BRA `(.L_x_13880) ;  /* 0x000004e000007947 */ /* 0x000fea0003800000 */
.L_x_13885:
        /* <DEDUP_REMOVED lines=26> */
.L_x_13892:
[----:B------:R-:W-:Y:S05]  /*4960*/  BSYNC B3 ;  /* 0x0000000000037941 */ /* 0x000fea0003800000 */
.L_x_13891:
        /* <DEDUP_REMOVED lines=43> */
.L_x_13894:
[----:B------:R-:W-:Y:S02]  /*4c20*/  FSEL R6, RZ, 3.37028055040000000000e+12, P1 ;  /* 0x54442d18ff067808 */ /* 0x000fe40000800000 */
[----:B------:R-:W-:Y:S02]  /*4c30*/  FSEL R7, RZ, 2.1426990032196044922, P1 ;  /* 0x400921fbff077808 */ /* 0x000fe40000800000 */
.L_x_13895:
[----:B------:R-:W-:Y:S05]  /*4c40*/  BSYNC B0 ;  /* 0x0000000000007941 */ /* 0x000fea0003800000 */
.L_x_13893:
[----:B------:R0:W1:Y:S02]  /*4c50*/  DADD R2, |R4|, |R2| ;  /* 0x0000000004027229 */ /* 0x0000640000000602 */
[----:B0-----:R-:W-:-:S04]  /*4c60*/  LOP3.LUT R5, R7, 0x80000000, R5, 0xb8, !PT ;  /* 0x8000000007057812 */ /* 0x001fc800078eb805 */
[----:B-1----:R-:W0:-:S06]  /*4c70*/  DSETP.GTU.AND P0, PT, |R2|, +INF , PT ;  /* 0x7ff000000200742a */ /* 0x002e0c0003f0c200 */
[----:B0-----:R-:W-:Y:S02]  /*4c80*/  FSEL R72, R2, R6, P0 ;  /* 0x0000000602487208 */ /* 0x001fe40000000000 */
[----:B------:R-:W-:Y:S02]  /*4c90*/  FSEL R73, R3, R5, P0 ;  /* 0x0000000503497208 */ /* 0x000fe40000000000 */
.L_x_13880:
[----:B01----:R-:W-:Y:S05]  /*4ca0*/  BSYNC B2 ;  /* 0x0000000000027941 */ /* 0x003fea0003800000 */
.L_x_13873:
[----:B------:R-:W0:Y:S01]  /*4cb0*/  DADD R2, -RZ, -R30 ;  /* 0x00000000ff027229 */ /* 0x000e22000000091e */
[----:B------:R-:W-:-:S09]  /*4cc0*/  ISETP.NE.AND P0, PT, R70, RZ, PT ;  /* 0x000000ff4600720c */ /* 0x000fd20003f05270 */
[----:B0-----:R-:W-:Y:S02]  /*4cd0*/  FSEL R74, R2, R30, !P0 ;  /* 0x0000001e024a7208 */ /* 0x001fe40004000000 */
[----:B------:R-:W-:Y:S01]  /*4ce0*/  FSEL R75, R3, R31, !P0 ;  /* 0x0000001f034b7208 */ /* 0x000fe20004000000 */
[----:B------:R-:W-:Y:S05]  /*4cf0*/  BRA `(.L_x_13896) ;  /* 0x0000249000007947 */ /* 0x000fea0003800000 */
.L_x_13807:
[----:B0-----:R-:W2:Y:S01]  /*4d00*/  LDL.64 R2, [R1+0x8] ;  /* 0x0000080001027983 */ /* 0x001ea20000100a00 */
[----:B------:R-:W-:-:S04]  /*4d10*/  DADD R74, -RZ, -R30 ;  /* 0x00000000ff4a7229 */ /* 0x000fc8000000091e */
[----:B--2---:R-:W0:-:S06]  /*4d20*/  DADD R28, -R28, R2 ;  /* 0x000000001c1c7229 */ /* 0x004e0c0000000102 */
[----:B0-----:R0:W1:Y:S01]  /*4d30*/  DADD R72, R28, c[0x2][0x178] ;  /* 0x00805e001c487629 */ /* 0x0010620000000000 */
[----:B------:R-:W-:Y:S05]  /*4d40*/  BRA `(.L_x_13896) ;  /* 0x0000244000007947 */ /* 0x000fea0003800000 */
.L_x_13806:
[----:B------:R0:W1:Y:S01]  /*4d50*/  DADD R74, -RZ, -R30 ;  /* 0x00000000ff4a7229 */ /* 0x000062000000091e */
[----:B------:R-:W-:Y:S01]  /*4d60*/  CS2R R72, SRZ ;  /* 0x0000000000487805 */ /* 0x000fe2000001ff00 */
[----:B------:R-:W-:Y:S05]  /*4d70*/  BRA `(.L_x_13896) ;  /* 0x0000241000007947 */ /* 0x000fea0003800000 */
.L_x_13805:
        /* <DEDUP_REMOVED lines=86> */
.L_x_13901:
[----:B------:R-:W-:Y:S05]  /*52e0*/  BSYNC B0 ;  /* 0x0000000000007941 */ /* 0x000fea0003800000 */
.L_x_13900:
[----:B------:R-:W-:Y:S01]  /*52f0*/  BSSY B3, `(.L_x_13902) ;  /* 0x0000008000037945 */ /* 0x000fe20003800000 */
[----:B------:R-:W-:Y:S05]  /*5300*/  @P3 BRA P5, `(.L_x_13903) ;  /* 0x0000006000003947 */ /* 0x000fea0002800000 */
[----:B------:R-:W-:Y:S01]  /*5310*/  IMAD.MOV.U32 R10, RZ, RZ, R26 ;  /* 0x000000ffff0a7224 */ /* 0x000fe200078e001a */
[----:B------:R-:W-:Y:S01]  /*5320*/  MOV R0, 0x5370 ;  /* 0x0000537000007802 */ /* 0x000fe20000000f00 */
[----:B------:R-:W-:Y:S02]  /*5330*/  IMAD.MOV.U32 R11, RZ, RZ, R27 ;  /* 0x000000ffff0b7224 */ /* 0x000fe400078e001b */
[----:B0-----:R-:W-:Y:S02]  /*5340*/  IMAD.MOV.U32 R8, RZ, RZ, R24 ;  /* 0x000000ffff087224 */ /* 0x001fe400078e0018 */
[----:B------:R-:W-:Y:S02]  /*5350*/  IMAD.MOV.U32 R9, RZ, RZ, R25 ;  /* 0x000000ffff097224 */ /* 0x000fe400078e0019 */
[----:B-1---5:R-:W-:Y:S05]  /*5360*/  CALL.REL.NOINC `($__internal_22_$__cuda_sm20_div_rn_f64_full) ;  /* 0x0006bdd000007944 */ /* 0x022fea0003c00000 */
.L_x_13903:
[----:B------:R-:W-:Y:S05]  /*5370*/  BSYNC B3 ;  /* 0x0000000000037941 */ /* 0x000fea0003800000 */
.L_x_13902:
        /* <DEDUP_REMOVED lines=43> */
.L_x_13905:
[----:B------:R-:W-:-:S04]  /*5630*/  ISETP.GE.AND P0, PT, R29, RZ, PT ;  /* 0x000000ff1d00720c */ /* 0x000fc80003f06270 */
[----:B------:R-:W-:Y:S02]  /*5640*/  FSEL R6, RZ, 3.37028055040000000000e+12, P0 ;  /* 0x54442d18ff067808 */ /* 0x000fe40000000000 */
[----:B------:R-:W-:Y:S02]  /*5650*/  FSEL R7, RZ, 2.1426990032196044922, P0 ;  /* 0x400921fbff077808 */ /* 0x000fe40000000000 */
.L_x_13906:
[----:B------:R-:W-:Y:S05]  /*5660*/  BSYNC B0 ;  /* 0x0000000000007941 */ /* 0x000fea0003800000 */
.L_x_13904:
[----:B------:R-:W2:Y:S01]  /*5670*/  DADD R2, R2, R4 ;  /* 0x0000000002027229 */ /* 0x000ea20000000004 */
[----:B------:R-:W-:-:S03]  /*5680*/  LOP3.LUT R31, R7, 0x80000000, R31, 0xb8, !PT ;  /* 0x80000000071f7812 */ /* 0x000fc600078eb81f */
[----:B-1----:R-:W-:-:S04]  /*5690*/  DMUL R60, R60, 0.5 ;  /* 0x3fe000003c3c7828 */ /* 0x002fc80000000000 */
[----:B--2---:R-:W1:-:S06]  /*56a0*/  DSETP.GTU.AND P0, PT, |R2|, +INF , PT ;  /* 0x7ff000000200742a */ /* 0x004e4c0003f0c200 */
[----:B-1----:R-:W-:Y:S02]  /*56b0*/  FSEL R6, R2, R6, P0 ;  /* 0x0000000602067208 */ /* 0x002fe40000000000 */
[----:B------:R-:W-:Y:S01]  /*56c0*/  FSEL R7, R3, R31, P0 ;  /* 0x0000001f03077208 */ /* 0x000fe20000000000 */
[----:B------:R-:W-:Y:S05]  /*56d0*/  BRA `(.L_x_13907) ;  /* 0x0000190000007947 */ /* 0x000fea0003800000 */
.L_x_13899:
        /* <DEDUP_REMOVED lines=111> */
.L_x_13909:
[----:B------:R-:W-:Y:S05]  /*5dd0*/  BSYNC B0 ;  /* 0x0000000000007941 */ /* 0x000fea0003800000 */
.L_x_13908:
        /* <DEDUP_REMOVED lines=8> */
.L_x_13911:
[----:B------:R-:W-:Y:S05]  /*5e60*/  BSYNC B3 ;  /* 0x0000000000037941 */ /* 0x000fea0003800000 */
.L_x_13910:
        /* <DEDUP_REMOVED lines=43> */
.L_x_13913:
[----:B------:R-:W-:-:S04]  /*6120*/  ISETP.GE.AND P0, PT, R29, RZ, PT ;  /* 0x000000ff1d00720c */ /* 0x000fc80003f06270 */
[----:B------:R-:W-:Y:S02]  /*6130*/  FSEL R6, RZ, 3.37028055040000000000e+12, P0 ;  /* 0x54442d18ff067808 */ /* 0x000fe40000000000 */
[----:B------:R-:W-:Y:S02]  /*6140*/  FSEL R7, RZ, 2.1426990032196044922, P0 ;  /* 0x400921fbff077808 */ /* 0x000fe40000000000 */
.L_x_13914:
[----:B------:R-:W-:Y:S05]  /*6150*/  BSYNC B0 ;  /* 0x0000000000007941 */ /* 0x000fea0003800000 */
.L_x_13912:
[----:B------:R-:W2:Y:S01]  /*6160*/  DADD R2, R2, R4 ;  /* 0x0000000002027229 */ /* 0x000ea20000000004 */
[----:B------:R-:W-:-:S05]  /*6170*/  LOP3.LUT R31, R7, 0x80000000, R31, 0xb8, !PT ;  /* 0x80000000071f7812 */ /* 0x000fca00078eb81f */
[----:B--2---:R-:W2:-:S06]  /*6180*/  DSETP.GTU.AND P0, PT, |R2|, +INF , PT ;  /* 0x7ff000000200742a */ /* 0x004e8c0003f0c200 */
[----:B--2---:R-:W-:Y:S02]  /*6190*/  FSEL R6, R2, R6, P0 ;  /* 0x0000000602067208 */ /* 0x004fe40000000000 */
[----:B------:R-:W-:Y:S01]  /*61a0*/  FSEL R7, R3, R31, P0 ;  /* 0x0000001f03077208 */ /* 0x000fe20000000000 */
[----:B------:R-:W-:Y:S05]  /*61b0*/  BRA `(.L_x_13907) ;  /* 0x00000e2000007947 */ /* 0x000fea0003800000 */
.L_x_13898:
        /* <DEDUP_REMOVED lines=22> */
[----:B-----5:R-:W-:Y:S05]  /*6320*/  CALL.REL.NOINC `($__internal_22_$__cuda_sm20_div_rn_f64_full) ;  /* 0x0006ae1000007944 */ /* 0x020fea0003c00000 */
.L_x_13916:
[----:B------:R-:W-:Y:S05]  /*6330*/  BSYNC B3 ;  /* 0x0000000000037941 */ /* 0x000fea0003800000 */
.L_x_13915:
        /* <DEDUP_REMOVED lines=24> */
[----:B------:R-:W-:Y:S02]  /*64c0*/  IMAD.MOV.U32 R6, RZ, RZ, R20 ;  /* 0x000000ffff067224 */ /* 0x000fe400078e0014 */
[----:B------:R-:W-:Y:S02]  /*64d0*/  IMAD.MOV.U32 R7, RZ, RZ, R21 ;  /* 0x000000ffff077224 */ /* 0x000fe400078e0015 */
.L_x_13918:
[----:B------:R-:W-:Y:S05]  /*64e0*/  BSYNC B3 ;  /* 0x0000000000037941 */ /* 0x000fea0003800000 */
.L_x_13917:
        /* <DEDUP_REMOVED lines=112> */
.L_x_13920:
[----:B------:R-:W-:Y:S05]  /*6bf0*/  BSYNC B0 ;  /* 0x0000000000007941 */ /* 0x000fea0003800000 */
.L_x_13919:
        /* <DEDUP_REMOVED lines=8> */
.L_x_13922:
[----:B------:R-:W-:Y:S05]  /*6c80*/  BSYNC B3 ;  /* 0x0000000000037941 */ /* 0x000fea0003800000 */
.L_x_13921:
        /* <DEDUP_REMOVED lines=43> */
.L_x_13924:
[----:B------:R-:W-:-:S04]  /*6f40*/  ISETP.GE.AND P0, PT, R29, RZ, PT ;  /* 0x000000ff1d00720c */ /* 0x000fc80003f06270 */
[----:B------:R-:W-:Y:S02]  /*6f50*/  FSEL R6, RZ, 3.37028055040000000000e+12, P0 ;  /* 0x54442d18ff067808 */ /* 0x000fe40000000000 */
[----:B------:R-:W-:Y:S02]  /*6f60*/  FSEL R7, RZ, 2.1426990032196044922, P0 ;  /* 0x400921fbff077808 */ /* 0x000fe40000000000 */
.L_x_13925:
[----:B------:R-:W-:Y:S05]  /*6f70*/  BSYNC B0 ;  /* 0x0000000000007941 */ /* 0x000fea0003800000 */
.L_x_13923:
[----:B------:R-:W2:Y:S01]  /*6f80*/  DADD R2, R2, R4 ;  /* 0x0000000002027229 */ /* 0x000ea20000000004 */
[----:B------:R-:W-:-:S03]  /*6f90*/  LOP3.LUT R31, R7, 0x80000000, R31, 0xb8, !PT ;  /* 0x80000000071f7812 */ /* 0x000fc600078eb81f */
[----:B-1----:R-:W-:-:S04]  /*6fa0*/  DADD R60, R60, 1 ;  /* 0x3ff000003c3c7429 */ /* 0x002fc80000000000 */
[----:B--2---:R-:W1:-:S06]  /*6fb0*/  DSETP.GTU.AND P0, PT, |R2|, +INF , PT ;  /* 0x7ff000000200742a */ /* 0x004e4c0003f0c200 */
[----:B-1----:R-:W-:Y:S02]  /*6fc0*/  FSEL R6, R2, R6, P0 ;  /* 0x0000000602067208 */ /* 0x002fe40000000000 */
[----:B------:R-:W-:Y:S02]  /*6fd0*/  FSEL R7, R3, R31, P0 ;  /* 0x0000001f03077208 */ /* 0x000fe40000000000 */
.L_x_13907:
[----:B------:R-:W-:Y:S05]  /*6fe0*/  BSYNC B2 ;  /* 0x0000000000027941 */ /* 0x000fea0003800000 */
.L_x_13897:
[----:B-1----:R-:W1:Y:S01]  /*6ff0*/  DADD R60, R60, c[0x2][0x50] ;  /* 0x008014003c3c7629 */ /* 0x002e620000000000 */
[----:B------:R-:W-:-:S03]  /*7000*/  ISETP.NE.AND P0, PT, R70, RZ, PT ;  /* 0x000000ff4600720c */ /* 0x000fc60003f05270 */
[----:B------:R-:W-:-:S04]  /*7010*/  DADD R72, -RZ, |R6| ;  /* 0x00000000ff487229 */ /* 0x000fc80000000506 */
[----:B-1----:R-:W1:-:S10]  /*7020*/  DADD R2, -RZ, -R60 ;  /* 0x00000000ff027229 */ /* 0x002e54000000093c */
[----:B-1----:R-:W-:Y:S02]  /*7030*/  FSEL R74, R2, R60, !P0 ;  /* 0x0000003c024a7208 */ /* 0x002fe40004000000 */
[----:B------:R-:W-:Y:S01]  /*7040*/  FSEL R75, R3, R61, !P0 ;  /* 0x0000003d034b7208 */ /* 0x000fe20004000000 */
[----:B------:R-:W-:Y:S05]  /*7050*/  BRA `(.L_x_13896) ;  /* 0x0000013000007947 */ /* 0x000fea0003800000 */
.L_x_13804:
        /* <DEDUP_REMOVED lines=19> */
.L_x_13896:
[----:B01----:R-:W-:Y:S05]  /*7190*/  BSYNC B1 ;  /* 0x0000000000017941 */ /* 0x003fea0003800000 */
.L_x_13803:
        /* <DEDUP_REMOVED lines=138> */
[----:B--2---:R-:W-:Y:S05]  /*7a40*/  CALL.REL.NOINC `($__internal_23_$__cuda_sm20_dsqrt_rn_f64_mediumpath_v1) ;  /* 0x00069d0000007944 */ /* 0x004fea0003c00000 */
.L_x_13934:
[----:B------:R-:W-:Y:S05]  /*7a50*/  BSYNC B3 ;  /* 0x0000000000037941 */ /* 0x000fea0003800000 */
.L_x_13933:
        /* <DEDUP_REMOVED lines=61> */
.L_x_13932:
        /* <DEDUP_REMOVED lines=33> */
[----:B--2---:R-:W-:Y:S05]  /*8040*/  CALL.REL.NOINC `($__internal_22_$__cuda_sm20_div_rn_f64_full) ;  /* 0x000690f000007944 */ /* 0x004fea0003c00000 */
.L_x_13942:
[----:B------:R-:W-:Y:S05]  /*8050*/  BSYNC B4 ;  /* 0x0000000000047941 */ /* 0x000fea0003800000 */
.L_x_13941:
[----:B------:R-:W-:Y:S02]  /*8060*/  IMAD.MOV.U32 R24, RZ, RZ, R20 ;  /* 0x000000ffff187224 */ /* 0x000fe400078e0014 */
[----:B------:R-:W-:Y:S01]  /*8070*/  IMAD.MOV.U32 R25, RZ, RZ, R21 ;  /* 0x000000ffff197224 */ /* 0x000fe200078e0015 */
[----:B------:R-:W-:Y:S05]  /*8080*/  BRA `(.L_x_13940) ;  /* 0x0000001000007947 */ /* 0x000fea0003800000 */
.L_x_13939:
[----:B------:R0:W1:-:S06]  /*8090*/  DADD R24, -R30, R60 ;  /* 0x000000001e187229 */ /* 0x00004c000000013c */
.L_x_13940:
[----:B------:R-:W-:Y:S05]  /*80a0*/  BSYNC B3 ;  /* 0x0000000000037941 */ /* 0x000fea0003800000 */
.L_x_13938:
        /* <DEDUP_REMOVED lines=28> */
[----:B012---:R-:W-:Y:S05]  /*8270*/  CALL.REL.NOINC `($__internal_22_$__cuda_sm20_div_rn_f64_full) ;  /* 0x00068ec000007944 */ /* 0x007fea0003c00000 */
.L_x_13947:
[----:B------:R-:W-:Y:S05]  /*8280*/  BSYNC B4 ;  /* 0x0000000000047941 */ /* 0x000fea0003800000 */
.L_x_13946:
[----:B------:R-:W-:Y:S02]  /*8290*/  IMAD.MOV.U32 R6, RZ, RZ, R20 ;  /* 0x000000ffff067224 */ /* 0x000fe400078e0014 */
[----:B------:R-:W-:Y:S01]  /*82a0*/  IMAD.MOV.U32 R7, RZ, RZ, R21 ;  /* 0x000000ffff077224 */ /* 0x000fe200078e0015 */
[----:B------:R-:W-:Y:S05]  /*82b0*/  BRA `(.L_x_13945) ;  /* 0x0000001000007947 */ /* 0x000fea0003800000 */
.L_x_13944:
[----:B------:R3:W4:-:S06]  /*82c0*/  DADD R6, R62, -R8 ;  /* 0x000000003e067229 */ /* 0x00070c0000000808 */
.L_x_13945:
[----:B------:R-:W-:Y:S05]  /*82d0*/  BSYNC B3 ;  /* 0x0000000000037941 */ /* 0x000fea0003800000 */
.L_x_13943:
        /* <DEDUP_REMOVED lines=26> */
[----:B0-2---:R-:W-:Y:S05]  /*8480*/  CALL.REL.NOINC `($__internal_23_$__cuda_sm20_dsqrt_rn_f64_mediumpath_v1) ;  /* 0x000692c000007944 */ /* 0x005fea0003c00000 */
[----:B-1----:R-:W-:Y:S02]  /*8490*/  IMAD.MOV.U32 R12, RZ, RZ, R8 ;  /* 0x000000ffff0c7224 */ /* 0x002fe400078e0008 */
[----:B------:R-:W-:Y:S02]  /*84a0*/  IMAD.MOV.U32 R13, RZ, RZ, R9 ;  /* 0x000000ffff0d7224 */ /* 0x000fe400078e0009 */
.L_x_13949:
[----:B------:R-:W-:Y:S05]  /*84b0*/  BSYNC B3 ;  /* 0x0000000000037941 */ /* 0x000fea0003800000 */
.L_x_13948:
        /* <DEDUP_REMOVED lines=65> */
.L_x_13950:
        /* <DEDUP_REMOVED lines=21> */
[----:B--2---:R-:W-:Y:S05]  /*8a20*/  CALL.REL.NOINC `($__internal_22_$__cuda_sm20_div_rn_f64_full) ;  /* 0x0006871000007944 */ /* 0x004fea0003c00000 */
.L_x_13952:
[----:B------:R-:W-:Y:S05]  /*8a30*/  BSYNC B3 ;  /* 0x0000000000037941 */ /* 0x000fea0003800000 */
.L_x_13951:
        /* <DEDUP_REMOVED lines=16> */
.L_x_13937:
        /* <DEDUP_REMOVED lines=26> */
.L_x_13955:
[----:B------:R-:W-:Y:S05]  /*8ce0*/  BSYNC B3 ;  /* 0x0000000000037941 */ /* 0x000fea0003800000 */
.L_x_13954:
        /* <DEDUP_REMOVED lines=27> */
.L_x_13958:
[----:B------:R-:W-:Y:S05]  /*8ea0*/  BSYNC B3 ;  /* 0x0000000000037941 */ /* 0x000fea0003800000 */
.L_x_13957:
        /* <DEDUP_REMOVED lines=16> */
.L_x_13956:
        /* <DEDUP_REMOVED lines=55> */
.L_x_13959:
[----:B------:R-:W-:Y:S01]  /*9320*/  IMAD.MOV.U32 R8, RZ, RZ, 0x0 ;  /* 0x00000000ff087424 */ /* 0x000fe200078e00ff */
[----:B------:R-:W-:Y:S01]  /*9330*/  FSETP.NEU.FTZ.AND P0, PT, R7, RZ, PT ;  /* 0x000000ff0700720b */ /* 0x000fe20003f1d000 */
[----:B------:R-:W-:-:S06]  /*9340*/  IMAD.MOV.U32 R9, RZ, RZ, 0x7ff00000 ;  /* 0x7ff00000ff097424 */ /* 0x000fcc00078e00ff */
[----:B------:R-:W0:-:S10]  /*9350*/  DFMA R8, R6, R8, +INF ;  /* 0x7ff000000608742b */ /* 0x000e140000000008 */
[----:B0-----:R-:W-:Y:S02]  /*9360*/  FSEL R28, R8, RZ, P0 ;  /* 0x000000ff081c7208 */ /* 0x001fe40000000000 */
[----:B------:R-:W-:Y:S01]  /*9370*/  FSEL R29, R9, -QNAN , P0 ;  /* 0xfff00000091d7808 */ /* 0x000fe20000000000 */
[----:B------:R-:W-:Y:S05]  /*9380*/  BRA `(.L_x_13935) ;  /* 0x000004c000007947 */ /* 0x000fea0003800000 */
.L_x_13953:
        /* <DEDUP_REMOVED lines=25> */
.L_x_13961:
[----:B------:R-:W-:Y:S05]  /*9520*/  BSYNC B3 ;  /* 0x0000000000037941 */ /* 0x000fea0003800000 */
.L_x_13960:
        /* <DEDUP_REMOVED lines=19> */
.L_x_13963:
[----:B------:R-:W-:Y:S05]  /*9660*/  BSYNC B3 ;  /* 0x0000000000037941 */ /* 0x000fea0003800000 */
.L_x_13962:
[----:B------:R-:W-:Y:S02]  /*9670*/  IMAD.MOV.U32 R28, RZ, RZ, R20 ;  /* 0x000000ffff1c7224 */ /* 0x000fe400078e0014 */
[----:B------:R-:W-:Y:S01]  /*9680*/  IMAD.MOV.U32 R29, RZ, RZ, R21 ;  /* 0x000000ffff1d7224 */ /* 0x000fe200078e0015 */
[----:B------:R-:W-:Y:S05]  /*9690*/  BRA `(.L_x_13935) ;  /* 0x000001b000007947 */ /* 0x000fea0003800000 */
.L_x_13936:
        /* <DEDUP_REMOVED lines=23> */
[----:B--2---:R-:W-:Y:S05]  /*9810*/  CALL.REL.NOINC `($__internal_23_$__cuda_sm20_dsqrt_rn_f64_mediumpath_v1) ;  /* 0x00067f3000007944 */ /* 0x004fea0003c00000 */
.L_x_13965:
[----:B------:R-:W-:Y:S05]  /*9820*/  BSYNC B3 ;  /* 0x0000000000037941 */ /* 0x000fea0003800000 */
.L_x_13964:
[----:B-1----:R-:W-:Y:S02]  /*9830*/  IMAD.MOV.U32 R28, RZ, RZ, R8 ;  /* 0x000000ffff1c7224 */ /* 0x002fe400078e0008 */
[----:B------:R-:W-:Y:S02]  /*9840*/  IMAD.MOV.U32 R29, RZ, RZ, R9 ;  /* 0x000000ffff1d7224 */ /* 0x000fe400078e0009 */
.L_x_13935:
[----:B------:R-:W-:Y:S05]  /*9850*/  BSYNC B2 ;  /* 0x0000000000027941 */ /* 0x000fea0003800000 */
.L_x_13931:
        /* <DEDUP_REMOVED lines=23> */
[----:B-12---:R-:W-:Y:S05]  /*99d0*/  CALL.REL.NOINC `($__internal_22_$__cuda_sm20_div_rn_f64_full) ;  /* 0x0006776000007944 */ /* 0x006fea0003c00000 */
[----:B------:R-:W-:Y:S02]  /*99e0*/  IMAD.MOV.U32 R24, RZ, RZ, R20 ;  /* 0x000000ffff187224 */ /* 0x000fe400078e0014 */
[----:B------:R-:W-:Y:S02]  /*99f0*/  IMAD.MOV.U32 R25, RZ, RZ, R21 ;  /* 0x000000ffff197224 */ /* 0x000fe400078e0015 */
.L_x_13969:
[----:B------:R-:W-:Y:S05]  /*9a00*/  BSYNC B3 ;  /* 0x0000000000037941 */ /* 0x000fea0003800000 */
.L_x_13968:
        /* <DEDUP_REMOVED lines=36> */
[----:B-12---:R-:W-:Y:S05]  /*9c50*/  CALL.REL.NOINC `($__internal_22_$__cuda_sm20_div_rn_f64_full) ;  /* 0x000674e000007944 */ /* 0x006fea0003c00000 */
.L_x_13977:
[----:B------:R-:W-:Y:S05]  /*9c60*/  BSYNC B4 ;  /* 0x0000000000047941 */ /* 0x000fea0003800000 */
.L_x_13976:
[----:B------:R-:W-:Y:S02]  /*9c70*/  IMAD.MOV.U32 R64, RZ, RZ, R20 ;  /* 0x000000ffff407224 */ /* 0x000fe400078e0014 */
[----:B------:R-:W-:Y:S01]  /*9c80*/  IMAD.MOV.U32 R65, RZ, RZ, R21 ;  /* 0x000000ffff417224 */ /* 0x000fe200078e0015 */
[----:B------:R-:W-:Y:S05]  /*9c90*/  BRA `(.L_x_13975) ;  /* 0x0000001000007947 */ /* 0x000fea0003800000 */
.L_x_13974:
[----:B------:R0:W3:-:S06]  /*9ca0*/  DADD R64, -R30, R60 ;  /* 0x000000001e407229 */ /* 0x0000cc000000013c */
.L_x_13975:
[----:B------:R-:W-:Y:S05]  /*9cb0*/  BSYNC B3 ;  /* 0x0000000000037941 */ /* 0x000fea0003800000 */
.L_x_13973:
        /* <DEDUP_REMOVED lines=25> */
[----:B0123--:R-:W-:Y:S05]  /*9e50*/  CALL.REL.NOINC `($__internal_22_$__cuda_sm20_div_rn_f64_full) ;  /* 0x000672e000007944 */ /* 0x00ffea0003c00000 */
.L_x_13982:
[----:B------:R-:W-:Y:S05]  /*9e60*/  BSYNC B4 ;  /* 0x0000000000047941 */ /* 0x000fea0003800000 */
.L_x_13981:
[----:B------:R-:W-:Y:S02]  /*9e70*/  IMAD.MOV.U32 R4, RZ, RZ, R20 ;  /* 0x000000ffff047224 */ /* 0x000fe400078e0014 */
[----:B------:R-:W-:Y:S01]  /*9e80*/  IMAD.MOV.U32 R5, RZ, RZ, R21 ;  /* 0x000000ffff057224 */ /* 0x000fe200078e0015 */
[----:B------:R-:W-:Y:S05]  /*9e90*/  BRA `(.L_x_13980) ;  /* 0x0000001000007947 */ /* 0x000fea0003800000 */
.L_x_13979:
[----:B------:R4:W0:-:S06]  /*9ea0*/  DADD R4, -R34, R62 ;  /* 0x0000000022047229 */ /* 0x00080c000000013e */
.L_x_13980:
[----:B------:R-:W-:Y:S05]  /*9eb0*/  BSYNC B3 ;  /* 0x0000000000037941 */ /* 0x000fea0003800000 */
.L_x_13978:
        /* <DEDUP_REMOVED lines=26> */
[----:B-12-4-:R-:W-:Y:S05]  /*a060*/  CALL.REL.NOINC `($__internal_23_$__cuda_sm20_dsqrt_rn_f64_mediumpath_v1) ;  /* 0x000676e000007944 */ /* 0x016fea0003c00000 */
.L_x_13984:
[----:B------:R-:W-:Y:S05]  /*a070*/  BSYNC B3 ;  /* 0x0000000000037941 */ /* 0x000fea0003800000 */
.L_x_13983:
[----:B------:R-:W-:Y:S01]  /*a080*/  PLOP3.LUT P0, PT, PT, PT, PT, 0x80, 0x0 ;  /* 0x000000000000781c */ /* 0x000fe20003f0f070 */
[----:B-1-3--:R-:W-:Y:S02]  /*a090*/  IMAD.MOV.U32 R4, RZ, RZ, R8 ;  /* 0x000000ffff047224 */ /* 0x00afe400078e0008 */
[----:B------:R-:W-:Y:S01]  /*a0a0*/  IMAD.MOV.U32 R5, RZ, RZ, R9 ;  /* 0x000000ffff057224 */ /* 0x000fe200078e0009 */
[----:B------:R-:W-:Y:S05]  /*a0b0*/  BRA `(.L_x_13970) ;  /* 0x0000091000007947 */ /* 0x000fea0003800000 */
.L_x_13972:
        /* <DEDUP_REMOVED lines=26> */
[----:B-12---:R-:W-:Y:S05]  /*a260*/  CALL.REL.NOINC `($__internal_23_$__cuda_sm20_dsqrt_rn_f64_mediumpath_v1) ;  /* 0x000674e000007944 */ /* 0x006fea0003c00000 */
.L_x_13987:
[----:B------:R-:W-:Y:S05]  /*a270*/  BSYNC B3 ;  /* 0x0000000000037941 */ /* 0x000fea0003800000 */
.L_x_13986:
[----:B------:R-:W-:Y:S01]  /*a280*/  PLOP3.LUT P0, PT, PT, PT, PT, 0x80, 0x0 ;  /* 0x000000000000781c */ /* 0x000fe20003f0f070 */
[----:B-1-3--:R-:W-:Y:S02]  /*a290*/  IMAD.MOV.U32 R4, RZ, RZ, R8 ;  /* 0x000000ffff047224 */ /* 0x00afe400078e0008 */
[----:B------:R-:W-:Y:S01]  /*a2a0*/  IMAD.MOV.U32 R5, RZ, RZ, R9 ;  /* 0x000000ffff057224 */ /* 0x000fe200078e0009 */
[----:B------:R-:W-:Y:S05]  /*a2b0*/  BRA `(.L_x_13970) ;  /* 0x0000071000007947 */ /* 0x000fea0003800000 */
.L_x_13985:
        /* <DEDUP_REMOVED lines=27> */
[----:B-12---:R-:W-:Y:S05]  /*a470*/  CALL.REL.NOINC `($__internal_23_$__cuda_sm20_dsqrt_rn_f64_mediumpath_v1) ;  /* 0x000672d000007944 */ /* 0x006fea0003c00000 */
.L_x_13989:
[----:B------:R-:W-:Y:S05]  /*a480*/  BSYNC B3 ;  /* 0x0000000000037941 */ /* 0x000fea0003800000 */
.L_x_13988:
        /* <DEDUP_REMOVED lines=19> */
.L_x_13991:
[----:B------:R-:W-:Y:S05]  /*a5c0*/  BSYNC B3 ;  /* 0x0000000000037941 */ /* 0x000fea0003800000 */
.L_x_13990:
[----:B------:R-:W0:Y:S01]  /*a5d0*/  DMUL R2, R2, 8.11296384146066816958e+31 ;  /* 0x4690000002027828 */ /* 0x000e220000000000 */
[----:B------:R-:W-:Y:S01]  /*a5e0*/  PLOP3.LUT P0, PT, PT, PT, PT, 0x80, 0x0 ;  /* 0x000000000000781c */ /* 0x000fe20003f0f070 */
[----:B------:R-:W-:Y:S02]  /*a5f0*/  IMAD.MOV.U32 R4, RZ, RZ, R20 ;  /* 0x000000ffff047224 */ /* 0x000fe400078e0014 */
[----:B------:R-:W-:Y:S01]  /*a600*/  IMAD.MOV.U32 R5, RZ, RZ, R21 ;  /* 0x000000ffff057224 */ /* 0x000fe200078e0015 */
[----:B------:R-:W-:Y:S05]  /*a610*/  BRA `(.L_x_13970) ;  /* 0x000003b000007947 */ /* 0x000fea0003800000 */
.L_x_13971:
        /* <DEDUP_REMOVED lines=21> */
[----:B-123--:R-:W-:Y:S05]  /*a770*/  CALL.REL.NOINC `($__internal_23_$__cuda_sm20_dsqrt_rn_f64_mediumpath_v1) ;  /* 0x00066fd000007944 */ /* 0x00efea0003c00000 */
[----:B-1----:R-:W-:Y:S02]  /*a780*/  IMAD.MOV.U32 R16, RZ, RZ, R8 ;  /* 0x000000ffff107224 */ /* 0x002fe400078e0008 */
[----:B------:R-:W-:Y:S02]  /*a790*/  IMAD.MOV.U32 R17, RZ, RZ, R9 ;  /* 0x000000ffff117224 */ /* 0x000fe400078e0009 */
.L_x_13993:
[----:B------:R-:W-:Y:S05]  /*a7a0*/  BSYNC B3 ;  /* 0x0000000000037941 */ /* 0x000fea0003800000 */
.L_x_13992:
        /* <DEDUP_REMOVED lines=26> */
[----:B-123--:R-:W-:Y:S05]  /*a950*/  CALL.REL.NOINC `($__internal_23_$__cuda_sm20_dsqrt_rn_f64_mediumpath_v1) ;  /* 0x00066df000007944 */ /* 0x00efea0003c00000 */
.L_x_13995:
[----:B------:R-:W-:Y:S05]  /*a960*/  BSYNC B3 ;  /* 0x0000000000037941 */ /* 0x000fea0003800000 */
.L_x_13994:
[----:B-1-34-:R1:W3:Y:S01]  /*a970*/  DMUL R4, R8, R16 ;  /* 0x0000001008047228 */ /* 0x01a2e20000000000 */
[----:B------:R-:W-:Y:S01]  /*a980*/  PLOP3.LUT P0, PT, PT, PT, PT, 0x80, 0x0 ;  /* 0x000000000000781c */ /* 0x000fe20003f0f070 */
[----:B------:R-:W-:Y:S07]  /*a990*/  BRA `(.L_x_13970) ;  /* 0x0000003000007947 */ /* 0x000fee0003800000 */
.L_x_13967:
[----:B------:R3:W4:Y:S01]  /*a9a0*/  DMUL R4, R26, 9.00719925474099200000e+15 ;  /* 0x434000001a047828 */ /* 0x0007220000000000 */
[----:B------:R-:W-:-:S03]  /*a9b0*/  PLOP3.LUT P0, PT, PT, PT, PT, 0x80, 0x0 ;  /* 0x000000000000781c */ /* 0x000fc60003f0f070 */
[----:B------:R-:W0:-:S06]  /*a9c0*/  DMUL R2, R2, 9.00719925474099200000e+15 ;  /* 0x4340000002027828 */ /* 0x000e0c0000000000 */
.L_x_13970:
[----:B01-34-:R-:W-:Y:S05]  /*a9d0*/  BSYNC B2 ;  /* 0x0000000000027941 */ /* 0x01bfea0003800000 */
.L_x_13966:
        /* <DEDUP_REMOVED lines=43> */
.L_x_14001:
[----:B------:R0:W1:-:S06]  /*ac90*/  DMUL R68, RZ, |R24| ;  /* 0x40000018ff447228 */ /* 0x00004c0000000000 */
.L_x_14002:
[----:B------:R-:W-:Y:S05]  /*aca0*/  BSYNC B0 ;  /* 0x0000000000007941 */ /* 0x000fea0003800000 */
.L_x_14000:
[----:B------:R-:W-:Y:S02]  /*acb0*/  ISETP.GT.AND P0, PT, R5, -0x1, PT ;  /* 0xffffffff0500780c */ /* 0x000fe40003f04270 */
[----:B------:R-:W-:-:S11]  /*acc0*/  ISETP.GT.AND P1, PT, R3, -0x1, PT ;  /* 0xffffffff0300780c */ /* 0x000fd60003f24270 */
[----:B-1----:R-:W1:Y:S02]  /*acd0*/  @!P0 DMUL R68, R68, +INF ;  /* 0x7ff0000044448828 */ /* 0x002e640000000000 */
[----:B------:R-:W-:Y:S05]  /*ace0*/  @P1 BRA `(.L_x_14003) ;  /* 0x0000101000001947 */ /* 0x000fea0003800000 */
[----:B-1----:R-:W1:-:S06]  /*acf0*/  DADD R68, R68, c[0x2][0x100] ;  /* 0x0080400044447629 */ /* 0x002e4c0000000000 */
[----:B-1----:R-:W1:Y:S01]  /*ad00*/  DADD R68, -R68, c[0x2][0x108] ;  /* 0x0080420044447629 */ /* 0x002e620000000100 */
[----:B------:R-:W-:Y:S05]  /*ad10*/  BRA `(.L_x_14003) ;  /* 0x00000fe000007947 */ /* 0x000fea0003800000 */
.L_x_13999:
        /* <DEDUP_REMOVED lines=23> */
.L_x_13998:
        /* <DEDUP_REMOVED lines=38> */
.L_x_14006:
[----:B------:R0:W1:-:S06]  /*b0f0*/  DMUL R68, RZ, |R24| ;  /* 0x40000018ff447228 */ /* 0x00004c0000000000 */
.L_x_14007:
[----:B------:R-:W-:Y:S05]  /*b100*/  BSYNC B0 ;  /* 0x0000000000007941 */ /* 0x000fea0003800000 */
.L_x_14005:
[----:B------:R-:W-:Y:S02]  /*b110*/  ISETP.GT.AND P0, PT, R3, -0x1, PT ;  /* 0xffffffff0300780c */ /* 0x000fe40003f04270 */
[----:B------:R-:W-:-:S11]  /*b120*/  ISETP.GT.AND P1, PT, R25, -0x1, PT ;  /* 0xffffffff1900780c */ /* 0x000fd60003f24270 */
[----:B-1----:R-:W1:Y:S02]  /*b130*/  @!P0 DMUL R68, R68, +INF ;  /* 0x7ff0000044448828 */ /* 0x002e640000000000 */
[----:B------:R-:W-:Y:S05]  /*b140*/  @P1 BRA `(.L_x_14003) ;  /* 0x00000bb000001947 */ /* 0x000fea0003800000 */
[----:B-1----:R-:W1:-:S06]  /*b150*/  DADD R68, R68, c[0x2][0x100] ;  /* 0x0080400044447629 */ /* 0x002e4c0000000000 */
[----:B-1----:R-:W1:Y:S01]  /*b160*/  DADD R68, -R68, c[0x2][0x108] ;  /* 0x0080420044447629 */ /* 0x002e620000000100 */
[----:B------:R-:W-:Y:S05]  /*b170*/  BRA `(.L_x_14003) ;  /* 0x00000b8000007947 */ /* 0x000fea0003800000 */
.L_x_14004:
        /* <DEDUP_REMOVED lines=23> */
.L_x_13997:
        /* <DEDUP_REMOVED lines=30> */
.L_x_14010:
[----:B------:R-:W-:Y:S05]  /*b4d0*/  BSYNC B3 ;  /* 0x0000000000037941 */ /* 0x000fea0003800000 */
.L_x_14009:
        /* <DEDUP_REMOVED lines=43> */
.L_x_14012:
[----:B------:R-:W-:Y:S02]  /*b790*/  FSEL R6, RZ, 3.37028055040000000000e+12, P1 ;  /* 0x54442d18ff067808 */ /* 0x000fe40000800000 */
[----:B------:R-:W-:Y:S02]  /*b7a0*/  FSEL R7, RZ, 2.1426990032196044922, P1 ;  /* 0x400921fbff077808 */ /* 0x000fe40000800000 */
.L_x_14013:
[----:B------:R-:W-:Y:S05]  /*b7b0*/  BSYNC B0 ;  /* 0x0000000000007941 */ /* 0x000fea0003800000 */
.L_x_14011:
[----:B------:R0:W1:Y:S02]  /*b7c0*/  DADD R2, |R4|, |R2| ;  /* 0x0000000004027229 */ /* 0x0000640000000602 */
[----:B0-----:R-:W-:-:S04]  /*b7d0*/  LOP3.LUT R5, R7, 0x80000000, R5, 0xb8, !PT ;  /* 0x8000000007057812 */ /* 0x001fc800078eb805 */
[----:B-1----:R-:W0:-:S06]  /*b7e0*/  DSETP.GTU.AND P0, PT, |R2|, +INF , PT ;  /* 0x7ff000000200742a */ /* 0x002e0c0003f0c200 */
[----:B0-----:R-:W-:Y:S02]  /*b7f0*/  FSEL R68, R2, R6, P0 ;  /* 0x0000000602447208 */ /* 0x001fe40000000000 */
[----:B------:R-:W-:Y:S01]  /*b800*/  FSEL R69, R3, R5, P0 ;  /* 0x0000000503457208 */ /* 0x000fe20000000000 */
[----:B------:R-:W-:Y:S05]  /*b810*/  BRA `(.L_x_14003) ;  /* 0x000004e000007947 */ /* 0x000fea0003800000 */
.L_x_14008:
        /* <DEDUP_REMOVED lines=26> */
.L_x_14015:
[----:B------:R-:W-:Y:S05]  /*b9c0*/  BSYNC B3 ;  /* 0x0000000000037941 */ /* 0x000fea0003800000 */
.L_x_14014:
        /* <DEDUP_REMOVED lines=43> */
.L_x_14017:
[----:B------:R-:W-:Y:S02]  /*bc80*/  FSEL R6, RZ, 3.37028055040000000000e+12, P1 ;  /* 0x54442d18ff067808 */ /* 0x000fe40000800000 */
[----:B------:R-:W-:Y:S02]  /*bc90*/  FSEL R7, RZ, 2.1426990032196044922, P1 ;  /* 0x400921fbff077808 */ /* 0x000fe40000800000 */
.L_x_14018:
[----:B------:R-:W-:Y:S05]  /*bca0*/  BSYNC B0 ;  /* 0x0000000000007941 */ /* 0x000fea0003800000 */
.L_x_14016:
[----:B------:R0:W1:Y:S02]  /*bcb0*/  DADD R2, |R4|, |R2| ;  /* 0x0000000004027229 */ /* 0x0000640000000602 */
[----:B0-----:R-:W-:-:S04]  /*bcc0*/  LOP3.LUT R5, R7, 0x80000000, R5, 0xb8, !PT ;  /* 0x8000000007057812 */ /* 0x001fc800078eb805 */
[----:B-1----:R-:W0:-:S06]  /*bcd0*/  DSETP.GTU.AND P0, PT, |R2|, +INF , PT ;  /* 0x7ff000000200742a */ /* 0x002e0c0003f0c200 */
[----:B0-----:R-:W-:Y:S02]  /*bce0*/  FSEL R68, R2, R6, P0 ;  /* 0x0000000602447208 */ /* 0x001fe40000000000 */
[----:B------:R-:W-:Y:S02]  /*bcf0*/  FSEL R69, R3, R5, P0 ;  /* 0x0000000503457208 */ /* 0x000fe40000000000 */
.L_x_14003:
[----:B01----:R-:W-:Y:S05]  /*bd00*/  BSYNC B2 ;  /* 0x0000000000027941 */ /* 0x003fea0003800000 */
.L_x_13996:
[----:B------:R-:W0:Y:S01]  /*bd10*/  DADD R2, -RZ, -R28 ;  /* 0x00000000ff027229 */ /* 0x000e22000000091c */
[----:B------:R-:W-:-:S09]  /*bd20*/  ISETP.NE.AND P0, PT, R66, RZ, PT ;  /* 0x000000ff4200720c */ /* 0x000fd20003f05270 */
[----:B0-----:R-:W-:Y:S02]  /*bd30*/  FSEL R70, R2, R28, !P0 ;  /* 0x0000001c02467208 */ /* 0x001fe40004000000 */
[----:B------:R-:W-:Y:S01]  /*bd40*/  FSEL R71, R3, R29, !P0 ;  /* 0x0000001d03477208 */ /* 0x000fe20004000000 */
[----:B------:R-:W-:Y:S05]  /*bd50*/  BRA `(.L_x_14019) ;  /* 0x0000249000007947 */ /* 0x000fea0003800000 */
.L_x_13930:
[----:B0-----:R-:W3:Y:S01]  /*bd60*/  LDL.64 R2, [R1+0x8] ;  /* 0x0000080001027983 */ /* 0x001ee20000100a00 */
[----:B------:R-:W-:-:S04]  /*bd70*/  DADD R70, -RZ, -R34 ;  /* 0x00000000ff467229 */ /* 0x000fc80000000922 */
[----:B---3--:R-:W0:-:S06]  /*bd80*/  DADD R32, -R32, R2 ;  /* 0x0000000020207229 */ /* 0x008e0c0000000102 */
[----:B0-----:R0:W1:Y:S01]  /*bd90*/  DADD R68, R32, c[0x2][0x178] ;  /* 0x00805e0020447629 */ /* 0x0010620000000000 */
[----:B------:R-:W-:Y:S05]  /*bda0*/  BRA `(.L_x_14019) ;  /* 0x0000244000007947 */ /* 0x000fea0003800000 */
.L_x_13929:
[----:B------:R0:W1:Y:S01]  /*bdb0*/  DADD R70, -RZ, -R34 ;  /* 0x00000000ff467229 */ /* 0x0000620000000922 */
[----:B------:R-:W-:Y:S01]  /*bdc0*/  CS2R R68, SRZ ;  /* 0x0000000000447805 */ /* 0x000fe2000001ff00 */
[----:B------:R-:W-:Y:S05]  /*bdd0*/  BRA `(.L_x_14019) ;  /* 0x0000241000007947 */ /* 0x000fea0003800000 */
.L_x_13928:
        /* <DEDUP_REMOVED lines=86> */
.L_x_14024:
[----:B------:R-:W-:Y:S05]  /*c340*/  BSYNC B0 ;  /* 0x0000000000007941 */ /* 0x000fea0003800000 */
.L_x_14023:
[----:B------:R-:W-:Y:S01]  /*c350*/  BSSY B3, `(.L_x_14025) ;  /* 0x0000008000037945 */ /* 0x000fe20003800000 */
[----:B------:R-:W-:Y:S05]  /*c360*/  @P3 BRA P5, `(.L_x_14026) ;  /* 0x0000006000003947 */ /* 0x000fea0002800000 */
[----:B------:R-:W-:Y:S01]  /*c370*/  IMAD.MOV.U32 R10, RZ, RZ, R26 ;  /* 0x000000ffff0a7224 */ /* 0x000fe200078e001a */
[----:B------:R-:W-:Y:S01]  /*c380*/  MOV R0, 0xc3d0 ;  /* 0x0000c3d000007802 */ /* 0x000fe20000000f00 */
[----:B------:R-:W-:Y:S02]  /*c390*/  IMAD.MOV.U32 R11, RZ, RZ, R27 ;  /* 0x000000ffff0b7224 */ /* 0x000fe400078e001b */
[----:B0-----:R-:W-:Y:S02]  /*c3a0*/  IMAD.MOV.U32 R8, RZ, RZ, R24 ;  /* 0x000000ffff087224 */ /* 0x001fe400078e0018 */
[----:B------:R-:W-:Y:S02]  /*c3b0*/  IMAD.MOV.U32 R9, RZ, RZ, R25 ;  /* 0x000000ffff097224 */ /* 0x000fe400078e0019 */
[----:B-12---:R-:W-:Y:S05]  /*c3c0*/  CALL.REL.NOINC `($__internal_22_$__cuda_sm20_div_rn_f64_full) ;  /* 0x00064d7000007944 */ /* 0x006fea0003c00000 */
.L_x_14026:
[----:B------:R-:W-:Y:S05]  /*c3d0*/  BSYNC B3 ;  /* 0x0000000000037941 */ /* 0x000fea0003800000 */
.L_x_14025:
        /* <DEDUP_REMOVED lines=43> */
.L_x_14028:
[----:B------:R-:W-:-:S04]  /*c690*/  ISETP.GE.AND P0, PT, R33, RZ, PT ;  /* 0x000000ff2100720c */ /* 0x000fc80003f06270 */
[----:B------:R-:W-:Y:S02]  /*c6a0*/  FSEL R6, RZ, 3.37028055040000000000e+12, P0 ;  /* 0x54442d18ff067808 */ /* 0x000fe40000000000 */
[----:B------:R-:W-:Y:S02]  /*c6b0*/  FSEL R7, RZ, 2.1426990032196044922, P0 ;  /* 0x400921fbff077808 */ /* 0x000fe40000000000 */
.L_x_14029:
[----:B------:R-:W-:Y:S05]  /*c6c0*/  BSYNC B0 ;  /* 0x0000000000007941 */ /* 0x000fea0003800000 */
.L_x_14027:
[----:B------:R-:W3:Y:S01]  /*c6d0*/  DADD R2, R2, R4 ;  /* 0x0000000002027229 */ /* 0x000ee20000000004 */
[----:B------:R-:W-:-:S03]  /*c6e0*/  LOP3.LUT R35, R7, 0x80000000, R35, 0xb8, !PT ;  /* 0x8000000007237812 */ /* 0x000fc600078eb823 */
[----:B-1----:R-:W-:-:S04]  /*c6f0*/  DMUL R28, R28, 0.5 ;  /* 0x3fe000001c1c7828 */ /* 0x002fc80000000000 */
[----:B---3--:R-:W1:-:S06]  /*c700*/  DSETP.GTU.AND P0, PT, |R2|, +INF , PT ;  /* 0x7ff000000200742a */ /* 0x008e4c0003f0c200 */
[----:B-1----:R-:W-:Y:S02]  /*c710*/  FSEL R6, R2, R6, P0 ;  /* 0x0000000602067208 */ /* 0x002fe40000000000 */
[----:B------:R-:W-:Y:S01]  /*c720*/  FSEL R7, R3, R35, P0 ;  /* 0x0000002303077208 */ /* 0x000fe20000000000 */
[----:B------:R-:W-:Y:S05]  /*c730*/  BRA `(.L_x_14030) ;  /* 0x0000190000007947 */ /* 0x000fea0003800000 */
.L_x_14022:
        /* <DEDUP_REMOVED lines=111> */
.L_x_14032:
[----:B------:R-:W-:Y:S05]  /*ce30*/  BSYNC B0 ;  /* 0x0000000000007941 */ /* 0x000fea0003800000 */
.L_x_14031:
        /* <DEDUP_REMOVED lines=8> */
.L_x_14034:
[----:B------:R-:W-:Y:S05]  /*cec0*/  BSYNC B3 ;  /* 0x0000000000037941 */ /* 0x000fea0003800000 */
.L_x_14033:
        /* <DEDUP_REMOVED lines=43> */
.L_x_14036:
[----:B------:R-:W-:-:S04]  /*d180*/  ISETP.GE.AND P0, PT, R33, RZ, PT ;  /* 0x000000ff2100720c */ /* 0x000fc80003f06270 */
[----:B------:R-:W-:Y:S02]  /*d190*/  FSEL R6, RZ, 3.37028055040000000000e+12, P0 ;  /* 0x54442d18ff067808 */ /* 0x000fe40000000000 */
[----:B------:R-:W-:Y:S02]  /*d1a0*/  FSEL R7, RZ, 2.1426990032196044922, P0 ;  /* 0x400921fbff077808 */ /* 0x000fe40000000000 */
.L_x_14037:
[----:B------:R-:W-:Y:S05]  /*d1b0*/  BSYNC B0 ;  /* 0x0000000000007941 */ /* 0x000fea0003800000 */
.L_x_14035:
[----:B------:R-:W3:Y:S01]  /*d1c0*/  DADD R2, R2, R4 ;  /* 0x0000000002027229 */ /* 0x000ee20000000004 */
[----:B------:R-:W-:-:S05]  /*d1d0*/  LOP3.LUT R35, R7, 0x80000000, R35, 0xb8, !PT ;  /* 0x8000000007237812 */ /* 0x000fca00078eb823 */
[----:B---3--:R-:W3:-:S06]  /*d1e0*/  DSETP.GTU.AND P0, PT, |R2|, +INF , PT ;  /* 0x7ff000000200742a */ /* 0x008ecc0003f0c200 */
[----:B---3--:R-:W-:Y:S02]  /*d1f0*/  FSEL R6, R2, R6, P0 ;  /* 0x0000000602067208 */ /* 0x008fe40000000000 */
[----:B------:R-:W-:Y:S01]  /*d200*/  FSEL R7, R3, R35, P0 ;  /* 0x0000002303077208 */ /* 0x000fe20000000000 */
[----:B------:R-:W-:Y:S05]  /*d210*/  BRA `(.L_x_14030) ;  /* 0x00000e2000007947 */ /* 0x000fea0003800000 */
.L_x_14021:
        /* <DEDUP_REMOVED lines=22> */
[----:B--2---:R-:W-:Y:S05]  /*d380*/  CALL.REL.NOINC `($__internal_22_$__cuda_sm20_div_rn_f64_full) ;  /* 0x00063db000007944 */ /* 0x004fea0003c00000 */
.L_x_14039:
[----:B------:R-:W-:Y:S05]  /*d390*/  BSYNC B3 ;  /* 0x0000000000037941 */ /* 0x000fea0003800000 */
.L_x_14038:
        /* <DEDUP_REMOVED lines=24> */
[----:B------:R-:W-:Y:S02]  /*d520*/  IMAD.MOV.U32 R6, RZ, RZ, R20 ;  /* 0x000000ffff067224 */ /* 0x000fe400078e0014 */
[----:B------:R-:W-:Y:S02]  /*d530*/  IMAD.MOV.U32 R7, RZ, RZ, R21 ;  /* 0x000000ffff077224 */ /* 0x000fe400078e0015 */
.L_x_14041:
[----:B------:R-:W-:Y:S05]  /*d540*/  BSYNC B3 ;  /* 0x0000000000037941 */ /* 0x000fea0003800000 */
.L_x_14040:
        /* <DEDUP_REMOVED lines=112> */
.L_x_14043:
[----:B------:R-:W-:Y:S05]  /*dc50*/  BSYNC B0 ;  /* 0x0000000000007941 */ /* 0x000fea0003800000 */
.L_x_14042:
        /* <DEDUP_REMOVED lines=8> */
.L_x_14045:
[----:B------:R-:W-:Y:S05]  /*dce0*/  BSYNC B3 ;  /* 0x0000000000037941 */ /* 0x000fea0003800000 */
.L_x_14044:
        /* <DEDUP_REMOVED lines=43> */
.L_x_14047:
[----:B------:R-:W-:-:S04]  /*dfa0*/  ISETP.GE.AND P0, PT, R33, RZ, PT ;  /* 0x000000ff2100720c */ /* 0x000fc80003f06270 */
[----:B------:R-:W-:Y:S02]  /*dfb0*/  FSEL R6, RZ, 3.37028055040000000000e+12, P0 ;  /* 0x54442d18ff067808 */ /* 0x000fe40000000000 */
[----:B------:R-:W-:Y:S02]  /*dfc0*/  FSEL R7, RZ, 2.1426990032196044922, P0 ;  /* 0x400921fbff077808 */ /* 0x000fe40000000000 */
.L_x_14048:
[----:B------:R-:W-:Y:S05]  /*dfd0*/  BSYNC B0 ;  /* 0x0000000000007941 */ /* 0x000fea0003800000 */
.L_x_14046:
[----:B------:R-:W3:Y:S01]  /*dfe0*/  DADD R2, R2, R4 ;  /* 0x0000000002027229 */ /* 0x000ee20000000004 */
[----:B------:R-:W-:-:S03]  /*dff0*/  LOP3.LUT R35, R7, 0x80000000, R35, 0xb8, !PT ;  /* 0x8000000007237812 */ /* 0x000fc600078eb823 */
[----:B-1----:R-:W-:-:S04]  /*e000*/  DADD R28, R28, 1 ;  /* 0x3ff000001c1c7429 */ /* 0x002fc80000000000 */
[----:B---3--:R-:W1:-:S06]  /*e010*/  DSETP.GTU.AND P0, PT, |R2|, +INF , PT ;  /* 0x7ff000000200742a */ /* 0x008e4c0003f0c200 */
[----:B-1----:R-:W-:Y:S02]  /*e020*/  FSEL R6, R2, R6, P0 ;  /* 0x0000000602067208 */ /* 0x002fe40000000000 */
[----:B------:R-:W-:Y:S02]  /*e030*/  FSEL R7, R3, R35, P0 ;  /* 0x0000002303077208 */ /* 0x000fe40000000000 */
.L_x_14030:
[----:B------:R-:W-:Y:S05]  /*e040*/  BSYNC B2 ;  /* 0x0000000000027941 */ /* 0x000fea0003800000 */
.L_x_14020:
[----:B-1----:R-:W1:Y:S01]  /*e050*/  DADD R28, R28, c[0x2][0x50] ;  /* 0x008014001c1c7629 */ /* 0x002e620000000000 */
[----:B------:R-:W-:-:S03]  /*e060*/  ISETP.NE.AND P0, PT, R66, RZ, PT ;  /* 0x000000ff4200720c */ /* 0x000fc60003f05270 */
[----:B------:R-:W-:-:S04]  /*e070*/  DADD R68, -RZ, |R6| ;  /* 0x00000000ff447229 */ /* 0x000fc80000000506 */
[----:B-1----:R-:W1:-:S10]  /*e080*/  DADD R2, -RZ, -R28 ;  /* 0x00000000ff027229 */ /* 0x002e54000000091c */
[----:B-1----:R-:W-:Y:S02]  /*e090*/  FSEL R70, R2, R28, !P0 ;  /* 0x0000001c02467208 */ /* 0x002fe40004000000 */
[----:B------:R-:W-:Y:S01]  /*e0a0*/  FSEL R71, R3, R29, !P0 ;  /* 0x0000001d03477208 */ /* 0x000fe20004000000 */
[----:B------:R-:W-:Y:S05]  /*e0b0*/  BRA `(.L_x_14019) ;  /* 0x0000013000007947 */ /* 0x000fea0003800000 */
.L_x_13927:
        /* <DEDUP_REMOVED lines=19> */
.L_x_14019:
[----:B01----:R-:W-:Y:S05]  /*e1f0*/  BSYNC B1 ;  /* 0x0000000000017941 */ /* 0x003fea0003800000 */
.L_x_13926:
        /* <DEDUP_REMOVED lines=138> */
[----:B--23--:R-:W-:Y:S05]  /*eaa0*/  CALL.REL.NOINC `($__internal_23_$__cuda_sm20_dsqrt_rn_f64_mediumpath_v1) ;  /* 0x00062ca000007944 */ /* 0x00cfea0003c00000 */
.L_x_14057:
[----:B------:R-:W-:Y:S05]  /*eab0*/  BSYNC B3 ;  /* 0x0000000000037941 */ /* 0x000fea0003800000 */
.L_x_14056:
        /* <DEDUP_REMOVED lines=61> */
.L_x_14055:
        /* <DEDUP_REMOVED lines=33> */
[----:B--23--:R-:W-:Y:S05]  /*f0a0*/  CALL.REL.NOINC `($__internal_22_$__cuda_sm20_div_rn_f64_full) ;  /* 0x0006209000007944 */ /* 0x00cfea0003c00000 */
.L_x_14065:
[----:B------:R-:W-:Y:S05]  /*f0b0*/  BSYNC B4 ;  /* 0x0000000000047941 */ /* 0x000fea0003800000 */
.L_x_14064:
[----:B------:R-:W-:Y:S02]  /*f0c0*/  IMAD.MOV.U32 R24, RZ, RZ, R20 ;  /* 0x000000ffff187224 */ /* 0x000fe400078e0014 */
[----:B------:R-:W-:Y:S01]  /*f0d0*/  IMAD.MOV.U32 R25, RZ, RZ, R21 ;  /* 0x000000ffff197224 */ /* 0x000fe200078e0015 */
[----:B------:R-:W-:Y:S05]  /*f0e0*/  BRA `(.L_x_14063) ;  /* 0x0000001000007947 */ /* 0x000fea0003800000 */
.L_x_14062:
[----:B------:R0:W1:-:S06]  /*f0f0*/  DADD R24, -R30, R34 ;  /* 0x000000001e187229 */ /* 0x00004c0000000122 */
.L_x_14063:
[----:B------:R-:W-:Y:S05]  /*f100*/  BSYNC B3 ;  /* 0x0000000000037941 */ /* 0x000fea0003800000 */
.L_x_14061:
        /* <DEDUP_REMOVED lines=29> */
.L_x_14070:
[----:B------:R-:W-:Y:S05]  /*f2e0*/  BSYNC B4 ;  /* 0x0000000000047941 */ /* 0x000fea0003800000 */
.L_x_14069:
[----:B------:R-:W-:Y:S02]  /*f2f0*/  IMAD.MOV.U32 R6, RZ, RZ, R20 ;  /* 0x000000ffff067224 */ /* 0x000fe400078e0014 */
[----:B------:R-:W-:Y:S01]  /*f300*/  IMAD.MOV.U32 R7, RZ, RZ, R21 ;  /* 0x000000ffff077224 */ /* 0x000fe200078e0015 */
[----:B------:R-:W-:Y:S05]  /*f310*/  BRA `(.L_x_14068) ;  /* 0x0000001000007947 */ /* 0x000fea0003800000 */
.L_x_14067:
[----:B------:R4:W0:-:S06]  /*f320*/  DADD R6, R38, -R8 ;  /* 0x0000000026067229 */ /* 0x00080c0000000808 */
.L_x_14068:
[----:B------:R-:W-:Y:S05]  /*f330*/  BSYNC B3 ;  /* 0x0000000000037941 */ /* 0x000fea0003800000 */
.L_x_14066:
        /* <DEDUP_REMOVED lines=26> */
[----:B--23--:R-:W-:Y:S05]  /*f4e0*/  CALL.REL.NOINC `($__internal_23_$__cuda_sm20_dsqrt_rn_f64_mediumpath_v1) ;  /* 0x0006226000007944 */ /* 0x00cfea0003c00000 */
[----:B-1----:R-:W-:Y:S02]  /*f4f0*/  IMAD.MOV.U32 R12, RZ, RZ, R8 ;  /* 0x000000ffff0c7224 */ /* 0x002fe400078e0008 */
[----:B------:R-:W-:Y:S02]  /*f500*/  IMAD.MOV.U32 R13, RZ, RZ, R9 ;  /* 0x000000ffff0d7224 */ /* 0x000fe400078e0009 */
.L_x_14072:
[----:B------:R-:W-:Y:S05]  /*f510*/  BSYNC B3 ;  /* 0x0000000000037941 */ /* 0x000fea0003800000 */
.L_x_14071:
        /* <DEDUP_REMOVED lines=65> */
.L_x_14073:
        /* <DEDUP_REMOVED lines=21> */
[----:B--23--:R-:W-:Y:S05]  /*fa80*/  CALL.REL.NOINC `($__internal_22_$__cuda_sm20_div_rn_f64_full) ;  /* 0x000616b000007944 */ /* 0x00cfea0003c00000 */
.L_x_14075:
[----:B------:R-:W-:Y:S05]  /*fa90*/  BSYNC B3 ;  /* 0x0000000000037941 */ /* 0x000fea0003800000 */
.L_x_14074:
        /* <DEDUP_REMOVED lines=16> */
.L_x_14060:
        /* <DEDUP_REMOVED lines=26> */
.L_x_14078:
[----:B------:R-:W-:Y:S05]  /*fd40*/  BSYNC B3 ;  /* 0x0000000000037941 */ /* 0x000fea0003800000 */
.L_x_14077:
        /* <DEDUP_REMOVED lines=27> */
.L_x_14081:
[----:B------:R-:W-:Y:S05]  /*ff00*/  BSYNC B3 ;  /* 0x0000000000037941 */ /* 0x000fea0003800000 */
.L_x_14080:
        /* <DEDUP_REMOVED lines=16> */
.L_x_14079:
        /* <DEDUP_REMOVED lines=55> */
.L_x_14082:
[----:B------:R-:W-:Y:S01]  /*10380*/  IMAD.MOV.U32 R8, RZ, RZ, 0x0 ;  /* 0x00000000ff087424 */ /* 0x000fe200078e00ff */
[----:B------:R-:W-:Y:S01]  /*10390*/  FSETP.NEU.FTZ.AND P0, PT, R7, RZ, PT ;  /* 0x000000ff0700720b */ /* 0x000fe20003f1d000 */
[----:B------:R-:W-:-:S06]  /*103a0*/  IMAD.MOV.U32 R9, RZ, RZ, 0x7ff00000 ;  /* 0x7ff00000ff097424 */ /* 0x000fcc00078e00ff */
[----:B------:R-:W0:-:S10]  /*103b0*/  DFMA R8, R6, R8, +INF ;  /* 0x7ff000000608742b */ /* 0x000e140000000008 */
[----:B0-----:R-:W-:Y:S02]  /*103c0*/  FSEL R28, R8, RZ, P0 ;  /* 0x000000ff081c7208 */ /* 0x001fe40000000000 */
[----:B------:R-:W-:Y:S01]  /*103d0*/  FSEL R29, R9, -QNAN , P0 ;  /* 0xfff00000091d7808 */ /* 0x000fe20000000000 */
[----:B------:R-:W-:Y:S05]  /*103e0*/  BRA `(.L_x_14058) ;  /* 0x000004c000007947 */ /* 0x000fea0003800000 */
.L_x_14076:
        /* <DEDUP_REMOVED lines=25> */
.L_x_14084:
[----:B------:R-:W-:Y:S05]  /*10580*/  BSYNC B3 ;  /* 0x0000000000037941 */ /* 0x000fea0003800000 */
.L_x_14083:
        /* <DEDUP_REMOVED lines=19> */
.L_x_14086:
[----:B------:R-:W-:Y:S05]  /*106c0*/  BSYNC B3 ;  /* 0x0000000000037941 */ /* 0x000fea0003800000 */
.L_x_14085:
[----:B------:R-:W-:Y:S02]  /*106d0*/  IMAD.MOV.U32 R28, RZ, RZ, R20 ;  /* 0x000000ffff1c7224 */ /* 0x000fe400078e0014 */
[----:B------:R-:W-:Y:S01]  /*106e0*/  IMAD.MOV.U32 R29, RZ, RZ, R21 ;  /* 0x000000ffff1d7224 */ /* 0x000fe200078e0015 */
[----:B------:R-:W-:Y:S05]  /*106f0*/  BRA `(.L_x_14058) ;  /* 0x000001b000007947 */ /* 0x000fea0003800000 */
.L_x_14059:
        /* <DEDUP_REMOVED lines=23> */
[----:B--23--:R-:W-:Y:S05]  /*10870*/  CALL.REL.NOINC `($__internal_23_$__cuda_sm20_dsqrt_rn_f64_mediumpath_v1) ;  /* 0x00060ed000007944 */ /* 0x00cfea0003c00000 */
.L_x_14088:
[----:B------:R-:W-:Y:S05]  /*10880*/  BSYNC B3 ;  /* 0x0000000000037941 */ /* 0x000fea0003800000 */
.L_x_14087:
[----:B-1----:R-:W-:Y:S02]  /*10890*/  IMAD.MOV.U32 R28, RZ, RZ, R8 ;  /* 0x000000ffff1c7224 */ /* 0x002fe400078e0008 */
[----:B------:R-:W-:Y:S02]  /*108a0*/  IMAD.MOV.U32 R29, RZ, RZ, R9 ;  /* 0x000000ffff1d7224 */ /* 0x000fe400078e0009 */
.L_x_14058:
[----:B------:R-:W-:Y:S05]  /*108b0*/  BSYNC B2 ;  /* 0x0000000000027941 */ /* 0x000fea0003800000 */
.L_x_14054:
        /* <DEDUP_REMOVED lines=23> */
[----:B-123--:R-:W-:Y:S05]  /*10a30*/  CALL.REL.NOINC `($__internal_22_$__cuda_sm20_div_rn_f64_full) ;  /* 0x0006070000007944 */ /* 0x00efea0003c00000 */
[----:B------:R-:W-:Y:S02]  /*10a40*/  IMAD.MOV.U32 R24, RZ, RZ, R20 ;  /* 0x000000ffff187224 */ /* 0x000fe400078e0014 */
[----:B------:R-:W-:Y:S02]  /*10a50*/  IMAD.MOV.U32 R25, RZ, RZ, R21 ;  /* 0x000000ffff197224 */ /* 0x000fe400078e0015 */
.L_x_14092:
[----:B------:R-:W-:Y:S05]  /*10a60*/  BSYNC B3 ;  /* 0x0000000000037941 */ /* 0x000fea0003800000 */
.L_x_14091:
        /* <DEDUP_REMOVED lines=36> */
[----:B-123--:R-:W-:Y:S05]  /*10cb0*/  CALL.REL.NOINC `($__internal_22_$__cuda_sm20_div_rn_f64_full) ;  /* 0x0006048000007944 */ /* 0x00efea0003c00000 */
.L_x_14100:
[----:B------:R-:W-:Y:S05]  /*10cc0*/  BSYNC B4 ;  /* 0x0000000000047941 */ /* 0x000fea0003800000 */
.L_x_14099:
[----:B------:R-:W-:Y:S02]  /*10cd0*/  IMAD.MOV.U32 R60, RZ, RZ, R20 ;  /* 0x000000ffff3c7224 */ /* 0x000fe400078e0014 */
[----:B------:R-:W-:Y:S01]  /*10ce0*/  IMAD.MOV.U32 R61, RZ, RZ, R21 ;  /* 0x000000ffff3d7224 */ /* 0x000fe200078e0015 */
[----:B------:R-:W-:Y:S05]  /*10cf0*/  BRA `(.L_x_14098) ;  /* 0x0000001000007947 */ /* 0x000fea0003800000 */
.L_x_14097:
[----:B------:R0:W4:-:S06]  /*10d00*/  DADD R60, -R30, R34 ;  /* 0x000000001e3c7229 */ /* 0x00010c0000000122 */
.L_x_14098:
[----:B------:R-:W-:Y:S05]  /*10d10*/  BSYNC B3 ;  /* 0x0000000000037941 */ /* 0x000fea0003800000 */
.L_x_14096:
        /* <DEDUP_REMOVED lines=25> */
[----:B-1234-:R-:W-:Y:S05]  /*10eb0*/  CALL.REL.NOINC `($__internal_22_$__cuda_sm20_div_rn_f64_full) ;  /* 0x0006028000007944 */ /* 0x01efea0003c00000 */
.L_x_14105:
[----:B------:R-:W-:Y:S05]  /*10ec0*/  BSYNC B4 ;  /* 0x0000000000047941 */ /* 0x000fea0003800000 */
.L_x_14104:
[----:B------:R-:W-:Y:S02]  /*10ed0*/  IMAD.MOV.U32 R4, RZ, RZ, R20 ;  /* 0x000000ffff047224 */ /* 0x000fe400078e0014 */
[----:B------:R-:W-:Y:S01]  /*10ee0*/  IMAD.MOV.U32 R5, RZ, RZ, R21 ;  /* 0x000000ffff057224 */ /* 0x000fe200078e0015 */
[----:B------:R-:W-:Y:S05]  /*10ef0*/  BRA `(.L_x_14103) ;  /* 0x0000001000007947 */ /* 0x000fea0003800000 */
.L_x_14102:
[----:B------:R0:W4:-:S06]  /*10f00*/  DADD R4, -R32, R38 ;  /* 0x0000000020047229 */ /* 0x00010c0000000126 */
.L_x_14103:
[----:B------:R-:W-:Y:S05]  /*10f10*/  BSYNC B3 ;  /* 0x0000000000037941 */ /* 0x000fea0003800000 */
.L_x_14101:
        /* <DEDUP_REMOVED lines=26> */
[----:B-123--:R-:W-:Y:S05]  /*110c0*/  CALL.REL.NOINC `($__internal_23_$__cuda_sm20_dsqrt_rn_f64_mediumpath_v1) ;  /* 0x0006068000007944 */ /* 0x00efea0003c00000 */
.L_x_14107:
[----:B------:R-:W-:Y:S05]  /*110d0*/  BSYNC B3 ;  /* 0x0000000000037941 */ /* 0x000fea0003800000 */
.L_x_14106:
[----:B------:R-:W-:Y:S01]  /*110e0*/  PLOP3.LUT P0, PT, PT, PT, PT, 0x80, 0x0 ;  /* 0x000000000000781c */ /* 0x000fe20003f0f070 */
[----:B01----:R-:W-:Y:S02]  /*110f0*/  IMAD.MOV.U32 R4, RZ, RZ, R8 ;  /* 0x000000ffff047224 */ /* 0x003fe400078e0008 */
[----:B------:R-:W-:Y:S01]  /*11100*/  IMAD.MOV.U32 R5, RZ, RZ, R9 ;  /* 0x000000ffff057224 */ /* 0x000fe200078e0009 */
[----:B------:R-:W-:Y:S05]  /*11110*/  BRA `(.L_x_14093) ;  /* 0x0000091000007947 */ /* 0x000fea0003800000 */
.L_x_14095:
        /* <DEDUP_REMOVED lines=27> */
.L_x_14110:
[----:B------:R-:W-:Y:S05]  /*112d0*/  BSYNC B3 ;  /* 0x0000000000037941 */ /* 0x000fea0003800000 */
.L_x_14109:
[----:B------:R-:W-:Y:S01]  /*112e0*/  PLOP3.LUT P0, PT, PT, PT, PT, 0x80, 0x0 ;  /* 0x000000000000781c */ /* 0x000fe20003f0f070 */
[----:B-1--4-:R-:W-:Y:S02]  /*112f0*/  IMAD.MOV.U32 R4, RZ, RZ, R8 ;  /* 0x000000ffff047224 */ /* 0x012fe400078e0008 */
[----:B------:R-:W-:Y:S01]  /*11300*/  IMAD.MOV.U32 R5, RZ, RZ, R9 ;  /* 0x000000ffff057224 */ /* 0x000fe200078e0009 */
[----:B------:R-:W-:Y:S05]  /*11310*/  BRA `(.L_x_14093) ;  /* 0x0000071000007947 */ /* 0x000fea0003800000 */
.L_x_14108:
        /* <DEDUP_REMOVED lines=27> */
[----:B-123--:R-:W-:Y:S05]  /*114d0*/  CALL.REL.NOINC `($__internal_23_$__cuda_sm20_dsqrt_rn_f64_mediumpath_v1) ;  /* 0x0006027000007944 */ /* 0x00efea0003c00000 */
.L_x_14112:
[----:B------:R-:W-:Y:S05]  /*114e0*/  BSYNC B3 ;  /* 0x0000000000037941 */ /* 0x000fea0003800000 */
.L_x_14111:
        /* <DEDUP_REMOVED lines=19> */
.L_x_14114:
[----:B------:R-:W-:Y:S05]  /*11620*/  BSYNC B3 ;  /* 0x0000000000037941 */ /* 0x000fea0003800000 */
.L_x_14113:
[----:B------:R-:W0:Y:S01]  /*11630*/  DMUL R2, R2, 8.11296384146066816958e+31 ;  /* 0x4690000002027828 */ /* 0x000e220000000000 */
[----:B------:R-:W-:Y:S01]  /*11640*/  PLOP3.LUT P0, PT, PT, PT, PT, 0x80, 0x0 ;  /* 0x000000000000781c */ /* 0x000fe20003f0f070 */
[----:B------:R-:W-:Y:S02]  /*11650*/  IMAD.MOV.U32 R4, RZ, RZ, R20 ;  /* 0x000000ffff047224 */ /* 0x000fe400078e0014 */
[----:B------:R-:W-:Y:S01]  /*11660*/  IMAD.MOV.U32 R5, RZ, RZ, R21 ;  /* 0x000000ffff057224 */ /* 0x000fe200078e0015 */
[----:B------:R-:W-:Y:S05]  /*11670*/  BRA `(.L_x_14093) ;  /* 0x000003b000007947 */ /* 0x000fea0003800000 */
.L_x_14094:
        /* <DEDUP_REMOVED lines=21> */
[----:B-1234-:R-:W-:Y:S05]  /*117d0*/  CALL.REL.NOINC `($__internal_23_$__cuda_sm20_dsqrt_rn_f64_mediumpath_v1) ;  /* 0x0005ff7000007944 */ /* 0x01efea0003c00000 */
[----:B-1----:R-:W-:Y:S02]  /*117e0*/  IMAD.MOV.U32 R16, RZ, RZ, R8 ;  /* 0x000000ffff107224 */ /* 0x002fe400078e0008 */
[----:B------:R-:W-:Y:S02]  /*117f0*/  IMAD.MOV.U32 R17, RZ, RZ, R9 ;  /* 0x000000ffff117224 */ /* 0x000fe400078e0009 */
.L_x_14116:
[----:B------:R-:W-:Y:S05]  /*11800*/  BSYNC B3 ;  /* 0x0000000000037941 */ /* 0x000fea0003800000 */
.L_x_14115:
        /* <DEDUP_REMOVED lines=27> */
.L_x_14118:
[----:B------:R-:W-:Y:S05]  /*119c0*/  BSYNC B3 ;  /* 0x0000000000037941 */ /* 0x000fea0003800000 */
.L_x_14117:
[----:B-1--4-:R1:W4:Y:S01]  /*119d0*/  DMUL R4, R8, R16 ;  /* 0x0000001008047228 */ /* 0x0123220000000000 */
[----:B------:R-:W-:Y:S01]  /*119e0*/  PLOP3.LUT P0, PT, PT, PT, PT, 0x80, 0x0 ;  /* 0x000000000000781c */ /* 0x000fe20003f0f070 */
[----:B------:R-:W-:Y:S07]  /*119f0*/  BRA `(.L_x_14093) ;  /* 0x0000003000007947 */ /* 0x000fee0003800000 */
.L_x_14090:
[----:B------:R4:W0:Y:S01]  /*11a00*/  DMUL R4, R26, 9.00719925474099200000e+15 ;  /* 0x434000001a047828 */ /* 0x0008220000000000 */
[----:B------:R-:W-:-:S03]  /*11a10*/  PLOP3.LUT P0, PT, PT, PT, PT, 0x80, 0x0 ;  /* 0x000000000000781c */ /* 0x000fc60003f0f070 */
[----:B------:R-:W3:-:S06]  /*11a20*/  DMUL R2, R2, 9.00719925474099200000e+15 ;  /* 0x4340000002027828 */ /* 0x000ecc0000000000 */
.L_x_14093:
[----:B01--4-:R-:W-:Y:S05]  /*11a30*/  BSYNC B2 ;  /* 0x0000000000027941 */ /* 0x013fea0003800000 */
.L_x_14089:
        /* <DEDUP_REMOVED lines=43> */
.L_x_14124:
[----:B------:R0:W1:-:S06]  /*11cf0*/  DMUL R64, RZ, |R24| ;  /* 0x40000018ff407228 */ /* 0x00004c0000000000 */
.L_x_14125:
[----:B------:R-:W-:Y:S05]  /*11d00*/  BSYNC B0 ;  /* 0x0000000000007941 */ /* 0x000fea0003800000 */
.L_x_14123:
[----:B------:R-:W-:Y:S02]  /*11d10*/  ISETP.GT.AND P0, PT, R5, -0x1, PT ;  /* 0xffffffff0500780c */ /* 0x000fe40003f04270 */
[----:B------:R-:W-:-:S11]  /*11d20*/  ISETP.GT.AND P1, PT, R3, -0x1, PT ;  /* 0xffffffff0300780c */ /* 0x000fd60003f24270 */
[----:B-1----:R-:W1:Y:S02]  /*11d30*/  @!P0 DMUL R64, R64, +INF ;  /* 0x7ff0000040408828 */ /* 0x002e640000000000 */
[----:B------:R-:W-:Y:S05]  /*11d40*/  @P1 BRA `(.L_x_14126) ;  /* 0x0000101000001947 */ /* 0x000fea0003800000 */
[----:B-1----:R-:W1:-:S06]  /*11d50*/  DADD R64, R64, c[0x2][0x100] ;  /* 0x0080400040407629 */ /* 0x002e4c0000000000 */
[----:B-1----:R-:W1:Y:S01]  /*11d60*/  DADD R64, -R64, c[0x2][0x108] ;  /* 0x0080420040407629 */ /* 0x002e620000000100 */
[----:B------:R-:W-:Y:S05]  /*11d70*/  BRA `(.L_x_14126) ;  /* 0x00000fe000007947 */ /* 0x000fea0003800000 */
.L_x_14122:
        /* <DEDUP_REMOVED lines=23> */
.L_x_14121:
        /* <DEDUP_REMOVED lines=38> */
.L_x_14129:
[----:B------:R0:W1:-:S06]  /*12150*/  DMUL R64, RZ, |R24| ;  /* 0x40000018ff407228 */ /* 0x00004c0000000000 */
.L_x_14130:
[----:B------:R-:W-:Y:S05]  /*12160*/  BSYNC B0 ;  /* 0x0000000000007941 */ /* 0x000fea0003800000 */
.L_x_14128:
[----:B------:R-:W-:Y:S02]  /*12170*/  ISETP.GT.AND P0, PT, R3, -0x1, PT ;  /* 0xffffffff0300780c */ /* 0x000fe40003f04270 */
[----:B------:R-:W-:-:S11]  /*12180*/  ISETP.GT.AND P1, PT, R25, -0x1, PT ;  /* 0xffffffff1900780c */ /* 0x000fd60003f24270 */
[----:B-1----:R-:W1:Y:S02]  /*12190*/  @!P0 DMUL R64, R64, +INF ;  /* 0x7ff0000040408828 */ /* 0x002e640000000000 */
[----:B------:R-:W-:Y:S05]  /*121a0*/  @P1 BRA `(.L_x_14126) ;  /* 0x00000bb000001947 */ /* 0x000fea0003800000 */
[----:B-1----:R-:W1:-:S06]  /*121b0*/  DADD R64, R64, c[0x2][0x100] ;  /* 0x0080400040407629 */ /* 0x002e4c0000000000 */
[----:B-1----:R-:W1:Y:S01]  /*121c0*/  DADD R64, -R64, c[0x2][0x108] ;  /* 0x0080420040407629 */ /* 0x002e620000000100 */
[----:B------:R-:W-:Y:S05]  /*121d0*/  BRA `(.L_x_14126) ;  /* 0x00000b8000007947 */ /* 0x000fea0003800000 */
.L_x_14127:
        /* <DEDUP_REMOVED lines=23> */
.L_x_14120:
        /* <DEDUP_REMOVED lines=30> */
.L_x_14133:
[----:B------:R-:W-:Y:S05]  /*12530*/  BSYNC B3 ;  /* 0x0000000000037941 */ /* 0x000fea0003800000 */
.L_x_14132:
        /* <DEDUP_REMOVED lines=43> */
.L_x_14135:
[----:B------:R-:W-:Y:S02]  /*127f0*/  FSEL R6, RZ, 3.37028055040000000000e+12, P1 ;  /* 0x54442d18ff067808 */ /* 0x000fe40000800000 */
[----:B------:R-:W-:Y:S02]  /*12800*/  FSEL R7, RZ, 2.1426990032196044922, P1 ;  /* 0x400921fbff077808 */ /* 0x000fe40000800000 */
.L_x_14136:
[----:B------:R-:W-:Y:S05]  /*12810*/  BSYNC B0 ;  /* 0x0000000000007941 */ /* 0x000fea0003800000 */
.L_x_14134:
[----:B------:R0:W1:Y:S02]  /*12820*/  DADD R2, |R4|, |R2| ;  /* 0x0000000004027229 */ /* 0x0000640000000602 */
[----:B0-----:R-:W-:-:S04]  /*12830*/  LOP3.LUT R5, R7, 0x80000000, R5, 0xb8, !PT ;  /* 0x8000000007057812 */ /* 0x001fc800078eb805 */
[----:B-1----:R-:W0:-:S06]  /*12840*/  DSETP.GTU.AND P0, PT, |R2|, +INF , PT ;  /* 0x7ff000000200742a */ /* 0x002e0c0003f0c200 */
[----:B0-----:R-:W-:Y:S02]  /*12850*/  FSEL R64, R2, R6, P0 ;  /* 0x0000000602407208 */ /* 0x001fe40000000000 */
[----:B------:R-:W-:Y:S01]  /*12860*/  FSEL R65, R3, R5, P0 ;  /* 0x0000000503417208 */ /* 0x000fe20000000000 */
[----:B------:R-:W-:Y:S05]  /*12870*/  BRA `(.L_x_14126) ;  /* 0x000004e000007947 */ /* 0x000fea0003800000 */
.L_x_14131:
        /* <DEDUP_REMOVED lines=26> */
.L_x_14138:
[----:B------:R-:W-:Y:S05]  /*12a20*/  BSYNC B3 ;  /* 0x0000000000037941 */ /* 0x000fea0003800000 */
.L_x_14137:
        /* <DEDUP_REMOVED lines=43> */
.L_x_14140:
[----:B------:R-:W-:Y:S02]  /*12ce0*/  FSEL R6, RZ, 3.37028055040000000000e+12, P1 ;  /* 0x54442d18ff067808 */ /* 0x000fe40000800000 */
[----:B------:R-:W-:Y:S02]  /*12cf0*/  FSEL R7, RZ, 2.1426990032196044922, P1 ;  /* 0x400921fbff077808 */ /* 0x000fe40000800000 */
.L_x_14141:
[----:B------:R-:W-:Y:S05]  /*12d00*/  BSYNC B0 ;  /* 0x0000000000007941 */ /* 0x000fea0003800000 */
.L_x_14139:
[----:B------:R0:W1:Y:S02]  /*12d10*/  DADD R2, |R4|, |R2| ;  /* 0x0000000004027229 */ /* 0x0000640000000602 */
[----:B0-----:R-:W-:-:S04]  /*12d20*/  LOP3.LUT R5, R7, 0x80000000, R5, 0xb8, !PT ;  /* 0x8000000007057812 */ /* 0x001fc800078eb805 */
[----:B-1----:R-:W0:-:S06]  /*12d30*/  DSETP.GTU.AND P0, PT, |R2|, +INF , PT ;  /* 0x7ff000000200742a */ /* 0x002e0c0003f0c200 */
[----:B0-----:R-:W-:Y:S02]  /*12d40*/  FSEL R64, R2, R6, P0 ;  /* 0x0000000602407208 */ /* 0x001fe40000000000 */
[----:B------:R-:W-:Y:S02]  /*12d50*/  FSEL R65, R3, R5, P0 ;  /* 0x0000000503417208 */ /* 0x000fe40000000000 */
.L_x_14126:
[----:B01----:R-:W-:Y:S05]  /*12d60*/  BSYNC B2 ;  /* 0x0000000000027941 */ /* 0x003fea0003800000 */
.L_x_14119:
[----:B------:R-:W0:Y:S01]  /*12d70*/  DADD R2, -RZ, -R28 ;  /* 0x00000000ff027229 */ /* 0x000e22000000091c */
[----:B------:R-:W-:-:S09]  /*12d80*/  ISETP.NE.AND P0, PT, R62, RZ, PT ;  /* 0x000000ff3e00720c */ /* 0x000fd20003f05270 */
[----:B0-----:R-:W-:Y:S02]  /*12d90*/  FSEL R66, R2, R28, !P0 ;  /* 0x0000001c02427208 */ /* 0x001fe40004000000 */
[----:B------:R-:W-:Y:S01]  /*12da0*/  FSEL R67, R3, R29, !P0 ;  /* 0x0000001d03437208 */ /* 0x000fe20004000000 */
[----:B------:R-:W-:Y:S05]  /*12db0*/  BRA `(.L_x_14142) ;  /* 0x0000249000007947 */ /* 0x000fea0003800000 */
.L_x_14053:
[----:B0-----:R-:W4:Y:S01]  /*12dc0*/  LDL.64 R2, [R1+0x8] ;  /* 0x0000080001027983 */ /* 0x001f220000100a00 */
[----:B------:R-:W-:-:S04]  /*12dd0*/  DADD R66, -RZ, -R38 ;  /* 0x00000000ff427229 */ /* 0x000fc80000000926 */
[----:B----4-:R-:W0:-:S06]  /*12de0*/  DADD R36, -R36, R2 ;  /* 0x0000000024247229 */ /* 0x010e0c0000000102 */
[----:B0-----:R0:W1:Y:S01]  /*12df0*/  DADD R64, R36, c[0x2][0x178] ;  /* 0x00805e0024407629 */ /* 0x0010620000000000 */
[----:B------:R-:W-:Y:S05]  /*12e00*/  BRA `(.L_x_14142) ;  /* 0x0000244000007947 */ /* 0x000fea0003800000 */
.L_x_14052:
[----:B------:R0:W1:Y:S01]  /*12e10*/  DADD R66, -RZ, -R38 ;  /* 0x00000000ff427229 */ /* 0x0000620000000926 */
[----:B------:R-:W-:Y:S01]  /*12e20*/  CS2R R64, SRZ ;  /* 0x0000000000407805 */ /* 0x000fe2000001ff00 */
[----:B------:R-:W-:Y:S05]  /*12e30*/  BRA `(.L_x_14142) ;  /* 0x0000241000007947 */ /* 0x000fea0003800000 */
.L_x_14051:
        /* <DEDUP_REMOVED lines=86> */
.L_x_14147:
[----:B------:R-:W-:Y:S05]  /*133a0*/  BSYNC B0 ;  /* 0x0000000000007941 */ /* 0x000fea0003800000 */
.L_x_14146:
[----:B------:R-:W-:Y:S01]  /*133b0*/  BSSY B3, `(.L_x_14148) ;  /* 0x0000008000037945 */ /* 0x000fe20003800000 */
[----:B------:R-:W-:Y:S05]  /*133c0*/  @P3 BRA P5, `(.L_x_14149) ;  /* 0x0000006000003947 */ /* 0x000fea0002800000 */
[----:B------:R-:W-:Y:S01]  /*133d0*/  IMAD.MOV.U32 R10, RZ, RZ, R26 ;  /* 0x000000ffff0a7224 */ /* 0x000fe200078e001a */
[----:B------:R-:W-:Y:S01]  /*133e0*/  MOV R0, 0x13430 ;  /* 0x0001343000007802 */ /* 0x000fe20000000f00 */
[----:B------:R-:W-:Y:S02]  /*133f0*/  IMAD.MOV.U32 R11, RZ, RZ, R27 ;  /* 0x000000ffff0b7224 */ /* 0x000fe400078e001b */
[----:B0-----:R-:W-:Y:S02]  /*13400*/  IMAD.MOV.U32 R8, RZ, RZ, R24 ;  /* 0x000000ffff087224 */ /* 0x001fe400078e0018 */
[----:B------:R-:W-:Y:S02]  /*13410*/  IMAD.MOV.U32 R9, RZ, RZ, R25 ;  /* 0x000000ffff097224 */ /* 0x000fe400078e0019 */
[----:B-123--:R-:W-:Y:S05]  /*13420*/  CALL.REL.NOINC `($__internal_22_$__cuda_sm20_div_rn_f64_full) ;  /* 0x0005dd1000007944 */ /* 0x00efea0003c00000 */
.L_x_14149:
[----:B------:R-:W-:Y:S05]  /*13430*/  BSYNC B3 ;  /* 0x0000000000037941 */ /* 0x000fea0003800000 */
.L_x_14148:
        /* <DEDUP_REMOVED lines=43> */
.L_x_14151:
[----:B------:R-:W-:-:S04]  /*136f0*/  ISETP.GE.AND P0, PT, R37, RZ, PT ;  /* 0x000000ff2500720c */ /* 0x000fc80003f06270 */
[----:B------:R-:W-:Y:S02]  /*13700*/  FSEL R6, RZ, 3.37028055040000000000e+12, P0 ;  /* 0x54442d18ff067808 */ /* 0x000fe40000000000 */
[----:B------:R-:W-:Y:S02]  /*13710*/  FSEL R7, RZ, 2.1426990032196044922, P0 ;  /* 0x400921fbff077808 */ /* 0x000fe40000000000 */
.L_x_14152:
[----:B------:R-:W-:Y:S05]  /*13720*/  BSYNC B0 ;  /* 0x0000000000007941 */ /* 0x000fea0003800000 */
.L_x_14150:
[----:B------:R-:W4:Y:S01]  /*13730*/  DADD R2, R2, R4 ;  /* 0x0000000002027229 */ /* 0x000f220000000004 */
[----:B------:R-:W-:-:S03]  /*13740*/  LOP3.LUT R39, R7, 0x80000000, R39, 0xb8, !PT ;  /* 0x8000000007277812 */ /* 0x000fc600078eb827 */
[----:B-1----:R-:W-:-:S04]  /*13750*/  DMUL R28, R28, 0.5 ;  /* 0x3fe000001c1c7828 */ /* 0x002fc80000000000 */
[----:B----4-:R-:W1:-:S06]  /*13760*/  DSETP.GTU.AND P0, PT, |R2|, +INF , PT ;  /* 0x7ff000000200742a */ /* 0x010e4c0003f0c200 */
[----:B-1----:R-:W-:Y:S02]  /*13770*/  FSEL R6, R2, R6, P0 ;  /* 0x0000000602067208 */ /* 0x002fe40000000000 */
[----:B------:R-:W-:Y:S01]  /*13780*/  FSEL R7, R3, R39, P0 ;  /* 0x0000002703077208 */ /* 0x000fe20000000000 */
[----:B------:R-:W-:Y:S05]  /*13790*/  BRA `(.L_x_14153) ;  /* 0x0000190000007947 */ /* 0x000fea0003800000 */
.L_x_14145:
        /* <DEDUP_REMOVED lines=111> */
.L_x_14155:
[----:B------:R-:W-:Y:S05]  /*13e90*/  BSYNC B0 ;  /* 0x0000000000007941 */ /* 0x000fea0003800000 */
.L_x_14154:
        /* <DEDUP_REMOVED lines=8> */
.L_x_14157:
[----:B------:R-:W-:Y:S05]  /*13f20*/  BSYNC B3 ;  /* 0x0000000000037941 */ /* 0x000fea0003800000 */
.L_x_14156:
        /* <DEDUP_REMOVED lines=43> */
.L_x_14159:
[----:B------:R-:W-:-:S04]  /*141e0*/  ISETP.GE.AND P0, PT, R37, RZ, PT ;  /* 0x000000ff2500720c */ /* 0x000fc80003f06270 */
[----:B------:R-:W-:Y:S02]  /*141f0*/  FSEL R6, RZ, 3.37028055040000000000e+12, P0 ;  /* 0x54442d18ff067808 */ /* 0x000fe40000000000 */
[----:B------:R-:W-:Y:S02]  /*14200*/  FSEL R7, RZ, 2.1426990032196044922, P0 ;  /* 0x400921fbff077808 */ /* 0x000fe40000000000 */
.L_x_14160:
[----:B------:R-:W-:Y:S05]  /*14210*/  BSYNC B0 ;  /* 0x0000000000007941 */ /* 0x000fea0003800000 */
.L_x_14158:
[----:B------:R-:W4:Y:S01]  /*14220*/  DADD R2, R2, R4 ;  /* 0x0000000002027229 */ /* 0x000f220000000004 */
[----:B------:R-:W-:-:S05]  /*14230*/  LOP3.LUT R39, R7, 0x80000000, R39, 0xb8, !PT ;  /* 0x8000000007277812 */ /* 0x000fca00078eb827 */
[----:B----4-:R-:W4:-:S06]  /*14240*/  DSETP.GTU.AND P0, PT, |R2|, +INF , PT ;  /* 0x7ff000000200742a */ /* 0x010f0c0003f0c200 */
[----:B----4-:R-:W-:Y:S02]  /*14250*/  FSEL R6, R2, R6, P0 ;  /* 0x0000000602067208 */ /* 0x010fe40000000000 */
[----:B------:R-:W-:Y:S01]  /*14260*/  FSEL R7, R3, R39, P0 ;  /* 0x0000002703077208 */ /* 0x000fe20000000000 */
[----:B------:R-:W-:Y:S05]  /*14270*/  BRA `(.L_x_14153) ;  /* 0x00000e2000007947 */ /* 0x000fea0003800000 */
.L_x_14144:
        /* <DEDUP_REMOVED lines=22> */
[----:B--23--:R-:W-:Y:S05]  /*143e0*/  CALL.REL.NOINC `($__internal_22_$__cuda_sm20_div_rn_f64_full) ;  /* 0x0005cd5000007944 */ /* 0x00cfea0003c00000 */
.L_x_14162:
[----:B------:R-:W-:Y:S05]  /*143f0*/  BSYNC B3 ;  /* 0x0000000000037941 */ /* 0x000fea0003800000 */
.L_x_14161:
        /* <DEDUP_REMOVED lines=24> */
[----:B------:R-:W-:Y:S02]  /*14580*/  IMAD.MOV.U32 R6, RZ, RZ, R20 ;  /* 0x000000ffff067224 */ /* 0x000fe400078e0014 */
[----:B------:R-:W-:Y:S02]  /*14590*/  IMAD.MOV.U32 R7, RZ, RZ, R21 ;  /* 0x000000ffff077224 */ /* 0x000fe400078e0015 */
.L_x_14164:
[----:B------:R-:W-:Y:S05]  /*145a0*/  BSYNC B3 ;  /* 0x0000000000037941 */ /* 0x000fea0003800000 */
.L_x_14163:
        /* <DEDUP_REMOVED lines=112> */
.L_x_14166:
[----:B------:R-:W-:Y:S05]  /*14cb0*/  BSYNC B0 ;  /* 0x0000000000007941 */ /* 0x000fea0003800000 */
.L_x_14165:
        /* <DEDUP_REMOVED lines=8> */
.L_x_14168:
[----:B------:R-:W-:Y:S05]  /*14d40*/  BSYNC B3 ;  /* 0x0000000000037941 */ /* 0x000fea0003800000 */
.L_x_14167:
        /* <DEDUP_REMOVED lines=43> */
.L_x_14170:
[----:B------:R-:W-:-:S04]  /*15000*/  ISETP.GE.AND P0, PT, R37, RZ, PT ;  /* 0x000000ff2500720c */ /* 0x000fc80003f06270 */
[----:B------:R-:W-:Y:S02]  /*15010*/  FSEL R6, RZ, 3.37028055040000000000e+12, P0 ;  /* 0x54442d18ff067808 */ /* 0x000fe40000000000 */
[----:B------:R-:W-:Y:S02]  /*15020*/  FSEL R7, RZ, 2.1426990032196044922, P0 ;  /* 0x400921fbff077808 */ /* 0x000fe40000000000 */
.L_x_14171:
[----:B------:R-:W-:Y:S05]  /*15030*/  BSYNC B0 ;  /* 0x0000000000007941 */ /* 0x000fea0003800000 */
.L_x_14169:
[----:B------:R-:W4:Y:S01]  /*15040*/  DADD R2, R2, R4 ;  /* 0x0000000002027229 */ /* 0x000f220000000004 */
[----:B------:R-:W-:-:S03]  /*15050*/  LOP3.LUT R39, R7, 0x80000000, R39, 0xb8, !PT ;  /* 0x8000000007277812 */ /* 0x000fc600078eb827 */
[----:B-1----:R-:W-:-:S04]  /*15060*/  DADD R28, R28, 1 ;  /* 0x3ff000001c1c7429 */ /* 0x002fc80000000000 */
[----:B----4-:R-:W1:-:S06]  /*15070*/  DSETP.GTU.AND P0, PT, |R2|, +INF , PT ;  /* 0x7ff000000200742a */ /* 0x010e4c0003f0c200 */
[----:B-1----:R-:W-:Y:S02]  /*15080*/  FSEL R6, R2, R6, P0 ;  /* 0x0000000602067208 */ /* 0x002fe40000000000 */
[----:B------:R-:W-:Y:S02]  /*15090*/  FSEL R7, R3, R39, P0 ;  /* 0x0000002703077208 */ /* 0x000fe40000000000 */
.L_x_14153:
[----:B------:R-:W-:Y:S05]  /*150a0*/  BSYNC B2 ;  /* 0x0000000000027941 */ /* 0x000fea0003800000 */
.L_x_14143:
[----:B-1----:R-:W1:Y:S01]  /*150b0*/  DADD R28, R28, c[0x2][0x50] ;  /* 0x008014001c1c7629 */ /* 0x002e620000000000 */
[----:B------:R-:W-:-:S03]  /*150c0*/  ISETP.NE.AND P0, PT, R62, RZ, PT ;  /* 0x000000ff3e00720c */ /* 0x000fc60003f05270 */
[----:B------:R-:W-:-:S04]  /*150d0*/  DADD R64, -RZ, |R6| ;  /* 0x00000000ff407229 */ /* 0x000fc80000000506 */
[----:B-1----:R-:W1:-:S10]  /*150e0*/  DADD R2, -RZ, -R28 ;  /* 0x00000000ff027229 */ /* 0x002e54000000091c */
[----:B-1----:R-:W-:Y:S02]  /*150f0*/  FSEL R66, R2, R28, !P0 ;  /* 0x0000001c02427208 */ /* 0x002fe40004000000 */
[----:B------:R-:W-:Y:S01]  /*15100*/  FSEL R67, R3, R29, !P0 ;  /* 0x0000001d03437208 */ /* 0x000fe20004000000 */
[----:B------:R-:W-:Y:S05]  /*15110*/  BRA `(.L_x_14142) ;  /* 0x0000013000007947 */ /* 0x000fea0003800000 */
.L_x_14050:
        /* <DEDUP_REMOVED lines=19> */
.L_x_14142:
[----:B01----:R-:W-:Y:S05]  /*15250*/  BSYNC B1 ;  /* 0x0000000000017941 */ /* 0x003fea0003800000 */
.L_x_14049:
        /* <DEDUP_REMOVED lines=139> */
.L_x_14180:
[----:B------:R-:W-:Y:S05]  /*15b10*/  BSYNC B3 ;  /* 0x0000000000037941 */ /* 0x000fea0003800000 */
.L_x_14179:
        /* <DEDUP_REMOVED lines=61> */
.L_x_14178:
        /* <DEDUP_REMOVED lines=34> */
.L_x_14188:
[----:B------:R-:W-:Y:S05]  /*16110*/  BSYNC B4 ;  /* 0x0000000000047941 */ /* 0x000fea0003800000 */
.L_x_14187:
[----:B------:R-:W-:Y:S02]  /*16120*/  IMAD.MOV.U32 R24, RZ, RZ, R20 ;  /* 0x000000ffff187224 */ /* 0x000fe400078e0014 */
[----:B------:R-:W-:Y:S01]  /*16130*/  IMAD.MOV.U32 R25, RZ, RZ, R21 ;  /* 0x000000ffff197224 */ /* 0x000fe200078e0015 */
[----:B------:R-:W-:Y:S05]  /*16140*/  BRA `(.L_x_14186) ;  /* 0x0000001000007947 */ /* 0x000fea0003800000 */
.L_x_14185:
[----:B------:R0:W1:-:S06]  /*16150*/  DADD R24, -R30, R34 ;  /* 0x000000001e187229 */ /* 0x00004c0000000122 */
.L_x_14186:
[----:B------:R-:W-:Y:S05]  /*16160*/  BSYNC B3 ;  /* 0x0000000000037941 */ /* 0x000fea0003800000 */
.L_x_14184:
        /* <DEDUP_REMOVED lines=29> */
.L_x_14193:
[----:B------:R-:W-:Y:S05]  /*16340*/  BSYNC B4 ;  /* 0x0000000000047941 */ /* 0x000fea0003800000 */
.L_x_14192:
[----:B------:R-:W-:Y:S02]  /*16350*/  IMAD.MOV.U32 R6, RZ, RZ, R20 ;  /* 0x000000ffff067224 */ /* 0x000fe400078e0014 */
[----:B------:R-:W-:Y:S01]  /*16360*/  IMAD.MOV.U32 R7, RZ, RZ, R21 ;  /* 0x000000ffff077224 */ /* 0x000fe200078e0015 */
[----:B------:R-:W-:Y:S05]  /*16370*/  BRA `(.L_x_14191) ;  /* 0x0000001000007947 */ /* 0x000fea0003800000 */
.L_x_14190:
[----:B------:R4:W0:-:S06]  /*16380*/  DADD R6, R36, -R8 ;  /* 0x0000000024067229 */ /* 0x00080c0000000808 */
.L_x_14191:
[----:B------:R-:W-:Y:S05]  /*16390*/  BSYNC B3 ;  /* 0x0000000000037941 */ /* 0x000fea0003800000 */
.L_x_14189:
        /* <DEDUP_REMOVED lines=29> */
.L_x_14195:
[----:B------:R-:W-:Y:S05]  /*16570*/  BSYNC B3 ;  /* 0x0000000000037941 */ /* 0x000fea0003800000 */
.L_x_14194:
        /* <DEDUP_REMOVED lines=65> */
.L_x_14196:
        /* <DEDUP_REMOVED lines=22> */
.L_x_14198:
[----:B------:R-:W-:Y:S05]  /*16af0*/  BSYNC B3 ;  /* 0x0000000000037941 */ /* 0x000fea0003800000 */
.L_x_14197:
        /* <DEDUP_REMOVED lines=16> */
.L_x_14183:
        /* <DEDUP_REMOVED lines=26> */
.L_x_14201:
[----:B------:R-:W-:Y:S05]  /*16da0*/  BSYNC B3 ;  /* 0x0000000000037941 */ /* 0x000fea0003800000 */
.L_x_14200:
        /* <DEDUP_REMOVED lines=27> */
.L_x_14204:
[----:B------:R-:W-:Y:S05]  /*16f60*/  BSYNC B3 ;  /* 0x0000000000037941 */ /* 0x000fea0003800000 */
.L_x_14203:
        /* <DEDUP_REMOVED lines=16> */
.L_x_14202:
        /* <DEDUP_REMOVED lines=55> */
.L_x_14205:
[----:B------:R-:W-:Y:S01]  /*173e0*/  IMAD.MOV.U32 R8, RZ, RZ, 0x0 ;  /* 0x00000000ff087424 */ /* 0x000fe200078e00ff */
[----:B------:R-:W-:Y:S01]  /*173f0*/  FSETP.NEU.FTZ.AND P0, PT, R7, RZ, PT ;  /* 0x000000ff0700720b */ /* 0x000fe20003f1d000 */
[----:B------:R-:W-:-:S06]  /*17400*/  IMAD.MOV.U32 R9, RZ, RZ, 0x7ff00000 ;  /* 0x7ff00000ff097424 */ /* 0x000fcc00078e00ff */
[----:B------:R-:W0:-:S10]  /*17410*/  DFMA R8, R6, R8, +INF ;  /* 0x7ff000000608742b */ /* 0x000e140000000008 */
[----:B0-----:R-:W-:Y:S02]  /*17420*/  FSEL R28, R8, RZ, P0 ;  /* 0x000000ff081c7208 */ /* 0x001fe40000000000 */
[----:B------:R-:W-:Y:S01]  /*17430*/  FSEL R29, R9, -QNAN , P0 ;  /* 0xfff00000091d7808 */ /* 0x000fe20000000000 */
[----:B------:R-:W-:Y:S05]  /*17440*/  BRA `(.L_x_14181) ;  /* 0x000004c000007947 */ /* 0x000fea0003800000 */
.L_x_14199:
        /* <DEDUP_REMOVED lines=25> */
.L_x_14207:
[----:B------:R-:W-:Y:S05]  /*175e0*/  BSYNC B3 ;  /* 0x0000000000037941 */ /* 0x000fea0003800000 */
.L_x_14206:
        /* <DEDUP_REMOVED lines=19> */
.L_x_14209:
[----:B------:R-:W-:Y:S05]  /*17720*/  BSYNC B3 ;  /* 0x0000000000037941 */ /* 0x000fea0003800000 */
.L_x_14208:
[----:B------:R-:W-:Y:S02]  /*17730*/  IMAD.MOV.U32 R28, RZ, RZ, R20 ;  /* 0x000000ffff1c7224 */ /* 0x000fe400078e0014 */
[----:B------:R-:W-:Y:S01]  /*17740*/  IMAD.MOV.U32 R29, RZ, RZ, R21 ;  /* 0x000000ffff1d7224 */ /* 0x000fe200078e0015 */
[----:B------:R-:W-:Y:S05]  /*17750*/  BRA `(.L_x_14181) ;  /* 0x000001b000007947 */ /* 0x000fea0003800000 */
.L_x_14182:
        /* <DEDUP_REMOVED lines=24> */
.L_x_14211:
[----:B------:R-:W-:Y:S05]  /*178e0*/  BSYNC B3 ;  /* 0x0000000000037941 */ /* 0x000fea0003800000 */
.L_x_14210:
[----:B-1----:R-:W-:Y:S02]  /*178f0*/  IMAD.MOV.U32 R28, RZ, RZ, R8 ;  /* 0x000000ffff1c7224 */ /* 0x002fe400078e0008 */
[----:B------:R-:W-:Y:S02]  /*17900*/  IMAD.MOV.U32 R29, RZ, RZ, R9 ;  /* 0x000000ffff1d7224 */ /* 0x000fe400078e0009 */
.L_x_14181:
[----:B------:R-:W-:Y:S05]  /*17910*/  BSYNC B2 ;  /* 0x0000000000027941 */ /* 0x000fea0003800000 */
.L_x_14177:
        /* <DEDUP_REMOVED lines=26> */
.L_x_14215:
[----:B------:R-:W-:Y:S05]  /*17ac0*/  BSYNC B3 ;  /* 0x0000000000037941 */ /* 0x000fea0003800000 */
.L_x_14214:
        /* <DEDUP_REMOVED lines=37> */
.L_x_14223:
[----:B------:R-:W-:Y:S05]  /*17d20*/  BSYNC B4 ;  /* 0x0000000000047941 */ /* 0x000fea0003800000 */
.L_x_14222:
[----:B------:R-:W-:Y:S02]  /*17d30*/  IMAD.MOV.U32 R38, RZ, RZ, R20 ;  /* 0x000000ffff267224 */ /* 0x000fe400078e0014 */
[----:B------:R-:W-:Y:S01]  /*17d40*/  IMAD.MOV.U32 R39, RZ, RZ, R21 ;  /* 0x000000ffff277224 */ /* 0x000fe200078e0015 */
[----:B------:R-:W-:Y:S05]  /*17d50*/  BRA `(.L_x_14221) ;  /* 0x0000001000007947 */ /* 0x000fea0003800000 */
.L_x_14220:
[----:B------:R0:W4:-:S06]  /*17d60*/  DADD R38, -R30, R34 ;  /* 0x000000001e267229 */ /* 0x00010c0000000122 */
.L_x_14221:
[----:B------:R-:W-:Y:S05]  /*17d70*/  BSYNC B3 ;  /* 0x0000000000037941 */ /* 0x000fea0003800000 */
.L_x_14219:
        /* <DEDUP_REMOVED lines=26> */
.L_x_14228:
[----:B------:R-:W-:Y:S05]  /*17f20*/  BSYNC B4 ;  /* 0x0000000000047941 */ /* 0x000fea0003800000 */
.L_x_14227:
[----:B------:R-:W-:Y:S02]  /*17f30*/  IMAD.MOV.U32 R4, RZ, RZ, R20 ;  /* 0x000000ffff047224 */ /* 0x000fe400078e0014 */
[----:B------:R-:W-:Y:S01]  /*17f40*/  IMAD.MOV.U32 R5, RZ, RZ, R21 ;  /* 0x000000ffff057224 */ /* 0x000fe200078e0015 */
[----:B------:R-:W-:Y:S05]  /*17f50*/  BRA `(.L_x_14226) ;  /* 0x0000001000007947 */ /* 0x000fea0003800000 */
.L_x_14225:
[----:B------:R0:W4:-:S06]  /*17f60*/  DADD R4, -R32, R36 ;  /* 0x0000000020047229 */ /* 0x00010c0000000124 */
.L_x_14226:
[----:B------:R-:W-:Y:S05]  /*17f70*/  BSYNC B3 ;  /* 0x0000000000037941 */ /* 0x000fea0003800000 */
.L_x_14224:
        /* <DEDUP_REMOVED lines=27> */
.L_x_14230:
[----:B------:R-:W-:Y:S05]  /*18130*/  BSYNC B3 ;  /* 0x0000000000037941 */ /* 0x000fea0003800000 */
.L_x_14229:
[----:B------:R-:W-:Y:S01]  /*18140*/  PLOP3.LUT P0, PT, PT, PT, PT, 0x80, 0x0 ;  /* 0x000000000000781c */ /* 0x000fe20003f0f070 */
[----:B01----:R-:W-:Y:S02]  /*18150*/  IMAD.MOV.U32 R4, RZ, RZ, R8 ;  /* 0x000000ffff047224 */ /* 0x003fe400078e0008 */
[----:B------:R-:W-:Y:S01]  /*18160*/  IMAD.MOV.U32 R5, RZ, RZ, R9 ;  /* 0x000000ffff057224 */ /* 0x000fe200078e0009 */
[----:B------:R-:W-:Y:S05]  /*18170*/  BRA `(.L_x_14216) ;  /* 0x0000091000007947 */ /* 0x000fea0003800000 */
.L_x_14218:
        /* <DEDUP_REMOVED lines=27> */
.L_x_14233:
[----:B------:R-:W-:Y:S05]  /*18330*/  BSYNC B3 ;  /* 0x0000000000037941 */ /* 0x000fea0003800000 */
.L_x_14232:
[----:B------:R-:W-:Y:S01]  /*18340*/  PLOP3.LUT P0, PT, PT, PT, PT, 0x80, 0x0 ;  /* 0x000000000000781c */ /* 0x000fe20003f0f070 */
[----:B-1--4-:R-:W-:Y:S02]  /*18350*/  IMAD.MOV.U32 R4, RZ, RZ, R8 ;  /* 0x000000ffff047224 */ /* 0x012fe400078e0008 */
[----:B------:R-:W-:Y:S01]  /*18360*/  IMAD.MOV.U32 R5, RZ, RZ, R9 ;  /* 0x000000ffff057224 */ /* 0x000fe200078e0009 */
[----:B------:R-:W-:Y:S05]  /*18370*/  BRA `(.L_x_14216) ;  /* 0x0000071000007947 */ /* 0x000fea0003800000 */
.L_x_14231:
        /* <DEDUP_REMOVED lines=28> */
.L_x_14235:
[----:B------:R-:W-:Y:S05]  /*18540*/  BSYNC B3 ;  /* 0x0000000000037941 */ /* 0x000fea0003800000 */
.L_x_14234:
        /* <DEDUP_REMOVED lines=19> */
.L_x_14237:
[----:B------:R-:W-:Y:S05]  /*18680*/  BSYNC B3 ;  /* 0x0000000000037941 */ /* 0x000fea0003800000 */
.L_x_14236:
[----:B------:R-:W0:Y:S01]  /*18690*/  DMUL R2, R2, 8.11296384146066816958e+31 ;  /* 0x4690000002027828 */ /* 0x000e220000000000 */
[----:B------:R-:W-:Y:S01]  /*186a0*/  PLOP3.LUT P0, PT, PT, PT, PT, 0x80, 0x0 ;  /* 0x000000000000781c */ /* 0x000fe20003f0f070 */
[----:B------:R-:W-:Y:S02]  /*186b0*/  IMAD.MOV.U32 R4, RZ, RZ, R20 ;  /* 0x000000ffff047224 */ /* 0x000fe400078e0014 */
[----:B------:R-:W-:Y:S01]  /*186c0*/  IMAD.MOV.U32 R5, RZ, RZ, R21 ;  /* 0x000000ffff057224 */ /* 0x000fe200078e0015 */
[----:B------:R-:W-:Y:S05]  /*186d0*/  BRA `(.L_x_14216) ;  /* 0x000003b000007947 */ /* 0x000fea0003800000 */
.L_x_14217:
        /* <DEDUP_REMOVED lines=24> */
.L_x_14239:
[----:B------:R-:W-:Y:S05]  /*18860*/  BSYNC B3 ;  /* 0x0000000000037941 */ /* 0x000fea0003800000 */
.L_x_14238:
        /* <DEDUP_REMOVED lines=27> */
.L_x_14241:
[----:B------:R-:W-:Y:S05]  /*18a20*/  BSYNC B3 ;  /* 0x0000000000037941 */ /* 0x000fea0003800000 */
.L_x_14240:
[----:B-1--4-:R1:W4:Y:S01]  /*18a30*/  DMUL R4, R8, R16 ;  /* 0x0000001008047228 */ /* 0x0123220000000000 */
[----:B------:R-:W-:Y:S01]  /*18a40*/  PLOP3.LUT P0, PT, PT, PT, PT, 0x80, 0x0 ;  /* 0x000000000000781c */ /* 0x000fe20003f0f070 */
[----:B------:R-:W-:Y:S07]  /*18a50*/  BRA `(.L_x_14216) ;  /* 0x0000003000007947 */ /* 0x000fee0003800000 */
.L_x_14213:
[----:B------:R4:W0:Y:S01]  /*18a60*/  DMUL R4, R26, 9.00719925474099200000e+15 ;  /* 0x434000001a047828 */ /* 0x0008220000000000 */
[----:B------:R-:W-:-:S03]  /*18a70*/  PLOP3.LUT P0, PT, PT, PT, PT, 0x80, 0x0 ;  /* 0x000000000000781c */ /* 0x000fc60003f0f070 */
[----:B------:R-:W3:-:S06]  /*18a80*/  DMUL R2, R2, 9.00719925474099200000e+15 ;  /* 0x4340000002027828 */ /* 0x000ecc0000000000 */
.L_x_14216:
[----:B01--4-:R-:W-:Y:S05]  /*18a90*/  BSYNC B2 ;  /* 0x0000000000027941 */ /* 0x013fea0003800000 */
.L_x_14212:
        /* <DEDUP_REMOVED lines=43> */
.L_x_14247:
[----:B------:R0:W1:-:S06]  /*18d50*/  DMUL R60, RZ, |R24| ;  /* 0x40000018ff3c7228 */ /* 0x00004c0000000000 */
.L_x_14248:
[----:B------:R-:W-:Y:S05]  /*18d60*/  BSYNC B0 ;  /* 0x0000000000007941 */ /* 0x000fea0003800000 */
.L_x_14246:
[----:B------:R-:W-:Y:S02]  /*18d70*/  ISETP.GT.AND P0, PT, R5, -0x1, PT ;  /* 0xffffffff0500780c */ /* 0x000fe40003f04270 */
[----:B------:R-:W-:-:S11]  /*18d80*/  ISETP.GT.AND P1, PT, R3, -0x1, PT ;  /* 0xffffffff0300780c */ /* 0x000fd60003f24270 */
[----:B-1----:R-:W1:Y:S02]  /*18d90*/  @!P0 DMUL R60, R60, +INF ;  /* 0x7ff000003c3c8828 */ /* 0x002e640000000000 */
[----:B------:R-:W-:Y:S05]  /*18da0*/  @P1 BRA `(.L_x_14249) ;  /* 0x0000101000001947 */ /* 0x000fea0003800000 */
[----:B-1----:R-:W1:-:S06]  /*18db0*/  DADD R60, R60, c[0x2][0x100] ;  /* 0x008040003c3c7629 */ /* 0x002e4c0000000000 */
[----:B-1----:R-:W1:Y:S01]  /*18dc0*/  DADD R60, -R60, c[0x2][0x108] ;  /* 0x008042003c3c7629 */ /* 0x002e620000000100 */
[----:B------:R-:W-:Y:S05]  /*18dd0*/  BRA `(.L_x_14249) ;  /* 0x00000fe000007947 */ /* 0x000fea0003800000 */
.L_x_14245:
        /* <DEDUP_REMOVED lines=23> */
.L_x_14244:
        /* <DEDUP_REMOVED lines=38> */
.L_x_14252:
[----:B------:R0:W1:-:S06]  /*191b0*/  DMUL R60, RZ, |R24| ;  /* 0x40000018ff3c7228 */ /* 0x00004c0000000000 */
.L_x_14253:
[----:B------:R-:W-:Y:S05]  /*191c0*/  BSYNC B0 ;  /* 0x0000000000007941 */ /* 0x000fea0003800000 */
.L_x_14251:
[----:B------:R-:W-:Y:S02]  /*191d0*/  ISETP.GT.AND P0, PT, R3, -0x1, PT ;  /* 0xffffffff0300780c */ /* 0x000fe40003f04270 */
[----:B------:R-:W-:-:S11]  /*191e0*/  ISETP.GT.AND P1, PT, R25, -0x1, PT ;  /* 0xffffffff1900780c */ /* 0x000fd60003f24270 */
[----:B-1----:R-:W1:Y:S02]  /*191f0*/  @!P0 DMUL R60, R60, +INF ;  /* 0x7ff000003c3c8828 */ /* 0x002e640000000000 */
[----:B------:R-:W-:Y:S05]  /*19200*/  @P1 BRA `(.L_x_14249) ;  /* 0x00000bb000001947 */ /* 0x000fea0003800000 */
[----:B-1----:R-:W1:-:S06]  /*19210*/  DADD R60, R60, c[0x2][0x100] ;  /* 0x008040003c3c7629 */ /* 0x002e4c0000000000 */
[----:B-1----:R-:W1:Y:S01]  /*19220*/  DADD R60, -R60, c[0x2][0x108] ;  /* 0x008042003c3c7629 */ /* 0x002e620000000100 */
[----:B------:R-:W-:Y:S05]  /*19230*/  BRA `(.L_x_14249) ;  /* 0x00000b8000007947 */ /* 0x000fea0003800000 */
.L_x_14250:
        /* <DEDUP_REMOVED lines=23> */
.L_x_14243:
        /* <DEDUP_REMOVED lines=30> */
.L_x_14256:
[----:B------:R-:W-:Y:S05]  /*19590*/  BSYNC B3 ;  /* 0x0000000000037941 */ /* 0x000fea0003800000 */
.L_x_14255:
        /* <DEDUP_REMOVED lines=43> */
.L_x_14258:
[----:B------:R-:W-:Y:S02]  /*19850*/  FSEL R6, RZ, 3.37028055040000000000e+12, P1 ;  /* 0x54442d18ff067808 */ /* 0x000fe40000800000 */
[----:B------:R-:W-:Y:S02]  /*19860*/  FSEL R7, RZ, 2.1426990032196044922, P1 ;  /* 0x400921fbff077808 */ /* 0x000fe40000800000 */
.L_x_14259:
[----:B------:R-:W-:Y:S05]  /*19870*/  BSYNC B0 ;  /* 0x0000000000007941 */ /* 0x000fea0003800000 */
.L_x_14257:
[----:B------:R0:W1:Y:S02]  /*19880*/  DADD R2, |R4|, |R2| ;  /* 0x0000000004027229 */ /* 0x0000640000000602 */
[----:B0-----:R-:W-:-:S04]  /*19890*/  LOP3.LUT R5, R7, 0x80000000, R5, 0xb8, !PT ;  /* 0x8000000007057812 */ /* 0x001fc800078eb805 */
[----:B-1----:R-:W0:-:S06]  /*198a0*/  DSETP.GTU.AND P0, PT, |R2|, +INF , PT ;  /* 0x7ff000000200742a */ /* 0x002e0c0003f0c200 */
[----:B0-----:R-:W-:Y:S02]  /*198b0*/  FSEL R60, R2, R6, P0 ;  /* 0x00000006023c7208 */ /* 0x001fe40000000000 */
[----:B------:R-:W-:Y:S01]  /*198c0*/  FSEL R61, R3, R5, P0 ;  /* 0x00000005033d7208 */ /* 0x000fe20000000000 */
[----:B------:R-:W-:Y:S05]  /*198d0*/  BRA `(.L_x_14249) ;  /* 0x000004e000007947 */ /* 0x000fea0003800000 */
.L_x_14254:
        /* <DEDUP_REMOVED lines=26> */
.L_x_14261:
[----:B------:R-:W-:Y:S05]  /*19a80*/  BSYNC B3 ;  /* 0x0000000000037941 */ /* 0x000fea0003800000 */
.L_x_14260:
        /* <DEDUP_REMOVED lines=43> */
.L_x_14263:
[----:B------:R-:W-:Y:S02]  /*19d40*/  FSEL R6, RZ, 3.37028055040000000000e+12, P1 ;  /* 0x54442d18ff067808 */ /* 0x000fe40000800000 */
[----:B------:R-:W-:Y:S02]  /*19d50*/  FSEL R7, RZ, 2.1426990032196044922, P1 ;  /* 0x400921fbff077808 */ /* 0x000fe40000800000 */
.L_x_14264:
[----:B------:R-:W-:Y:S05]  /*19d60*/  BSYNC B0 ;  /* 0x0000000000007941 */ /* 0x000fea0003800000 */
.L_x_14262:
[----:B------:R0:W1:Y:S02]  /*19d70*/  DADD R2, |R4|, |R2| ;  /* 0x0000000004027229 */ /* 0x0000640000000602 */
[----:B0-----:R-:W-:-:S04]  /*19d80*/  LOP3.LUT R5, R7, 0x80000000, R5, 0xb8, !PT ;  /* 0x8000000007057812 */ /* 0x001fc800078eb805 */
[----:B-1----:R-:W0:-:S06]  /*19d90*/  DSETP.GTU.AND P0, PT, |R2|, +INF , PT ;  /* 0x7ff000000200742a */ /* 0x002e0c0003f0c200 */
[----:B0-----:R-:W-:Y:S02]  /*19da0*/  FSEL R60, R2, R6, P0 ;  /* 0x00000006023c7208 */ /* 0x001fe40000000000 */
[----:B------:R-:W-:Y:S02]  /*19db0*/  FSEL R61, R3, R5, P0 ;  /* 0x00000005033d7208 */ /* 0x000fe40000000000 */
.L_x_14249:
[----:B01----:R-:W-:Y:S05]  /*19dc0*/  BSYNC B2 ;  /* 0x0000000000027941 */ /* 0x003fea0003800000 */
.L_x_14242:
[----:B------:R-:W0:Y:S01]  /*19dd0*/  DADD R2, -RZ, -R28 ;  /* 0x00000000ff027229 */ /* 0x000e22000000091c */
[----:B------:R-:W-:-:S09]  /*19de0*/  ISETP.NE.AND P0, PT, R62, RZ, PT ;  /* 0x000000ff3e00720c */ /* 0x000fd20003f05270 */
[----:B0-----:R-:W-:Y:S02]  /*19df0*/  FSEL R62, R2, R28, !P0 ;  /* 0x0000001c023e7208 */ /* 0x001fe40004000000 */
[----:B------:R-:W-:Y:S01]  /*19e00*/  FSEL R63, R3, R29, !P0 ;  /* 0x0000001d033f7208 */ /* 0x000fe20004000000 */
[----:B------:R-:W-:Y:S05]  /*19e10*/  BRA `(.L_x_14265) ;  /* 0x0000249000007947 */ /* 0x000fea0003800000 */
.L_x_14176:
[----:B0-----:R-:W4:Y:S01]  /*19e20*/  LDL.64 R2, [R1+0x8] ;  /* 0x0000080001027983 */ /* 0x001f220000100a00 */
[----:B------:R-:W-:-:S04]  /*19e30*/  DADD R62, -RZ, -R42 ;  /* 0x00000000ff3e7229 */ /* 0x000fc8000000092a */
[----:B----4-:R-:W0:-:S06]  /*19e40*/  DADD R40, -R40, R2 ;  /* 0x0000000028287229 */ /* 0x010e0c0000000102 */
[----:B0-----:R0:W1:Y:S01]  /*19e50*/  DADD R60, R40, c[0x2][0x178] ;  /* 0x00805e00283c7629 */ /* 0x0010620000000000 */
[----:B------:R-:W-:Y:S05]  /*19e60*/  BRA `(.L_x_14265) ;  /* 0x0000244000007947 */ /* 0x000fea0003800000 */
.L_x_14175:
[----:B------:R0:W1:Y:S01]  /*19e70*/  DADD R62, -RZ, -R42 ;  /* 0x00000000ff3e7229 */ /* 0x000062000000092a */
[----:B------:R-:W-:Y:S01]  /*19e80*/  CS2R R60, SRZ ;  /* 0x00000000003c7805 */ /* 0x000fe2000001ff00 */
[----:B------:R-:W-:Y:S05]  /*19e90*/  BRA `(.L_x_14265) ;  /* 0x0000241000007947 */ /* 0x000fea0003800000 */
.L_x_14174:
        /* <DEDUP_REMOVED lines=86> */
.L_x_14270:
[----:B------:R-:W-:Y:S05]  /*1a400*/  BSYNC B0 ;  /* 0x0000000000007941 */ /* 0x000fea0003800000 */
.L_x_14269:
        /* <DEDUP_REMOVED lines=8> */
.L_x_14272:
[----:B------:R-:W-:Y:S05]  /*1a490*/  BSYNC B3 ;  /* 0x0000000000037941 */ /* 0x000fea0003800000 */
.L_x_14271:
        /* <DEDUP_REMOVED lines=43> */
.L_x_14274:
[----:B------:R-:W-:-:S04]  /*1a750*/  ISETP.GE.AND P0, PT, R41, RZ, PT ;  /* 0x000000ff2900720c */ /* 0x000fc80003f06270 */
[----:B------:R-:W-:Y:S02]  /*1a760*/  FSEL R6, RZ, 3.37028055040000000000e+12, P0 ;  /* 0x54442d18ff067808 */ /* 0x000fe40000000000 */
[----:B------:R-:W-:Y:S02]  /*1a770*/  FSEL R7, RZ, 2.1426990032196044922, P0 ;  /* 0x400921fbff077808 */ /* 0x000fe40000000000 */
.L_x_14275:
[----:B------:R-:W-:Y:S05]  /*1a780*/  BSYNC B0 ;  /* 0x0000000000007941 */ /* 0x000fea0003800000 */
.L_x_14273:
[----:B------:R-:W4:Y:S01]  /*1a790*/  DADD R2, R2, R4 ;  /* 0x0000000002027229 */ /* 0x000f220000000004 */
[----:B------:R-:W-:-:S03]  /*1a7a0*/  LOP3.LUT R43, R7, 0x80000000, R43, 0xb8, !PT ;  /* 0x80000000072b7812 */ /* 0x000fc600078eb82b */
[----:B-1----:R-:W-:-:S04]  /*1a7b0*/  DMUL R28, R28, 0.5 ;  /* 0x3fe000001c1c7828 */ /* 0x002fc80000000000 */
[----:B----4-:R-:W1:-:S06]  /*1a7c0*/  DSETP.GTU.AND P0, PT, |R2|, +INF , PT ;  /* 0x7ff000000200742a */ /* 0x010e4c0003f0c200 */
[----:B-1----:R-:W-:Y:S02]  /*1a7d0*/  FSEL R6, R2, R6, P0 ;  /* 0x0000000602067208 */ /* 0x002fe40000000000 */
[----:B------:R-:W-:Y:S01]  /*1a7e0*/  FSEL R7, R3, R43, P0 ;  /* 0x0000002b03077208 */ /* 0x000fe20000000000 */
[----:B------:R-:W-:Y:S05]  /*1a7f0*/  BRA `(.L_x_14276) ;  /* 0x0000190000007947 */ /* 0x000fea0003800000 */
.L_x_14268:
        /* <DEDUP_REMOVED lines=111> */
.L_x_14278:
[----:B------:R-:W-:Y:S05]  /*1aef0*/  BSYNC B0 ;  /* 0x0000000000007941 */ /* 0x000fea0003800000 */
.L_x_14277:
        /* <DEDUP_REMOVED lines=8> */
.L_x_14280:
[----:B------:R-:W-:Y:S05]  /*1af80*/  BSYNC B3 ;  /* 0x0000000000037941 */ /* 0x000fea0003800000 */
.L_x_14279:
        /* <DEDUP_REMOVED lines=43> */
.L_x_14282:
[----:B------:R-:W-:-:S04]  /*1b240*/  ISETP.GE.AND P0, PT, R41, RZ, PT ;  /* 0x000000ff2900720c */ /* 0x000fc80003f06270 */
[----:B------:R-:W-:Y:S02]  /*1b250*/  FSEL R6, RZ, 3.37028055040000000000e+12, P0 ;  /* 0x54442d18ff067808 */ /* 0x000fe40000000000 */
[----:B------:R-:W-:Y:S02]  /*1b260*/  FSEL R7, RZ, 2.1426990032196044922, P0 ;  /* 0x400921fbff077808 */ /* 0x000fe40000000000 */
.L_x_14283:
[----:B------:R-:W-:Y:S05]  /*1b270*/  BSYNC B0 ;  /* 0x0000000000007941 */ /* 0x000fea0003800000 */
.L_x_14281:
[----:B------:R-:W4:Y:S01]  /*1b280*/  DADD R2, R2, R4 ;  /* 0x0000000002027229 */ /* 0x000f220000000004 */
[----:B------:R-:W-:-:S05]  /*1b290*/  LOP3.LUT R43, R7, 0x80000000, R43, 0xb8, !PT ;  /* 0x80000000072b7812 */ /* 0x000fca00078eb82b */
[----:B----4-:R-:W4:-:S06]  /*1b2a0*/  DSETP.GTU.AND P0, PT, |R2|, +INF , PT ;  /* 0x7ff000000200742a */ /* 0x010f0c0003f0c200 */
[----:B----4-:R-:W-:Y:S02]  /*1b2b0*/  FSEL R6, R2, R6, P0 ;  /* 0x0000000602067208 */ /* 0x010fe40000000000 */
[----:B------:R-:W-:Y:S01]  /*1b2c0*/  FSEL R7, R3, R43, P0 ;  /* 0x0000002b03077208 */ /* 0x000fe20000000000 */
[----:B------:R-:W-:Y:S05]  /*1b2d0*/  BRA `(.L_x_14276) ;  /* 0x00000e2000007947 */ /* 0x000fea0003800000 */
.L_x_14267:
        /* <DEDUP_REMOVED lines=23> */
.L_x_14285:
[----:B------:R-:W-:Y:S05]  /*1b450*/  BSYNC B3 ;  /* 0x0000000000037941 */ /* 0x000fea0003800000 */
.L_x_14284:
        /* <DEDUP_REMOVED lines=26> */
.L_x_14287:
[----:B------:R-:W-:Y:S05]  /*1b600*/  BSYNC B3 ;  /* 0x0000000000037941 */ /* 0x000fea0003800000 */
.L_x_14286:
        /* <DEDUP_REMOVED lines=112> */
.L_x_14289:
[----:B------:R-:W-:Y:S05]  /*1bd10*/  BSYNC B0 ;  /* 0x0000000000007941 */ /* 0x000fea0003800000 */
.L_x_14288:
        /* <DEDUP_REMOVED lines=8> */
.L_x_14291:
[----:B------:R-:W-:Y:S05]  /*1bda0*/  BSYNC B3 ;  /* 0x0000000000037941 */ /* 0x000fea0003800000 */
.L_x_14290:
        /* <DEDUP_REMOVED lines=43> */
.L_x_14293:
[----:B------:R-:W-:-:S04]  /*1c060*/  ISETP.GE.AND P0, PT, R41, RZ, PT ;  /* 0x000000ff2900720c */ /* 0x000fc80003f06270 */
[----:B------:R-:W-:Y:S02]  /*1c070*/  FSEL R6, RZ, 3.37028055040000000000e+12, P0 ;  /* 0x54442d18ff067808 */ /* 0x000fe40000000000 */
[----:B------:R-:W-:Y:S02]  /*1c080*/  FSEL R7, RZ, 2.1426990032196044922, P0 ;  /* 0x400921fbff077808 */ /* 0x000fe40000000000 */
.L_x_14294:
[----:B------:R-:W-:Y:S05]  /*1c090*/  BSYNC B0 ;  /* 0x0000000000007941 */ /* 0x000fea0003800000 */
.L_x_14292:
[----:B------:R-:W4:Y:S01]  /*1c0a0*/  DADD R2, R2, R4 ;  /* 0x0000000002027229 */ /* 0x000f220000000004 */
[----:B------:R-:W-:-:S03]  /*1c0b0*/  LOP3.LUT R43, R7, 0x80000000, R43, 0xb8, !PT ;  /* 0x80000000072b7812 */ /* 0x000fc600078eb82b */
[----:B-1----:R-:W-:-:S04]  /*1c0c0*/  DADD R28, R28, 1 ;  /* 0x3ff000001c1c7429 */ /* 0x002fc80000000000 */
[----:B----4-:R-:W1:-:S06]  /*1c0d0*/  DSETP.GTU.AND P0, PT, |R2|, +INF , PT ;  /* 0x7ff000000200742a */ /* 0x010e4c0003f0c200 */
[----:B-1----:R-:W-:Y:S02]  /*1c0e0*/  FSEL R6, R2, R6, P0 ;  /* 0x0000000602067208 */ /* 0x002fe40000000000 */
[----:B------:R-:W-:Y:S02]  /*1c0f0*/  FSEL R7, R3, R43, P0 ;  /* 0x0000002b03077208 */ /* 0x000fe40000000000 */
.L_x_14276:
[----:B------:R-:W-:Y:S05]  /*1c100*/  BSYNC B2 ;  /* 0x0000000000027941 */ /* 0x000fea0003800000 */
.L_x_14266:
[----:B-1----:R-:W1:Y:S01]  /*1c110*/  DADD R28, R28, c[0x2][0x50] ;  /* 0x008014001c1c7629 */ /* 0x002e620000000000 */
[----:B------:R-:W-:-:S03]  /*1c120*/  ISETP.NE.AND P0, PT, R62, RZ, PT ;  /* 0x000000ff3e00720c */ /* 0x000fc60003f05270 */
[----:B------:R-:W-:-:S04]  /*1c130*/  DADD R60, -RZ, |R6| ;  /* 0x00000000ff3c7229 */ /* 0x000fc80000000506 */
[----:B-1----:R-:W1:-:S10]  /*1c140*/  DADD R2, -RZ, -R28 ;  /* 0x00000000ff027229 */ /* 0x002e54000000091c */
[----:B-1----:R-:W-:Y:S02]  /*1c150*/  FSEL R62, R2, R28, !P0 ;  /* 0x0000001c023e7208 */ /* 0x002fe40004000000 */
[----:B------:R-:W-:Y:S01]  /*1c160*/  FSEL R63, R3, R29, !P0 ;  /* 0x0000001d033f7208 */ /* 0x000fe20004000000 */
[----:B------:R-:W-:Y:S05]  /*1c170*/  BRA `(.L_x_14265) ;  /* 0x0000013000007947 */ /* 0x000fea0003800000 */
.L_x_14173:
        /* <DEDUP_REMOVED lines=19> */
.L_x_14265:
[----:B01----:R-:W-:Y:S05]  /*1c2b0*/  BSYNC B1 ;  /* 0x0000000000017941 */ /* 0x003fea0003800000 */
.L_x_14172:
        /* <DEDUP_REMOVED lines=139> */
.L_x_14303:
[----:B------:R-:W-:Y:S05]  /*1cb70*/  BSYNC B3 ;  /* 0x0000000000037941 */ /* 0x000fea0003800000 */
.L_x_14302:
        /* <DEDUP_REMOVED lines=61> */
.L_x_14301:
        /* <DEDUP_REMOVED lines=34> */
.L_x_14311:
[----:B------:R-:W-:Y:S05]  /*1d170*/  BSYNC B4 ;  /* 0x0000000000047941 */ /* 0x000fea0003800000 */
.L_x_14310:
[----:B------:R-:W-:Y:S02]  /*1d180*/  IMAD.MOV.U32 R24, RZ, RZ, R20 ;  /* 0x000000ffff187224 */ /* 0x000fe400078e0014 */
[----:B------:R-:W-:Y:S01]  /*1d190*/  IMAD.MOV.U32 R25, RZ, RZ, R21 ;  /* 0x000000ffff197224 */ /* 0x000fe200078e0015 */
[----:B------:R-:W-:Y:S05]  /*1d1a0*/  BRA `(.L_x_14309) ;  /* 0x0000001000007947 */ /* 0x000fea0003800000 */
.L_x_14308:
[----:B------:R0:W1:-:S06]  /*1d1b0*/  DADD R24, -R30, R34 ;  /* 0x000000001e187229 */ /* 0x00004c0000000122 */
.L_x_14309:
[----:B------:R-:W-:Y:S05]  /*1d1c0*/  BSYNC B3 ;  /* 0x0000000000037941 */ /* 0x000fea0003800000 */
.L_x_14307:
        /* <DEDUP_REMOVED lines=29> */
.L_x_14316:
[----:B------:R-:W-:Y:S05]  /*1d3a0*/  BSYNC B4 ;  /* 0x0000000000047941 */ /* 0x000fea0003800000 */
.L_x_14315:
[----:B------:R-:W-:Y:S02]  /*1d3b0*/  IMAD.MOV.U32 R6, RZ, RZ, R20 ;  /* 0x000000ffff067224 */ /* 0x000fe400078e0014 */
[----:B------:R-:W-:Y:S01]  /*1d3c0*/  IMAD.MOV.U32 R7, RZ, RZ, R21 ;  /* 0x000000ffff077224 */ /* 0x000fe200078e0015 */
[----:B------:R-:W-:Y:S05]  /*1d3d0*/  BRA `(.L_x_14314) ;  /* 0x0000001000007947 */ /* 0x000fea0003800000 */
.L_x_14313:
[----:B------:R4:W0:-:S06]  /*1d3e0*/  DADD R6, R36, -R8 ;  /* 0x0000000024067229 */ /* 0x00080c0000000808 */
.L_x_14314:
[----:B------:R-:W-:Y:S05]  /*1d3f0*/  BSYNC B3 ;  /* 0x0000000000037941 */ /* 0x000fea0003800000 */
.L_x_14312:
        /* <DEDUP_REMOVED lines=29> */
.L_x_14318:
[----:B------:R-:W-:Y:S05]  /*1d5d0*/  BSYNC B3 ;  /* 0x0000000000037941 */ /* 0x000fea0003800000 */
.L_x_14317:
        /* <DEDUP_REMOVED lines=65> */
.L_x_14319:
        /* <DEDUP_REMOVED lines=22> */
.L_x_14321:
[----:B------:R-:W-:Y:S05]  /*1db50*/  BSYNC B3 ;  /* 0x0000000000037941 */ /* 0x000fea0003800000 */
.L_x_14320:
        /* <DEDUP_REMOVED lines=16> */
.L_x_14306:
        /* <DEDUP_REMOVED lines=26> */
.L_x_14324:
[----:B------:R-:W-:Y:S05]  /*1de00*/  BSYNC B3 ;  /* 0x0000000000037941 */ /* 0x000fea0003800000 */
.L_x_14323:
        /* <DEDUP_REMOVED lines=27> */
.L_x_14327:
[----:B------:R-:W-:Y:S05]  /*1dfc0*/  BSYNC B3 ;  /* 0x0000000000037941 */ /* 0x000fea0003800000 */
.L_x_14326:
        /* <DEDUP_REMOVED lines=16> */
.L_x_14325:
        /* <DEDUP_REMOVED lines=55> */
.L_x_14328:
[----:B------:R-:W-:Y:S01]  /*1e440*/  IMAD.MOV.U32 R8, RZ, RZ, 0x0 ;  /* 0x00000000ff087424 */ /* 0x000fe200078e00ff */
[----:B------:R-:W-:Y:S01]  /*1e450*/  FSETP.NEU.FTZ.AND P0, PT, R7, RZ, PT ;  /* 0x000000ff0700720b */ /* 0x000fe20003f1d000 */
[----:B------:R-:W-:-:S06]  /*1e460*/  IMAD.MOV.U32 R9, RZ, RZ, 0x7ff00000 ;  /* 0x7ff00000ff097424 */ /* 0x000fcc00078e00ff */
[----:B------:R-:W0:-:S10]  /*1e470*/  DFMA R8, R6, R8, +INF ;  /* 0x7ff000000608742b */ /* 0x000e140000000008 */
[----:B0-----:R-:W-:Y:S02]  /*1e480*/  FSEL R28, R8, RZ, P0 ;  /* 0x000000ff081c7208 */ /* 0x001fe40000000000 */
[----:B------:R-:W-:Y:S01]  /*1e490*/  FSEL R29, R9, -QNAN , P0 ;  /* 0xfff00000091d7808 */ /* 0x000fe20000000000 */
[----:B------:R-:W-:Y:S05]  /*1e4a0*/  BRA `(.L_x_14304) ;  /* 0x000004c000007947 */ /* 0x000fea0003800000 */
.L_x_14322:
        /* <DEDUP_REMOVED lines=25> */
.L_x_14330:
[----:B------:R-:W-:Y:S05]  /*1e640*/  BSYNC B3 ;  /* 0x0000000000037941 */ /* 0x000fea0003800000 */
.L_x_14329:
        /* <DEDUP_REMOVED lines=19> */
.L_x_14332:
[----:B------:R-:W-:Y:S05]  /*1e780*/  BSYNC B3 ;  /* 0x0000000000037941 */ /* 0x000fea0003800000 */
.L_x_14331:
[----:B------:R-:W-:Y:S02]  /*1e790*/  IMAD.MOV.U32 R28, RZ, RZ, R20 ;  /* 0x000000ffff1c7224 */ /* 0x000fe400078e0014 */
[----:B------:R-:W-:Y:S01]  /*1e7a0*/  IMAD.MOV.U32 R29, RZ, RZ, R21 ;  /* 0x000000ffff1d7224 */ /* 0x000fe200078e0015 */
[----:B------:R-:W-:Y:S05]  /*1e7b0*/  BRA `(.L_x_14304) ;  /* 0x000001b000007947 */ /* 0x000fea0003800000 */
.L_x_14305:
        /* <DEDUP_REMOVED lines=24> */
.L_x_14334:
[----:B------:R-:W-:Y:S05]  /*1e940*/  BSYNC B3 ;  /* 0x0000000000037941 */ /* 0x000fea0003800000 */
.L_x_14333:
[----:B-1----:R-:W-:Y:S02]  /*1e950*/  IMAD.MOV.U32 R28, RZ, RZ, R8 ;  /* 0x000000ffff1c7224 */ /* 0x002fe400078e0008 */
[----:B------:R-:W-:Y:S02]  /*1e960*/  IMAD.MOV.U32 R29, RZ, RZ, R9 ;  /* 0x000000ffff1d7224 */ /* 0x000fe400078e0009 */
.L_x_14304:
[----:B------:R-:W-:Y:S05]  /*1e970*/  BSYNC B2 ;  /* 0x0000000000027941 */ /* 0x000fea0003800000 */
.L_x_14300:
        /* <DEDUP_REMOVED lines=26> */
.L_x_14338:
[----:B------:R-:W-:Y:S05]  /*1eb20*/  BSYNC B3 ;  /* 0x0000000000037941 */ /* 0x000fea0003800000 */
.L_x_14337:
        /* <DEDUP_REMOVED lines=37> */
.L_x_14346:
[----:B------:R-:W-:Y:S05]  /*1ed80*/  BSYNC B4 ;  /* 0x0000000000047941 */ /* 0x000fea0003800000 */
.L_x_14345:
[----:B------:R-:W-:Y:S02]  /*1ed90*/  IMAD.MOV.U32 R38, RZ, RZ, R20 ;  /* 0x000000ffff267224 */ /* 0x000fe400078e0014 */
[----:B------:R-:W-:Y:S01]  /*1eda0*/  IMAD.MOV.U32 R39, RZ, RZ, R21 ;  /* 0x000000ffff277224 */ /* 0x000fe200078e0015 */
[----:B------:R-:W-:Y:S05]  /*1edb0*/  BRA `(.L_x_14344) ;  /* 0x0000001000007947 */ /* 0x000fea0003800000 */
.L_x_14343:
[----:B------:R0:W4:-:S06]  /*1edc0*/  DADD R38, -R30, R34 ;  /* 0x000000001e267229 */ /* 0x00010c0000000122 */
.L_x_14344:
[----:B------:R-:W-:Y:S05]  /*1edd0*/  BSYNC B3 ;  /* 0x0000000000037941 */ /* 0x000fea0003800000 */
.L_x_14342:
        /* <DEDUP_REMOVED lines=26> */
.L_x_14351:
[----:B------:R-:W-:Y:S05]  /*1ef80*/  BSYNC B4 ;  /* 0x0000000000047941 */ /* 0x000fea0003800000 */
.L_x_14350:
[----:B------:R-:W-:Y:S02]  /*1ef90*/  IMAD.MOV.U32 R4, RZ, RZ, R20 ;  /* 0x000000ffff047224 */ /* 0x000fe400078e0014 */
[----:B------:R-:W-:Y:S01]  /*1efa0*/  IMAD.MOV.U32 R5, RZ, RZ, R21 ;  /* 0x000000ffff057224 */ /* 0x000fe200078e0015 */
[----:B------:R-:W-:Y:S05]  /*1efb0*/  BRA `(.L_x_14349) ;  /* 0x0000001000007947 */ /* 0x000fea0003800000 */
.L_x_14348:
[----:B------:R0:W4:-:S06]  /*1efc0*/  DADD R4, -R32, R36 ;  /* 0x0000000020047229 */ /* 0x00010c0000000124 */
.L_x_14349:
[----:B------:R-:W-:Y:S05]  /*1efd0*/  BSYNC B3 ;  /* 0x0000000000037941 */ /* 0x000fea0003800000 */
.L_x_14347:
        /* <DEDUP_REMOVED lines=27> */
.L_x_14353:
[----:B------:R-:W-:Y:S05]  /*1f190*/  BSYNC B3 ;  /* 0x0000000000037941 */ /* 0x000fea0003800000 */
.L_x_14352:
[----:B------:R-:W-:Y:S01]  /*1f1a0*/  PLOP3.LUT P0, PT, PT, PT, PT, 0x80, 0x0 ;  /* 0x000000000000781c */ /* 0x000fe20003f0f070 */
[----:B01----:R-:W-:Y:S02]  /*1f1b0*/  IMAD.MOV.U32 R4, RZ, RZ, R8 ;  /* 0x000000ffff047224 */ /* 0x003fe400078e0008 */
[----:B------:R-:W-:Y:S01]  /*1f1c0*/  IMAD.MOV.U32 R5, RZ, RZ, R9 ;  /* 0x000000ffff057224 */ /* 0x000fe200078e0009 */
[----:B------:R-:W-:Y:S05]  /*1f1d0*/  BRA `(.L_x_14339) ;  /* 0x0000091000007947 */ /* 0x000fea0003800000 */
.L_x_14341:
        /* <DEDUP_REMOVED lines=27> */
.L_x_14356:
[----:B------:R-:W-:Y:S05]  /*1f390*/  BSYNC B3 ;  /* 0x0000000000037941 */ /* 0x000fea0003800000 */
.L_x_14355:
[----:B------:R-:W-:Y:S01]  /*1f3a0*/  PLOP3.LUT P0, PT, PT, PT, PT, 0x80, 0x0 ;  /* 0x000000000000781c */ /* 0x000fe20003f0f070 */
[----:B-1--4-:R-:W-:Y:S02]  /*1f3b0*/  IMAD.MOV.U32 R4, RZ, RZ, R8 ;  /* 0x000000ffff047224 */ /* 0x012fe400078e0008 */
[----:B------:R-:W-:Y:S01]  /*1f3c0*/  IMAD.MOV.U32 R5, RZ, RZ, R9 ;  /* 0x000000ffff057224 */ /* 0x000fe200078e0009 */
[----:B------:R-:W-:Y:S05]  /*1f3d0*/  BRA `(.L_x_14339) ;  /* 0x0000071000007947 */ /* 0x000fea0003800000 */
.L_x_14354:
        /* <DEDUP_REMOVED lines=28> */
.L_x_14358:
[----:B------:R-:W-:Y:S05]  /*1f5a0*/  BSYNC B3 ;  /* 0x0000000000037941 */ /* 0x000fea0003800000 */
.L_x_14357:
        /* <DEDUP_REMOVED lines=19> */
.L_x_14360:
[----:B------:R-:W-:Y:S05]  /*1f6e0*/  BSYNC B3 ;  /* 0x0000000000037941 */ /* 0x000fea0003800000 */
.L_x_14359:
[----:B------:R-:W0:Y:S01]  /*1f6f0*/  DMUL R2, R2, 8.11296384146066816958e+31 ;  /* 0x4690000002027828 */ /* 0x000e220000000000 */
[----:B------:R-:W-:Y:S01]  /*1f700*/  PLOP3.LUT P0, PT, PT, PT, PT, 0x80, 0x0 ;  /* 0x000000000000781c */ /* 0x000fe20003f0f070 */
[----:B------:R-:W-:Y:S02]  /*1f710*/  IMAD.MOV.U32 R4, RZ, RZ, R20 ;  /* 0x000000ffff047224 */ /* 0x000fe400078e0014 */
[----:B------:R-:W-:Y:S01]  /*1f720*/  IMAD.MOV.U32 R5, RZ, RZ, R21 ;  /* 0x000000ffff057224 */ /* 0x000fe200078e0015 */
[----:B------:R-:W-:Y:S05]  /*1f730*/  BRA `(.L_x_14339) ;  /* 0x000003b000007947 */ /* 0x000fea0003800000 */
.L_x_14340:
        /* <DEDUP_REMOVED lines=24> */
.L_x_14362:
[----:B------:R-:W-:Y:S05]  /*1f8c0*/  BSYNC B3 ;  /* 0x0000000000037941 */ /* 0x000fea0003800000 */
.L_x_14361:
        /* <DEDUP_REMOVED lines=27> */
.L_x_14364:
[----:B------:R-:W-:Y:S05]  /*1fa80*/  BSYNC B3 ;  /* 0x0000000000037941 */ /* 0x000fea0003800000 */
.L_x_14363:
[----:B-1--4-:R1:W4:Y:S01]  /*1fa90*/  DMUL R4, R8, R16 ;  /* 0x0000001008047228 */ /* 0x0123220000000000 */
[----:B------:R-:W-:Y:S01]  /*1faa0*/  PLOP3.LUT P0, PT, PT, PT, PT, 0x80, 0x0 ;  /* 0x000000000000781c */ /* 0x000fe20003f0f070 */
[----:B------:R-:W-:Y:S07]  /*1fab0*/  BRA `(.L_x_14339) ;  /* 0x0000003000007947 */ /* 0x000fee0003800000 */
.L_x_14336:
[----:B------:R4:W0:Y:S01]  /*1fac0*/  DMUL R4, R26, 9.00719925474099200000e+15 ;  /* 0x434000001a047828 */ /* 0x0008220000000000 */
[----:B------:R-:W-:-:S03]  /*1fad0*/  PLOP3.LUT P0, PT, PT, PT, PT, 0x80, 0x0 ;  /* 0x000000000000781c */ /* 0x000fc60003f0f070 */
[----:B------:R-:W3:-:S06]  /*1fae0*/  DMUL R2, R2, 9.00719925474099200000e+15 ;  /* 0x4340000002027828 */ /* 0x000ecc0000000000 */
.L_x_14339:
[----:B01--4-:R-:W-:Y:S05]  /*1faf0*/  BSYNC B2 ;  /* 0x0000000000027941 */ /* 0x013fea0003800000 */
.L_x_14335:
        /* <DEDUP_REMOVED lines=43> */
.L_x_14370:
[----:B------:R0:W1:-:S06]  /*1fdb0*/  DMUL R36, RZ, |R24| ;  /* 0x40000018ff247228 */ /* 0x00004c0000000000 */
.L_x_14371:
[----:B------:R-:W-:Y:S05]  /*1fdc0*/  BSYNC B0 ;  /* 0x0000000000007941 */ /* 0x000fea0003800000 */
.L_x_14369:
[----:B------:R-:W-:Y:S02]  /*1fdd0*/  ISETP.GT.AND P0, PT, R5, -0x1, PT ;  /* 0xffffffff0500780c */ /* 0x000fe40003f04270 */
[----:B------:R-:W-:-:S11]  /*1fde0*/  ISETP.GT.AND P1, PT, R3, -0x1, PT ;  /* 0xffffffff0300780c */ /* 0x000fd60003f24270 */
[----:B-1----:R-:W1:Y:S02]  /*1fdf0*/  @!P0 DMUL R36, R36, +INF ;  /* 0x7ff0000024248828 */ /* 0x002e640000000000 */
[----:B------:R-:W-:Y:S05]  /*1fe00*/  @P1 BRA `(.L_x_14372) ;  /* 0x0000101000001947 */ /* 0x000fea0003800000 */
[----:B-1----:R-:W1:-:S06]  /*1fe10*/  DADD R36, R36, c[0x2][0x100] ;  /* 0x0080400024247629 */ /* 0x002e4c0000000000 */
[----:B-1----:R-:W1:Y:S01]  /*1fe20*/  DADD R36, -R36, c[0x2][0x108] ;  /* 0x0080420024247629 */ /* 0x002e620000000100 */
[----:B------:R-:W-:Y:S05]  /*1fe30*/  BRA `(.L_x_14372) ;  /* 0x00000fe000007947 */ /* 0x000fea0003800000 */
.L_x_14368:
        /* <DEDUP_REMOVED lines=23> */
.L_x_14367:
        /* <DEDUP_REMOVED lines=38> */
.L_x_14375:
[----:B------:R0:W1:-:S06]  /*20210*/  DMUL R36, RZ, |R24| ;  /* 0x40000018ff247228 */ /* 0x00004c0000000000 */
.L_x_14376:
[----:B------:R-:W-:Y:S05]  /*20220*/  BSYNC B0 ;  /* 0x0000000000007941 */ /* 0x000fea0003800000 */
.L_x_14374:
[----:B------:R-:W-:Y:S02]  /*20230*/  ISETP.GT.AND P0, PT, R3, -0x1, PT ;  /* 0xffffffff0300780c */ /* 0x000fe40003f04270 */
[----:B------:R-:W-:-:S11]  /*20240*/  ISETP.GT.AND P1, PT, R25, -0x1, PT ;  /* 0xffffffff1900780c */ /* 0x000fd60003f24270 */
[----:B-1----:R-:W1:Y:S02]  /*20250*/  @!P0 DMUL R36, R36, +INF ;  /* 0x7ff0000024248828 */ /* 0x002e640000000000 */
[----:B------:R-:W-:Y:S05]  /*20260*/  @P1 BRA `(.L_x_14372) ;  /* 0x00000bb000001947 */ /* 0x000fea0003800000 */
[----:B-1----:R-:W1:-:S06]  /*20270*/  DADD R36, R36, c[0x2][0x100] ;  /* 0x0080400024247629 */ /* 0x002e4c0000000000 */
[----:B-1----:R-:W1:Y:S01]  /*20280*/  DADD R36, -R36, c[0x2][0x108] ;  /* 0x0080420024247629 */ /* 0x002e620000000100 */
[----:B------:R-:W-:Y:S05]  /*20290*/  BRA `(.L_x_14372) ;  /* 0x00000b8000007947 */ /* 0x000fea0003800000 */
.L_x_14373:
        /* <DEDUP_REMOVED lines=23> */
.L_x_14366:
        /* <DEDUP_REMOVED lines=30> */
.L_x_14379:
[----:B------:R-:W-:Y:S05]  /*205f0*/  BSYNC B3 ;  /* 0x0000000000037941 */ /* 0x000fea0003800000 */
.L_x_14378:
        /* <DEDUP_REMOVED lines=43> */
.L_x_14381:
[----:B------:R-:W-:Y:S02]  /*208b0*/  FSEL R6, RZ, 3.37028055040000000000e+12, P1 ;  /* 0x54442d18ff067808 */ /* 0x000fe40000800000 */
[----:B------:R-:W-:Y:S02]  /*208c0*/  FSEL R7, RZ, 2.1426990032196044922, P1 ;  /* 0x400921fbff077808 */ /* 0x000fe40000800000 */
.L_x_14382:
[----:B------:R-:W-:Y:S05]  /*208d0*/  BSYNC B0 ;  /* 0x0000000000007941 */ /* 0x000fea0003800000 */
.L_x_14380:
[----:B------:R0:W1:Y:S02]  /*208e0*/  DADD R2, |R4|, |R2| ;  /* 0x0000000004027229 */ /* 0x0000640000000602 */
[----:B0-----:R-:W-:-:S04]  /*208f0*/  LOP3.LUT R5, R7, 0x80000000, R5, 0xb8, !PT ;  /* 0x8000000007057812 */ /* 0x001fc800078eb805 */
[----:B-1----:R-:W0:-:S06]  /*20900*/  DSETP.GTU.AND P0, PT, |R2|, +INF , PT ;  /* 0x7ff000000200742a */ /* 0x002e0c0003f0c200 */
[----:B0-----:R-:W-:Y:S02]  /*20910*/  FSEL R36, R2, R6, P0 ;  /* 0x0000000602247208 */ /* 0x001fe40000000000 */
[----:B------:R-:W-:Y:S01]  /*20920*/  FSEL R37, R3, R5, P0 ;  /* 0x0000000503257208 */ /* 0x000fe20000000000 */
[----:B------:R-:W-:Y:S05]  /*20930*/  BRA `(.L_x_14372) ;  /* 0x000004e000007947 */ /* 0x000fea0003800000 */
.L_x_14377:
        /* <DEDUP_REMOVED lines=26> */
.L_x_14384:
[----:B------:R-:W-:Y:S05]  /*20ae0*/  BSYNC B3 ;  /* 0x0000000000037941 */ /* 0x000fea0003800000 */
.L_x_14383:
        /* <DEDUP_REMOVED lines=43> */
.L_x_14386:
[----:B------:R-:W-:Y:S02]  /*20da0*/  FSEL R6, RZ, 3.37028055040000000000e+12, P1 ;  /* 0x54442d18ff067808 */ /* 0x000fe40000800000 */
[----:B------:R-:W-:Y:S02]  /*20db0*/  FSEL R7, RZ, 2.1426990032196044922, P1 ;  /* 0x400921fbff077808 */ /* 0x000fe40000800000 */
.L_x_14387:
[----:B------:R-:W-:Y:S05]  /*20dc0*/  BSYNC B0 ;  /* 0x0000000000007941 */ /* 0x000fea0003800000 */
.L_x_14385:
[----:B------:R0:W1:Y:S02]  /*20dd0*/  DADD R2, |R4|, |R2| ;  /* 0x0000000004027229 */ /* 0x0000640000000602 */
[----:B0-----:R-:W-:-:S04]  /*20de0*/  LOP3.LUT R5, R7, 0x80000000, R5, 0xb8, !PT ;  /* 0x8000000007057812 */ /* 0x001fc800078eb805 */
[----:B-1----:R-:W0:-:S06]  /*20df0*/  DSETP.GTU.AND P0, PT, |R2|, +INF , PT ;  /* 0x7ff000000200742a */ /* 0x002e0c0003f0c200 */
[----:B0-----:R-:W-:Y:S02]  /*20e00*/  FSEL R36, R2, R6, P0 ;  /* 0x0000000602247208 */ /* 0x001fe40000000000 */
[----:B------:R-:W-:Y:S02]  /*20e10*/  FSEL R37, R3, R5, P0 ;  /* 0x0000000503257208 */ /* 0x000fe40000000000 */
.L_x_14372:
[----:B01----:R-:W-:Y:S05]  /*20e20*/  BSYNC B2 ;  /* 0x0000000000027941 */ /* 0x003fea0003800000 */
.L_x_14365:
[----:B------:R-:W0:Y:S01]  /*20e30*/  DADD R2, -RZ, -R28 ;  /* 0x00000000ff027229 */ /* 0x000e22000000091c */
[----:B------:R-:W-:-:S09]  /*20e40*/  ISETP.NE.AND P0, PT, R40, RZ, PT ;  /* 0x000000ff2800720c */ /* 0x000fd20003f05270 */
[----:B0-----:R-:W-:Y:S02]  /*20e50*/  FSEL R38, R2, R28, !P0 ;  /* 0x0000001c02267208 */ /* 0x001fe40004000000 */
[----:B------:R-:W-:Y:S01]  /*20e60*/  FSEL R39, R3, R29, !P0 ;  /* 0x0000001d03277208 */ /* 0x000fe20004000000 */
[----:B------:R-:W-:Y:S05]  /*20e70*/  BRA `(.L_x_14388) ;  /* 0x0000249000007947 */ /* 0x000fea0003800000 */
.L_x_14299:
[----:B0-----:R-:W4:Y:S01]  /*20e80*/  LDL.64 R36, [R1+0x8] ;  /* 0x0000080001247983 */ /* 0x001f220000100a00 */
[----:B------:R-:W-:-:S04]  /*20e90*/  DADD R38, -RZ, -R46 ;  /* 0x00000000ff267229 */ /* 0x000fc8000000092e */
[----:B----4-:R-:W0:-:S06]  /*20ea0*/  DADD R36, -R44, R36 ;  /* 0x000000002c247229 */ /* 0x010e0c0000000124 */
[----:B0-----:R-:W0:Y:S01]  /*20eb0*/  DADD R36, R36, c[0x2][0x178] ;  /* 0x00805e0024247629 */ /* 0x001e220000000000 */
[----:B------:R-:W-:Y:S05]  /*20ec0*/  BRA `(.L_x_14388) ;  /* 0x0000244000007947 */ /* 0x000fea0003800000 */
.L_x_14298:
[----:B------:R0:W1:Y:S01]  /*20ed0*/  DADD R38, -RZ, -R46 ;  /* 0x00000000ff267229 */ /* 0x000062000000092e */
[----:B------:R-:W-:Y:S01]  /*20ee0*/  CS2R R36, SRZ ;  /* 0x0000000000247805 */ /* 0x000fe2000001ff00 */
[----:B------:R-:W-:Y:S05]  /*20ef0*/  BRA `(.L_x_14388) ;  /* 0x0000241000007947 */ /* 0x000fea0003800000 */
.L_x_14297:
        /* <DEDUP_REMOVED lines=86> */
.L_x_14393:
[----:B------:R-:W-:Y:S05]  /*21460*/  BSYNC B0 ;  /* 0x0000000000007941 */ /* 0x000fea0003800000 */
.L_x_14392:
        /* <DEDUP_REMOVED lines=8> */
.L_x_14395:
[----:B------:R-:W-:Y:S05]  /*214f0*/  BSYNC B3 ;  /* 0x0000000000037941 */ /* 0x000fea0003800000 */
.L_x_14394:
        /* <DEDUP_REMOVED lines=43> */
.L_x_14397:
[----:B------:R-:W-:-:S04]  /*217b0*/  ISETP.GE.AND P0, PT, R45, RZ, PT ;  /* 0x000000ff2d00720c */ /* 0x000fc80003f06270 */
[----:B------:R-:W-:Y:S02]  /*217c0*/  FSEL R6, RZ, 3.37028055040000000000e+12, P0 ;  /* 0x54442d18ff067808 */ /* 0x000fe40000000000 */
[----:B------:R-:W-:Y:S02]  /*217d0*/  FSEL R7, RZ, 2.1426990032196044922, P0 ;  /* 0x400921fbff077808 */ /* 0x000fe40000000000 */
.L_x_14398:
[----:B------:R-:W-:Y:S05]  /*217e0*/  BSYNC B0 ;  /* 0x0000000000007941 */ /* 0x000fea0003800000 */
.L_x_14396:
[----:B------:R-:W4:Y:S01]  /*217f0*/  DADD R2, R2, R4 ;  /* 0x0000000002027229 */ /* 0x000f220000000004 */
[----:B------:R-:W-:-:S03]  /*21800*/  LOP3.LUT R47, R7, 0x80000000, R47, 0xb8, !PT ;  /* 0x80000000072f7812 */ /* 0x000fc600078eb82f */
[----:B-1----:R-:W-:-:S04]  /*21810*/  DMUL R28, R28, 0.5 ;  /* 0x3fe000001c1c7828 */ /* 0x002fc80000000000 */
[----:B----4-:R-:W1:-:S06]  /*21820*/  DSETP.GTU.AND P0, PT, |R2|, +INF , PT ;  /* 0x7ff000000200742a */ /* 0x010e4c0003f0c200 */
[----:B-1----:R-:W-:Y:S02]  /*21830*/  FSEL R6, R2, R6, P0 ;  /* 0x0000000602067208 */ /* 0x002fe40000000000 */
[----:B------:R-:W-:Y:S01]  /*21840*/  FSEL R7, R3, R47, P0 ;  /* 0x0000002f03077208 */ /* 0x000fe20000000000 */
[----:B------:R-:W-:Y:S05]  /*21850*/  BRA `(.L_x_14399) ;  /* 0x0000190000007947 */ /* 0x000fea0003800000 */
.L_x_14391:
        /* <DEDUP_REMOVED lines=111> */
.L_x_14401:
[----:B------:R-:W-:Y:S05]  /*21f50*/  BSYNC B0 ;  /* 0x0000000000007941 */ /* 0x000fea0003800000 */
.L_x_14400:
        /* <DEDUP_REMOVED lines=8> */
.L_x_14403:
[----:B------:R-:W-:Y:S05]  /*21fe0*/  BSYNC B3 ;  /* 0x0000000000037941 */ /* 0x000fea0003800000 */
.L_x_14402:
        /* <DEDUP_REMOVED lines=43> */
.L_x_14405:
[----:B------:R-:W-:-:S04]  /*222a0*/  ISETP.GE.AND P0, PT, R45, RZ, PT ;  /* 0x000000ff2d00720c */ /* 0x000fc80003f06270 */
[----:B------:R-:W-:Y:S02]  /*222b0*/  FSEL R6, RZ, 3.37028055040000000000e+12, P0 ;  /* 0x54442d18ff067808 */ /* 0x000fe40000000000 */
[----:B------:R-:W-:Y:S02]  /*222c0*/  FSEL R7, RZ, 2.1426990032196044922, P0 ;  /* 0x400921fbff077808 */ /* 0x000fe40000000000 */
.L_x_14406:
[----:B------:R-:W-:Y:S05]  /*222d0*/  BSYNC B0 ;  /* 0x0000000000007941 */ /* 0x000fea0003800000 */
.L_x_14404:
[----:B------:R-:W4:Y:S01]  /*222e0*/  DADD R2, R2, R4 ;  /* 0x0000000002027229 */ /* 0x000f220000000004 */
[----:B------:R-:W-:-:S05]  /*222f0*/  LOP3.LUT R47, R7, 0x80000000, R47, 0xb8, !PT ;  /* 0x80000000072f7812 */ /* 0x000fca00078eb82f */
[----:B----4-:R-:W4:-:S06]  /*22300*/  DSETP.GTU.AND P0, PT, |R2|, +INF , PT ;  /* 0x7ff000000200742a */ /* 0x010f0c0003f0c200 */
[----:B----4-:R-:W-:Y:S02]  /*22310*/  FSEL R6, R2, R6, P0 ;  /* 0x0000000602067208 */ /* 0x010fe40000000000 */
[----:B------:R-:W-:Y:S01]  /*22320*/  FSEL R7, R3, R47, P0 ;  /* 0x0000002f03077208 */ /* 0x000fe20000000000 */
[----:B------:R-:W-:Y:S05]  /*22330*/  BRA `(.L_x_14399) ;  /* 0x00000e2000007947 */ /* 0x000fea0003800000 */
.L_x_14390:
        /* <DEDUP_REMOVED lines=23> */
.L_x_14408:
[----:B------:R-:W-:Y:S05]  /*224b0*/  BSYNC B3 ;  /* 0x0000000000037941 */ /* 0x000fea0003800000 */
.L_x_14407:
        /* <DEDUP_REMOVED lines=26> */
.L_x_14410:
[----:B------:R-:W-:Y:S05]  /*22660*/  BSYNC B3 ;  /* 0x0000000000037941 */ /* 0x000fea0003800000 */
.L_x_14409:
        /* <DEDUP_REMOVED lines=112> */
.L_x_14412:
[----:B------:R-:W-:Y:S05]  /*22d70*/  BSYNC B0 ;  /* 0x0000000000007941 */ /* 0x000fea0003800000 */
.L_x_14411:
        /* <DEDUP_REMOVED lines=8> */
.L_x_14414:
[----:B------:R-:W-:Y:S05]  /*22e00*/  BSYNC B3 ;  /* 0x0000000000037941 */ /* 0x000fea0003800000 */
.L_x_14413:
        /* <DEDUP_REMOVED lines=43> */
.L_x_14416:
[----:B------:R-:W-:-:S04]  /*230c0*/  ISETP.GE.AND P0, PT, R45, RZ, PT ;  /* 0x000000ff2d00720c */ /* 0x000fc80003f06270 */
[----:B------:R-:W-:Y:S02]  /*230d0*/  FSEL R6, RZ, 3.37028055040000000000e+12, P0 ;  /* 0x54442d18ff067808 */ /* 0x000fe40000000000 */
[----:B------:R-:W-:Y:S02]  /*230e0*/  FSEL R7, RZ, 2.1426990032196044922, P0 ;  /* 0x400921fbff077808 */ /* 0x000fe40000000000 */
.L_x_14417:
[----:B------:R-:W-:Y:S05]  /*230f0*/  BSYNC B0 ;  /* 0x0000000000007941 */ /* 0x000fea0003800000 */
.L_x_14415:
[----:B------:R-:W4:Y:S01]  /*23100*/  DADD R2, R2, R4 ;  /* 0x0000000002027229 */ /* 0x000f220000000004 */
[----:B------:R-:W-:-:S03]  /*23110*/  LOP3.LUT R47, R7, 0x80000000, R47, 0xb8, !PT ;  /* 0x80000000072f7812 */ /* 0x000fc600078eb82f */
[----:B-1----:R-:W-:-:S04]  /*23120*/  DADD R28, R28, 1 ;  /* 0x3ff000001c1c7429 */ /* 0x002fc80000000000 */
[----:B----4-:R-:W1:-:S06]  /*23130*/  DSETP.GTU.AND P0, PT, |R2|, +INF , PT ;  /* 0x7ff000000200742a */ /* 0x010e4c0003f0c200 */
[----:B-1----:R-:W-:Y:S02]  /*23140*/  FSEL R6, R2, R6, P0 ;  /* 0x0000000602067208 */ /* 0x002fe40000000000 */
[----:B------:R-:W-:Y:S02]  /*23150*/  FSEL R7, R3, R47, P0 ;  /* 0x0000002f03077208 */ /* 0x000fe40000000000 */
.L_x_14399:
[----:B------:R-:W-:Y:S05]  /*23160*/  BSYNC B2 ;  /* 0x0000000000027941 */ /* 0x000fea0003800000 */
.L_x_14389:
[----:B-1----:R-:W1:Y:S01]  /*23170*/  DADD R28, R28, c[0x2][0x50] ;  /* 0x008014001c1c7629 */ /* 0x002e620000000000 */
[----:B------:R-:W-:-:S03]  /*23180*/  ISETP.NE.AND P0, PT, R40, RZ, PT ;  /* 0x000000ff2800720c */ /* 0x000fc60003f05270 */
[----:B------:R-:W-:-:S04]  /*23190*/  DADD R36, -RZ, |R6| ;  /* 0x00000000ff247229 */ /* 0x000fc80000000506 */
[----:B-1----:R-:W1:-:S10]  /*231a0*/  DADD R2, -RZ, -R28 ;  /* 0x00000000ff027229 */ /* 0x002e54000000091c */
[----:B-1----:R-:W-:Y:S02]  /*231b0*/  FSEL R38, R2, R28, !P0 ;  /* 0x0000001c02267208 */ /* 0x002fe40004000000 */
[----:B------:R-:W-:Y:S01]  /*231c0*/  FSEL R39, R3, R29, !P0 ;  /* 0x0000001d03277208 */ /* 0x000fe20004000000 */
[----:B------:R-:W-:Y:S05]  /*231d0*/  BRA `(.L_x_14388) ;  /* 0x0000013000007947 */ /* 0x000fea0003800000 */
.L_x_14296:
        /* <DEDUP_REMOVED lines=19> */
.L_x_14388:
[----:B01----:R-:W-:Y:S05]  /*23310*/  BSYNC B1 ;  /* 0x0000000000017941 */ /* 0x003fea0003800000 */
.L_x_14295:
        /* <DEDUP_REMOVED lines=139> */
.L_x_14426:
[----:B------:R-:W-:Y:S05]  /*23bd0*/  BSYNC B3 ;  /* 0x0000000000037941 */ /* 0x000fea0003800000 */
.L_x_14425:
        /* <DEDUP_REMOVED lines=61> */
.L_x_14424:
        /* <DEDUP_REMOVED lines=34> */
.L_x_14434:
[----:B------:R-:W-:Y:S05]  /*241d0*/  BSYNC B4 ;  /* 0x0000000000047941 */ /* 0x000fea0003800000 */
.L_x_14433:
[----:B------:R-:W-:Y:S02]  /*241e0*/  IMAD.MOV.U32 R24, RZ, RZ, R20 ;  /* 0x000000ffff187224 */ /* 0x000fe400078e0014 */
[----:B------:R-:W-:Y:S01]  /*241f0*/  IMAD.MOV.U32 R25, RZ, RZ, R21 ;  /* 0x000000ffff197224 */ /* 0x000fe200078e0015 */
[----:B------:R-:W-:Y:S05]  /*24200*/  BRA `(.L_x_14432) ;  /* 0x0000001000007947 */ /* 0x000fea0003800000 */
.L_x_14431:
[----:B------:R0:W1:-:S06]  /*24210*/  DADD R24, -R30, R34 ;  /* 0x000000001e187229 */ /* 0x00004c0000000122 */
.L_x_14432:
[----:B------:R-:W-:Y:S05]  /*24220*/  BSYNC B3 ;  /* 0x0000000000037941 */ /* 0x000fea0003800000 */
.L_x_14430:
        /* <DEDUP_REMOVED lines=29> */
.L_x_14439:
[----:B------:R-:W-:Y:S05]  /*24400*/  BSYNC B4 ;  /* 0x0000000000047941 */ /* 0x000fea0003800000 */
.L_x_14438:
[----:B------:R-:W-:Y:S02]  /*24410*/  IMAD.MOV.U32 R6, RZ, RZ, R20 ;  /* 0x000000ffff067224 */ /* 0x000fe400078e0014 */
[----:B------:R-:W-:Y:S01]  /*24420*/  IMAD.MOV.U32 R7, RZ, RZ, R21 ;  /* 0x000000ffff077224 */ /* 0x000fe200078e0015 */
[----:B------:R-:W-:Y:S05]  /*24430*/  BRA `(.L_x_14437) ;  /* 0x0000001000007947 */ /* 0x000fea0003800000 */
.L_x_14436:
[----:B------:R4:W0:-:S06]  /*24440*/  DADD R6, R40, -R8 ;  /* 0x0000000028067229 */ /* 0x00080c0000000808 */
.L_x_14437:
[----:B------:R-:W-:Y:S05]  /*24450*/  BSYNC B3 ;  /* 0x0000000000037941 */ /* 0x000fea0003800000 */
.L_x_14435:
        /* <DEDUP_REMOVED lines=29> */
.L_x_14441:
[----:B------:R-:W-:Y:S05]  /*24630*/  BSYNC B3 ;  /* 0x0000000000037941 */ /* 0x000fea0003800000 */
.L_x_14440:
        /* <DEDUP_REMOVED lines=65> */
.L_x_14442:
        /* <DEDUP_REMOVED lines=22> */
.L_x_14444:
[----:B------:R-:W-:Y:S05]  /*24bb0*/  BSYNC B3 ;  /* 0x0000000000037941 */ /* 0x000fea0003800000 */
.L_x_14443:
        /* <DEDUP_REMOVED lines=16> */
.L_x_14429:
        /* <DEDUP_REMOVED lines=26> */
.L_x_14447:
[----:B------:R-:W-:Y:S05]  /*24e60*/  BSYNC B3 ;  /* 0x0000000000037941 */ /* 0x000fea0003800000 */
.L_x_14446:
        /* <DEDUP_REMOVED lines=27> */
.L_x_14450:
[----:B------:R-:W-:Y:S05]  /*25020*/  BSYNC B3 ;  /* 0x0000000000037941 */ /* 0x000fea0003800000 */
.L_x_14449:
        /* <DEDUP_REMOVED lines=16> */
.L_x_14448:
        /* <DEDUP_REMOVED lines=55> */
.L_x_14451:
[----:B------:R-:W-:Y:S01]  /*254a0*/  IMAD.MOV.U32 R8, RZ, RZ, 0x0 ;  /* 0x00000000ff087424 */ /* 0x000fe200078e00ff */
[----:B------:R-:W-:Y:S01]  /*254b0*/  FSETP.NEU.FTZ.AND P0, PT, R7, RZ, PT ;  /* 0x000000ff0700720b */ /* 0x000fe20003f1d000 */
[----:B------:R-:W-:-:S06]  /*254c0*/  IMAD.MOV.U32 R9, RZ, RZ, 0x7ff00000 ;  /* 0x7ff00000ff097424 */ /* 0x000fcc00078e00ff */
[----:B------:R-:W0:-:S10]  /*254d0*/  DFMA R8, R6, R8, +INF ;  /* 0x7ff000000608742b */ /* 0x000e140000000008 */
[----:B0-----:R-:W-:Y:S02]  /*254e0*/  FSEL R28, R8, RZ, P0 ;  /* 0x000000ff081c7208 */ /* 0x001fe40000000000 */
[----:B------:R-:W-:Y:S01]  /*254f0*/  FSEL R29, R9, -QNAN , P0 ;  /* 0xfff00000091d7808 */ /* 0x000fe20000000000 */
[----:B------:R-:W-:Y:S05]  /*25500*/  BRA `(.L_x_14427) ;  /* 0x000004c000007947 */ /* 0x000fea0003800000 */
.L_x_14445:
        /* <DEDUP_REMOVED lines=25> */
.L_x_14453:
[----:B------:R-:W-:Y:S05]  /*256a0*/  BSYNC B3 ;  /* 0x0000000000037941 */ /* 0x000fea0003800000 */
.L_x_14452:
        /* <DEDUP_REMOVED lines=19> */
.L_x_14455:
[----:B------:R-:W-:Y:S05]  /*257e0*/  BSYNC B3 ;  /* 0x0000000000037941 */ /* 0x000fea0003800000 */
.L_x_14454:
[----:B------:R-:W-:Y:S02]  /*257f0*/  IMAD.MOV.U32 R28, RZ, RZ, R20 ;  /* 0x000000ffff1c7224 */ /* 0x000fe400078e0014 */
[----:B------:R-:W-:Y:S01]  /*25800*/  IMAD.MOV.U32 R29, RZ, RZ, R21 ;  /* 0x000000ffff1d7224 */ /* 0x000fe200078e0015 */
[----:B------:R-:W-:Y:S05]  /*25810*/  BRA `(.L_x_14427) ;  /* 0x000001b000007947 */ /* 0x000fea0003800000 */
.L_x_14428:
        /* <DEDUP_REMOVED lines=24> */
.L_x_14457:
[----:B------:R-:W-:Y:S05]  /*259a0*/  BSYNC B3 ;  /* 0x0000000000037941 */ /* 0x000fea0003800000 */
.L_x_14456:
[----:B-1----:R-:W-:Y:S02]  /*259b0*/  IMAD.MOV.U32 R28, RZ, RZ, R8 ;  /* 0x000000ffff1c7224 */ /* 0x002fe400078e0008 */
[----:B------:R-:W-:Y:S02]  /*259c0*/  IMAD.MOV.U32 R29, RZ, RZ, R9 ;  /* 0x000000ffff1d7224 */ /* 0x000fe400078e0009 */
.L_x_14427:
[----:B------:R-:W-:Y:S05]  /*259d0*/  BSYNC B2 ;  /* 0x0000000000027941 */ /* 0x000fea0003800000 */
.L_x_14423:
        /* <DEDUP_REMOVED lines=26> */
.L_x_14461:
[----:B------:R-:W-:Y:S05]  /*25b80*/  BSYNC B3 ;  /* 0x0000000000037941 */ /* 0x000fea0003800000 */
.L_x_14460:
        /* <DEDUP_REMOVED lines=37> */
.L_x_14469:
[----:B------:R-:W-:Y:S05]  /*25de0*/  BSYNC B4 ;  /* 0x0000000000047941 */ /* 0x000fea0003800000 */
.L_x_14468:
[----:B------:R-:W-:Y:S02]  /*25df0*/  IMAD.MOV.U32 R42, RZ, RZ, R20 ;  /* 0x000000ffff2a7224 */ /* 0x000fe400078e0014 */
[----:B------:R-:W-:Y:S01]  /*25e00*/  IMAD.MOV.U32 R43, RZ, RZ, R21 ;  /* 0x000000ffff2b7224 */ /* 0x000fe200078e0015 */
[----:B------:R-:W-:Y:S05]  /*25e10*/  BRA `(.L_x_14467) ;  /* 0x0000001000007947 */ /* 0x000fea0003800000 */
.L_x_14466:
[----:B------:R0:W4:-:S06]  /*25e20*/  DADD R42, -R30, R34 ;  /* 0x000000001e2a7229 */ /* 0x00010c0000000122 */
.L_x_14467:
[----:B------:R-:W-:Y:S05]  /*25e30*/  BSYNC B3 ;  /* 0x0000000000037941 */ /* 0x000fea0003800000 */
.L_x_14465:
        /* <DEDUP_REMOVED lines=26> */
.L_x_14474:
[----:B------:R-:W-:Y:S05]  /*25fe0*/  BSYNC B4 ;  /* 0x0000000000047941 */ /* 0x000fea0003800000 */
.L_x_14473:
[----:B------:R-:W-:Y:S02]  /*25ff0*/  IMAD.MOV.U32 R4, RZ, RZ, R20 ;  /* 0x000000ffff047224 */ /* 0x000fe400078e0014 */
[----:B------:R-:W-:Y:S01]  /*26000*/  IMAD.MOV.U32 R5, RZ, RZ, R21 ;  /* 0x000000ffff057224 */ /* 0x000fe200078e0015 */
[----:B------:R-:W-:Y:S05]  /*26010*/  BRA `(.L_x_14472) ;  /* 0x0000001000007947 */ /* 0x000fea0003800000 */
.L_x_14471:
[----:B------:R0:W4:-:S06]  /*26020*/  DADD R4, -R32, R40 ;  /* 0x0000000020047229 */ /* 0x00010c0000000128 */
.L_x_14472:
[----:B------:R-:W-:Y:S05]  /*26030*/  BSYNC B3 ;  /* 0x0000000000037941 */ /* 0x000fea0003800000 */
.L_x_14470:
        /* <DEDUP_REMOVED lines=27> */
.L_x_14476:
[----:B------:R-:W-:Y:S05]  /*261f0*/  BSYNC B3 ;  /* 0x0000000000037941 */ /* 0x000fea0003800000 */
.L_x_14475:
[----:B------:R-:W-:Y:S01]  /*26200*/  PLOP3.LUT P0, PT, PT, PT, PT, 0x80, 0x0 ;  /* 0x000000000000781c */ /* 0x000fe20003f0f070 */
[----:B01----:R-:W-:Y:S02]  /*26210*/  IMAD.MOV.U32 R4, RZ, RZ, R8 ;  /* 0x000000ffff047224 */ /* 0x003fe400078e0008 */
[----:B------:R-:W-:Y:S01]  /*26220*/  IMAD.MOV.U32 R5, RZ, RZ, R9 ;  /* 0x000000ffff057224 */ /* 0x000fe200078e0009 */
[----:B------:R-:W-:Y:S05]  /*26230*/  BRA `(.L_x_14462) ;  /* 0x0000091000007947 */ /* 0x000fea0003800000 */
.L_x_14464:
        /* <DEDUP_REMOVED lines=27> */
.L_x_14479:
[----:B------:R-:W-:Y:S05]  /*263f0*/  BSYNC B3 ;  /* 0x0000000000037941 */ /* 0x000fea0003800000 */
.L_x_14478:
[----:B------:R-:W-:Y:S01]  /*26400*/  PLOP3.LUT P0, PT, PT, PT, PT, 0x80, 0x0 ;  /* 0x000000000000781c */ /* 0x000fe20003f0f070 */
[----:B-1--4-:R-:W-:Y:S02]  /*26410*/  IMAD.MOV.U32 R4, RZ, RZ, R8 ;  /* 0x000000ffff047224 */ /* 0x012fe400078e0008 */
[----:B------:R-:W-:Y:S01]  /*26420*/  IMAD.MOV.U32 R5, RZ, RZ, R9 ;  /* 0x000000ffff057224 */ /* 0x000fe200078e0009 */
[----:B------:R-:W-:Y:S05]  /*26430*/  BRA `(.L_x_14462) ;  /* 0x0000071000007947 */ /* 0x000fea0003800000 */
.L_x_14477:
        /* <DEDUP_REMOVED lines=28> */
.L_x_14481:
[----:B------:R-:W-:Y:S05]  /*26600*/  BSYNC B3 ;  /* 0x0000000000037941 */ /* 0x000fea0003800000 */
.L_x_14480:
        /* <DEDUP_REMOVED lines=19> */
.L_x_14483:
[----:B------:R-:W-:Y:S05]  /*26740*/  BSYNC B3 ;  /* 0x0000000000037941 */ /* 0x000fea0003800000 */
.L_x_14482:
[----:B------:R-:W0:Y:S01]  /*26750*/  DMUL R2, R2, 8.11296384146066816958e+31 ;  /* 0x4690000002027828 */ /* 0x000e220000000000 */
[----:B------:R-:W-:Y:S01]  /*26760*/  PLOP3.LUT P0, PT, PT, PT, PT, 0x80, 0x0 ;  /* 0x000000000000781c */ /* 0x000fe20003f0f070 */
[----:B------:R-:W-:Y:S02]  /*26770*/  IMAD.MOV.U32 R4, RZ, RZ, R20 ;  /* 0x000000ffff047224 */ /* 0x000fe400078e0014 */
[----:B------:R-:W-:Y:S01]  /*26780*/  IMAD.MOV.U32 R5, RZ, RZ, R21 ;  /* 0x000000ffff057224 */ /* 0x000fe200078e0015 */
[----:B------:R-:W-:Y:S05]  /*26790*/  BRA `(.L_x_14462) ;  /* 0x000003b000007947 */ /* 0x000fea0003800000 */
.L_x_14463:
        /* <DEDUP_REMOVED lines=24> */
.L_x_14485:
[----:B------:R-:W-:Y:S05]  /*26920*/  BSYNC B3 ;  /* 0x0000000000037941 */ /* 0x000fea0003800000 */
.L_x_14484:
        /* <DEDUP_REMOVED lines=27> */
.L_x_14487:
[----:B------:R-:W-:Y:S05]  /*26ae0*/  BSYNC B3 ;  /* 0x0000000000037941 */ /* 0x000fea0003800000 */
.L_x_14486:
[----:B-1--4-:R1:W4:Y:S01]  /*26af0*/  DMUL R4, R8, R16 ;  /* 0x0000001008047228 */ /* 0x0123220000000000 */
[----:B------:R-:W-:Y:S01]  /*26b00*/  PLOP3.LUT P0, PT, PT, PT, PT, 0x80, 0x0 ;  /* 0x000000000000781c */ /* 0x000fe20003f0f070 */
[----:B------:R-:W-:Y:S07]  /*26b10*/  BRA `(.L_x_14462) ;  /* 0x0000003000007947 */ /* 0x000fee0003800000 */
.L_x_14459:
[----:B------:R4:W0:Y:S01]  /*26b20*/  DMUL R4, R26, 9.00719925474099200000e+15 ;  /* 0x434000001a047828 */ /* 0x0008220000000000 */
[----:B------:R-:W-:-:S03]  /*26b30*/  PLOP3.LUT P0, PT, PT, PT, PT, 0x80, 0x0 ;  /* 0x000000000000781c */ /* 0x000fc60003f0f070 */
[----:B------:R-:W3:-:S06]  /*26b40*/  DMUL R2, R2, 9.00719925474099200000e+15 ;  /* 0x4340000002027828 */ /* 0x000ecc0000000000 */
.L_x_14462:
[----:B01--4-:R-:W-:Y:S05]  /*26b50*/  BSYNC B2 ;  /* 0x0000000000027941 */ /* 0x013fea0003800000 */
.L_x_14458:
        /* <DEDUP_REMOVED lines=43> */
.L_x_14493:
[----:B------:R0:W1:-:S06]  /*26e10*/  DMUL R32, RZ, |R24| ;  /* 0x40000018ff207228 */ /* 0x00004c0000000000 */
.L_x_14494:
[----:B------:R-:W-:Y:S05]  /*26e20*/  BSYNC B0 ;  /* 0x0000000000007941 */ /* 0x000fea0003800000 */
.L_x_14492:
[----:B------:R-:W-:Y:S02]  /*26e30*/  ISETP.GT.AND P0, PT, R5, -0x1, PT ;  /* 0xffffffff0500780c */ /* 0x000fe40003f04270 */
[----:B------:R-:W-:-:S11]  /*26e40*/  ISETP.GT.AND P1, PT, R3, -0x1, PT ;  /* 0xffffffff0300780c */ /* 0x000fd60003f24270 */
[----:B-1----:R-:W1:Y:S02]  /*26e50*/  @!P0 DMUL R32, R32, +INF ;  /* 0x7ff0000020208828 */ /* 0x002e640000000000 */
[----:B------:R-:W-:Y:S05]  /*26e60*/  @P1 BRA `(.L_x_14495) ;  /* 0x0000101000001947 */ /* 0x000fea0003800000 */
[----:B-1----:R-:W1:-:S06]  /*26e70*/  DADD R32, R32, c[0x2][0x100] ;  /* 0x0080400020207629 */ /* 0x002e4c0000000000 */
[----:B-1----:R-:W1:Y:S01]  /*26e80*/  DADD R32, -R32, c[0x2][0x108] ;  /* 0x0080420020207629 */ /* 0x002e620000000100 */
[----:B------:R-:W-:Y:S05]  /*26e90*/  BRA `(.L_x_14495) ;  /* 0x00000fe000007947 */ /* 0x000fea0003800000 */
.L_x_14491:
        /* <DEDUP_REMOVED lines=23> */
.L_x_14490:
        /* <DEDUP_REMOVED lines=38> */
.L_x_14498:
[----:B------:R0:W1:-:S06]  /*27270*/  DMUL R32, RZ, |R24| ;  /* 0x40000018ff207228 */ /* 0x00004c0000000000 */
.L_x_14499:
[----:B------:R-:W-:Y:S05]  /*27280*/  BSYNC B0 ;  /* 0x0000000000007941 */ /* 0x000fea0003800000 */
.L_x_14497:
[----:B------:R-:W-:Y:S02]  /*27290*/  ISETP.GT.AND P0, PT, R3, -0x1, PT ;  /* 0xffffffff0300780c */ /* 0x000fe40003f04270 */
[----:B------:R-:W-:-:S11]  /*272a0*/  ISETP.GT.AND P1, PT, R25, -0x1, PT ;  /* 0xffffffff1900780c */ /* 0x000fd60003f24270 */
[----:B-1----:R-:W1:Y:S02]  /*272b0*/  @!P0 DMUL R32, R32, +INF ;  /* 0x7ff0000020208828 */ /* 0x002e640000000000 */
[----:B------:R-:W-:Y:S05]  /*272c0*/  @P1 BRA `(.L_x_14495) ;  /* 0x00000bb000001947 */ /* 0x000fea0003800000 */
[----:B-1----:R-:W1:-:S06]  /*272d0*/  DADD R32, R32, c[0x2][0x100] ;  /* 0x0080400020207629 */ /* 0x002e4c0000000000 */
[----:B-1----:R-:W1:Y:S01]  /*272e0*/  DADD R32, -R32, c[0x2][0x108] ;  /* 0x0080420020207629 */ /* 0x002e620000000100 */
[----:B------:R-:W-:Y:S05]  /*272f0*/  BRA `(.L_x_14495) ;  /* 0x00000b8000007947 */ /* 0x000fea0003800000 */
.L_x_14496:
        /* <DEDUP_REMOVED lines=23> */
.L_x_14489:
        /* <DEDUP_REMOVED lines=30> */
.L_x_14502:
[----:B------:R-:W-:Y:S05]  /*27650*/  BSYNC B3 ;  /* 0x0000000000037941 */ /* 0x000fea0003800000 */
.L_x_14501:
        /* <DEDUP_REMOVED lines=43> */
.L_x_14504:
[----:B------:R-:W-:Y:S02]  /*27910*/  FSEL R6, RZ, 3.37028055040000000000e+12, P1 ;  /* 0x54442d18ff067808 */ /* 0x000fe40000800000 */
[----:B------:R-:W-:Y:S02]  /*27920*/  FSEL R7, RZ, 2.1426990032196044922, P1 ;  /* 0x400921fbff077808 */ /* 0x000fe40000800000 */
.L_x_14505:
[----:B------:R-:W-:Y:S05]  /*27930*/  BSYNC B0 ;  /* 0x0000000000007941 */ /* 0x000fea0003800000 */
.L_x_14503:
[----:B------:R0:W1:Y:S02]  /*27940*/  DADD R2, |R4|, |R2| ;  /* 0x0000000004027229 */ /* 0x0000640000000602 */
[----:B0-----:R-:W-:-:S04]  /*27950*/  LOP3.LUT R5, R7, 0x80000000, R5, 0xb8, !PT ;  /* 0x8000000007057812 */ /* 0x001fc800078eb805 */
[----:B-1----:R-:W0:-:S06]  /*27960*/  DSETP.GTU.AND P0, PT, |R2|, +INF , PT ;  /* 0x7ff000000200742a */ /* 0x002e0c0003f0c200 */
[----:B0-----:R-:W-:Y:S02]  /*27970*/  FSEL R32, R2, R6, P0 ;  /* 0x0000000602207208 */ /* 0x001fe40000000000 */
[----:B------:R-:W-:Y:S01]  /*27980*/  FSEL R33, R3, R5, P0 ;  /* 0x0000000503217208 */ /* 0x000fe20000000000 */
[----:B------:R-:W-:Y:S05]  /*27990*/  BRA `(.L_x_14495) ;  /* 0x000004e000007947 */ /* 0x000fea0003800000 */
.L_x_14500:
        /* <DEDUP_REMOVED lines=26> */
.L_x_14507:
[----:B------:R-:W-:Y:S05]  /*27b40*/  BSYNC B3 ;  /* 0x0000000000037941 */ /* 0x000fea0003800000 */
.L_x_14506:
        /* <DEDUP_REMOVED lines=43> */
.L_x_14509:
[----:B------:R-:W-:Y:S02]  /*27e00*/  FSEL R6, RZ, 3.37028055040000000000e+12, P1 ;  /* 0x54442d18ff067808 */ /* 0x000fe40000800000 */
[----:B------:R-:W-:Y:S02]  /*27e10*/  FSEL R7, RZ, 2.1426990032196044922, P1 ;  /* 0x400921fbff077808 */ /* 0x000fe40000800000 */
.L_x_14510:
[----:B------:R-:W-:Y:S05]  /*27e20*/  BSYNC B0 ;  /* 0x0000000000007941 */ /* 0x000fea0003800000 */
.L_x_14508:
[----:B------:R0:W1:Y:S02]  /*27e30*/  DADD R2, |R4|, |R2| ;  /* 0x0000000004027229 */ /* 0x0000640000000602 */
[----:B0-----:R-:W-:-:S04]  /*27e40*/  LOP3.LUT R5, R7, 0x80000000, R5, 0xb8, !PT ;  /* 0x8000000007057812 */ /* 0x001fc800078eb805 */
[----:B-1----:R-:W0:-:S06]  /*27e50*/  DSETP.GTU.AND P0, PT, |R2|, +INF , PT ;  /* 0x7ff000000200742a */ /* 0x002e0c0003f0c200 */
[----:B0-----:R-:W-:Y:S02]  /*27e60*/  FSEL R32, R2, R6, P0 ;  /* 0x0000000602207208 */ /* 0x001fe40000000000 */
[----:B------:R-:W-:Y:S02]  /*27e70*/  FSEL R33, R3, R5, P0 ;  /* 0x0000000503217208 */ /* 0x000fe40000000000 */
.L_x_14495:
[----:B01----:R-:W-:Y:S05]  /*27e80*/  BSYNC B2 ;  /* 0x0000000000027941 */ /* 0x003fea0003800000 */
.L_x_14488:
[----:B------:R-:W0:Y:S01]  /*27e90*/  DADD R2, -RZ, -R28 ;  /* 0x00000000ff027229 */ /* 0x000e22000000091c */
[----:B------:R-:W-:-:S09]  /*27ea0*/  ISETP.NE.AND P0, PT, R44, RZ, PT ;  /* 0x000000ff2c00720c */ /* 0x000fd20003f05270 */
[----:B0-----:R-:W-:Y:S02]  /*27eb0*/  FSEL R34, R2, R28, !P0 ;  /* 0x0000001c02227208 */ /* 0x001fe40004000000 */
[----:B------:R-:W-:Y:S01]  /*27ec0*/  FSEL R35, R3, R29, !P0 ;  /* 0x0000001d03237208 */ /* 0x000fe20004000000 */
[----:B------:R-:W-:Y:S05]  /*27ed0*/  BRA `(.L_x_14511) ;  /* 0x0000249000007947 */ /* 0x000fea0003800000 */
.L_x_14422:
[----:B0-----:R-:W4:Y:S01]  /*27ee0*/  LDL.64 R32, [R1+0x8] ;  /* 0x0000080001207983 */ /* 0x001f220000100a00 */
[----:B------:R-:W-:-:S04]  /*27ef0*/  DADD R34, -RZ, -R50 ;  /* 0x00000000ff227229 */ /* 0x000fc80000000932 */
[----:B----4-:R-:W0:-:S06]  /*27f00*/  DADD R32, -R48, R32 ;  /* 0x0000000030207229 */ /* 0x010e0c0000000120 */
[----:B0-----:R-:W0:Y:S01]  /*27f10*/  DADD R32, R32, c[0x2][0x178] ;  /* 0x00805e0020207629 */ /* 0x001e220000000000 */
[----:B------:R-:W-:Y:S05]  /*27f20*/  BRA `(.L_x_14511) ;  /* 0x0000244000007947 */ /* 0x000fea0003800000 */
.L_x_14421:
[----:B------:R0:W1:Y:S01]  /*27f30*/  DADD R34, -RZ, -R50 ;  /* 0x00000000ff227229 */ /* 0x0000620000000932 */
[----:B------:R-:W-:Y:S01]  /*27f40*/  CS2R R32, SRZ ;  /* 0x0000000000207805 */ /* 0x000fe2000001ff00 */
[----:B------:R-:W-:Y:S05]  /*27f50*/  BRA `(.L_x_14511) ;  /* 0x0000241000007947 */ /* 0x000fea0003800000 */
.L_x_14420:
        /* <DEDUP_REMOVED lines=86> */
.L_x_14516:
[----:B------:R-:W-:Y:S05]  /*284c0*/  BSYNC B0 ;  /* 0x0000000000007941 */ /* 0x000fea0003800000 */
.L_x_14515:
        /* <DEDUP_REMOVED lines=8> */
.L_x_14518:
[----:B------:R-:W-:Y:S05]  /*28550*/  BSYNC B3 ;  /* 0x0000000000037941 */ /* 0x000fea0003800000 */
.L_x_14517:
        /* <DEDUP_REMOVED lines=43> */
.L_x_14520:
[----:B------:R-:W-:-:S04]  /*28810*/  ISETP.GE.AND P0, PT, R49, RZ, PT ;  /* 0x000000ff3100720c */ /* 0x000fc80003f06270 */
[----:B------:R-:W-:Y:S02]  /*28820*/  FSEL R6, RZ, 3.37028055040000000000e+12, P0 ;  /* 0x54442d18ff067808 */ /* 0x000fe40000000000 */
[----:B------:R-:W-:Y:S02]  /*28830*/  FSEL R7, RZ, 2.1426990032196044922, P0 ;  /* 0x400921fbff077808 */ /* 0x000fe40000000000 */
.L_x_14521:
[----:B------:R-:W-:Y:S05]  /*28840*/  BSYNC B0 ;  /* 0x0000000000007941 */ /* 0x000fea0003800000 */
.L_x_14519:
[----:B------:R-:W4:Y:S01]  /*28850*/  DADD R2, R2, R4 ;  /* 0x0000000002027229 */ /* 0x000f220000000004 */
[----:B------:R-:W-:-:S03]  /*28860*/  LOP3.LUT R51, R7, 0x80000000, R51, 0xb8, !PT ;  /* 0x8000000007337812 */ /* 0x000fc600078eb833 */
[----:B-1----:R-:W-:-:S04]  /*28870*/  DMUL R28, R28, 0.5 ;  /* 0x3fe000001c1c7828 */ /* 0x002fc80000000000 */
[----:B----4-:R-:W1:-:S06]  /*28880*/  DSETP.GTU.AND P0, PT, |R2|, +INF , PT ;  /* 0x7ff000000200742a */ /* 0x010e4c0003f0c200 */
[----:B-1----:R-:W-:Y:S02]  /*28890*/  FSEL R6, R2, R6, P0 ;  /* 0x0000000602067208 */ /* 0x002fe40000000000 */
[----:B------:R-:W-:Y:S01]  /*288a0*/  FSEL R7, R3, R51, P0 ;  /* 0x0000003303077208 */ /* 0x000fe20000000000 */
[----:B------:R-:W-:Y:S05]  /*288b0*/  BRA `(.L_x_14522) ;  /* 0x0000190000007947 */ /* 0x000fea0003800000 */
.L_x_14514:
        /* <DEDUP_REMOVED lines=111> */
.L_x_14524:
[----:B------:R-:W-:Y:S05]  /*28fb0*/  BSYNC B0 ;  /* 0x0000000000007941 */ /* 0x000fea0003800000 */
.L_x_14523:
        /* <DEDUP_REMOVED lines=8> */
.L_x_14526:
[----:B------:R-:W-:Y:S05]  /*29040*/  BSYNC B3 ;  /* 0x0000000000037941 */ /* 0x000fea0003800000 */
.L_x_14525:
        /* <DEDUP_REMOVED lines=43> */
.L_x_14528:
[----:B------:R-:W-:-:S04]  /*29300*/  ISETP.GE.AND P0, PT, R49, RZ, PT ;  /* 0x000000ff3100720c */ /* 0x000fc80003f06270 */
[----:B------:R-:W-:Y:S02]  /*29310*/  FSEL R6, RZ, 3.37028055040000000000e+12, P0 ;  /* 0x54442d18ff067808 */ /* 0x000fe40000000000 */
[----:B------:R-:W-:Y:S02]  /*29320*/  FSEL R7, RZ, 2.1426990032196044922, P0 ;  /* 0x400921fbff077808 */ /* 0x000fe40000000000 */
.L_x_14529:
[----:B------:R-:W-:Y:S05]  /*29330*/  BSYNC B0 ;  /* 0x0000000000007941 */ /* 0x000fea0003800000 */
.L_x_14527:
[----:B------:R-:W4:Y:S01]  /*29340*/  DADD R2, R2, R4 ;  /* 0x0000000002027229 */ /* 0x000f220000000004 */
[----:B------:R-:W-:-:S05]  /*29350*/  LOP3.LUT R51, R7, 0x80000000, R51, 0xb8, !PT ;  /* 0x8000000007337812 */ /* 0x000fca00078eb833 */
[----:B----4-:R-:W4:-:S06]  /*29360*/  DSETP.GTU.AND P0, PT, |R2|, +INF , PT ;  /* 0x7ff000000200742a */ /* 0x010f0c0003f0c200 */
[----:B----4-:R-:W-:Y:S02]  /*29370*/  FSEL R6, R2, R6, P0 ;  /* 0x0000000602067208 */ /* 0x010fe40000000000 */
[----:B------:R-:W-:Y:S01]  /*29380*/  FSEL R7, R3, R51, P0 ;  /* 0x0000003303077208 */ /* 0x000fe20000000000 */
[----:B------:R-:W-:Y:S05]  /*29390*/  BRA `(.L_x_14522) ;  /* 0x00000e2000007947 */ /* 0x000fea0003800000 */
.L_x_14513:
        /* <DEDUP_REMOVED lines=23> */
.L_x_14531:
[----:B------:R-:W-:Y:S05]  /*29510*/  BSYNC B3 ;  /* 0x0000000000037941 */ /* 0x000fea0003800000 */
.L_x_14530:
        /* <DEDUP_REMOVED lines=26> */
.L_x_14533:
[----:B------:R-:W-:Y:S05]  /*296c0*/  BSYNC B3 ;  /* 0x0000000000037941 */ /* 0x000fea0003800000 */
.L_x_14532:
        /* <DEDUP_REMOVED lines=112> */
.L_x_14535:
[----:B------:R-:W-:Y:S05]  /*29dd0*/  BSYNC B0 ;  /* 0x0000000000007941 */ /* 0x000fea0003800000 */
.L_x_14534:
        /* <DEDUP_REMOVED lines=8> */
.L_x_14537:
[----:B------:R-:W-:Y:S05]  /*29e60*/  BSYNC B3 ;  /* 0x0000000000037941 */ /* 0x000fea0003800000 */
.L_x_14536:
        /* <DEDUP_REMOVED lines=43> */
.L_x_14539:
[----:B------:R-:W-:-:S04]  /*2a120*/  ISETP.GE.AND P0, PT, R49, RZ, PT ;  /* 0x000000ff3100720c */ /* 0x000fc80003f06270 */
[----:B------:R-:W-:Y:S02]  /*2a130*/  FSEL R6, RZ, 3.37028055040000000000e+12, P0 ;  /* 0x54442d18ff067808 */ /* 0x000fe40000000000 */
[----:B------:R-:W-:Y:S02]  /*2a140*/  FSEL R7, RZ, 2.1426990032196044922, P0 ;  /* 0x400921fbff077808 */ /* 0x000fe40000000000 */
.L_x_14540:
[----:B------:R-:W-:Y:S05]  /*2a150*/  BSYNC B0 ;  /* 0x0000000000007941 */ /* 0x000fea0003800000 */
.L_x_14538:
[----:B------:R-:W4:Y:S01]  /*2a160*/  DADD R2, R2, R4 ;  /* 0x0000000002027229 */ /* 0x000f220000000004 */
[----:B------:R-:W-:-:S03]  /*2a170*/  LOP3.LUT R51, R7, 0x80000000, R51, 0xb8, !PT ;  /* 0x8000000007337812 */ /* 0x000fc600078eb833 */
[----:B-1----:R-:W-:-:S04]  /*2a180*/  DADD R28, R28, 1 ;  /* 0x3ff000001c1c7429 */ /* 0x002fc80000000000 */
[----:B----4-:R-:W1:-:S06]  /*2a190*/  DSETP.GTU.AND P0, PT, |R2|, +INF , PT ;  /* 0x7ff000000200742a */ /* 0x010e4c0003f0c200 */
[----:B-1----:R-:W-:Y:S02]  /*2a1a0*/  FSEL R6, R2, R6, P0 ;  /* 0x0000000602067208 */ /* 0x002fe40000000000 */
[----:B------:R-:W-:Y:S02]  /*2a1b0*/  FSEL R7, R3, R51, P0 ;  /* 0x0000003303077208 */ /* 0x000fe40000000000 */
.L_x_14522:
[----:B------:R-:W-:Y:S05]  /*2a1c0*/  BSYNC B2 ;  /* 0x0000000000027941 */ /* 0x000fea0003800000 */
.L_x_14512:
[----:B-1----:R-:W1:Y:S01]  /*2a1d0*/  DADD R28, R28, c[0x2][0x50] ;  /* 0x008014001c1c7629 */ /* 0x002e620000000000 */
[----:B------:R-:W-:-:S03]  /*2a1e0*/  ISETP.NE.AND P0, PT, R44, RZ, PT ;  /* 0x000000ff2c00720c */ /* 0x000fc60003f05270 */
[----:B------:R-:W-:-:S04]  /*2a1f0*/  DADD R32, -RZ, |R6| ;  /* 0x00000000ff207229 */ /* 0x000fc80000000506 */
[----:B-1----:R-:W1:-:S10]  /*2a200*/  DADD R2, -RZ, -R28 ;  /* 0x00000000ff027229 */ /* 0x002e54000000091c */
[----:B-1----:R-:W-:Y:S02]  /*2a210*/  FSEL R34, R2, R28, !P0 ;  /* 0x0000001c02227208 */ /* 0x002fe40004000000 */
[----:B------:R-:W-:Y:S01]  /*2a220*/  FSEL R35, R3, R29, !P0 ;  /* 0x0000001d03237208 */ /* 0x000fe20004000000 */
[----:B------:R-:W-:Y:S05]  /*2a230*/  BRA `(.L_x_14511) ;  /* 0x0000013000007947 */ /* 0x000fea0003800000 */
.L_x_14419:
        /* <DEDUP_REMOVED lines=19> */
.L_x_14511:
[----:B01----:R-:W-:Y:S05]  /*2a370*/  BSYNC B1 ;  /* 0x0000000000017941 */ /* 0x003fea0003800000 */
.L_x_14418:
        /* <DEDUP_REMOVED lines=139> */
.L_x_14549:
[----:B------:R-:W-:Y:S05]  /*2ac30*/  BSYNC B3 ;  /* 0x0000000000037941 */ /* 0x000fea0003800000 */
.L_x_14548:
        /* <DEDUP_REMOVED lines=61> */
.L_x_14547:
        /* <DEDUP_REMOVED lines=34> */
.L_x_14557:
[----:B------:R-:W-:Y:S05]  /*2b230*/  BSYNC B4 ;  /* 0x0000000000047941 */ /* 0x000fea0003800000 */
.L_x_14556:
[----:B------:R-:W-:Y:S02]  /*2b240*/  IMAD.MOV.U32 R24, RZ, RZ, R20 ;  /* 0x000000ffff187224 */ /* 0x000fe400078e0014 */
[----:B------:R-:W-:Y:S01]  /*2b250*/  IMAD.MOV.U32 R25, RZ, RZ, R21 ;  /* 0x000000ffff197224 */ /* 0x000fe200078e0015 */
[----:B------:R-:W-:Y:S05]  /*2b260*/  BRA `(.L_x_14555) ;  /* 0x0000001000007947 */ /* 0x000fea0003800000 */
.L_x_14554:
[----:B------:R0:W1:-:S06]  /*2b270*/  DADD R24, -R28, R42 ;  /* 0x000000001c187229 */ /* 0x00004c000000012a */
.L_x_14555:
[----:B------:R-:W-:Y:S05]  /*2b280*/  BSYNC B3 ;  /* 0x0000000000037941 */ /* 0x000fea0003800000 */
.L_x_14553:
        /* <DEDUP_REMOVED lines=29> */
.L_x_14562:
[----:B------:R-:W-:Y:S05]  /*2b460*/  BSYNC B4 ;  /* 0x0000000000047941 */ /* 0x000fea0003800000 */
.L_x_14561:
[----:B------:R-:W-:Y:S02]  /*2b470*/  IMAD.MOV.U32 R6, RZ, RZ, R20 ;  /* 0x000000ffff067224 */ /* 0x000fe400078e0014 */
[----:B------:R-:W-:Y:S01]  /*2b480*/  IMAD.MOV.U32 R7, RZ, RZ, R21 ;  /* 0x000000ffff077224 */ /* 0x000fe200078e0015 */
[----:B------:R-:W-:Y:S05]  /*2b490*/  BRA `(.L_x_14560) ;  /* 0x0000001000007947 */ /* 0x000fea0003800000 */
.L_x_14559:
[----:B------:R4:W0:-:S06]  /*2b4a0*/  DADD R6, R44, -R8 ;  /* 0x000000002c067229 */ /* 0x00080c0000000808 */
.L_x_14560:
[----:B------:R-:W-:Y:S05]  /*2b4b0*/  BSYNC B3 ;  /* 0x0000000000037941 */ /* 0x000fea0003800000 */
.L_x_14558:
        /* <DEDUP_REMOVED lines=29> */
.L_x_14564:
[----:B------:R-:W-:Y:S05]  /*2b690*/  BSYNC B3 ;  /* 0x0000000000037941 */ /* 0x000fea0003800000 */
.L_x_14563:
        /* <DEDUP_REMOVED lines=65> */
.L_x_14565:
        /* <DEDUP_REMOVED lines=22> */
.L_x_14567:
[----:B------:R-:W-:Y:S05]  /*2bc10*/  BSYNC B3 ;  /* 0x0000000000037941 */ /* 0x000fea0003800000 */
.L_x_14566:
        /* <DEDUP_REMOVED lines=16> */
.L_x_14552:
        /* <DEDUP_REMOVED lines=26> */
.L_x_14570:
[----:B------:R-:W-:Y:S05]  /*2bec0*/  BSYNC B3 ;  /* 0x0000000000037941 */ /* 0x000fea0003800000 */
.L_x_14569:
        /* <DEDUP_REMOVED lines=27> */
.L_x_14573:
[----:B------:R-:W-:Y:S05]  /*2c080*/  BSYNC B3 ;  /* 0x0000000000037941 */ /* 0x000fea0003800000 */
.L_x_14572:
        /* <DEDUP_REMOVED lines=16> */
.L_x_14571:
        /* <DEDUP_REMOVED lines=55> */
.L_x_14574:
[----:B------:R-:W-:Y:S01]  /*2c500*/  IMAD.MOV.U32 R8, RZ, RZ, 0x0 ;  /* 0x00000000ff087424 */ /* 0x000fe200078e00ff */
[----:B------:R-:W-:Y:S01]  /*2c510*/  FSETP.NEU.FTZ.AND P0, PT, R7, RZ, PT ;  /* 0x000000ff0700720b */ /* 0x000fe20003f1d000 */
[----:B------:R-:W-:-:S06]  /*2c520*/  IMAD.MOV.U32 R9, RZ, RZ, 0x7ff00000 ;  /* 0x7ff00000ff097424 */ /* 0x000fcc00078e00ff */
[----:B------:R-:W0:-:S10]  /*2c530*/  DFMA R8, R6, R8, +INF ;  /* 0x7ff000000608742b */ /* 0x000e140000000008 */
[----:B0-----:R-:W-:Y:S02]  /*2c540*/  FSEL R30, R8, RZ, P0 ;  /* 0x000000ff081e7208 */ /* 0x001fe40000000000 */
[----:B------:R-:W-:Y:S01]  /*2c550*/  FSEL R31, R9, -QNAN , P0 ;  /* 0xfff00000091f7808 */ /* 0x000fe20000000000 */
[----:B------:R-:W-:Y:S05]  /*2c560*/  BRA `(.L_x_14550) ;  /* 0x000004c000007947 */ /* 0x000fea0003800000 */
.L_x_14568:
        /* <DEDUP_REMOVED lines=25> */
.L_x_14576:
[----:B------:R-:W-:Y:S05]  /*2c700*/  BSYNC B3 ;  /* 0x0000000000037941 */ /* 0x000fea0003800000 */
.L_x_14575:
        /* <DEDUP_REMOVED lines=19> */
.L_x_14578:
[----:B------:R-:W-:Y:S05]  /*2c840*/  BSYNC B3 ;  /* 0x0000000000037941 */ /* 0x000fea0003800000 */
.L_x_14577:
[----:B------:R-:W-:Y:S02]  /*2c850*/  IMAD.MOV.U32 R30, RZ, RZ, R20 ;  /* 0x000000ffff1e7224 */ /* 0x000fe400078e0014 */
[----:B------:R-:W-:Y:S01]  /*2c860*/  IMAD.MOV.U32 R31, RZ, RZ, R21 ;  /* 0x000000ffff1f7224 */ /* 0x000fe200078e0015 */
[----:B------:R-:W-:Y:S05]  /*2c870*/  BRA `(.L_x_14550) ;  /* 0x000001b000007947 */ /* 0x000fea0003800000 */
.L_x_14551:
        /* <DEDUP_REMOVED lines=24> */
.L_x_14580:
[----:B------:R-:W-:Y:S05]  /*2ca00*/  BSYNC B3 ;  /* 0x0000000000037941 */ /* 0x000fea0003800000 */
.L_x_14579:
[----:B-1----:R-:W-:Y:S02]  /*2ca10*/  IMAD.MOV.U32 R30, RZ, RZ, R8 ;  /* 0x000000ffff1e7224 */ /* 0x002fe400078e0008 */
[----:B------:R-:W-:Y:S02]  /*2ca20*/  IMAD.MOV.U32 R31, RZ, RZ, R9 ;  /* 0x000000ffff1f7224 */ /* 0x000fe400078e0009 */
.L_x_14550:
[----:B------:R-:W-:Y:S05]  /*2ca30*/  BSYNC B2 ;  /* 0x0000000000027941 */ /* 0x000fea0003800000 */
.L_x_14546:
        /* <DEDUP_REMOVED lines=26> */
.L_x_14584:
[----:B------:R-:W-:Y:S05]  /*2cbe0*/  BSYNC B3 ;  /* 0x0000000000037941 */ /* 0x000fea0003800000 */
.L_x_14583:
        /* <DEDUP_REMOVED lines=37> */
.L_x_14592:
[----:B------:R-:W-:Y:S05]  /*2ce40*/  BSYNC B4 ;  /* 0x0000000000047941 */ /* 0x000fea0003800000 */
.L_x_14591:
[----:B------:R-:W-:Y:S02]  /*2ce50*/  IMAD.MOV.U32 R46, RZ, RZ, R20 ;  /* 0x000000ffff2e7224 */ /* 0x000fe400078e0014 */
[----:B------:R-:W-:Y:S01]  /*2ce60*/  IMAD.MOV.U32 R47, RZ, RZ, R21 ;  /* 0x000000ffff2f7224 */ /* 0x000fe200078e0015 */
[----:B------:R-:W-:Y:S05]  /*2ce70*/  BRA `(.L_x_14590) ;  /* 0x0000001000007947 */ /* 0x000fea0003800000 */
.L_x_14589:
[----:B------:R0:W4:-:S06]  /*2ce80*/  DADD R46, -R28, R42 ;  /* 0x000000001c2e7229 */ /* 0x00010c000000012a */
.L_x_14590:
[----:B------:R-:W-:Y:S05]  /*2ce90*/  BSYNC B3 ;  /* 0x0000000000037941 */ /* 0x000fea0003800000 */
.L_x_14588:
        /* <DEDUP_REMOVED lines=26> */
.L_x_14597:
[----:B------:R-:W-:Y:S05]  /*2d040*/  BSYNC B4 ;  /* 0x0000000000047941 */ /* 0x000fea0003800000 */
.L_x_14596:
[----:B------:R-:W-:Y:S02]  /*2d050*/  IMAD.MOV.U32 R4, RZ, RZ, R20 ;  /* 0x000000ffff047224 */ /* 0x000fe400078e0014 */
[----:B------:R-:W-:Y:S01]  /*2d060*/  IMAD.MOV.U32 R5, RZ, RZ, R21 ;  /* 0x000000ffff057224 */ /* 0x000fe200078e0015 */
[----:B------:R-:W-:Y:S05]  /*2d070*/  BRA `(.L_x_14595) ;  /* 0x0000001000007947 */ /* 0x000fea0003800000 */
.L_x_14594:
[----:B------:R0:W4:-:S06]  /*2d080*/  DADD R4, -R40, R44 ;  /* 0x0000000028047229 */ /* 0x00010c000000012c */
.L_x_14595:
[----:B------:R-:W-:Y:S05]  /*2d090*/  BSYNC B3 ;  /* 0x0000000000037941 */ /* 0x000fea0003800000 */
.L_x_14593:
        /* <DEDUP_REMOVED lines=27> */
.L_x_14599:
[----:B------:R-:W-:Y:S05]  /*2d250*/  BSYNC B3 ;  /* 0x0000000000037941 */ /* 0x000fea0003800000 */
.L_x_14598:
[----:B------:R-:W-:Y:S01]  /*2d260*/  PLOP3.LUT P0, PT, PT, PT, PT, 0x80, 0x0 ;  /* 0x000000000000781c */ /* 0x000fe20003f0f070 */
[----:B01----:R-:W-:Y:S02]  /*2d270*/  IMAD.MOV.U32 R4, RZ, RZ, R8 ;  /* 0x000000ffff047224 */ /* 0x003fe400078e0008 */
[----:B------:R-:W-:Y:S01]  /*2d280*/  IMAD.MOV.U32 R5, RZ, RZ, R9 ;  /* 0x000000ffff057224 */ /* 0x000fe200078e0009 */
[----:B------:R-:W-:Y:S05]  /*2d290*/  BRA `(.L_x_14585) ;  /* 0x0000091000007947 */ /* 0x000fea0003800000 */
.L_x_14587:
        /* <DEDUP_REMOVED lines=27> */
.L_x_14602:
[----:B------:R-:W-:Y:S05]  /*2d450*/  BSYNC B3 ;  /* 0x0000000000037941 */ /* 0x000fea0003800000 */
.L_x_14601:
[----:B------:R-:W-:Y:S01]  /*2d460*/  PLOP3.LUT P0, PT, PT, PT, PT, 0x80, 0x0 ;  /* 0x000000000000781c */ /* 0x000fe20003f0f070 */
[----:B-1--4-:R-:W-:Y:S02]  /*2d470*/  IMAD.MOV.U32 R4, RZ, RZ, R8 ;  /* 0x000000ffff047224 */ /* 0x012fe400078e0008 */
[----:B------:R-:W-:Y:S01]  /*2d480*/  IMAD.MOV.U32 R5, RZ, RZ, R9 ;  /* 0x000000ffff057224 */ /* 0x000fe200078e0009 */
[----:B------:R-:W-:Y:S05]  /*2d490*/  BRA `(.L_x_14585) ;  /* 0x0000071000007947 */ /* 0x000fea0003800000 */
.L_x_14600:
        /* <DEDUP_REMOVED lines=28> */
.L_x_14604:
[----:B------:R-:W-:Y:S05]  /*2d660*/  BSYNC B3 ;  /* 0x0000000000037941 */ /* 0x000fea0003800000 */
.L_x_14603:
        /* <DEDUP_REMOVED lines=19> */
.L_x_14606:
[----:B------:R-:W-:Y:S05]  /*2d7a0*/  BSYNC B3 ;  /* 0x0000000000037941 */ /* 0x000fea0003800000 */
.L_x_14605:
[----:B------:R-:W0:Y:S01]  /*2d7b0*/  DMUL R2, R2, 8.11296384146066816958e+31 ;  /* 0x4690000002027828 */ /* 0x000e220000000000 */
[----:B------:R-:W-:Y:S01]  /*2d7c0*/  PLOP3.LUT P0, PT, PT, PT, PT, 0x80, 0x0 ;  /* 0x000000000000781c */ /* 0x000fe20003f0f070 */
[----:B------:R-:W-:Y:S02]  /*2d7d0*/  IMAD.MOV.U32 R4, RZ, RZ, R20 ;  /* 0x000000ffff047224 */ /* 0x000fe400078e0014 */
[----:B------:R-:W-:Y:S01]  /*2d7e0*/  IMAD.MOV.U32 R5, RZ, RZ, R21 ;  /* 0x000000ffff057224 */ /* 0x000fe200078e0015 */
[----:B------:R-:W-:Y:S05]  /*2d7f0*/  BRA `(.L_x_14585) ;  /* 0x000003b000007947 */ /* 0x000fea0003800000 */
.L_x_14586:
        /* <DEDUP_REMOVED lines=24> */
.L_x_14608:
[----:B------:R-:W-:Y:S05]  /*2d980*/  BSYNC B3 ;  /* 0x0000000000037941 */ /* 0x000fea0003800000 */
.L_x_14607:
        /* <DEDUP_REMOVED lines=27> */
.L_x_14610:
[----:B------:R-:W-:Y:S05]  /*2db40*/  BSYNC B3 ;  /* 0x0000000000037941 */ /* 0x000fea0003800000 */
.L_x_14609:
[----:B-1--4-:R1:W4:Y:S01]  /*2db50*/  DMUL R4, R8, R16 ;  /* 0x0000001008047228 */ /* 0x0123220000000000 */
[----:B------:R-:W-:Y:S01]  /*2db60*/  PLOP3.LUT P0, PT, PT, PT, PT, 0x80, 0x0 ;  /* 0x000000000000781c */ /* 0x000fe20003f0f070 */
[----:B------:R-:W-:Y:S07]  /*2db70*/  BRA `(.L_x_14585) ;  /* 0x0000003000007947 */ /* 0x000fee0003800000 */
.L_x_14582:
[----:B------:R4:W0:Y:S01]  /*2db80*/  DMUL R4, R26, 9.00719925474099200000e+15 ;  /* 0x434000001a047828 */ /* 0x0008220000000000 */
[----:B------:R-:W-:-:S03]  /*2db90*/  PLOP3.LUT P0, PT, PT, PT, PT, 0x80, 0x0 ;  /* 0x000000000000781c */ /* 0x000fc60003f0f070 */
[----:B------:R-:W3:-:S06]  /*2dba0*/  DMUL R2, R2, 9.00719925474099200000e+15 ;  /* 0x4340000002027828 */ /* 0x000ecc0000000000 */
.L_x_14585:
[----:B01--4-:R-:W-:Y:S05]  /*2dbb0*/  BSYNC B2 ;  /* 0x0000000000027941 */ /* 0x013fea0003800000 */
.L_x_14581:
        /* <DEDUP_REMOVED lines=43> */
.L_x_14616:
[----:B------:R0:W1:-:S06]  /*2de70*/  DMUL R28, RZ, |R24| ;  /* 0x40000018ff1c7228 */ /* 0x00004c0000000000 */
.L_x_14617:
[----:B------:R-:W-:Y:S05]  /*2de80*/  BSYNC B0 ;  /* 0x0000000000007941 */ /* 0x000fea0003800000 */
.L_x_14615:
[----:B------:R-:W-:Y:S02]  /*2de90*/  ISETP.GT.AND P0, PT, R5, -0x1, PT ;  /* 0xffffffff0500780c */ /* 0x000fe40003f04270 */
[----:B------:R-:W-:-:S11]  /*2dea0*/  ISETP.GT.AND P1, PT, R3, -0x1, PT ;  /* 0xffffffff0300780c */ /* 0x000fd60003f24270 */
[----:B-1----:R-:W1:Y:S02]  /*2deb0*/  @!P0 DMUL R28, R28, +INF ;  /* 0x7ff000001c1c8828 */ /* 0x002e640000000000 */
[----:B------:R-:W-:Y:S05]  /*2dec0*/  @P1 BRA `(.L_x_14618) ;  /* 0x0000101000001947 */ /* 0x000fea0003800000 */
[----:B-1----:R-:W1:-:S06]  /*2ded0*/  DADD R28, R28, c[0x2][0x100] ;  /* 0x008040001c1c7629 */ /* 0x002e4c0000000000 */
[----:B-1----:R-:W1:Y:S01]  /*2dee0*/  DADD R28, -R28, c[0x2][0x108] ;  /* 0x008042001c1c7629 */ /* 0x002e620000000100 */
[----:B------:R-:W-:Y:S05]  /*2def0*/  BRA `(.L_x_14618) ;  /* 0x00000fe000007947 */ /* 0x000fea0003800000 */
.L_x_14614:
        /* <DEDUP_REMOVED lines=23> */
.L_x_14613:
        /* <DEDUP_REMOVED lines=38> */
.L_x_14621:
[----:B------:R0:W1:-:S06]  /*2e2d0*/  DMUL R28, RZ, |R24| ;  /* 0x40000018ff1c7228 */ /* 0x00004c0000000000 */
.L_x_14622:
[----:B------:R-:W-:Y:S05]  /*2e2e0*/  BSYNC B0 ;  /* 0x0000000000007941 */ /* 0x000fea0003800000 */
.L_x_14620:
[----:B------:R-:W-:Y:S02]  /*2e2f0*/  ISETP.GT.AND P0, PT, R3, -0x1, PT ;  /* 0xffffffff0300780c */ /* 0x000fe40003f04270 */
[----:B------:R-:W-:-:S11]  /*2e300*/  ISETP.GT.AND P1, PT, R25, -0x1, PT ;  /* 0xffffffff1900780c */ /* 0x000fd60003f24270 */
[----:B-1----:R-:W1:Y:S02]  /*2e310*/  @!P0 DMUL R28, R28, +INF ;  /* 0x7ff000001c1c8828 */ /* 0x002e640000000000 */
[----:B------:R-:W-:Y:S05]  /*2e320*/  @P1 BRA `(.L_x_14618) ;  /* 0x00000bb000001947 */ /* 0x000fea0003800000 */
[----:B-1----:R-:W1:-:S06]  /*2e330*/  DADD R28, R28, c[0x2][0x100] ;  /* 0x008040001c1c7629 */ /* 0x002e4c0000000000 */
[----:B-1----:R-:W1:Y:S01]  /*2e340*/  DADD R28, -R28, c[0x2][0x108] ;  /* 0x008042001c1c7629 */ /* 0x002e620000000100 */
[----:B------:R-:W-:Y:S05]  /*2e350*/  BRA `(.L_x_14618) ;  /* 0x00000b8000007947 */ /* 0x000fea0003800000 */
.L_x_14619:
        /* <DEDUP_REMOVED lines=23> */
.L_x_14612:
        /* <DEDUP_REMOVED lines=30> */
.L_x_14625:
[----:B------:R-:W-:Y:S05]  /*2e6b0*/  BSYNC B3 ;  /* 0x0000000000037941 */ /* 0x000fea0003800000 */
.L_x_14624:
        /* <DEDUP_REMOVED lines=43> */
.L_x_14627:
[----:B------:R-:W-:Y:S02]  /*2e970*/  FSEL R6, RZ, 3.37028055040000000000e+12, P1 ;  /* 0x54442d18ff067808 */ /* 0x000fe40000800000 */
[----:B------:R-:W-:Y:S02]  /*2e980*/  FSEL R7, RZ, 2.1426990032196044922, P1 ;  /* 0x400921fbff077808 */ /* 0x000fe40000800000 */
.L_x_14628:
[----:B------:R-:W-:Y:S05]  /*2e990*/  BSYNC B0 ;  /* 0x0000000000007941 */ /* 0x000fea0003800000 */
.L_x_14626:
[----:B------:R0:W1:Y:S02]  /*2e9a0*/  DADD R2, |R4|, |R2| ;  /* 0x0000000004027229 */ /* 0x0000640000000602 */
[----:B0-----:R-:W-:-:S04]  /*2e9b0*/  LOP3.LUT R5, R7, 0x80000000, R5, 0xb8, !PT ;  /* 0x8000000007057812 */ /* 0x001fc800078eb805 */
[----:B-1----:R-:W0:-:S06]  /*2e9c0*/  DSETP.GTU.AND P0, PT, |R2|, +INF , PT ;  /* 0x7ff000000200742a */ /* 0x002e0c0003f0c200 */
[----:B0-----:R-:W-:Y:S02]  /*2e9d0*/  FSEL R28, R2, R6, P0 ;  /* 0x00000006021c7208 */ /* 0x001fe40000000000 */
[----:B------:R-:W-:Y:S01]  /*2e9e0*/  FSEL R29, R3, R5, P0 ;  /* 0x00000005031d7208 */ /* 0x000fe20000000000 */
[----:B------:R-:W-:Y:S05]  /*2e9f0*/  BRA `(.L_x_14618) ;  /* 0x000004e000007947 */ /* 0x000fea0003800000 */
.L_x_14623:
        /* <DEDUP_REMOVED lines=26> */
.L_x_14630:
[----:B------:R-:W-:Y:S05]  /*2eba0*/  BSYNC B3 ;  /* 0x0000000000037941 */ /* 0x000fea0003800000 */
.L_x_14629:
        /* <DEDUP_REMOVED lines=43> */
.L_x_14632:
[----:B------:R-:W-:Y:S02]  /*2ee60*/  FSEL R6, RZ, 3.37028055040000000000e+12, P1 ;  /* 0x54442d18ff067808 */ /* 0x000fe40000800000 */
[----:B------:R-:W-:Y:S02]  /*2ee70*/  FSEL R7, RZ, 2.1426990032196044922, P1 ;  /* 0x400921fbff077808 */ /* 0x000fe40000800000 */
.L_x_14633:
[----:B------:R-:W-:Y:S05]  /*2ee80*/  BSYNC B0 ;  /* 0x0000000000007941 */ /* 0x000fea0003800000 */
.L_x_14631:
[----:B------:R0:W1:Y:S02]  /*2ee90*/  DADD R2, |R4|, |R2| ;  /* 0x0000000004027229 */ /* 0x0000640000000602 */
[----:B0-----:R-:W-:-:S04]  /*2eea0*/  LOP3.LUT R5, R7, 0x80000000, R5, 0xb8, !PT ;  /* 0x8000000007057812 */ /* 0x001fc800078eb805 */
[----:B-1----:R-:W0:-:S06]  /*2eeb0*/  DSETP.GTU.AND P0, PT, |R2|, +INF , PT ;  /* 0x7ff000000200742a */ /* 0x002e0c0003f0c200 */
[----:B0-----:R-:W-:Y:S02]  /*2eec0*/  FSEL R28, R2, R6, P0 ;  /* 0x00000006021c7208 */ /* 0x001fe40000000000 */
[----:B------:R-:W-:Y:S02]  /*2eed0*/  FSEL R29, R3, R5, P0 ;  /* 0x00000005031d7208 */ /* 0x000fe40000000000 */
.L_x_14618:
[----:B01----:R-:W-:Y:S05]  /*2eee0*/  BSYNC B2 ;  /* 0x0000000000027941 */ /* 0x003fea0003800000 */
.L_x_14611:
[----:B------:R-:W0:Y:S01]  /*2eef0*/  DADD R2, -RZ, -R30 ;  /* 0x00000000ff027229 */ /* 0x000e22000000091e */
[----:B------:R-:W-:-:S09]  /*2ef00*/  ISETP.NE.AND P0, PT, R48, RZ, PT ;  /* 0x000000ff3000720c */ /* 0x000fd20003f05270 */
[----:B0-----:R-:W-:Y:S02]  /*2ef10*/  FSEL R30, R2, R30, !P0 ;  /* 0x0000001e021e7208 */ /* 0x001fe40004000000 */
[----:B------:R-:W-:Y:S01]  /*2ef20*/  FSEL R31, R3, R31, !P0 ;  /* 0x0000001f031f7208 */ /* 0x000fe20004000000 */
[----:B------:R-:W-:Y:S05]  /*2ef30*/  BRA `(.L_x_14634) ;  /* 0x0000249000007947 */ /* 0x000fea0003800000 */
.L_x_14545:
[----:B0-----:R-:W4:Y:S01]  /*2ef40*/  LDL.64 R28, [R1+0x8] ;  /* 0x00000800011c7983 */ /* 0x001f220000100a00 */
[----:B------:R-:W-:-:S04]  /*2ef50*/  DADD R30, -RZ, -R54 ;  /* 0x00000000ff1e7229 */ /* 0x000fc80000000936 */
[----:B----4-:R-:W0:-:S06]  /*2ef60*/  DADD R28, -R52, R28 ;  /* 0x00000000341c7229 */ /* 0x010e0c000000011c */
[----:B0-----:R-:W0:Y:S01]  /*2ef70*/  DADD R28, R28, c[0x2][0x178] ;  /* 0x00805e001c1c7629 */ /* 0x001e220000000000 */
[----:B------:R-:W-:Y:S05]  /*2ef80*/  BRA `(.L_x_14634) ;  /* 0x0000244000007947 */ /* 0x000fea0003800000 */
.L_x_14544:
[----:B------:R0:W1:Y:S01]  /*2ef90*/  DADD R30, -RZ, -R54 ;  /* 0x00000000ff1e7229 */ /* 0x0000620000000936 */
[----:B------:R-:W-:Y:S01]  /*2efa0*/  CS2R R28, SRZ ;  /* 0x00000000001c7805 */ /* 0x000fe2000001ff00 */
[----:B------:R-:W-:Y:S05]  /*2efb0*/  BRA `(.L_x_14634) ;  /* 0x0000241000007947 */ /* 0x000fea0003800000 */
.L_x_14543:
        /* <DEDUP_REMOVED lines=86> */
.L_x_14639:
[----:B------:R-:W-:Y:S05]  /*2f520*/  BSYNC B0 ;  /* 0x0000000000007941 */ /* 0x000fea0003800000 */
.L_x_14638:
        /* <DEDUP_REMOVED lines=8> */
.L_x_14641:
[----:B------:R-:W-:Y:S05]  /*2f5b0*/  BSYNC B3 ;  /* 0x0000000000037941 */ /* 0x000fea0003800000 */
.L_x_14640:
        /* <DEDUP_REMOVED lines=43> */
.L_x_14643:
[----:B------:R-:W-:-:S04]  /*2f870*/  ISETP.GE.AND P0, PT, R53, RZ, PT ;  /* 0x000000ff3500720c */ /* 0x000fc80003f06270 */
[----:B------:R-:W-:Y:S02]  /*2f880*/  FSEL R6, RZ, 3.37028055040000000000e+12, P0 ;  /* 0x54442d18ff067808 */ /* 0x000fe40000000000 */
[----:B------:R-:W-:Y:S02]  /*2f890*/  FSEL R7, RZ, 2.1426990032196044922, P0 ;  /* 0x400921fbff077808 */ /* 0x000fe40000000000 */
.L_x_14644:
[----:B------:R-:W-:Y:S05]  /*2f8a0*/  BSYNC B0 ;  /* 0x0000000000007941 */ /* 0x000fea0003800000 */
.L_x_14642:
[----:B------:R-:W4:Y:S01]  /*2f8b0*/  DADD R2, R2, R4 ;  /* 0x0000000002027229 */ /* 0x000f220000000004 */
[----:B------:R-:W-:-:S03]  /*2f8c0*/  LOP3.LUT R55, R7, 0x80000000, R55, 0xb8, !PT ;  /* 0x8000000007377812 */ /* 0x000fc600078eb837 */
[----:B-1----:R-:W-:-:S04]  /*2f8d0*/  DMUL R28, R28, 0.5 ;  /* 0x3fe000001c1c7828 */ /* 0x002fc80000000000 */
[----:B----4-:R-:W1:-:S06]  /*2f8e0*/  DSETP.GTU.AND P0, PT, |R2|, +INF , PT ;  /* 0x7ff000000200742a */ /* 0x010e4c0003f0c200 */
[----:B-1----:R-:W-:Y:S02]  /*2f8f0*/  FSEL R6, R2, R6, P0 ;  /* 0x0000000602067208 */ /* 0x002fe40000000000 */
[----:B------:R-:W-:Y:S01]  /*2f900*/  FSEL R7, R3, R55, P0 ;  /* 0x0000003703077208 */ /* 0x000fe20000000000 */
[----:B------:R-:W-:Y:S05]  /*2f910*/  BRA `(.L_x_14645) ;  /* 0x0000190000007947 */ /* 0x000fea0003800000 */
.L_x_14637:
        /* <DEDUP_REMOVED lines=111> */
.L_x_14647:
[----:B------:R-:W-:Y:S05]  /*30010*/  BSYNC B0 ;  /* 0x0000000000007941 */ /* 0x000fea0003800000 */
.L_x_14646:
        /* <DEDUP_REMOVED lines=8> */
.L_x_14649:
[----:B------:R-:W-:Y:S05]  /*300a0*/  BSYNC B3 ;  /* 0x0000000000037941 */ /* 0x000fea0003800000 */
.L_x_14648:
        /* <DEDUP_REMOVED lines=43> */
.L_x_14651:
[----:B------:R-:W-:-:S04]  /*30360*/  ISETP.GE.AND P0, PT, R53, RZ, PT ;  /* 0x000000ff3500720c */ /* 0x000fc80003f06270 */
[----:B------:R-:W-:Y:S02]  /*30370*/  FSEL R6, RZ, 3.37028055040000000000e+12, P0 ;  /* 0x54442d18ff067808 */ /* 0x000fe40000000000 */
[----:B------:R-:W-:Y:S02]  /*30380*/  FSEL R7, RZ, 2.1426990032196044922, P0 ;  /* 0x400921fbff077808 */ /* 0x000fe40000000000 */
.L_x_14652:
[----:B------:R-:W-:Y:S05]  /*30390*/  BSYNC B0 ;  /* 0x0000000000007941 */ /* 0x000fea0003800000 */
.L_x_14650:
[----:B------:R-:W4:Y:S01]  /*303a0*/  DADD R2, R2, R4 ;  /* 0x0000000002027229 */ /* 0x000f220000000004 */
[----:B------:R-:W-:-:S05]  /*303b0*/  LOP3.LUT R55, R7, 0x80000000, R55, 0xb8, !PT ;  /* 0x8000000007377812 */ /* 0x000fca00078eb837 */
[----:B----4-:R-:W4:-:S06]  /*303c0*/  DSETP.GTU.AND P0, PT, |R2|, +INF , PT ;  /* 0x7ff000000200742a */ /* 0x010f0c0003f0c200 */
[----:B----4-:R-:W-:Y:S02]  /*303d0*/  FSEL R6, R2, R6, P0 ;  /* 0x0000000602067208 */ /* 0x010fe40000000000 */
[----:B------:R-:W-:Y:S01]  /*303e0*/  FSEL R7, R3, R55, P0 ;  /* 0x0000003703077208 */ /* 0x000fe20000000000 */
[----:B------:R-:W-:Y:S05]  /*303f0*/  BRA `(.L_x_14645) ;  /* 0x00000e2000007947 */ /* 0x000fea0003800000 */
.L_x_14636:
        /* <DEDUP_REMOVED lines=23> */
.L_x_14654:
[----:B------:R-:W-:Y:S05]  /*30570*/  BSYNC B3 ;  /* 0x0000000000037941 */ /* 0x000fea0003800000 */
.L_x_14653:
        /* <DEDUP_REMOVED lines=26> */
.L_x_14656:
[----:B------:R-:W-:Y:S05]  /*30720*/  BSYNC B3 ;  /* 0x0000000000037941 */ /* 0x000fea0003800000 */
.L_x_14655:
        /* <DEDUP_REMOVED lines=112> */
.L_x_14658:
[----:B------:R-:W-:Y:S05]  /*30e30*/  BSYNC B0 ;  /* 0x0000000000007941 */ /* 0x000fea0003800000 */
.L_x_14657:
        /* <DEDUP_REMOVED lines=8> */
.L_x_14660:
[----:B------:R-:W-:Y:S05]  /*30ec0*/  BSYNC B3 ;  /* 0x0000000000037941 */ /* 0x000fea0003800000 */
.L_x_14659:
        /* <DEDUP_REMOVED lines=43> */
.L_x_14662:
[----:B------:R-:W-:-:S04]  /*31180*/  ISETP.GE.AND P0, PT, R53, RZ, PT ;  /* 0x000000ff3500720c */ /* 0x000fc80003f06270 */
[----:B------:R-:W-:Y:S02]  /*31190*/  FSEL R6, RZ, 3.37028055040000000000e+12, P0 ;  /* 0x54442d18ff067808 */ /* 0x000fe40000000000 */
[----:B------:R-:W-:Y:S02]  /*311a0*/  FSEL R7, RZ, 2.1426990032196044922, P0 ;  /* 0x400921fbff077808 */ /* 0x000fe40000000000 */
.L_x_14663:
[----:B------:R-:W-:Y:S05]  /*311b0*/  BSYNC B0 ;  /* 0x0000000000007941 */ /* 0x000fea0003800000 */
.L_x_14661:
[----:B------:R-:W4:Y:S01]  /*311c0*/  DADD R2, R2, R4 ;  /* 0x0000000002027229 */ /* 0x000f220000000004 */
[----:B------:R-:W-:-:S03]  /*311d0*/  LOP3.LUT R55, R7, 0x80000000, R55, 0xb8, !PT ;  /* 0x8000000007377812 */ /* 0x000fc600078eb837 */
[----:B-1----:R-:W-:-:S04]  /*311e0*/  DADD R28, R28, 1 ;  /* 0x3ff000001c1c7429 */ /* 0x002fc80000000000 */
[----:B----4-:R-:W1:-:S06]  /*311f0*/  DSETP.GTU.AND P0, PT, |R2|, +INF , PT ;  /* 0x7ff000000200742a */ /* 0x010e4c0003f0c200 */
[----:B-1----:R-:W-:Y:S02]  /*31200*/  FSEL R6, R2, R6, P0 ;  /* 0x0000000602067208 */ /* 0x002fe40000000000 */
[----:B------:R-:W-:Y:S02]  /*31210*/  FSEL R7, R3, R55, P0 ;  /* 0x0000003703077208 */ /* 0x000fe40000000000 */
.L_x_14645:
[----:B------:R-:W-:Y:S05]  /*31220*/  BSYNC B2 ;  /* 0x0000000000027941 */ /* 0x000fea0003800000 */
.L_x_14635:
[----:B-1----:R-:W1:Y:S01]  /*31230*/  DADD R2, R28, c[0x2][0x50] ;  /* 0x008014001c027629 */ /* 0x002e620000000000 */
[----:B------:R-:W-:-:S03]  /*31240*/  ISETP.NE.AND P0, PT, R48, RZ, PT ;  /* 0x000000ff3000720c */ /* 0x000fc60003f05270 */
[----:B------:R-:W-:-:S04]  /*31250*/  DADD R28, -RZ, |R6| ;  /* 0x00000000ff1c7229 */ /* 0x000fc80000000506 */
[----:B-1----:R-:W1:-:S10]  /*31260*/  DADD R4, -RZ, -R2 ;  /* 0x00000000ff047229 */ /* 0x002e540000000902 */
[----:B-1----:R-:W-:Y:S02]  /*31270*/  FSEL R30, R4, R2, !P0 ;  /* 0x00000002041e7208 */ /* 0x002fe40004000000 */
[----:B------:R-:W-:Y:S01]  /*31280*/  FSEL R31, R5, R3, !P0 ;  /* 0x00000003051f7208 */ /* 0x000fe20004000000 */
[----:B------:R-:W-:Y:S05]  /*31290*/  BRA `(.L_x_14634) ;  /* 0x0000013000007947 */ /* 0x000fea0003800000 */
.L_x_14542:
        /* <DEDUP_REMOVED lines=19> */
.L_x_14634:
[----:B01----:R-:W-:Y:S05]  /*313d0*/  BSYNC B1 ;  /* 0x0000000000017941 */ /* 0x003fea0003800000 */
.L_x_14541:
        /* <DEDUP_REMOVED lines=139> */
.L_x_14672:
[----:B------:R-:W-:Y:S05]  /*31c90*/  BSYNC B3 ;  /* 0x0000000000037941 */ /* 0x000fea0003800000 */
.L_x_14671:
        /* <DEDUP_REMOVED lines=61> */
.L_x_14670:
        /* <DEDUP_REMOVED lines=34> */
.L_x_14680:
[----:B------:R-:W-:Y:S05]  /*32290*/  BSYNC B4 ;  /* 0x0000000000047941 */ /* 0x000fea0003800000 */
.L_x_14679:
[----:B------:R-:W-:Y:S02]  /*322a0*/  IMAD.MOV.U32 R24, RZ, RZ, R20 ;  /* 0x000000ffff187224 */ /* 0x000fe400078e0014 */
[----:B------:R-:W-:Y:S01]  /*322b0*/  IMAD.MOV.U32 R25, RZ, RZ, R21 ;  /* 0x000000ffff197224 */ /* 0x000fe200078e0015 */
[----:B------:R-:W-:Y:S05]  /*322c0*/  BRA `(.L_x_14678) ;  /* 0x0000001000007947 */ /* 0x000fea0003800000 */
.L_x_14677:
[----:B------:R0:W1:-:S06]  /*322d0*/  DADD R24, -R42, R46 ;  /* 0x000000002a187229 */ /* 0x00004c000000012e */
.L_x_14678:
[----:B------:R-:W-:Y:S05]  /*322e0*/  BSYNC B3 ;  /* 0x0000000000037941 */ /* 0x000fea0003800000 */
.L_x_14676:
        /* <DEDUP_REMOVED lines=29> */
.L_x_14685:
[----:B------:R-:W-:Y:S05]  /*324c0*/  BSYNC B4 ;  /* 0x0000000000047941 */ /* 0x000fea0003800000 */
.L_x_14684:
[----:B------:R-:W-:Y:S02]  /*324d0*/  IMAD.MOV.U32 R6, RZ, RZ, R20 ;  /* 0x000000ffff067224 */ /* 0x000fe400078e0014 */
[----:B------:R-:W-:Y:S01]  /*324e0*/  IMAD.MOV.U32 R7, RZ, RZ, R21 ;  /* 0x000000ffff077224 */ /* 0x000fe200078e0015 */
[----:B------:R-:W-:Y:S05]  /*324f0*/  BRA `(.L_x_14683) ;  /* 0x0000001000007947 */ /* 0x000fea0003800000 */
.L_x_14682:
[----:B------:R4:W0:-:S06]  /*32500*/  DADD R6, R48, -R8 ;  /* 0x0000000030067229 */ /* 0x00080c0000000808 */
.L_x_14683:
[----:B------:R-:W-:Y:S05]  /*32510*/  BSYNC B3 ;  /* 0x0000000000037941 */ /* 0x000fea0003800000 */
.L_x_14681:
        /* <DEDUP_REMOVED lines=29> */
.L_x_14687:
[----:B------:R-:W-:Y:S05]  /*326f0*/  BSYNC B3 ;  /* 0x0000000000037941 */ /* 0x000fea0003800000 */
.L_x_14686:
        /* <DEDUP_REMOVED lines=65> */
.L_x_14688:
        /* <DEDUP_REMOVED lines=22> */
.L_x_14690:
[----:B------:R-:W-:Y:S05]  /*32c70*/  BSYNC B3 ;  /* 0x0000000000037941 */ /* 0x000fea0003800000 */
.L_x_14689:
        /* <DEDUP_REMOVED lines=16> */
.L_x_14675:
        /* <DEDUP_REMOVED lines=26> */
.L_x_14693:
[----:B------:R-:W-:Y:S05]  /*32f20*/  BSYNC B3 ;  /* 0x0000000000037941 */ /* 0x000fea0003800000 */
.L_x_14692:
        /* <DEDUP_REMOVED lines=27> */
.L_x_14696:
[----:B------:R-:W-:Y:S05]  /*330e0*/  BSYNC B3 ;  /* 0x0000000000037941 */ /* 0x000fea0003800000 */
.L_x_14695:
        /* <DEDUP_REMOVED lines=16> */
.L_x_14694:
        /* <DEDUP_REMOVED lines=55> */
.L_x_14697:
[----:B------:R-:W-:Y:S01]  /*33560*/  IMAD.MOV.U32 R8, RZ, RZ, 0x0 ;  /* 0x00000000ff087424 */ /* 0x000fe200078e00ff */
[----:B------:R-:W-:Y:S01]  /*33570*/  FSETP.NEU.FTZ.AND P0, PT, R7, RZ, PT ;  /* 0x000000ff0700720b */ /* 0x000fe20003f1d000 */
[----:B------:R-:W-:-:S06]  /*33580*/  IMAD.MOV.U32 R9, RZ, RZ, 0x7ff00000 ;  /* 0x7ff00000ff097424 */ /* 0x000fcc00078e00ff */
[----:B------:R-:W0:-:S10]  /*33590*/  DFMA R8, R6, R8, +INF ;  /* 0x7ff000000608742b */ /* 0x000e140000000008 */
[----:B0-----:R-:W-:Y:S02]  /*335a0*/  FSEL R40, R8, RZ, P0 ;  /* 0x000000ff08287208 */ /* 0x001fe40000000000 */
[----:B------:R-:W-:Y:S01]  /*335b0*/  FSEL R41, R9, -QNAN , P0 ;  /* 0xfff0000009297808 */ /* 0x000fe20000000000 */
[----:B------:R-:W-:Y:S05]  /*335c0*/  BRA `(.L_x_14673) ;  /* 0x000004c000007947 */ /* 0x000fea0003800000 */
.L_x_14691:
        /* <DEDUP_REMOVED lines=25> */
.L_x_14699:
[----:B------:R-:W-:Y:S05]  /*33760*/  BSYNC B3 ;  /* 0x0000000000037941 */ /* 0x000fea0003800000 */
.L_x_14698:
        /* <DEDUP_REMOVED lines=19> */
.L_x_14701:
[----:B------:R-:W-:Y:S05]  /*338a0*/  BSYNC B3 ;  /* 0x0000000000037941 */ /* 0x000fea0003800000 */
.L_x_14700:
[----:B------:R-:W-:Y:S02]  /*338b0*/  IMAD.MOV.U32 R40, RZ, RZ, R20 ;  /* 0x000000ffff287224 */ /* 0x000fe400078e0014 */
[----:B------:R-:W-:Y:S01]  /*338c0*/  IMAD.MOV.U32 R41, RZ, RZ, R21 ;  /* 0x000000ffff297224 */ /* 0x000fe200078e0015 */
[----:B------:R-:W-:Y:S05]  /*338d0*/  BRA `(.L_x_14673) ;  /* 0x000001b000007947 */ /* 0x000fea0003800000 */
.L_x_14674:
        /* <DEDUP_REMOVED lines=24> */
.L_x_14703:
[----:B------:R-:W-:Y:S05]  /*33a60*/  BSYNC B3 ;  /* 0x0000000000037941 */ /* 0x000fea0003800000 */
.L_x_14702:
[----:B-1----:R-:W-:Y:S02]  /*33a70*/  IMAD.MOV.U32 R40, RZ, RZ, R8 ;  /* 0x000000ffff287224 */ /* 0x002fe400078e0008 */
[----:B------:R-:W-:Y:S02]  /*33a80*/  IMAD.MOV.U32 R41, RZ, RZ, R9 ;  /* 0x000000ffff297224 */ /* 0x000fe400078e0009 */
.L_x_14673:
[----:B------:R-:W-:Y:S05]  /*33a90*/  BSYNC B2 ;  /* 0x0000000000027941 */ /* 0x000fea0003800000 */
.L_x_14669:
        /* <DEDUP_REMOVED lines=26> */
.L_x_14707:
[----:B------:R-:W-:Y:S05]  /*33c40*/  BSYNC B3 ;  /* 0x0000000000037941 */ /* 0x000fea0003800000 */
.L_x_14706:
        /* <DEDUP_REMOVED lines=37> */
.L_x_14715:
[----:B------:R-:W-:Y:S05]  /*33ea0*/  BSYNC B4 ;  /* 0x0000000000047941 */ /* 0x000fea0003800000 */
.L_x_14714:
[----:B------:R-:W-:Y:S02]  /*33eb0*/  IMAD.MOV.U32 R50, RZ, RZ, R20 ;  /* 0x000000ffff327224 */ /* 0x000fe400078e0014 */
[----:B------:R-:W-:Y:S01]  /*33ec0*/  IMAD.MOV.U32 R51, RZ, RZ, R21 ;  /* 0x000000ffff337224 */ /* 0x000fe200078e0015 */
[----:B------:R-:W-:Y:S05]  /*33ed0*/  BRA `(.L_x_14713) ;  /* 0x0000001000007947 */ /* 0x000fea0003800000 */
.L_x_14712:
[----:B------:R0:W4:-:S06]  /*33ee0*/  DADD R50, -R42, R46 ;  /* 0x000000002a327229 */ /* 0x00010c000000012e */
.L_x_14713:
[----:B------:R-:W-:Y:S05]  /*33ef0*/  BSYNC B3 ;  /* 0x0000000000037941 */ /* 0x000fea0003800000 */
.L_x_14711:
        /* <DEDUP_REMOVED lines=26> */
.L_x_14720:
[----:B------:R-:W-:Y:S05]  /*340a0*/  BSYNC B4 ;  /* 0x0000000000047941 */ /* 0x000fea0003800000 */
.L_x_14719:
[----:B------:R-:W-:Y:S02]  /*340b0*/  IMAD.MOV.U32 R4, RZ, RZ, R20 ;  /* 0x000000ffff047224 */ /* 0x000fe400078e0014 */
[----:B------:R-:W-:Y:S01]  /*340c0*/  IMAD.MOV.U32 R5, RZ, RZ, R21 ;  /* 0x000000ffff057224 */ /* 0x000fe200078e0015 */
[----:B------:R-:W-:Y:S05]  /*340d0*/  BRA `(.L_x_14718) ;  /* 0x0000001000007947 */ /* 0x000fea0003800000 */
.L_x_14717:
[----:B------:R0:W4:-:S06]  /*340e0*/  DADD R4, -R44, R48 ;  /* 0x000000002c047229 */ /* 0x00010c0000000130 */
.L_x_14718:
[----:B------:R-:W-:Y:S05]  /*340f0*/  BSYNC B3 ;  /* 0x0000000000037941 */ /* 0x000fea0003800000 */
.L_x_14716:
        /* <DEDUP_REMOVED lines=27> */
.L_x_14722:
[----:B------:R-:W-:Y:S05]  /*342b0*/  BSYNC B3 ;  /* 0x0000000000037941 */ /* 0x000fea0003800000 */
.L_x_14721:
[----:B------:R-:W-:Y:S01]  /*342c0*/  PLOP3.LUT P0, PT, PT, PT, PT, 0x80, 0x0 ;  /* 0x000000000000781c */ /* 0x000fe20003f0f070 */
[----:B01----:R-:W-:Y:S02]  /*342d0*/  IMAD.MOV.U32 R4, RZ, RZ, R8 ;  /* 0x000000ffff047224 */ /* 0x003fe400078e0008 */
[----:B------:R-:W-:Y:S01]  /*342e0*/  IMAD.MOV.U32 R5, RZ, RZ, R9 ;  /* 0x000000ffff057224 */ /* 0x000fe200078e0009 */
[----:B------:R-:W-:Y:S05]  /*342f0*/  BRA `(.L_x_14708) ;  /* 0x0000091000007947 */ /* 0x000fea0003800000 */
.L_x_14710:
        /* <DEDUP_REMOVED lines=27> */
.L_x_14725:
[----:B------:R-:W-:Y:S05]  /*344b0*/  BSYNC B3 ;  /* 0x0000000000037941 */ /* 0x000fea0003800000 */
.L_x_14724:
[----:B------:R-:W-:Y:S01]  /*344c0*/  PLOP3.LUT P0, PT, PT, PT, PT, 0x80, 0x0 ;  /* 0x000000000000781c */ /* 0x000fe20003f0f070 */
[----:B-1--4-:R-:W-:Y:S02]  /*344d0*/  IMAD.MOV.U32 R4, RZ, RZ, R8 ;  /* 0x000000ffff047224 */ /* 0x012fe400078e0008 */
[----:B------:R-:W-:Y:S01]  /*344e0*/  IMAD.MOV.U32 R5, RZ, RZ, R9 ;  /* 0x000000ffff057224 */ /* 0x000fe200078e0009 */
[----:B------:R-:W-:Y:S05]  /*344f0*/  BRA `(.L_x_14708) ;  /* 0x0000071000007947 */ /* 0x000fea0003800000 */
.L_x_14723:
        /* <DEDUP_REMOVED lines=28> */
.L_x_14727:
[----:B------:R-:W-:Y:S05]  /*346c0*/  BSYNC B3 ;  /* 0x0000000000037941 */ /* 0x000fea0003800000 */
.L_x_14726:
        /* <DEDUP_REMOVED lines=19> */
.L_x_14729:
[----:B------:R-:W-:Y:S05]  /*34800*/  BSYNC B3 ;  /* 0x0000000000037941 */ /* 0x000fea0003800000 */
.L_x_14728:
[----:B------:R-:W0:Y:S01]  /*34810*/  DMUL R2, R2, 8.11296384146066816958e+31 ;  /* 0x4690000002027828 */ /* 0x000e220000000000 */
[----:B------:R-:W-:Y:S01]  /*34820*/  PLOP3.LUT P0, PT, PT, PT, PT, 0x80, 0x0 ;  /* 0x000000000000781c */ /* 0x000fe20003f0f070 */
[----:B------:R-:W-:Y:S02]  /*34830*/  IMAD.MOV.U32 R4, RZ, RZ, R20 ;  /* 0x000000ffff047224 */ /* 0x000fe400078e0014 */
[----:B------:R-:W-:Y:S01]  /*34840*/  IMAD.MOV.U32 R5, RZ, RZ, R21 ;  /* 0x000000ffff057224 */ /* 0x000fe200078e0015 */
[----:B------:R-:W-:Y:S05]  /*34850*/  BRA `(.L_x_14708) ;  /* 0x000003b000007947 */ /* 0x000fea0003800000 */
.L_x_14709:
        /* <DEDUP_REMOVED lines=24> */
.L_x_14731:
[----:B------:R-:W-:Y:S05]  /*349e0*/  BSYNC B3 ;  /* 0x0000000000037941 */ /* 0x000fea0003800000 */
.L_x_14730:
        /* <DEDUP_REMOVED lines=27> */
.L_x_14733:
[----:B------:R-:W-:Y:S05]  /*34ba0*/  BSYNC B3 ;  /* 0x0000000000037941 */ /* 0x000fea0003800000 */
.L_x_14732:
[----:B-1--4-:R1:W4:Y:S01]  /*34bb0*/  DMUL R4, R8, R16 ;  /* 0x0000001008047228 */ /* 0x0123220000000000 */
[----:B------:R-:W-:Y:S01]  /*34bc0*/  PLOP3.LUT P0, PT, PT, PT, PT, 0x80, 0x0 ;  /* 0x000000000000781c */ /* 0x000fe20003f0f070 */
[----:B------:R-:W-:Y:S07]  /*34bd0*/  BRA `(.L_x_14708) ;  /* 0x0000003000007947 */ /* 0x000fee0003800000 */
.L_x_14705:
[----:B------:R4:W0:Y:S01]  /*34be0*/  DMUL R4, R26, 9.00719925474099200000e+15 ;  /* 0x434000001a047828 */ /* 0x0008220000000000 */
[----:B------:R-:W-:-:S03]  /*34bf0*/  PLOP3.LUT P0, PT, PT, PT, PT, 0x80, 0x0 ;  /* 0x000000000000781c */ /* 0x000fc60003f0f070 */
[----:B------:R-:W3:-:S06]  /*34c00*/  DMUL R2, R2, 9.00719925474099200000e+15 ;  /* 0x4340000002027828 */ /* 0x000ecc0000000000 */
.L_x_14708:
[----:B01--4-:R-:W-:Y:S05]  /*34c10*/  BSYNC B2 ;  /* 0x0000000000027941 */ /* 0x013fea0003800000 */
.L_x_14704:
        /* <DEDUP_REMOVED lines=43> */
.L_x_14739:
[----:B------:R0:W1:-:S06]  /*34ed0*/  DMUL R8, RZ, |R24| ;  /* 0x40000018ff087228 */ /* 0x00004c0000000000 */
.L_x_14740:
[----:B------:R-:W-:Y:S05]  /*34ee0*/  BSYNC B0 ;  /* 0x0000000000007941 */ /* 0x000fea0003800000 */
.L_x_14738:
[----:B------:R-:W-:Y:S02]  /*34ef0*/  ISETP.GT.AND P0, PT, R5, -0x1, PT ;  /* 0xffffffff0500780c */ /* 0x000fe40003f04270 */
[----:B------:R-:W-:-:S11]  /*34f00*/  ISETP.GT.AND P1, PT, R3, -0x1, PT ;  /* 0xffffffff0300780c */ /* 0x000fd60003f24270 */
[----:B-1----:R-:W1:Y:S02]  /*34f10*/  @!P0 DMUL R8, R8, +INF ;  /* 0x7ff0000008088828 */ /* 0x002e640000000000 */
[----:B------:R-:W-:Y:S05]  /*34f20*/  @P1 BRA `(.L_x_14741) ;  /* 0x0000101000001947 */ /* 0x000fea0003800000 */
[----:B-1----:R-:W1:-:S06]  /*34f30*/  DADD R8, R8, c[0x2][0x100] ;  /* 0x0080400008087629 */ /* 0x002e4c0000000000 */
[----:B-1----:R-:W1:Y:S01]  /*34f40*/  DADD R8, -R8, c[0x2][0x108] ;  /* 0x0080420008087629 */ /* 0x002e620000000100 */
[----:B------:R-:W-:Y:S05]  /*34f50*/  BRA `(.L_x_14741) ;  /* 0x00000fe000007947 */ /* 0x000fea0003800000 */
.L_x_14737:
        /* <DEDUP_REMOVED lines=23> */
.L_x_14736:
        /* <DEDUP_REMOVED lines=38> */
.L_x_14744:
[----:B------:R0:W1:-:S06]  /*35330*/  DMUL R8, RZ, |R24| ;  /* 0x40000018ff087228 */ /* 0x00004c0000000000 */
.L_x_14745:
[----:B------:R-:W-:Y:S05]  /*35340*/  BSYNC B0 ;  /* 0x0000000000007941 */ /* 0x000fea0003800000 */
.L_x_14743:
[----:B------:R-:W-:Y:S02]  /*35350*/  ISETP.GT.AND P0, PT, R3, -0x1, PT ;  /* 0xffffffff0300780c */ /* 0x000fe40003f04270 */
[----:B------:R-:W-:-:S11]  /*35360*/  ISETP.GT.AND P1, PT, R25, -0x1, PT ;  /* 0xffffffff1900780c */ /* 0x000fd60003f24270 */
[----:B-1----:R-:W1:Y:S02]  /*35370*/  @!P0 DMUL R8, R8, +INF ;  /* 0x7ff0000008088828 */ /* 0x002e640000000000 */
[----:B------:R-:W-:Y:S05]  /*35380*/  @P1 BRA `(.L_x_14741) ;  /* 0x00000bb000001947 */ /* 0x000fea0003800000 */
[----:B-1----:R-:W1:-:S06]  /*35390*/  DADD R8, R8, c[0x2][0x100] ;  /* 0x0080400008087629 */ /* 0x002e4c0000000000 */
[----:B-1----:R-:W1:Y:S01]  /*353a0*/  DADD R8, -R8, c[0x2][0x108] ;  /* 0x0080420008087629 */ /* 0x002e620000000100 */
[----:B------:R-:W-:Y:S05]  /*353b0*/  BRA `(.L_x_14741) ;  /* 0x00000b8000007947 */ /* 0x000fea0003800000 */
.L_x_14742:
        /* <DEDUP_REMOVED lines=23> */
.L_x_14735:
        /* <DEDUP_REMOVED lines=30> */
.L_x_14748:
[----:B------:R-:W-:Y:S05]  /*35710*/  BSYNC B3 ;  /* 0x0000000000037941 */ /* 0x000fea0003800000 */
.L_x_14747:
        /* <DEDUP_REMOVED lines=43> */
.L_x_14750:
[----:B------:R-:W-:Y:S02]  /*359d0*/  FSEL R6, RZ, 3.37028055040000000000e+12, P1 ;  /* 0x54442d18ff067808 */ /* 0x000fe40000800000 */
[----:B------:R-:W-:Y:S02]  /*359e0*/  FSEL R7, RZ, 2.1426990032196044922, P1 ;  /* 0x400921fbff077808 */ /* 0x000fe40000800000 */
.L_x_14751:
[----:B------:R-:W-:Y:S05]  /*359f0*/  BSYNC B0 ;  /* 0x0000000000007941 */ /* 0x000fea0003800000 */
.L_x_14749:
[----:B------:R0:W1:Y:S02]  /*35a00*/  DADD R2, |R4|, |R2| ;  /* 0x0000000004027229 */ /* 0x0000640000000602 */
[----:B0-----:R-:W-:-:S04]  /*35a10*/  LOP3.LUT R5, R7, 0x80000000, R5, 0xb8, !PT ;  /* 0x8000000007057812 */ /* 0x001fc800078eb805 */
[----:B-1----:R-:W0:-:S06]  /*35a20*/  DSETP.GTU.AND P0, PT, |R2|, +INF , PT ;  /* 0x7ff000000200742a */ /* 0x002e0c0003f0c200 */
[----:B0-----:R-:W-:Y:S02]  /*35a30*/  FSEL R8, R2, R6, P0 ;  /* 0x0000000602087208 */ /* 0x001fe40000000000 */
[----:B------:R-:W-:Y:S01]  /*35a40*/  FSEL R9, R3, R5, P0 ;  /* 0x0000000503097208 */ /* 0x000fe20000000000 */
[----:B------:R-:W-:Y:S05]  /*35a50*/  BRA `(.L_x_14741) ;  /* 0x000004e000007947 */ /* 0x000fea0003800000 */
.L_x_14746:
        /* <DEDUP_REMOVED lines=26> */
.L_x_14753:
[----:B------:R-:W-:Y:S05]  /*35c00*/  BSYNC B3 ;  /* 0x0000000000037941 */ /* 0x000fea0003800000 */
.L_x_14752:
        /* <DEDUP_REMOVED lines=43> */
.L_x_14755:
[----:B------:R-:W-:Y:S02]  /*35ec0*/  FSEL R6, RZ, 3.37028055040000000000e+12, P1 ;  /* 0x54442d18ff067808 */ /* 0x000fe40000800000 */
[----:B------:R-:W-:Y:S02]  /*35ed0*/  FSEL R7, RZ, 2.1426990032196044922, P1 ;  /* 0x400921fbff077808 */ /* 0x000fe40000800000 */
.L_x_14756:
[----:B------:R-:W-:Y:S05]  /*35ee0*/  BSYNC B0 ;  /* 0x0000000000007941 */ /* 0x000fea0003800000 */
.L_x_14754:
[----:B------:R0:W1:Y:S02]  /*35ef0*/  DADD R2, |R4|, |R2| ;  /* 0x0000000004027229 */ /* 0x0000640000000602 */
[----:B0-----:R-:W-:-:S04]  /*35f00*/  LOP3.LUT R5, R7, 0x80000000, R5, 0xb8, !PT ;  /* 0x8000000007057812 */ /* 0x001fc800078eb805 */
[----:B-1----:R-:W0:-:S06]  /*35f10*/  DSETP.GTU.AND P0, PT, |R2|, +INF , PT ;  /* 0x7ff000000200742a */ /* 0x002e0c0003f0c200 */
[----:B0-----:R-:W-:Y:S02]  /*35f20*/  FSEL R8, R2, R6, P0 ;  /* 0x0000000602087208 */ /* 0x001fe40000000000 */
[----:B------:R-:W-:Y:S02]  /*35f30*/  FSEL R9, R3, R5, P0 ;  /* 0x0000000503097208 */ /* 0x000fe40000000000 */
.L_x_14741:
[----:B01----:R-:W-:Y:S05]  /*35f40*/  BSYNC B2 ;  /* 0x0000000000027941 */ /* 0x003fea0003800000 */
.L_x_14734:
[----:B------:R-:W0:Y:S01]  /*35f50*/  DADD R2, -RZ, -R40 ;  /* 0x00000000ff027229 */ /* 0x000e220000000928 */
[----:B------:R-:W-:-:S09]  /*35f60*/  ISETP.NE.AND P0, PT, R52, RZ, PT ;  /* 0x000000ff3400720c */ /* 0x000fd20003f05270 */
[----:B0-----:R-:W-:Y:S02]  /*35f70*/  FSEL R10, R2, R40, !P0 ;  /* 0x00000028020a7208 */ /* 0x001fe40004000000 */
[----:B------:R-:W-:Y:S01]  /*35f80*/  FSEL R11, R3, R41, !P0 ;  /* 0x00000029030b7208 */ /* 0x000fe20004000000 */
[----:B------:R-:W-:Y:S05]  /*35f90*/  BRA `(.L_x_14757) ;  /* 0x0000249000007947 */ /* 0x000fea0003800000 */
.L_x_14668:
[----:B0-----:R-:W4:Y:S01]  /*35fa0*/  LDL.64 R8, [R1+0x8] ;  /* 0x0000080001087983 */ /* 0x001f220000100a00 */
[----:B------:R-:W-:-:S04]  /*35fb0*/  DADD R10, -RZ, -R58 ;  /* 0x00000000ff0a7229 */ /* 0x000fc8000000093a */
[----:B----4-:R-:W0:-:S06]  /*35fc0*/  DADD R8, -R56, R8 ;  /* 0x0000000038087229 */ /* 0x010e0c0000000108 */
[----:B0-----:R-:W0:Y:S01]  /*35fd0*/  DADD R8, R8, c[0x2][0x178] ;  /* 0x00805e0008087629 */ /* 0x001e220000000000 */
[----:B------:R-:W-:Y:S05]  /*35fe0*/  BRA `(.L_x_14757) ;  /* 0x0000244000007947 */ /* 0x000fea0003800000 */
.L_x_14667:
[----:B------:R0:W1:Y:S01]  /*35ff0*/  DADD R10, -RZ, -R58 ;  /* 0x00000000ff0a7229 */ /* 0x000062000000093a */
[----:B------:R-:W-:Y:S01]  /*36000*/  CS2R R8, SRZ ;  /* 0x0000000000087805 */ /* 0x000fe2000001ff00 */
[----:B------:R-:W-:Y:S05]  /*36010*/  BRA `(.L_x_14757) ;  /* 0x0000241000007947 */ /* 0x000fea0003800000 */
.L_x_14666:
        /* <DEDUP_REMOVED lines=86> */
.L_x_14762:
[----:B------:R-:W-:Y:S05]  /*36580*/  BSYNC B0 ;  /* 0x0000000000007941 */ /* 0x000fea0003800000 */
.L_x_14761:
        /* <DEDUP_REMOVED lines=8> */
.L_x_14764:
[----:B------:R-:W-:Y:S05]  /*36610*/  BSYNC B3 ;  /* 0x0000000000037941 */ /* 0x000fea0003800000 */
.L_x_14763:
        /* <DEDUP_REMOVED lines=43> */
.L_x_14766:
[----:B------:R-:W-:-:S04]  /*368d0*/  ISETP.GE.AND P0, PT, R57, RZ, PT ;  /* 0x000000ff3900720c */ /* 0x000fc80003f06270 */
[----:B------:R-:W-:Y:S02]  /*368e0*/  FSEL R6, RZ, 3.37028055040000000000e+12, P0 ;  /* 0x54442d18ff067808 */ /* 0x000fe40000000000 */
[----:B------:R-:W-:Y:S02]  /*368f0*/  FSEL R7, RZ, 2.1426990032196044922, P0 ;  /* 0x400921fbff077808 */ /* 0x000fe40000000000 */
.L_x_14767:
[----:B------:R-:W-:Y:S05]  /*36900*/  BSYNC B0 ;  /* 0x0000000000007941 */ /* 0x000fea0003800000 */
.L_x_14765:
[----:B------:R-:W4:Y:S01]  /*36910*/  DADD R2, R2, R4 ;  /* 0x0000000002027229 */ /* 0x000f220000000004 */
[----:B------:R-:W-:-:S03]  /*36920*/  LOP3.LUT R59, R7, 0x80000000, R59, 0xb8, !PT ;  /* 0x80000000073b7812 */ /* 0x000fc600078eb83b */
[----:B-1----:R-:W-:-:S04]  /*36930*/  DMUL R40, R40, 0.5 ;  /* 0x3fe0000028287828 */ /* 0x002fc80000000000 */
[----:B----4-:R-:W1:-:S06]  /*36940*/  DSETP.GTU.AND P0, PT, |R2|, +INF , PT ;  /* 0x7ff000000200742a */ /* 0x010e4c0003f0c200 */
[----:B-1----:R-:W-:Y:S02]  /*36950*/  FSEL R6, R2, R6, P0 ;  /* 0x0000000602067208 */ /* 0x002fe40000000000 */
[----:B------:R-:W-:Y:S01]  /*36960*/  FSEL R7, R3, R59, P0 ;  /* 0x0000003b03077208 */ /* 0x000fe20000000000 */
[----:B------:R-:W-:Y:S05]  /*36970*/  BRA `(.L_x_14768) ;  /* 0x0000190000007947 */ /* 0x000fea0003800000 */
.L_x_14760:
        /* <DEDUP_REMOVED lines=111> */
.L_x_14770:
[----:B------:R-:W-:Y:S05]  /*37070*/  BSYNC B0 ;  /* 0x0000000000007941 */ /* 0x000fea0003800000 */
.L_x_14769:
        /* <DEDUP_REMOVED lines=8> */
.L_x_14772:
[----:B------:R-:W-:Y:S05]  /*37100*/  BSYNC B3 ;  /* 0x0000000000037941 */ /* 0x000fea0003800000 */
.L_x_14771:
        /* <DEDUP_REMOVED lines=43> */
.L_x_14774:
[----:B------:R-:W-:-:S04]  /*373c0*/  ISETP.GE.AND P0, PT, R57, RZ, PT ;  /* 0x000000ff3900720c */ /* 0x000fc80003f06270 */
[----:B------:R-:W-:Y:S02]  /*373d0*/  FSEL R6, RZ, 3.37028055040000000000e+12, P0 ;  /* 0x54442d18ff067808 */ /* 0x000fe40000000000 */
[----:B------:R-:W-:Y:S02]  /*373e0*/  FSEL R7, RZ, 2.1426990032196044922, P0 ;  /* 0x400921fbff077808 */ /* 0x000fe40000000000 */
.L_x_14775:
[----:B------:R-:W-:Y:S05]  /*373f0*/  BSYNC B0 ;  /* 0x0000000000007941 */ /* 0x000fea0003800000 */
.L_x_14773:
[----:B------:R-:W4:Y:S01]  /*37400*/  DADD R2, R2, R4 ;  /* 0x0000000002027229 */ /* 0x000f220000000004 */
[----:B------:R-:W-:-:S05]  /*37410*/  LOP3.LUT R59, R7, 0x80000000, R59, 0xb8, !PT ;  /* 0x80000000073b7812 */ /* 0x000fca00078eb83b */
[----:B----4-:R-:W4:-:S06]  /*37420*/  DSETP.GTU.AND P0, PT, |R2|, +INF , PT ;  /* 0x7ff000000200742a */ /* 0x010f0c0003f0c200 */
[----:B----4-:R-:W-:Y:S02]  /*37430*/  FSEL R6, R2, R6, P0 ;  /* 0x0000000602067208 */ /* 0x010fe40000000000 */
[----:B------:R-:W-:Y:S01]  /*37440*/  FSEL R7, R3, R59, P0 ;  /* 0x0000003b03077208 */ /* 0x000fe20000000000 */
[----:B------:R-:W-:Y:S05]  /*37450*/  BRA `(.L_x_14768) ;  /* 0x00000e2000007947 */ /* 0x000fea0003800000 */
.L_x_14759:
        /* <DEDUP_REMOVED lines=23> */
.L_x_14777:
[----:B------:R-:W-:Y:S05]  /*375d0*/  BSYNC B3 ;  /* 0x0000000000037941 */ /* 0x000fea0003800000 */
.L_x_14776:
        /* <DEDUP_REMOVED lines=26> */
.L_x_14779:
[----:B------:R-:W-:Y:S05]  /*37780*/  BSYNC B3 ;  /* 0x0000000000037941 */ /* 0x000fea0003800000 */
.L_x_14778:
        /* <DEDUP_REMOVED lines=112> */
.L_x_14781:
[----:B------:R-:W-:Y:S05]  /*37e90*/  BSYNC B0 ;  /* 0x0000000000007941 */ /* 0x000fea0003800000 */
.L_x_14780:
        /* <DEDUP_REMOVED lines=8> */
.L_x_14783:
[----:B------:R-:W-:Y:S05]  /*37f20*/  BSYNC B3 ;  /* 0x0000000000037941 */ /* 0x000fea0003800000 */
.L_x_14782:
        /* <DEDUP_REMOVED lines=43> */
.L_x_14785:
[----:B------:R-:W-:-:S04]  /*381e0*/  ISETP.GE.AND P0, PT, R57, RZ, PT ;  /* 0x000000ff3900720c */ /* 0x000fc80003f06270 */
[----:B------:R-:W-:Y:S02]  /*381f0*/  FSEL R6, RZ, 3.37028055040000000000e+12, P0 ;  /* 0x54442d18ff067808 */ /* 0x000fe40000000000 */
[----:B------:R-:W-:Y:S02]  /*38200*/  FSEL R7, RZ, 2.1426990032196044922, P0 ;  /* 0x400921fbff077808 */ /* 0x000fe40000000000 */
.L_x_14786:
[----:B------:R-:W-:Y:S05]  /*38210*/  BSYNC B0 ;  /* 0x0000000000007941 */ /* 0x000fea0003800000 */
.L_x_14784:
[----:B------:R-:W4:Y:S01]  /*38220*/  DADD R2, R2, R4 ;  /* 0x0000000002027229 */ /* 0x000f220000000004 */
[----:B------:R-:W-:-:S03]  /*38230*/  LOP3.LUT R59, R7, 0x80000000, R59, 0xb8, !PT ;  /* 0x80000000073b7812 */ /* 0x000fc600078eb83b */
[----:B-1----:R-:W-:-:S04]  /*38240*/  DADD R40, R40, 1 ;  /* 0x3ff0000028287429 */ /* 0x002fc80000000000 */
[----:B----4-:R-:W1:-:S06]  /*38250*/  DSETP.GTU.AND P0, PT, |R2|, +INF , PT ;  /* 0x7ff000000200742a */ /* 0x010e4c0003f0c200 */
[----:B-1----:R-:W-:Y:S02]  /*38260*/  FSEL R6, R2, R6, P0 ;  /* 0x0000000602067208 */ /* 0x002fe40000000000 */
[----:B------:R-:W-:Y:S02]  /*38270*/  FSEL R7, R3, R59, P0 ;  /* 0x0000003b03077208 */ /* 0x000fe40000000000 */
.L_x_14768:
[----:B------:R-:W-:Y:S05]  /*38280*/  BSYNC B2 ;  /* 0x0000000000027941 */ /* 0x000fea0003800000 */
.L_x_14758:
[----:B-1----:R-:W1:Y:S01]  /*38290*/  DADD R40, R40, c[0x2][0x50] ;  /* 0x0080140028287629 */ /* 0x002e620000000000 */
[----:B------:R-:W-:-:S03]  /*382a0*/  ISETP.NE.AND P0, PT, R52, RZ, PT ;  /* 0x000000ff3400720c */ /* 0x000fc60003f05270 */
[----:B0-----:R-:W-:-:S04]  /*382b0*/  DADD R8, -RZ, |R6| ;  /* 0x00000000ff087229 */ /* 0x001fc80000000506 */
[----:B-1----:R-:W0:-:S10]  /*382c0*/  DADD R2, -RZ, -R40 ;  /* 0x00000000ff027229 */ /* 0x002e140000000928 */
[----:B0-----:R-:W-:Y:S02]  /*382d0*/  FSEL R10, R2, R40, !P0 ;  /* 0x00000028020a7208 */ /* 0x001fe40004000000 */
[----:B------:R-:W-:Y:S01]  /*382e0*/  FSEL R11, R3, R41, !P0 ;  /* 0x00000029030b7208 */ /* 0x000fe20004000000 */
[----:B------:R-:W-:Y:S05]  /*382f0*/  BRA `(.L_x_14757) ;  /* 0x0000013000007947 */ /* 0x000fea0003800000 */
.L_x_14665:
        /* <DEDUP_REMOVED lines=19> */
.L_x_14757:
[----:B01----:R-:W-:Y:S05]  /*38430*/  BSYNC B1 ;  /* 0x0000000000017941 */ /* 0x003fea0003800000 */
.L_x_14664:
        /* <DEDUP_REMOVED lines=14> */
.L_x_13802:
        /* <DEDUP_REMOVED lines=206> */
[----:B------:R-:W-:Y:S05]  /*39200*/  CALL.REL.NOINC `($__internal_23_$__cuda_sm20_dsqrt_rn_f64_mediumpath_v1) ;  /* 0x0003854000007944 */ /* 0x000fea0003c00000 */
.L_x_14796:
[----:B------:R-:W-:Y:S05]  /*39210*/  BSYNC B3 ;  /* 0x0000000000037941 */ /* 0x000fea0003800000 */
.L_x_14795:
        /* <DEDUP_REMOVED lines=61> */
.L_x_14794:
        /* <DEDUP_REMOVED lines=33> */
[----:B------:R-:W-:Y:S05]  /*39800*/  CALL.REL.NOINC `($__internal_22_$__cuda_sm20_div_rn_f64_full) ;  /* 0x0003793000007944 */ /* 0x000fea0003c00000 */
.L_x_14804:
[----:B------:R-:W-:Y:S05]  /*39810*/  BSYNC B4 ;  /* 0x0000000000047941 */ /* 0x000fea0003800000 */
.L_x_14803:
[----:B------:R-:W-:Y:S02]  /*39820*/  IMAD.MOV.U32 R24, RZ, RZ, R20 ;  /* 0x000000ffff187224 */ /* 0x000fe400078e0014 */
[----:B------:R-:W-:Y:S01]  /*39830*/  IMAD.MOV.U32 R25, RZ, RZ, R21 ;  /* 0x000000ffff197224 */ /* 0x000fe200078e0015 */
[----:B------:R-:W-:Y:S05]  /*39840*/  BRA `(.L_x_14802) ;  /* 0x0000001000007947 */ /* 0x000fea0003800000 */
.L_x_14801:
[----:B------:R0:W1:-:S06]  /*39850*/  DADD R24, -R62, R66 ;  /* 0x000000003e187229 */ /* 0x00004c0000000142 */
.L_x_14802:
[----:B------:R-:W-:Y:S05]  /*39860*/  BSYNC B3 ;  /* 0x0000000000037941 */ /* 0x000fea0003800000 */
.L_x_14800:
        /* <DEDUP_REMOVED lines=28> */
[----:B01----:R-:W-:Y:S05]  /*39a30*/  CALL.REL.NOINC `($__internal_22_$__cuda_sm20_div_rn_f64_full) ;  /* 0x0003770000007944 */ /* 0x003fea0003c00000 */
.L_x_14809:
[----:B------:R-:W-:Y:S05]  /*39a40*/  BSYNC B4 ;  /* 0x0000000000047941 */ /* 0x000fea0003800000 */
.L_x_14808:
[----:B------:R-:W-:Y:S02]  /*39a50*/  IMAD.MOV.U32 R6, RZ, RZ, R20 ;  /* 0x000000ffff067224 */ /* 0x000fe400078e0014 */
[----:B------:R-:W-:Y:S01]  /*39a60*/  IMAD.MOV.U32 R7, RZ, RZ, R21 ;  /* 0x000000ffff077224 */ /* 0x000fe200078e0015 */
[----:B------:R-:W-:Y:S05]  /*39a70*/  BRA `(.L_x_14807) ;  /* 0x0000001000007947 */ /* 0x000fea0003800000 */
.L_x_14806:
[----:B------:R2:W3:-:S06]  /*39a80*/  DADD R6, R68, -R8 ;  /* 0x0000000044067229 */ /* 0x0004cc0000000808 */
.L_x_14807:
[----:B------:R-:W-:Y:S05]  /*39a90*/  BSYNC B3 ;  /* 0x0000000000037941 */ /* 0x000fea0003800000 */
.L_x_14805:
        /* <DEDUP_REMOVED lines=26> */
[----:B0-----:R-:W-:Y:S05]  /*39c40*/  CALL.REL.NOINC `($__internal_23_$__cuda_sm20_dsqrt_rn_f64_mediumpath_v1) ;  /* 0x00037b0000007944 */ /* 0x001fea0003c00000 */
[----:B-1----:R-:W-:Y:S02]  /*39c50*/  IMAD.MOV.U32 R12, RZ, RZ, R8 ;  /* 0x000000ffff0c7224 */ /* 0x002fe400078e0008 */
[----:B------:R-:W-:Y:S02]  /*39c60*/  IMAD.MOV.U32 R13, RZ, RZ, R9 ;  /* 0x000000ffff0d7224 */ /* 0x000fe400078e0009 */
.L_x_14811:
[----:B------:R-:W-:Y:S05]  /*39c70*/  BSYNC B3 ;  /* 0x0000000000037941 */ /* 0x000fea0003800000 */
.L_x_14810:
        /* <DEDUP_REMOVED lines=65> */
.L_x_14812:
        /* <DEDUP_REMOVED lines=21> */
[----:B------:R-:W-:Y:S05]  /*3a1e0*/  CALL.REL.NOINC `($__internal_22_$__cuda_sm20_div_rn_f64_full) ;  /* 0x00036f5000007944 */ /* 0x000fea0003c00000 */
.L_x_14814:
[----:B------:R-:W-:Y:S05]  /*3a1f0*/  BSYNC B3 ;  /* 0x0000000000037941 */ /* 0x000fea0003800000 */
.L_x_14813:
        /* <DEDUP_REMOVED lines=16> */
.L_x_14799:
        /* <DEDUP_REMOVED lines=26> */
.L_x_14817:
[----:B------:R-:W-:Y:S05]  /*3a4a0*/  BSYNC B3 ;  /* 0x0000000000037941 */ /* 0x000fea0003800000 */
.L_x_14816:
        /* <DEDUP_REMOVED lines=27> */
.L_x_14820:
[----:B------:R-:W-:Y:S05]  /*3a660*/  BSYNC B3 ;  /* 0x0000000000037941 */ /* 0x000fea0003800000 */
.L_x_14819:
        /* <DEDUP_REMOVED lines=16> */
.L_x_14818:
        /* <DEDUP_REMOVED lines=55> */
.L_x_14821:
[----:B------:R-:W-:Y:S01]  /*3aae0*/  IMAD.MOV.U32 R6, RZ, RZ, 0x0 ;  /* 0x00000000ff067424 */ /* 0x000fe200078e00ff */
[----:B------:R-:W-:Y:S01]  /*3aaf0*/  FSETP.NEU.FTZ.AND P0, PT, R9, RZ, PT ;  /* 0x000000ff0900720b */ /* 0x000fe20003f1d000 */
[----:B------:R-:W-:-:S06]  /*3ab00*/  IMAD.MOV.U32 R7, RZ, RZ, 0x7ff00000 ;  /* 0x7ff00000ff077424 */ /* 0x000fcc00078e00ff */
[----:B------:R-:W0:-:S10]  /*3ab10*/  DFMA R6, R8, R6, +INF ;  /* 0x7ff000000806742b */ /* 0x000e140000000006 */
[----:B0-----:R-:W-:Y:S02]  /*3ab20*/  FSEL R60, R6, RZ, P0 ;  /* 0x000000ff063c7208 */ /* 0x001fe40000000000 */
[----:B------:R-:W-:Y:S01]  /*3ab30*/  FSEL R61, R7, -QNAN , P0 ;  /* 0xfff00000073d7808 */ /* 0x000fe20000000000 */
[----:B------:R-:W-:Y:S05]  /*3ab40*/  BRA `(.L_x_14797) ;  /* 0x000004c000007947 */ /* 0x000fea0003800000 */
.L_x_14815:
        /* <DEDUP_REMOVED lines=25> */
.L_x_14823:
[----:B------:R-:W-:Y:S05]  /*3ace0*/  BSYNC B3 ;  /* 0x0000000000037941 */ /* 0x000fea0003800000 */
.L_x_14822:
        /* <DEDUP_REMOVED lines=19> */
.L_x_14825:
[----:B------:R-:W-:Y:S05]  /*3ae20*/  BSYNC B3 ;  /* 0x0000000000037941 */ /* 0x000fea0003800000 */
.L_x_14824:
[----:B------:R-:W-:Y:S02]  /*3ae30*/  IMAD.MOV.U32 R60, RZ, RZ, R20 ;  /* 0x000000ffff3c7224 */ /* 0x000fe400078e0014 */
[----:B------:R-:W-:Y:S01]  /*3ae40*/  IMAD.MOV.U32 R61, RZ, RZ, R21 ;  /* 0x000000ffff3d7224 */ /* 0x000fe200078e0015 */
[----:B------:R-:W-:Y:S05]  /*3ae50*/  BRA `(.L_x_14797) ;  /* 0x000001b000007947 */ /* 0x000fea0003800000 */
.L_x_14798:
        /* <DEDUP_REMOVED lines=23> */
[----:B------:R-:W-:Y:S05]  /*3afd0*/  CALL.REL.NOINC `($__internal_23_$__cuda_sm20_dsqrt_rn_f64_mediumpath_v1) ;  /* 0x0003677000007944 */ /* 0x000fea0003c00000 */
.L_x_14827:
[----:B------:R-:W-:Y:S05]  /*3afe0*/  BSYNC B3 ;  /* 0x0000000000037941 */ /* 0x000fea0003800000 */
.L_x_14826:
[----:B-1----:R-:W-:Y:S02]  /*3aff0*/  IMAD.MOV.U32 R60, RZ, RZ, R8 ;  /* 0x000000ffff3c7224 */ /* 0x002fe400078e0008 */
[----:B------:R-:W-:Y:S02]  /*3b000*/  IMAD.MOV.U32 R61, RZ, RZ, R9 ;  /* 0x000000ffff3d7224 */ /* 0x000fe400078e0009 */
.L_x_14797:
[----:B------:R-:W-:Y:S05]  /*3b010*/  BSYNC B2 ;  /* 0x0000000000027941 */ /* 0x000fea0003800000 */
.L_x_14793:
        /* <DEDUP_REMOVED lines=23> */
[----:B-1----:R-:W-:Y:S05]  /*3b190*/  CALL.REL.NOINC `($__internal_22_$__cuda_sm20_div_rn_f64_full) ;  /* 0x00035fa000007944 */ /* 0x002fea0003c00000 */
[----:B------:R-:W-:Y:S02]  /*3b1a0*/  IMAD.MOV.U32 R24, RZ, RZ, R20 ;  /* 0x000000ffff187224 */ /* 0x000fe400078e0014 */
[----:B------:R-:W-:Y:S02]  /*3b1b0*/  IMAD.MOV.U32 R25, RZ, RZ, R21 ;  /* 0x000000ffff197224 */ /* 0x000fe400078e0015 */
.L_x_14831:
[----:B------:R-:W-:Y:S05]  /*3b1c0*/  BSYNC B3 ;  /* 0x0000000000037941 */ /* 0x000fea0003800000 */
.L_x_14830:
        /* <DEDUP_REMOVED lines=37> */
[----:B-1----:R-:W-:Y:S05]  /*3b420*/  CALL.REL.NOINC `($__internal_22_$__cuda_sm20_div_rn_f64_full) ;  /* 0x00035d1000007944 */ /* 0x002fea0003c00000 */
.L_x_14839:
[----:B------:R-:W-:Y:S05]  /*3b430*/  BSYNC B4 ;  /* 0x0000000000047941 */ /* 0x000fea0003800000 */
.L_x_14838:
[----:B------:R-:W-:Y:S02]  /*3b440*/  IMAD.MOV.U32 R70, RZ, RZ, R20 ;  /* 0x000000ffff467224 */ /* 0x000fe400078e0014 */
[----:B------:R-:W-:Y:S01]  /*3b450*/  IMAD.MOV.U32 R71, RZ, RZ, R21 ;  /* 0x000000ffff477224 */ /* 0x000fe200078e0015 */
[----:B------:R-:W-:Y:S05]  /*3b460*/  BRA `(.L_x_14837) ;  /* 0x0000001000007947 */ /* 0x000fea0003800000 */
.L_x_14836:
[----:B------:R0:W2:-:S06]  /*3b470*/  DADD R70, -R62, R66 ;  /* 0x000000003e467229 */ /* 0x00008c0000000142 */
.L_x_14837:
[----:B------:R-:W-:Y:S05]  /*3b480*/  BSYNC B3 ;  /* 0x0000000000037941 */ /* 0x000fea0003800000 */
.L_x_14835:
        /* <DEDUP_REMOVED lines=26> */
.L_x_14844:
[----:B------:R-:W-:Y:S05]  /*3b630*/  BSYNC B4 ;  /* 0x0000000000047941 */ /* 0x000fea0003800000 */
.L_x_14843:
[----:B------:R-:W-:Y:S02]  /*3b640*/  IMAD.MOV.U32 R4, RZ, RZ, R20 ;  /* 0x000000ffff047224 */ /* 0x000fe400078e0014 */
[----:B------:R-:W-:Y:S01]  /*3b650*/  IMAD.MOV.U32 R5, RZ, RZ, R21 ;  /* 0x000000ffff057224 */ /* 0x000fe200078e0015 */
[----:B------:R-:W-:Y:S05]  /*3b660*/  BRA `(.L_x_14842) ;  /* 0x0000001000007947 */ /* 0x000fea0003800000 */
.L_x_14841:
[----:B------:R3:W4:-:S06]  /*3b670*/  DADD R4, -R64, R68 ;  /* 0x0000000040047229 */ /* 0x00070c0000000144 */
.L_x_14842:
[----:B------:R-:W-:Y:S05]  /*3b680*/  BSYNC B3 ;  /* 0x0000000000037941 */ /* 0x000fea0003800000 */
.L_x_14840:
        /* <DEDUP_REMOVED lines=26> */
[----:B01-3--:R-:W-:Y:S05]  /*3b830*/  CALL.REL.NOINC `($__internal_23_$__cuda_sm20_dsqrt_rn_f64_mediumpath_v1) ;  /* 0x00035f1000007944 */ /* 0x00bfea0003c00000 */
.L_x_14846:
[----:B------:R-:W-:Y:S05]  /*3b840*/  BSYNC B3 ;  /* 0x0000000000037941 */ /* 0x000fea0003800000 */
.L_x_14845:
[----:B------:R-:W-:Y:S01]  /*3b850*/  PLOP3.LUT P0, PT, PT, PT, PT, 0x80, 0x0 ;  /* 0x000000000000781c */ /* 0x000fe20003f0f070 */
[----:B-1--4-:R-:W-:Y:S02]  /*3b860*/  IMAD.MOV.U32 R4, RZ, RZ, R8 ;  /* 0x000000ffff047224 */ /* 0x012fe400078e0008 */
[----:B------:R-:W-:Y:S01]  /*3b870*/  IMAD.MOV.U32 R5, RZ, RZ, R9 ;  /* 0x000000ffff057224 */ /* 0x000fe200078e0009 */
[----:B------:R-:W-:Y:S05]  /*3b880*/  BRA `(.L_x_14832) ;  /* 0x0000091000007947 */ /* 0x000fea0003800000 */
.L_x_14834:
        /* <DEDUP_REMOVED lines=26> */
[----:B-1----:R-:W-:Y:S05]  /*3ba30*/  CALL.REL.NOINC `($__internal_23_$__cuda_sm20_dsqrt_rn_f64_mediumpath_v1) ;  /* 0x00035d1000007944 */ /* 0x002fea0003c00000 */
.L_x_14849:
[----:B------:R-:W-:Y:S05]  /*3ba40*/  BSYNC B3 ;  /* 0x0000000000037941 */ /* 0x000fea0003800000 */
.L_x_14848:
[----:B------:R-:W-:Y:S01]  /*3ba50*/  PLOP3.LUT P0, PT, PT, PT, PT, 0x80, 0x0 ;  /* 0x000000000000781c */ /* 0x000fe20003f0f070 */
[----:B-12---:R-:W-:Y:S02]  /*3ba60*/  IMAD.MOV.U32 R4, RZ, RZ, R8 ;  /* 0x000000ffff047224 */ /* 0x006fe400078e0008 */
[----:B------:R-:W-:Y:S01]  /*3ba70*/  IMAD.MOV.U32 R5, RZ, RZ, R9 ;  /* 0x000000ffff057224 */ /* 0x000fe200078e0009 */
[----:B------:R-:W-:Y:S05]  /*3ba80*/  BRA `(.L_x_14832) ;  /* 0x0000071000007947 */ /* 0x000fea0003800000 */
.L_x_14847:
        /* <DEDUP_REMOVED lines=27> */
[----:B-1----:R-:W-:Y:S05]  /*3bc40*/  CALL.REL.NOINC `($__internal_23_$__cuda_sm20_dsqrt_rn_f64_mediumpath_v1) ;  /* 0x00035b0000007944 */ /* 0x002fea0003c00000 */
.L_x_14851:
[----:B------:R-:W-:Y:S05]  /*3bc50*/  BSYNC B3 ;  /* 0x0000000000037941 */ /* 0x000fea0003800000 */
.L_x_14850:
        /* <DEDUP_REMOVED lines=19> */
.L_x_14853:
[----:B------:R-:W-:Y:S05]  /*3bd90*/  BSYNC B3 ;  /* 0x0000000000037941 */ /* 0x000fea0003800000 */
.L_x_14852:
[----:B------:R-:W0:Y:S01]  /*3bda0*/  DMUL R2, R2, 8.11296384146066816958e+31 ;  /* 0x4690000002027828 */ /* 0x000e220000000000 */
[----:B------:R-:W-:Y:S01]  /*3bdb0*/  PLOP3.LUT P0, PT, PT, PT, PT, 0x80, 0x0 ;  /* 0x000000000000781c */ /* 0x000fe20003f0f070 */
[----:B------:R-:W-:Y:S02]  /*3bdc0*/  IMAD.MOV.U32 R4, RZ, RZ, R20 ;  /* 0x000000ffff047224 */ /* 0x000fe400078e0014 */
[----:B------:R-:W-:Y:S01]  /*3bdd0*/  IMAD.MOV.U32 R5, RZ, RZ, R21 ;  /* 0x000000ffff057224 */ /* 0x000fe200078e0015 */
[----:B------:R-:W-:Y:S05]  /*3bde0*/  BRA `(.L_x_14832) ;  /* 0x000003b000007947 */ /* 0x000fea0003800000 */
.L_x_14833:
        /* <DEDUP_REMOVED lines=21> */
[----:B-12---:R-:W-:Y:S05]  /*3bf40*/  CALL.REL.NOINC `($__internal_23_$__cuda_sm20_dsqrt_rn_f64_mediumpath_v1) ;  /* 0x0003580000007944 */ /* 0x006fea0003c00000 */
[----:B-1----:R-:W-:Y:S02]  /*3bf50*/  IMAD.MOV.U32 R16, RZ, RZ, R8 ;  /* 0x000000ffff107224 */ /* 0x002fe400078e0008 */
[----:B------:R-:W-:Y:S02]  /*3bf60*/  IMAD.MOV.U32 R17, RZ, RZ, R9 ;  /* 0x000000ffff117224 */ /* 0x000fe400078e0009 */
.L_x_14855:
[----:B------:R-:W-:Y:S05]  /*3bf70*/  BSYNC B3 ;  /* 0x0000000000037941 */ /* 0x000fea0003800000 */
.L_x_14854:
        /* <DEDUP_REMOVED lines=27> */
.L_x_14857:
[----:B------:R-:W-:Y:S05]  /*3c130*/  BSYNC B3 ;  /* 0x0000000000037941 */ /* 0x000fea0003800000 */
.L_x_14856:
[----:B-123--:R1:W2:Y:S01]  /*3c140*/  DMUL R4, R8, R16 ;  /* 0x0000001008047228 */ /* 0x00e2a20000000000 */
[----:B------:R-:W-:Y:S01]  /*3c150*/  PLOP3.LUT P0, PT, PT, PT, PT, 0x80, 0x0 ;  /* 0x000000000000781c */ /* 0x000fe20003f0f070 */
[----:B------:R-:W-:Y:S07]  /*3c160*/  BRA `(.L_x_14832) ;  /* 0x0000003000007947 */ /* 0x000fee0003800000 */
.L_x_14829:
[----:B------:R2:W3:Y:S01]  /*3c170*/  DMUL R4, R26, 9.00719925474099200000e+15 ;  /* 0x434000001a047828 */ /* 0x0004e20000000000 */
[----:B------:R-:W-:-:S03]  /*3c180*/  PLOP3.LUT P0, PT, PT, PT, PT, 0x80, 0x0 ;  /* 0x000000000000781c */ /* 0x000fc60003f0f070 */
[----:B------:R-:W4:-:S06]  /*3c190*/  DMUL R2, R2, 9.00719925474099200000e+15 ;  /* 0x4340000002027828 */ /* 0x000f0c0000000000 */
.L_x_14832:
[----:B0123--:R-:W-:Y:S05]  /*3c1a0*/  BSYNC B2 ;  /* 0x0000000000027941 */ /* 0x00ffea0003800000 */
.L_x_14828:
        /* <DEDUP_REMOVED lines=43> */
.L_x_14863:
[----:B------:R0:W1:-:S06]  /*3c460*/  DMUL R72, RZ, |R24| ;  /* 0x40000018ff487228 */ /* 0x00004c0000000000 */
.L_x_14864:
[----:B------:R-:W-:Y:S05]  /*3c470*/  BSYNC B0 ;  /* 0x0000000000007941 */ /* 0x000fea0003800000 */
.L_x_14862:
[----:B------:R-:W-:Y:S02]  /*3c480*/  ISETP.GT.AND P0, PT, R5, -0x1, PT ;  /* 0xffffffff0500780c */ /* 0x000fe40003f04270 */
[----:B------:R-:W-:-:S11]  /*3c490*/  ISETP.GT.AND P1, PT, R3, -0x1, PT ;  /* 0xffffffff0300780c */ /* 0x000fd60003f24270 */
[----:B-1----:R-:W1:Y:S02]  /*3c4a0*/  @!P0 DMUL R72, R72, +INF ;  /* 0x7ff0000048488828 */ /* 0x002e640000000000 */
[----:B------:R-:W-:Y:S05]  /*3c4b0*/  @P1 BRA `(.L_x_14865) ;  /* 0x0000101000001947 */ /* 0x000fea0003800000 */
[----:B-1----:R-:W1:-:S06]  /*3c4c0*/  DADD R72, R72, c[0x2][0x100] ;  /* 0x0080400048487629 */ /* 0x002e4c0000000000 */
[----:B-1----:R-:W1:Y:S01]  /*3c4d0*/  DADD R72, -R72, c[0x2][0x108] ;  /* 0x0080420048487629 */ /* 0x002e620000000100 */
[----:B------:R-:W-:Y:S05]  /*3c4e0*/  BRA `(.L_x_14865) ;  /* 0x00000fe000007947 */ /* 0x000fea0003800000 */
.L_x_14861:
        /* <DEDUP_REMOVED lines=23> */
.L_x_14860:
        /* <DEDUP_REMOVED lines=38> */
.L_x_14868:
[----:B------:R0:W1:-:S06]  /*3c8c0*/  DMUL R72, RZ, |R24| ;  /* 0x40000018ff487228 */ /* 0x00004c0000000000 */
.L_x_14869:
[----:B------:R-:W-:Y:S05]  /*3c8d0*/  BSYNC B0 ;  /* 0x0000000000007941 */ /* 0x000fea0003800000 */
.L_x_14867:
[----:B------:R-:W-:Y:S02]  /*3c8e0*/  ISETP.GT.AND P0, PT, R3, -0x1, PT ;  /* 0xffffffff0300780c */ /* 0x000fe40003f04270 */
[----:B------:R-:W-:-:S11]  /*3c8f0*/  ISETP.GT.AND P1, PT, R25, -0x1, PT ;  /* 0xffffffff1900780c */ /* 0x000fd60003f24270 */
[----:B-1----:R-:W1:Y:S02]  /*3c900*/  @!P0 DMUL R72, R72, +INF ;  /* 0x7ff0000048488828 */ /* 0x002e640000000000 */
[----:B------:R-:W-:Y:S05]  /*3c910*/  @P1 BRA `(.L_x_14865) ;  /* 0x00000bb000001947 */ /* 0x000fea0003800000 */
[----:B-1----:R-:W1:-:S06]  /*3c920*/  DADD R72, R72, c[0x2][0x100] ;  /* 0x0080400048487629 */ /* 0x002e4c0000000000 */
[----:B-1----:R-:W1:Y:S01]  /*3c930*/  DADD R72, -R72, c[0x2][0x108] ;  /* 0x0080420048487629 */ /* 0x002e620000000100 */
[----:B------:R-:W-:Y:S05]  /*3c940*/  BRA `(.L_x_14865) ;  /* 0x00000b8000007947 */ /* 0x000fea0003800000 */
.L_x_14866:
        /* <DEDUP_REMOVED lines=23> */
.L_x_14859:
        /* <DEDUP_REMOVED lines=30> */
.L_x_14872:
[----:B------:R-:W-:Y:S05]  /*3cca0*/  BSYNC B3 ;  /* 0x0000000000037941 */ /* 0x000fea0003800000 */
.L_x_14871:
        /* <DEDUP_REMOVED lines=43> */
.L_x_14874:
[----:B------:R-:W-:Y:S02]  /*3cf60*/  FSEL R6, RZ, 3.37028055040000000000e+12, P1 ;  /* 0x54442d18ff067808 */ /* 0x000fe40000800000 */
[----:B------:R-:W-:Y:S02]  /*3cf70*/  FSEL R7, RZ, 2.1426990032196044922, P1 ;  /* 0x400921fbff077808 */ /* 0x000fe40000800000 */
.L_x_14875:
[----:B------:R-:W-:Y:S05]  /*3cf80*/  BSYNC B0 ;  /* 0x0000000000007941 */ /* 0x000fea0003800000 */
.L_x_14873:
[----:B------:R0:W1:Y:S02]  /*3cf90*/  DADD R2, |R4|, |R2| ;  /* 0x0000000004027229 */ /* 0x0000640000000602 */
[----:B0-----:R-:W-:-:S04]  /*3cfa0*/  LOP3.LUT R5, R7, 0x80000000, R5, 0xb8, !PT ;  /* 0x8000000007057812 */ /* 0x001fc800078eb805 */
[----:B-1----:R-:W0:-:S06]  /*3cfb0*/  DSETP.GTU.AND P0, PT, |R2|, +INF , PT ;  /* 0x7ff000000200742a */ /* 0x002e0c0003f0c200 */
[----:B0-----:R-:W-:Y:S02]  /*3cfc0*/  FSEL R72, R2, R6, P0 ;  /* 0x0000000602487208 */ /* 0x001fe40000000000 */
[----:B------:R-:W-:Y:S01]  /*3cfd0*/  FSEL R73, R3, R5, P0 ;  /* 0x0000000503497208 */ /* 0x000fe20000000000 */
[----:B------:R-:W-:Y:S05]  /*3cfe0*/  BRA `(.L_x_14865) ;  /* 0x000004e000007947 */ /* 0x000fea0003800000 */
.L_x_14870:
        /* <DEDUP_REMOVED lines=26> */
.L_x_14877:
[----:B------:R-:W-:Y:S05]  /*3d190*/  BSYNC B3 ;  /* 0x0000000000037941 */ /* 0x000fea0003800000 */
.L_x_14876:
        /* <DEDUP_REMOVED lines=43> */
.L_x_14879:
[----:B------:R-:W-:Y:S02]  /*3d450*/  FSEL R6, RZ, 3.37028055040000000000e+12, P0 ;  /* 0x54442d18ff067808 */ /* 0x000fe40000000000 */
[----:B------:R-:W-:Y:S02]  /*3d460*/  FSEL R7, RZ, 2.1426990032196044922, P0 ;  /* 0x400921fbff077808 */ /* 0x000fe40000000000 */
.L_x_14880:
[----:B------:R-:W-:Y:S05]  /*3d470*/  BSYNC B0 ;  /* 0x0000000000007941 */ /* 0x000fea0003800000 */
.L_x_14878:
[----:B------:R0:W1:Y:S02]  /*3d480*/  DADD R2, |R4|, |R2| ;  /* 0x0000000004027229 */ /* 0x0000640000000602 */
[----:B0-----:R-:W-:-:S04]  /*3d490*/  LOP3.LUT R5, R7, 0x80000000, R5, 0xb8, !PT ;  /* 0x8000000007057812 */ /* 0x001fc800078eb805 */
[----:B-1----:R-:W0:-:S06]  /*3d4a0*/  DSETP.GTU.AND P0, PT, |R2|, +INF , PT ;  /* 0x7ff000000200742a */ /* 0x002e0c0003f0c200 */
[----:B0-----:R-:W-:Y:S02]  /*3d4b0*/  FSEL R72, R2, R6, P0 ;  /* 0x0000000602487208 */ /* 0x001fe40000000000 */
[----:B------:R-:W-:Y:S02]  /*3d4c0*/  FSEL R73, R3, R5, P0 ;  /* 0x0000000503497208 */ /* 0x000fe40000000000 */
.L_x_14865:
[----:B01----:R-:W-:Y:S05]  /*3d4d0*/  BSYNC B2 ;  /* 0x0000000000027941 */ /* 0x003fea0003800000 */
.L_x_14858:
[----:B------:R-:W0:Y:S01]  /*3d4e0*/  DADD R2, -RZ, -R60 ;  /* 0x00000000ff027229 */ /* 0x000e22000000093c */
[----:B------:R-:W-:-:S04]  /*3d4f0*/  SHF.R.U32.HI R30, RZ, 0x1f, R31 ;  /* 0x0000001fff1e7819 */ /* 0x000fc8000001161f */
[----:B------:R-:W-:-:S05]  /*3d500*/  ISETP.NE.AND P0, PT, R30, RZ, PT ;  /* 0x000000ff1e00720c */ /* 0x000fca0003f05270 */
[----:B0-----:R-:W-:Y:S02]  /*3d510*/  FSEL R74, R2, R60, !P0 ;  /* 0x0000003c024a7208 */ /* 0x001fe40004000000 */
[----:B------:R-:W-:Y:S01]  /*3d520*/  FSEL R75, R3, R61, !P0 ;  /* 0x0000003d034b7208 */ /* 0x000fe20004000000 */
[----:B------:R-:W-:Y:S05]  /*3d530*/  BRA `(.L_x_14788) ;  /* 0x0000249000007947 */ /* 0x000fea0003800000 */
.L_x_14792:
[----:B0-----:R-:W2:Y:S01]  /*3d540*/  LDL.64 R2, [R1+0x8] ;  /* 0x0000080001027983 */ /* 0x001ea20000100a00 */
[----:B------:R-:W-:-:S04]  /*3d550*/  DADD R74, -RZ, -R30 ;  /* 0x00000000ff4a7229 */ /* 0x000fc8000000091e */
[----:B--2---:R-:W0:-:S06]  /*3d560*/  DADD R28, R2, -R28 ;  /* 0x00000000021c7229 */ /* 0x004e0c000000081c */
[----:B0-----:R0:W1:Y:S01]  /*3d570*/  DADD R72, R28, c[0x2][0x178] ;  /* 0x00805e001c487629 */ /* 0x0010620000000000 */
[----:B------:R-:W-:Y:S05]  /*3d580*/  BRA `(.L_x_14788) ;  /* 0x0000244000007947 */ /* 0x000fea0003800000 */
.L_x_14791:
[----:B------:R0:W1:Y:S01]  /*3d590*/  DADD R74, -RZ, -R30 ;  /* 0x00000000ff4a7229 */ /* 0x000062000000091e */
[----:B------:R-:W-:Y:S01]  /*3d5a0*/  CS2R R72, SRZ ;  /* 0x0000000000487805 */ /* 0x000fe2000001ff00 */
[----:B------:R-:W-:Y:S05]  /*3d5b0*/  BRA `(.L_x_14788) ;  /* 0x0000241000007947 */ /* 0x000fea0003800000 */
.L_x_14790:
        /* <DEDUP_REMOVED lines=86> */
.L_x_14885:
[----:B------:R-:W-:Y:S05]  /*3db20*/  BSYNC B0 ;  /* 0x0000000000007941 */ /* 0x000fea0003800000 */
.L_x_14884:
[----:B------:R-:W-:Y:S01]  /*3db30*/  BSSY B3, `(.L_x_14886) ;  /* 0x0000008000037945 */ /* 0x000fe20003800000 */
[----:B------:R-:W-:Y:S05]  /*3db40*/  @P3 BRA P5, `(.L_x_14887) ;  /* 0x0000006000003947 */ /* 0x000fea0002800000 */
[----:B------:R-:W-:Y:S01]  /*3db50*/  IMAD.MOV.U32 R10, RZ, RZ, R26 ;  /* 0x000000ffff0a7224 */ /* 0x000fe200078e001a */
[----:B------:R-:W-:Y:S01]  /*3db60*/  MOV R0, 0x3dbb0 ;  /* 0x0003dbb000007802 */ /* 0x000fe20000000f00 */
[----:B------:R-:W-:Y:S02]  /*3db70*/  IMAD.MOV.U32 R11, RZ, RZ, R27 ;  /* 0x000000ffff0b7224 */ /* 0x000fe400078e001b */
[----:B0-----:R-:W-:Y:S02]  /*3db80*/  IMAD.MOV.U32 R8, RZ, RZ, R24 ;  /* 0x000000ffff087224 */ /* 0x001fe400078e0018 */
[----:B------:R-:W-:Y:S02]  /*3db90*/  IMAD.MOV.U32 R9, RZ, RZ, R25 ;  /* 0x000000ffff097224 */ /* 0x000fe400078e0019 */
[----:B-1----:R-:W-:Y:S05]  /*3dba0*/  CALL.REL.NOINC `($__internal_22_$__cuda_sm20_div_rn_f64_full) ;  /* 0x0003359000007944 */ /* 0x002fea0003c00000 */
.L_x_14887:
[----:B------:R-:W-:Y:S05]  /*3dbb0*/  BSYNC B3 ;  /* 0x0000000000037941 */ /* 0x000fea0003800000 */
.L_x_14886:
        /* <DEDUP_REMOVED lines=43> */
.L_x_14889:
[----:B------:R-:W-:-:S04]  /*3de70*/  ISETP.GE.AND P0, PT, R29, RZ, PT ;  /* 0x000000ff1d00720c */ /* 0x000fc80003f06270 */
[----:B------:R-:W-:Y:S02]  /*3de80*/  FSEL R6, RZ, 3.37028055040000000000e+12, P0 ;  /* 0x54442d18ff067808 */ /* 0x000fe40000000000 */
[----:B------:R-:W-:Y:S02]  /*3de90*/  FSEL R7, RZ, 2.1426990032196044922, P0 ;  /* 0x400921fbff077808 */ /* 0x000fe40000000000 */
.L_x_14890:
[----:B------:R-:W-:Y:S05]  /*3dea0*/  BSYNC B0 ;  /* 0x0000000000007941 */ /* 0x000fea0003800000 */
.L_x_14888:
[----:B------:R-:W2:Y:S01]  /*3deb0*/  DADD R2, R2, R4 ;  /* 0x0000000002027229 */ /* 0x000ea20000000004 */
[----:B------:R-:W-:-:S03]  /*3dec0*/  LOP3.LUT R31, R7, 0x80000000, R31, 0xb8, !PT ;  /* 0x80000000071f7812 */ /* 0x000fc600078eb81f */
[----:B-1----:R-:W-:-:S04]  /*3ded0*/  DMUL R60, R60, 0.5 ;  /* 0x3fe000003c3c7828 */ /* 0x002fc80000000000 */
[----:B--2---:R-:W1:-:S06]  /*3dee0*/  DSETP.GTU.AND P0, PT, |R2|, +INF , PT ;  /* 0x7ff000000200742a */ /* 0x004e4c0003f0c200 */
[----:B-1----:R-:W-:Y:S02]  /*3def0*/  FSEL R6, R2, R6, P0 ;  /* 0x0000000602067208 */ /* 0x002fe40000000000 */
[----:B------:R-:W-:Y:S01]  /*3df00*/  FSEL R7, R3, R31, P0 ;  /* 0x0000001f03077208 */ /* 0x000fe20000000000 */
[----:B------:R-:W-:Y:S05]  /*3df10*/  BRA `(.L_x_14891) ;  /* 0x0000190000007947 */ /* 0x000fea0003800000 */
.L_x_14883:
        /* <DEDUP_REMOVED lines=111> */
.L_x_14893:
[----:B------:R-:W-:Y:S05]  /*3e610*/  BSYNC B0 ;  /* 0x0000000000007941 */ /* 0x000fea0003800000 */
.L_x_14892:
        /* <DEDUP_REMOVED lines=8> */
.L_x_14895:
[----:B------:R-:W-:Y:S05]  /*3e6a0*/  BSYNC B3 ;  /* 0x0000000000037941 */ /* 0x000fea0003800000 */
.L_x_14894:
        /* <DEDUP_REMOVED lines=43> */
.L_x_14897:
[----:B------:R-:W-:-:S04]  /*3e960*/  ISETP.GE.AND P0, PT, R29, RZ, PT ;  /* 0x000000ff1d00720c */ /* 0x000fc80003f06270 */
[----:B------:R-:W-:Y:S02]  /*3e970*/  FSEL R6, RZ, 3.37028055040000000000e+12, P0 ;  /* 0x54442d18ff067808 */ /* 0x000fe40000000000 */
[----:B------:R-:W-:Y:S02]  /*3e980*/  FSEL R7, RZ, 2.1426990032196044922, P0 ;  /* 0x400921fbff077808 */ /* 0x000fe40000000000 */
.L_x_14898:
[----:B------:R-:W-:Y:S05]  /*3e990*/  BSYNC B0 ;  /* 0x0000000000007941 */ /* 0x000fea0003800000 */
.L_x_14896:
[----:B------:R-:W2:Y:S01]  /*3e9a0*/  DADD R2, R2, R4 ;  /* 0x0000000002027229 */ /* 0x000ea20000000004 */
[----:B------:R-:W-:-:S05]  /*3e9b0*/  LOP3.LUT R31, R7, 0x80000000, R31, 0xb8, !PT ;  /* 0x80000000071f7812 */ /* 0x000fca00078eb81f */
[----:B--2---:R-:W2:-:S06]  /*3e9c0*/  DSETP.GTU.AND P0, PT, |R2|, +INF , PT ;  /* 0x7ff000000200742a */ /* 0x004e8c0003f0c200 */
[----:B--2---:R-:W-:Y:S02]  /*3e9d0*/  FSEL R6, R2, R6, P0 ;  /* 0x0000000602067208 */ /* 0x004fe40000000000 */
[----:B------:R-:W-:Y:S01]  /*3e9e0*/  FSEL R7, R3, R31, P0 ;  /* 0x0000001f03077208 */ /* 0x000fe20000000000 */
[----:B------:R-:W-:Y:S05]  /*3e9f0*/  BRA `(.L_x_14891) ;  /* 0x00000e2000007947 */ /* 0x000fea0003800000 */
.L_x_14882:
        /* <DEDUP_REMOVED lines=22> */
[----:B------:R-:W-:Y:S05]  /*3eb60*/  CALL.REL.NOINC `($__internal_22_$__cuda_sm20_div_rn_f64_full) ;  /* 0x000325d000007944 */ /* 0x000fea0003c00000 */
.L_x_14900:
[----:B------:R-:W-:Y:S05]  /*3eb70*/  BSYNC B3 ;  /* 0x0000000000037941 */ /* 0x000fea0003800000 */
.L_x_14899:
        /* <DEDUP_REMOVED lines=24> */
[----:B------:R-:W-:Y:S02]  /*3ed00*/  IMAD.MOV.U32 R6, RZ, RZ, R20 ;  /* 0x000000ffff067224 */ /* 0x000fe400078e0014 */
[----:B------:R-:W-:Y:S02]  /*3ed10*/  IMAD.MOV.U32 R7, RZ, RZ, R21 ;  /* 0x000000ffff077224 */ /* 0x000fe400078e0015 */
.L_x_14902:
[----:B------:R-:W-:Y:S05]  /*3ed20*/  BSYNC B3 ;  /* 0x0000000000037941 */ /* 0x000fea0003800000 */
.L_x_14901:
        /* <DEDUP_REMOVED lines=112> */
.L_x_14904:
[----:B------:R-:W-:Y:S05]  /*3f430*/  BSYNC B0 ;  /* 0x0000000000007941 */ /* 0x000fea0003800000 */
.L_x_14903:
        /* <DEDUP_REMOVED lines=8> */
.L_x_14906:
[----:B------:R-:W-:Y:S05]  /*3f4c0*/  BSYNC B3 ;  /* 0x0000000000037941 */ /* 0x000fea0003800000 */
.L_x_14905:
        /* <DEDUP_REMOVED lines=43> */
.L_x_14908:
[----:B------:R-:W-:-:S04]  /*3f780*/  ISETP.GE.AND P0, PT, R29, RZ, PT ;  /* 0x000000ff1d00720c */ /* 0x000fc80003f06270 */
[----:B------:R-:W-:Y:S02]  /*3f790*/  FSEL R6, RZ, 3.37028055040000000000e+12, P0 ;  /* 0x54442d18ff067808 */ /* 0x000fe40000000000 */
[----:B------:R-:W-:Y:S02]  /*3f7a0*/  FSEL R7, RZ, 2.1426990032196044922, P0 ;  /* 0x400921fbff077808 */ /* 0x000fe40000000000 */
.L_x_14909:
[----:B------:R-:W-:Y:S05]  /*3f7b0*/  BSYNC B0 ;  /* 0x0000000000007941 */ /* 0x000fea0003800000 */
.L_x_14907:
[----:B------:R-:W2:Y:S01]  /*3f7c0*/  DADD R2, R2, R4 ;  /* 0x0000000002027229 */ /* 0x000ea20000000004 */
[----:B------:R-:W-:-:S03]  /*3f7d0*/  LOP3.LUT R31, R7, 0x80000000, R31, 0xb8, !PT ;  /* 0x80000000071f7812 */ /* 0x000fc600078eb81f */
[----:B-1----:R-:W-:-:S04]  /*3f7e0*/  DADD R60, R60, 1 ;  /* 0x3ff000003c3c7429 */ /* 0x002fc80000000000 */
[----:B--2---:R-:W1:-:S06]  /*3f7f0*/  DSETP.GTU.AND P0, PT, |R2|, +INF , PT ;  /* 0x7ff000000200742a */ /* 0x004e4c0003f0c200 */
[----:B-1----:R-:W-:Y:S02]  /*3f800*/  FSEL R6, R2, R6, P0 ;  /* 0x0000000602067208 */ /* 0x002fe40000000000 */
[----:B------:R-:W-:Y:S02]  /*3f810*/  FSEL R7, R3, R31, P0 ;  /* 0x0000001f03077208 */ /* 0x000fe40000000000 */
.L_x_14891:
[----:B------:R-:W-:Y:S05]  /*3f820*/  BSYNC B2 ;  /* 0x0000000000027941 */ /* 0x000fea0003800000 */
.L_x_14881:
[----:B-1----:R-:W1:Y:S01]  /*3f830*/  DADD R60, R60, c[0x2][0x50] ;  /* 0x008014003c3c7629 */ /* 0x002e620000000000 */
[----:B------:R-:W-:-:S03]  /*3f840*/  ISETP.NE.AND P0, PT, R62, RZ, PT ;  /* 0x000000ff3e00720c */ /* 0x000fc60003f05270 */
[----:B------:R-:W-:-:S04]  /*3f850*/  DADD R72, -RZ, |R6| ;  /* 0x00000000ff487229 */ /* 0x000fc80000000506 */
[----:B-1----:R-:W1:-:S10]  /*3f860*/  DADD R2, -RZ, -R60 ;  /* 0x00000000ff027229 */ /* 0x002e54000000093c */
[----:B-1----:R-:W-:Y:S02]  /*3f870*/  FSEL R74, R2, R60, !P0 ;  /* 0x0000003c024a7208 */ /* 0x002fe40004000000 */
[----:B------:R-:W-:Y:S01]  /*3f880*/  FSEL R75, R3, R61, !P0 ;  /* 0x0000003d034b7208 */ /* 0x000fe20004000000 */
[----:B------:R-:W-:Y:S05]  /*3f890*/  BRA `(.L_x_14788) ;  /* 0x0000013000007947 */ /* 0x000fea0003800000 */
.L_x_14789:
        /* <DEDUP_REMOVED lines=19> */
.L_x_14788:
[----:B01----:R-:W-:Y:S05]  /*3f9d0*/  BSYNC B1 ;  /* 0x0000000000017941 */ /* 0x003fea0003800000 */
.L_x_14787:
        /* <DEDUP_REMOVED lines=144> */
.L_x_14919:
[----:B------:R-:W-:Y:S05]  /*402e0*/  BSYNC B3 ;  /* 0x0000000000037941 */ /* 0x000fea0003800000 */
.L_x_14918:
        /* <DEDUP_REMOVED lines=61> */
.L_x_14917:
        /* <DEDUP_REMOVED lines=34> */
.L_x_14927:
[----:B------:R-:W-:Y:S05]  /*408e0*/  BSYNC B4 ;  /* 0x0000000000047941 */ /* 0x000fea0003800000 */
.L_x_14926:
[----:B------:R-:W-:Y:S02]  /*408f0*/  IMAD.MOV.U32 R24, RZ, RZ, R20 ;  /* 0x000000ffff187224 */ /* 0x000fe400078e0014 */
[----:B------:R-:W-:Y:S01]  /*40900*/  IMAD.MOV.U32 R25, RZ, RZ, R21 ;  /* 0x000000ffff197224 */ /* 0x000fe200078e0015 */
[----:B------:R-:W-:Y:S05]  /*40910*/  BRA `(.L_x_14925) ;  /* 0x0000001000007947 */ /* 0x000fea0003800000 */
.L_x_14924:
[----:B------:R0:W1:-:S06]  /*40920*/  DADD R24, -R30, R62 ;  /* 0x000000001e187229 */ /* 0x00004c000000013e */
.L_x_14925:
[----:B------:R-:W-:Y:S05]  /*40930*/  BSYNC B3 ;  /* 0x0000000000037941 */ /* 0x000fea0003800000 */
.L_x_14923:
        /* <DEDUP_REMOVED lines=29> */
.L_x_14932:
[----:B------:R-:W-:Y:S05]  /*40b10*/  BSYNC B4 ;  /* 0x0000000000047941 */ /* 0x000fea0003800000 */
.L_x_14931:
[----:B------:R-:W-:Y:S02]  /*40b20*/  IMAD.MOV.U32 R6, RZ, RZ, R20 ;  /* 0x000000ffff067224 */ /* 0x000fe400078e0014 */
[----:B------:R-:W-:Y:S01]  /*40b30*/  IMAD.MOV.U32 R7, RZ, RZ, R21 ;  /* 0x000000ffff077224 */ /* 0x000fe200078e0015 */
[----:B------:R-:W-:Y:S05]  /*40b40*/  BRA `(.L_x_14930) ;  /* 0x0000001000007947 */ /* 0x000fea0003800000 */
.L_x_14929:
[----:B------:R3:W4:-:S06]  /*40b50*/  DADD R6, R64, -R8 ;  /* 0x0000000040067229 */ /* 0x00070c0000000808 */
.L_x_14930:
[----:B------:R-:W-:Y:S05]  /*40b60*/  BSYNC B3 ;  /* 0x0000000000037941 */ /* 0x000fea0003800000 */
.L_x_14928:
        /* <DEDUP_REMOVED lines=29> */
.L_x_14934:
[----:B------:R-:W-:Y:S05]  /*40d40*/  BSYNC B3 ;  /* 0x0000000000037941 */ /* 0x000fea0003800000 */
.L_x_14933:
        /* <DEDUP_REMOVED lines=65> */
.L_x_14935:
        /* <DEDUP_REMOVED lines=22> */
.L_x_14937:
[----:B------:R-:W-:Y:S05]  /*412c0*/  BSYNC B3 ;  /* 0x0000000000037941 */ /* 0x000fea0003800000 */
.L_x_14936:
        /* <DEDUP_REMOVED lines=16> */
.L_x_14922:
        /* <DEDUP_REMOVED lines=26> */
.L_x_14940:
[----:B------:R-:W-:Y:S05]  /*41570*/  BSYNC B3 ;  /* 0x0000000000037941 */ /* 0x000fea0003800000 */
.L_x_14939:
        /* <DEDUP_REMOVED lines=27> */
.L_x_14943:
[----:B------:R-:W-:Y:S05]  /*41730*/  BSYNC B3 ;  /* 0x0000000000037941 */ /* 0x000fea0003800000 */
.L_x_14942:
        /* <DEDUP_REMOVED lines=16> */
.L_x_14941:
        /* <DEDUP_REMOVED lines=55> */
.L_x_14944:
[----:B------:R-:W-:Y:S01]  /*41bb0*/  IMAD.MOV.U32 R6, RZ, RZ, 0x0 ;  /* 0x00000000ff067424 */ /* 0x000fe200078e00ff */
[----:B------:R-:W-:Y:S01]  /*41bc0*/  FSETP.NEU.FTZ.AND P0, PT, R9, RZ, PT ;  /* 0x000000ff0900720b */ /* 0x000fe20003f1d000 */
[----:B------:R-:W-:-:S06]  /*41bd0*/  IMAD.MOV.U32 R7, RZ, RZ, 0x7ff00000 ;  /* 0x7ff00000ff077424 */ /* 0x000fcc00078e00ff */
[----:B------:R-:W0:-:S10]  /*41be0*/  DFMA R6, R8, R6, +INF ;  /* 0x7ff000000806742b */ /* 0x000e140000000006 */
[----:B0-----:R-:W-:Y:S02]  /*41bf0*/  FSEL R28, R6, RZ, P0 ;  /* 0x000000ff061c7208 */ /* 0x001fe40000000000 */
[----:B------:R-:W-:Y:S01]  /*41c00*/  FSEL R29, R7, -QNAN , P0 ;  /* 0xfff00000071d7808 */ /* 0x000fe20000000000 */
[----:B------:R-:W-:Y:S05]  /*41c10*/  BRA `(.L_x_14920) ;  /* 0x000004c000007947 */ /* 0x000fea0003800000 */
.L_x_14938:
        /* <DEDUP_REMOVED lines=25> */
.L_x_14946:
[----:B------:R-:W-:Y:S05]  /*41db0*/  BSYNC B3 ;  /* 0x0000000000037941 */ /* 0x000fea0003800000 */
.L_x_14945:
        /* <DEDUP_REMOVED lines=19> */
.L_x_14948:
[----:B------:R-:W-:Y:S05]  /*41ef0*/  BSYNC B3 ;  /* 0x0000000000037941 */ /* 0x000fea0003800000 */
.L_x_14947:
[----:B------:R-:W-:Y:S02]  /*41f00*/  IMAD.MOV.U32 R28, RZ, RZ, R20 ;  /* 0x000000ffff1c7224 */ /* 0x000fe400078e0014 */
[----:B------:R-:W-:Y:S01]  /*41f10*/  IMAD.MOV.U32 R29, RZ, RZ, R21 ;  /* 0x000000ffff1d7224 */ /* 0x000fe200078e0015 */
[----:B------:R-:W-:Y:S05]  /*41f20*/  BRA `(.L_x_14920) ;  /* 0x000001b000007947 */ /* 0x000fea0003800000 */
.L_x_14921:
        /* <DEDUP_REMOVED lines=24> */
.L_x_14950:
[----:B------:R-:W-:Y:S05]  /*420b0*/  BSYNC B3 ;  /* 0x0000000000037941 */ /* 0x000fea0003800000 */
.L_x_14949:
[----:B-1----:R-:W-:Y:S02]  /*420c0*/  IMAD.MOV.U32 R28, RZ, RZ, R8 ;  /* 0x000000ffff1c7224 */ /* 0x002fe400078e0008 */
[----:B------:R-:W-:Y:S02]  /*420d0*/  IMAD.MOV.U32 R29, RZ, RZ, R9 ;  /* 0x000000ffff1d7224 */ /* 0x000fe400078e0009 */
.L_x_14920:
[----:B------:R-:W-:Y:S05]  /*420e0*/  BSYNC B2 ;  /* 0x0000000000027941 */ /* 0x000fea0003800000 */
.L_x_14916:
        /* <DEDUP_REMOVED lines=26> */
.L_x_14954:
[----:B------:R-:W-:Y:S05]  /*42290*/  BSYNC B3 ;  /* 0x0000000000037941 */ /* 0x000fea0003800000 */
.L_x_14953:
        /* <DEDUP_REMOVED lines=38> */
.L_x_14962:
[----:B------:R-:W-:Y:S05]  /*42500*/  BSYNC B4 ;  /* 0x0000000000047941 */ /* 0x000fea0003800000 */
.L_x_14961:
[----:B------:R-:W-:Y:S02]  /*42510*/  IMAD.MOV.U32 R66, RZ, RZ, R20 ;  /* 0x000000ffff427224 */ /* 0x000fe400078e0014 */
[----:B------:R-:W-:Y:S01]  /*42520*/  IMAD.MOV.U32 R67, RZ, RZ, R21 ;  /* 0x000000ffff437224 */ /* 0x000fe200078e0015 */
[----:B------:R-:W-:Y:S05]  /*42530*/  BRA `(.L_x_14960) ;  /* 0x0000001000007947 */ /* 0x000fea0003800000 */
.L_x_14959:
[----:B------:R0:W3:-:S06]  /*42540*/  DADD R66, -R30, R62 ;  /* 0x000000001e427229 */ /* 0x0000cc000000013e */
.L_x_14960:
[----:B------:R-:W-:Y:S05]  /*42550*/  BSYNC B3 ;  /* 0x0000000000037941 */ /* 0x000fea0003800000 */
.L_x_14958:
        /* <DEDUP_REMOVED lines=26> */
.L_x_14967:
[----:B------:R-:W-:Y:S05]  /*42700*/  BSYNC B4 ;  /* 0x0000000000047941 */ /* 0x000fea0003800000 */
.L_x_14966:
[----:B------:R-:W-:Y:S02]  /*42710*/  IMAD.MOV.U32 R4, RZ, RZ, R20 ;  /* 0x000000ffff047224 */ /* 0x000fe400078e0014 */
[----:B------:R-:W-:Y:S01]  /*42720*/  IMAD.MOV.U32 R5, RZ, RZ, R21 ;  /* 0x000000ffff057224 */ /* 0x000fe200078e0015 */
[----:B------:R-:W-:Y:S05]  /*42730*/  BRA `(.L_x_14965) ;  /* 0x0000001000007947 */ /* 0x000fea0003800000 */
.L_x_14964:
[----:B------:R4:W0:-:S06]  /*42740*/  DADD R4, -R60, R64 ;  /* 0x000000003c047229 */ /* 0x00080c0000000140 */
.L_x_14965:
[----:B------:R-:W-:Y:S05]  /*42750*/  BSYNC B3 ;  /* 0x0000000000037941 */ /* 0x000fea0003800000 */
.L_x_14963:
        /* <DEDUP_REMOVED lines=27> */
.L_x_14969:
[----:B------:R-:W-:Y:S05]  /*42910*/  BSYNC B3 ;  /* 0x0000000000037941 */ /* 0x000fea0003800000 */
.L_x_14968:
[----:B------:R-:W-:Y:S01]  /*42920*/  PLOP3.LUT P0, PT, PT, PT, PT, 0x80, 0x0 ;  /* 0x000000000000781c */ /* 0x000fe20003f0f070 */
[----:B-1-3--:R-:W-:Y:S02]  /*42930*/  IMAD.MOV.U32 R4, RZ, RZ, R8 ;  /* 0x000000ffff047224 */ /* 0x00afe400078e0008 */
[----:B------:R-:W-:Y:S01]  /*42940*/  IMAD.MOV.U32 R5, RZ, RZ, R9 ;  /* 0x000000ffff057224 */ /* 0x000fe200078e0009 */
[----:B------:R-:W-:Y:S05]  /*42950*/  BRA `(.L_x_14955) ;  /* 0x0000091000007947 */ /* 0x000fea0003800000 */
.L_x_14957:
        /* <DEDUP_REMOVED lines=27> */
.L_x_14972:
[----:B------:R-:W-:Y:S05]  /*42b10*/  BSYNC B3 ;  /* 0x0000000000037941 */ /* 0x000fea0003800000 */
.L_x_14971:
[----:B------:R-:W-:Y:S01]  /*42b20*/  PLOP3.LUT P0, PT, PT, PT, PT, 0x80, 0x0 ;  /* 0x000000000000781c */ /* 0x000fe20003f0f070 */
[----:B-1-3--:R-:W-:Y:S02]  /*42b30*/  IMAD.MOV.U32 R4, RZ, RZ, R8 ;  /* 0x000000ffff047224 */ /* 0x00afe400078e0008 */
[----:B------:R-:W-:Y:S01]  /*42b40*/  IMAD.MOV.U32 R5, RZ, RZ, R9 ;  /* 0x000000ffff057224 */ /* 0x000fe200078e0009 */
[----:B------:R-:W-:Y:S05]  /*42b50*/  BRA `(.L_x_14955) ;  /* 0x0000071000007947 */ /* 0x000fea0003800000 */
.L_x_14970:
        /* <DEDUP_REMOVED lines=28> */
.L_x_14974:
[----:B------:R-:W-:Y:S05]  /*42d20*/  BSYNC B3 ;  /* 0x0000000000037941 */ /* 0x000fea0003800000 */
.L_x_14973:
        /* <DEDUP_REMOVED lines=19> */
.L_x_14976:
[----:B------:R-:W-:Y:S05]  /*42e60*/  BSYNC B3 ;  /* 0x0000000000037941 */ /* 0x000fea0003800000 */
.L_x_14975:
[----:B------:R-:W0:Y:S01]  /*42e70*/  DMUL R2, R2, 8.11296384146066816958e+31 ;  /* 0x4690000002027828 */ /* 0x000e220000000000 */
[----:B------:R-:W-:Y:S01]  /*42e80*/  PLOP3.LUT P0, PT, PT, PT, PT, 0x80, 0x0 ;  /* 0x000000000000781c */ /* 0x000fe20003f0f070 */
[----:B------:R-:W-:Y:S02]  /*42e90*/  IMAD.MOV.U32 R4, RZ, RZ, R20 ;  /* 0x000000ffff047224 */ /* 0x000fe400078e0014 */
[----:B------:R-:W-:Y:S01]  /*42ea0*/  IMAD.MOV.U32 R5, RZ, RZ, R21 ;  /* 0x000000ffff057224 */ /* 0x000fe200078e0015 */
[----:B------:R-:W-:Y:S05]  /*42eb0*/  BRA `(.L_x_14955) ;  /* 0x000003b000007947 */ /* 0x000fea0003800000 */
.L_x_14956:
        /* <DEDUP_REMOVED lines=24> */
.L_x_14978:
[----:B------:R-:W-:Y:S05]  /*43040*/  BSYNC B3 ;  /* 0x0000000000037941 */ /* 0x000fea0003800000 */
.L_x_14977:
        /* <DEDUP_REMOVED lines=27> */
.L_x_14980:
[----:B------:R-:W-:Y:S05]  /*43200*/  BSYNC B3 ;  /* 0x0000000000037941 */ /* 0x000fea0003800000 */
.L_x_14979:
[----:B-1-34-:R1:W3:Y:S01]  /*43210*/  DMUL R4, R8, R16 ;  /* 0x0000001008047228 */ /* 0x01a2e20000000000 */
[----:B------:R-:W-:Y:S01]  /*43220*/  PLOP3.LUT P0, PT, PT, PT, PT, 0x80, 0x0 ;  /* 0x000000000000781c */ /* 0x000fe20003f0f070 */
[----:B------:R-:W-:Y:S07]  /*43230*/  BRA `(.L_x_14955) ;  /* 0x0000003000007947 */ /* 0x000fee0003800000 */
.L_x_14952:
[----:B------:R3:W4:Y:S01]  /*43240*/  DMUL R4, R26, 9.00719925474099200000e+15 ;  /* 0x434000001a047828 */ /* 0x0007220000000000 */
[----:B------:R-:W-:-:S03]  /*43250*/  PLOP3.LUT P0, PT, PT, PT, PT, 0x80, 0x0 ;  /* 0x000000000000781c */ /* 0x000fc60003f0f070 */
[----:B------:R-:W0:-:S06]  /*43260*/  DMUL R2, R2, 9.00719925474099200000e+15 ;  /* 0x4340000002027828 */ /* 0x000e0c0000000000 */
.L_x_14955:
[----:B01-34-:R-:W-:Y:S05]  /*43270*/  BSYNC B2 ;  /* 0x0000000000027941 */ /* 0x01bfea0003800000 */
.L_x_14951:
        /* <DEDUP_REMOVED lines=43> */
.L_x_14986:
[----:B------:R0:W1:-:S06]  /*43530*/  DMUL R68, RZ, |R24| ;  /* 0x40000018ff447228 */ /* 0x00004c0000000000 */
.L_x_14987:
[----:B------:R-:W-:Y:S05]  /*43540*/  BSYNC B0 ;  /* 0x0000000000007941 */ /* 0x000fea0003800000 */
.L_x_14985:
[----:B------:R-:W-:Y:S02]  /*43550*/  ISETP.GT.AND P0, PT, R5, -0x1, PT ;  /* 0xffffffff0500780c */ /* 0x000fe40003f04270 */
[----:B------:R-:W-:-:S11]  /*43560*/  ISETP.GT.AND P1, PT, R3, -0x1, PT ;  /* 0xffffffff0300780c */ /* 0x000fd60003f24270 */
[----:B-1----:R-:W1:Y:S02]  /*43570*/  @!P0 DMUL R68, R68, +INF ;  /* 0x7ff0000044448828 */ /* 0x002e640000000000 */
[----:B------:R-:W-:Y:S05]  /*43580*/  @P1 BRA `(.L_x_14988) ;  /* 0x0000101000001947 */ /* 0x000fea0003800000 */
[----:B-1----:R-:W1:-:S06]  /*43590*/  DADD R68, R68, c[0x2][0x100] ;  /* 0x0080400044447629 */ /* 0x002e4c0000000000 */
[----:B-1----:R-:W1:Y:S01]  /*435a0*/  DADD R68, -R68, c[0x2][0x108] ;  /* 0x0080420044447629 */ /* 0x002e620000000100 */
[----:B------:R-:W-:Y:S05]  /*435b0*/  BRA `(.L_x_14988) ;  /* 0x00000fe000007947 */ /* 0x000fea0003800000 */
.L_x_14984:
        /* <DEDUP_REMOVED lines=23> */
.L_x_14983:
        /* <DEDUP_REMOVED lines=38> */
.L_x_14991:
[----:B------:R0:W1:-:S06]  /*43990*/  DMUL R68, RZ, |R24| ;  /* 0x40000018ff447228 */ /* 0x00004c0000000000 */
.L_x_14992:
[----:B------:R-:W-:Y:S05]  /*439a0*/  BSYNC B0 ;  /* 0x0000000000007941 */ /* 0x000fea0003800000 */
.L_x_14990:
[----:B------:R-:W-:Y:S02]  /*439b0*/  ISETP.GT.AND P0, PT, R3, -0x1, PT ;  /* 0xffffffff0300780c */ /* 0x000fe40003f04270 */
[----:B------:R-:W-:-:S11]  /*439c0*/  ISETP.GT.AND P1, PT, R25, -0x1, PT ;  /* 0xffffffff1900780c */ /* 0x000fd60003f24270 */
[----:B-1----:R-:W1:Y:S02]  /*439d0*/  @!P0 DMUL R68, R68, +INF ;  /* 0x7ff0000044448828 */ /* 0x002e640000000000 */
[----:B------:R-:W-:Y:S05]  /*439e0*/  @P1 BRA `(.L_x_14988) ;  /* 0x00000bb000001947 */ /* 0x000fea0003800000 */
[----:B-1----:R-:W1:-:S06]  /*439f0*/  DADD R68, R68, c[0x2][0x100] ;  /* 0x0080400044447629 */ /* 0x002e4c0000000000 */
[----:B-1----:R-:W1:Y:S01]  /*43a00*/  DADD R68, -R68, c[0x2][0x108] ;  /* 0x0080420044447629 */ /* 0x002e620000000100 */
[----:B------:R-:W-:Y:S05]  /*43a10*/  BRA `(.L_x_14988) ;  /* 0x00000b8000007947 */ /* 0x000fea0003800000 */
.L_x_14989:
        /* <DEDUP_REMOVED lines=23> */
.L_x_14982:
        /* <DEDUP_REMOVED lines=30> */
.L_x_14995:
[----:B------:R-:W-:Y:S05]  /*43d70*/  BSYNC B3 ;  /* 0x0000000000037941 */ /* 0x000fea0003800000 */
.L_x_14994:
        /* <DEDUP_REMOVED lines=43> */
.L_x_14997:
[----:B------:R-:W-:Y:S02]  /*44030*/  FSEL R6, RZ, 3.37028055040000000000e+12, P1 ;  /* 0x54442d18ff067808 */ /* 0x000fe40000800000 */
[----:B------:R-:W-:Y:S02]  /*44040*/  FSEL R7, RZ, 2.1426990032196044922, P1 ;  /* 0x400921fbff077808 */ /* 0x000fe40000800000 */
.L_x_14998:
[----:B------:R-:W-:Y:S05]  /*44050*/  BSYNC B0 ;  /* 0x0000000000007941 */ /* 0x000fea0003800000 */
.L_x_14996:
[----:B------:R0:W1:Y:S02]  /*44060*/  DADD R2, |R4|, |R2| ;  /* 0x0000000004027229 */ /* 0x0000640000000602 */
[----:B0-----:R-:W-:-:S04]  /*44070*/  LOP3.LUT R5, R7, 0x80000000, R5, 0xb8, !PT ;  /* 0x8000000007057812 */ /* 0x001fc800078eb805 */
[----:B-1----:R-:W0:-:S06]  /*44080*/  DSETP.GTU.AND P0, PT, |R2|, +INF , PT ;  /* 0x7ff000000200742a */ /* 0x002e0c0003f0c200 */
[----:B0-----:R-:W-:Y:S02]  /*44090*/  FSEL R68, R2, R6, P0 ;  /* 0x0000000602447208 */ /* 0x001fe40000000000 */
[----:B------:R-:W-:Y:S01]  /*440a0*/  FSEL R69, R3, R5, P0 ;  /* 0x0000000503457208 */ /* 0x000fe20000000000 */
[----:B------:R-:W-:Y:S05]  /*440b0*/  BRA `(.L_x_14988) ;  /* 0x000004e000007947 */ /* 0x000fea0003800000 */
.L_x_14993:
        /* <DEDUP_REMOVED lines=26> */
.L_x_15000:
[----:B------:R-:W-:Y:S05]  /*44260*/  BSYNC B3 ;  /* 0x0000000000037941 */ /* 0x000fea0003800000 */
.L_x_14999:
        /* <DEDUP_REMOVED lines=43> */
.L_x_15002:
[----:B------:R-:W-:Y:S02]  /*44520*/  FSEL R6, RZ, 3.37028055040000000000e+12, P1 ;  /* 0x54442d18ff067808 */ /* 0x000fe40000800000 */
[----:B------:R-:W-:Y:S02]  /*44530*/  FSEL R7, RZ, 2.1426990032196044922, P1 ;  /* 0x400921fbff077808 */ /* 0x000fe40000800000 */
.L_x_15003:
[----:B------:R-:W-:Y:S05]  /*44540*/  BSYNC B0 ;  /* 0x0000000000007941 */ /* 0x000fea0003800000 */
.L_x_15001:
[----:B------:R0:W1:Y:S02]  /*44550*/  DADD R2, |R4|, |R2| ;  /* 0x0000000004027229 */ /* 0x0000640000000602 */
[----:B0-----:R-:W-:-:S04]  /*44560*/  LOP3.LUT R5, R7, 0x80000000, R5, 0xb8, !PT ;  /* 0x8000000007057812 */ /* 0x001fc800078eb805 */
[----:B-1----:R-:W0:-:S06]  /*44570*/  DSETP.GTU.AND P0, PT, |R2|, +INF , PT ;  /* 0x7ff000000200742a */ /* 0x002e0c0003f0c200 */
[----:B0-----:R-:W-:Y:S02]  /*44580*/  FSEL R68, R2, R6, P0 ;  /* 0x0000000602447208 */ /* 0x001fe40000000000 */
[----:B------:R-:W-:Y:S02]  /*44590*/  FSEL R69, R3, R5, P0 ;  /* 0x0000000503457208 */ /* 0x000fe40000000000 */
.L_x_14988:
[----:B01----:R-:W-:Y:S05]  /*445a0*/  BSYNC B2 ;  /* 0x0000000000027941 */ /* 0x003fea0003800000 */
.L_x_14981:
[----:B------:R-:W0:Y:S01]  /*445b0*/  DADD R2, -RZ, -R28 ;  /* 0x00000000ff027229 */ /* 0x000e22000000091c */
[----:B------:R-:W-:-:S04]  /*445c0*/  SHF.R.U32.HI R34, RZ, 0x1f, R35 ;  /* 0x0000001fff227819 */ /* 0x000fc80000011623 */
[----:B------:R-:W-:-:S05]  /*445d0*/  ISETP.NE.AND P0, PT, R34, RZ, PT ;  /* 0x000000ff2200720c */ /* 0x000fca0003f05270 */
[----:B0-----:R-:W-:Y:S02]  /*445e0*/  FSEL R70, R2, R28, !P0 ;  /* 0x0000001c02467208 */ /* 0x001fe40004000000 */
[----:B------:R-:W-:Y:S01]  /*445f0*/  FSEL R71, R3, R29, !P0 ;  /* 0x0000001d03477208 */ /* 0x000fe20004000000 */
[----:B------:R-:W-:Y:S05]  /*44600*/  BRA `(.L_x_14911) ;  /* 0x0000249000007947 */ /* 0x000fea0003800000 */
.L_x_14915:
[----:B0-----:R-:W3:Y:S01]  /*44610*/  LDL.64 R2, [R1+0x8] ;  /* 0x0000080001027983 */ /* 0x001ee20000100a00 */
[----:B------:R-:W-:-:S04]  /*44620*/  DADD R70, -RZ, -R34 ;  /* 0x00000000ff467229 */ /* 0x000fc80000000922 */
[----:B---3--:R-:W0:-:S06]  /*44630*/  DADD R32, R2, -R32 ;  /* 0x0000000002207229 */ /* 0x008e0c0000000820 */
[----:B0-----:R0:W1:Y:S01]  /*44640*/  DADD R68, R32, c[0x2][0x178] ;  /* 0x00805e0020447629 */ /* 0x0010620000000000 */
[----:B------:R-:W-:Y:S05]  /*44650*/  BRA `(.L_x_14911) ;  /* 0x0000244000007947 */ /* 0x000fea0003800000 */
.L_x_14914:
[----:B------:R0:W1:Y:S01]  /*44660*/  DADD R70, -RZ, -R34 ;  /* 0x00000000ff467229 */ /* 0x0000620000000922 */
[----:B------:R-:W-:Y:S01]  /*44670*/  CS2R R68, SRZ ;  /* 0x0000000000447805 */ /* 0x000fe2000001ff00 */
[----:B------:R-:W-:Y:S05]  /*44680*/  BRA `(.L_x_14911) ;  /* 0x0000241000007947 */ /* 0x000fea0003800000 */
.L_x_14913:
        /* <DEDUP_REMOVED lines=86> */
.L_x_15008:
[----:B------:R-:W-:Y:S05]  /*44bf0*/  BSYNC B0 ;  /* 0x0000000000007941 */ /* 0x000fea0003800000 */
.L_x_15007:
        /* <DEDUP_REMOVED lines=8> */
.L_x_15010:
[----:B------:R-:W-:Y:S05]  /*44c80*/  BSYNC B3 ;  /* 0x0000000000037941 */ /* 0x000fea0003800000 */
.L_x_15009:
        /* <DEDUP_REMOVED lines=43> */
.L_x_15012:
[----:B------:R-:W-:-:S04]  /*44f40*/  ISETP.GE.AND P0, PT, R33, RZ, PT ;  /* 0x000000ff2100720c */ /* 0x000fc80003f06270 */
[----:B------:R-:W-:Y:S02]  /*44f50*/  FSEL R6, RZ, 3.37028055040000000000e+12, P0 ;  /* 0x54442d18ff067808 */ /* 0x000fe40000000000 */
[----:B------:R-:W-:Y:S02]  /*44f60*/  FSEL R7, RZ, 2.1426990032196044922, P0 ;  /* 0x400921fbff077808 */ /* 0x000fe40000000000 */
.L_x_15013:
[----:B------:R-:W-:Y:S05]  /*44f70*/  BSYNC B0 ;  /* 0x0000000000007941 */ /* 0x000fea0003800000 */
.L_x_15011:
[----:B------:R-:W3:Y:S01]  /*44f80*/  DADD R2, R2, R4 ;  /* 0x0000000002027229 */ /* 0x000ee20000000004 */
[----:B------:R-:W-:-:S03]  /*44f90*/  LOP3.LUT R35, R7, 0x80000000, R35, 0xb8, !PT ;  /* 0x8000000007237812 */ /* 0x000fc600078eb823 */
[----:B-1----:R-:W-:-:S04]  /*44fa0*/  DMUL R28, R28, 0.5 ;  /* 0x3fe000001c1c7828 */ /* 0x002fc80000000000 */
[----:B---3--:R-:W1:-:S06]  /*44fb0*/  DSETP.GTU.AND P0, PT, |R2|, +INF , PT ;  /* 0x7ff000000200742a */ /* 0x008e4c0003f0c200 */
[----:B-1----:R-:W-:Y:S02]  /*44fc0*/  FSEL R6, R2, R6, P0 ;  /* 0x0000000602067208 */ /* 0x002fe40000000000 */
[----:B------:R-:W-:Y:S01]  /*44fd0*/  FSEL R7, R3, R35, P0 ;  /* 0x0000002303077208 */ /* 0x000fe20000000000 */
[----:B------:R-:W-:Y:S05]  /*44fe0*/  BRA `(.L_x_15014) ;  /* 0x0000190000007947 */ /* 0x000fea0003800000 */
.L_x_15006:
        /* <DEDUP_REMOVED lines=111> */
.L_x_15016:
[----:B------:R-:W-:Y:S05]  /*456e0*/  BSYNC B0 ;  /* 0x0000000000007941 */ /* 0x000fea0003800000 */
.L_x_15015:
        /* <DEDUP_REMOVED lines=8> */
.L_x_15018:
[----:B------:R-:W-:Y:S05]  /*45770*/  BSYNC B3 ;  /* 0x0000000000037941 */ /* 0x000fea0003800000 */
.L_x_15017:
        /* <DEDUP_REMOVED lines=43> */
.L_x_15020:
[----:B------:R-:W-:-:S04]  /*45a30*/  ISETP.GE.AND P0, PT, R33, RZ, PT ;  /* 0x000000ff2100720c */ /* 0x000fc80003f06270 */
[----:B------:R-:W-:Y:S02]  /*45a40*/  FSEL R6, RZ, 3.37028055040000000000e+12, P0 ;  /* 0x54442d18ff067808 */ /* 0x000fe40000000000 */
[----:B------:R-:W-:Y:S02]  /*45a50*/  FSEL R7, RZ, 2.1426990032196044922, P0 ;  /* 0x400921fbff077808 */ /* 0x000fe40000000000 */
.L_x_15021:
[----:B------:R-:W-:Y:S05]  /*45a60*/  BSYNC B0 ;  /* 0x0000000000007941 */ /* 0x000fea0003800000 */
.L_x_15019:
[----:B------:R-:W3:Y:S01]  /*45a70*/  DADD R2, R2, R4 ;  /* 0x0000000002027229 */ /* 0x000ee20000000004 */
[----:B------:R-:W-:-:S05]  /*45a80*/  LOP3.LUT R35, R7, 0x80000000, R35, 0xb8, !PT ;  /* 0x8000000007237812 */ /* 0x000fca00078eb823 */
[----:B---3--:R-:W3:-:S06]  /*45a90*/  DSETP.GTU.AND P0, PT, |R2|, +INF , PT ;  /* 0x7ff000000200742a */ /* 0x008ecc0003f0c200 */
[----:B---3--:R-:W-:Y:S02]  /*45aa0*/  FSEL R6, R2, R6, P0 ;  /* 0x0000000602067208 */ /* 0x008fe40000000000 */
[----:B------:R-:W-:Y:S01]  /*45ab0*/  FSEL R7, R3, R35, P0 ;  /* 0x0000002303077208 */ /* 0x000fe20000000000 */
[----:B------:R-:W-:Y:S05]  /*45ac0*/  BRA `(.L_x_15014) ;  /* 0x00000e2000007947 */ /* 0x000fea0003800000 */
.L_x_15005:
        /* <DEDUP_REMOVED lines=23> */
.L_x_15023:
[----:B------:R-:W-:Y:S05]  /*45c40*/  BSYNC B3 ;  /* 0x0000000000037941 */ /* 0x000fea0003800000 */
.L_x_15022:
        /* <DEDUP_REMOVED lines=26> */
.L_x_15025:
[----:B------:R-:W-:Y:S05]  /*45df0*/  BSYNC B3 ;  /* 0x0000000000037941 */ /* 0x000fea0003800000 */
.L_x_15024:
        /* <DEDUP_REMOVED lines=112> */
.L_x_15027:
[----:B------:R-:W-:Y:S05]  /*46500*/  BSYNC B0 ;  /* 0x0000000000007941 */ /* 0x000fea0003800000 */
.L_x_15026:
        /* <DEDUP_REMOVED lines=8> */
.L_x_15029:
[----:B------:R-:W-:Y:S05]  /*46590*/  BSYNC B3 ;  /* 0x0000000000037941 */ /* 0x000fea0003800000 */
.L_x_15028:
        /* <DEDUP_REMOVED lines=43> */
.L_x_15031:
[----:B------:R-:W-:-:S04]  /*46850*/  ISETP.GE.AND P0, PT, R33, RZ, PT ;  /* 0x000000ff2100720c */ /* 0x000fc80003f06270 */
[----:B------:R-:W-:Y:S02]  /*46860*/  FSEL R6, RZ, 3.37028055040000000000e+12, P0 ;  /* 0x54442d18ff067808 */ /* 0x000fe40000000000 */
[----:B------:R-:W-:Y:S02]  /*46870*/  FSEL R7, RZ, 2.1426990032196044922, P0 ;  /* 0x400921fbff077808 */ /* 0x000fe40000000000 */
.L_x_15032:
[----:B------:R-:W-:Y:S05]  /*46880*/  BSYNC B0 ;  /* 0x0000000000007941 */ /* 0x000fea0003800000 */
.L_x_15030:
[----:B------:R-:W3:Y:S01]  /*46890*/  DADD R2, R2, R4 ;  /* 0x0000000002027229 */ /* 0x000ee20000000004 */
[----:B------:R-:W-:-:S03]  /*468a0*/  LOP3.LUT R35, R7, 0x80000000, R35, 0xb8, !PT ;  /* 0x8000000007237812 */ /* 0x000fc600078eb823 */
[----:B-1----:R-:W-:-:S04]  /*468b0*/  DADD R28, R28, 1 ;  /* 0x3ff000001c1c7429 */ /* 0x002fc80000000000 */
[----:B---3--:R-:W1:-:S06]  /*468c0*/  DSETP.GTU.AND P0, PT, |R2|, +INF , PT ;  /* 0x7ff000000200742a */ /* 0x008e4c0003f0c200 */
[----:B-1----:R-:W-:Y:S02]  /*468d0*/  FSEL R6, R2, R6, P0 ;  /* 0x0000000602067208 */ /* 0x002fe40000000000 */
[----:B------:R-:W-:Y:S02]  /*468e0*/  FSEL R7, R3, R35, P0 ;  /* 0x0000002303077208 */ /* 0x000fe40000000000 */
.L_x_15014:
[----:B------:R-:W-:Y:S05]  /*468f0*/  BSYNC B2 ;  /* 0x0000000000027941 */ /* 0x000fea0003800000 */
.L_x_15004:
[----:B-1----:R-:W1:Y:S01]  /*46900*/  DADD R28, R28, c[0x2][0x50] ;  /* 0x008014001c1c7629 */ /* 0x002e620000000000 */
[----:B------:R-:W-:-:S03]  /*46910*/  ISETP.NE.AND P0, PT, R30, RZ, PT ;  /* 0x000000ff1e00720c */ /* 0x000fc60003f05270 */
[----:B------:R-:W-:-:S04]  /*46920*/  DADD R68, -RZ, |R6| ;  /* 0x00000000ff447229 */ /* 0x000fc80000000506 */
[----:B-1----:R-:W1:-:S10]  /*46930*/  DADD R2, -RZ, -R28 ;  /* 0x00000000ff027229 */ /* 0x002e54000000091c */
[----:B-1----:R-:W-:Y:S02]  /*46940*/  FSEL R70, R2, R28, !P0 ;  /* 0x0000001c02467208 */ /* 0x002fe40004000000 */
[----:B------:R-:W-:Y:S01]  /*46950*/  FSEL R71, R3, R29, !P0 ;  /* 0x0000001d03477208 */ /* 0x000fe20004000000 */
[----:B------:R-:W-:Y:S05]  /*46960*/  BRA `(.L_x_14911) ;  /* 0x0000013000007947 */ /* 0x000fea0003800000 */
.L_x_14912:
        /* <DEDUP_REMOVED lines=19> */
.L_x_14911:
[----:B01----:R-:W-:Y:S05]  /*46aa0*/  BSYNC B1 ;  /* 0x0000000000017941 */ /* 0x003fea0003800000 */
.L_x_14910:
        /* <DEDUP_REMOVED lines=147> */
.L_x_15042:
[----:B------:R-:W-:Y:S05]  /*473e0*/  BSYNC B3 ;  /* 0x0000000000037941 */ /* 0x000fea0003800000 */
.L_x_15041:
        /* <DEDUP_REMOVED lines=61> */
.L_x_15040:
        /* <DEDUP_REMOVED lines=34> */
.L_x_15050:
[----:B------:R-:W-:Y:S05]  /*479e0*/  BSYNC B4 ;  /* 0x0000000000047941 */ /* 0x000fea0003800000 */
.L_x_15049:
[----:B------:R-:W-:Y:S02]  /*479f0*/  IMAD.MOV.U32 R24, RZ, RZ, R20 ;  /* 0x000000ffff187224 */ /* 0x000fe400078e0014 */
[----:B------:R-:W-:Y:S01]  /*47a00*/  IMAD.MOV.U32 R25, RZ, RZ, R21 ;  /* 0x000000ffff197224 */ /* 0x000fe200078e0015 */
[----:B------:R-:W-:Y:S05]  /*47a10*/  BRA `(.L_x_15048) ;  /* 0x0000001000007947 */ /* 0x000fea0003800000 */
.L_x_15047:
[----:B------:R0:W1:-:S06]  /*47a20*/  DADD R24, -R30, R34 ;  /* 0x000000001e187229 */ /* 0x00004c0000000122 */
.L_x_15048:
[----:B------:R-:W-:Y:S05]  /*47a30*/  BSYNC B3 ;  /* 0x0000000000037941 */ /* 0x000fea0003800000 */
.L_x_15046:
        /* <DEDUP_REMOVED lines=29> */
.L_x_15055:
[----:B------:R-:W-:Y:S05]  /*47c10*/  BSYNC B4 ;  /* 0x0000000000047941 */ /* 0x000fea0003800000 */
.L_x_15054:
[----:B------:R-:W-:Y:S02]  /*47c20*/  IMAD.MOV.U32 R6, RZ, RZ, R20 ;  /* 0x000000ffff067224 */ /* 0x000fe400078e0014 */
[----:B------:R-:W-:Y:S01]  /*47c30*/  IMAD.MOV.U32 R7, RZ, RZ, R21 ;  /* 0x000000ffff077224 */ /* 0x000fe200078e0015 */
[----:B------:R-:W-:Y:S05]  /*47c40*/  BRA `(.L_x_15053) ;  /* 0x0000001000007947 */ /* 0x000fea0003800000 */
.L_x_15052:
[----:B------:R4:W0:-:S06]  /*47c50*/  DADD R6, R38, -R8 ;  /* 0x0000000026067229 */ /* 0x00080c0000000808 */
.L_x_15053:
[----:B------:R-:W-:Y:S05]  /*47c60*/  BSYNC B3 ;  /* 0x0000000000037941 */ /* 0x000fea0003800000 */
.L_x_15051:
        /* <DEDUP_REMOVED lines=29> */
.L_x_15057:
[----:B------:R-:W-:Y:S05]  /*47e40*/  BSYNC B3 ;  /* 0x0000000000037941 */ /* 0x000fea0003800000 */
.L_x_15056:
        /* <DEDUP_REMOVED lines=65> */
.L_x_15058:
        /* <DEDUP_REMOVED lines=20> */
.L_x_15060:
[----:B------:R-:W-:Y:S05]  /*483a0*/  BSYNC B3 ;  /* 0x0000000000037941 */ /* 0x000fea0003800000 */
.L_x_15059:
        /* <DEDUP_REMOVED lines=16> */
.L_x_15045:
        /* <DEDUP_REMOVED lines=21> */
[----:B-123--:R-:W-:Y:S05]  /*48600*/  CALL.REL.NOINC `($__internal_23_$__cuda_sm20_dsqrt_rn_f64_mediumpath_v1) ;  /* 0x0002914000007944 */ /* 0x00efea0003c00000 */
[----:B-1----:R-:W-:Y:S02]  /*48610*/  IMAD.MOV.U32 R24, RZ, RZ, R8 ;  /* 0x000000ffff187224 */ /* 0x002fe400078e0008 */
[----:B------:R-:W-:Y:S02]  /*48620*/  IMAD.MOV.U32 R25, RZ, RZ, R9 ;  /* 0x000000ffff197224 */ /* 0x000fe400078e0009 */
.L_x_15063:
[----:B------:R-:W-:Y:S05]  /*48630*/  BSYNC B3 ;  /* 0x0000000000037941 */ /* 0x000fea0003800000 */
.L_x_15062:
        /* <DEDUP_REMOVED lines=25> */
.L_x_15066:
[----:B------:R-:W-:Y:S05]  /*487d0*/  BSYNC B3 ;  /* 0x0000000000037941 */ /* 0x000fea0003800000 */
.L_x_15065:
        /* <DEDUP_REMOVED lines=16> */
.L_x_15064:
        /* <DEDUP_REMOVED lines=55> */
.L_x_15067:
[----:B------:R-:W-:Y:S01]  /*48c50*/  IMAD.MOV.U32 R8, RZ, RZ, 0x0 ;  /* 0x00000000ff087424 */ /* 0x000fe200078e00ff */
[----:B------:R-:W-:Y:S01]  /*48c60*/  FSETP.NEU.FTZ.AND P0, PT, R7, RZ, PT ;  /* 0x000000ff0700720b */ /* 0x000fe20003f1d000 */
[----:B------:R-:W-:-:S06]  /*48c70*/  IMAD.MOV.U32 R9, RZ, RZ, 0x7ff00000 ;  /* 0x7ff00000ff097424 */ /* 0x000fcc00078e00ff */
[----:B------:R-:W0:-:S10]  /*48c80*/  DFMA R8, R6, R8, +INF ;  /* 0x7ff000000608742b */ /* 0x000e140000000008 */
[----:B0-----:R-:W-:Y:S02]  /*48c90*/  FSEL R28, R8, RZ, P0 ;  /* 0x000000ff081c7208 */ /* 0x001fe40000000000 */
[----:B------:R-:W-:Y:S01]  /*48ca0*/  FSEL R29, R9, -QNAN , P0 ;  /* 0xfff00000091d7808 */ /* 0x000fe20000000000 */
[----:B------:R-:W-:Y:S05]  /*48cb0*/  BRA `(.L_x_15043) ;  /* 0x0000048000007947 */ /* 0x000fea0003800000 */
.L_x_15061:
        /* <DEDUP_REMOVED lines=23> */
.L_x_15069:
[----:B------:R-:W-:Y:S05]  /*48e30*/  BSYNC B3 ;  /* 0x0000000000037941 */ /* 0x000fea0003800000 */
.L_x_15068:
        /* <DEDUP_REMOVED lines=19> */
.L_x_15071:
[----:B------:R-:W-:Y:S05]  /*48f70*/  BSYNC B3 ;  /* 0x0000000000037941 */ /* 0x000fea0003800000 */
.L_x_15070:
[----:B------:R-:W-:Y:S02]  /*48f80*/  IMAD.MOV.U32 R28, RZ, RZ, R20 ;  /* 0x000000ffff1c7224 */ /* 0x000fe400078e0014 */
[----:B------:R-:W-:Y:S01]  /*48f90*/  IMAD.MOV.U32 R29, RZ, RZ, R21 ;  /* 0x000000ffff1d7224 */ /* 0x000fe200078e0015 */
[----:B------:R-:W-:Y:S05]  /*48fa0*/  BRA `(.L_x_15043) ;  /* 0x0000019000007947 */ /* 0x000fea0003800000 */
.L_x_15044:
        /* <DEDUP_REMOVED lines=21> */
[----:B--23--:R-:W-:Y:S05]  /*49100*/  CALL.REL.NOINC `($__internal_23_$__cuda_sm20_dsqrt_rn_f64_mediumpath_v1) ;  /* 0x0002864000007944 */ /* 0x00cfea0003c00000 */
.L_x_15073:
[----:B------:R-:W-:Y:S05]  /*49110*/  BSYNC B3 ;  /* 0x0000000000037941 */ /* 0x000fea0003800000 */
.L_x_15072:
[----:B-1----:R-:W-:Y:S02]  /*49120*/  IMAD.MOV.U32 R28, RZ, RZ, R8 ;  /* 0x000000ffff1c7224 */ /* 0x002fe400078e0008 */
[----:B------:R-:W-:-:S02]  /*49130*/  IMAD.MOV.U32 R29, RZ, RZ, R9 ;  /* 0x000000ffff1d7224 */ /* 0x000fc400078e0009 */
.L_x_15043:
[----:B------:R-:W-:Y:S05]  /*49140*/  BSYNC B2 ;  /* 0x0000000000027941 */ /* 0x000fea0003800000 */
.L_x_15039:
        /* <DEDUP_REMOVED lines=26> */
.L_x_15077:
[----:B------:R-:W-:Y:S05]  /*492f0*/  BSYNC B3 ;  /* 0x0000000000037941 */ /* 0x000fea0003800000 */
.L_x_15076:
        /* <DEDUP_REMOVED lines=37> */
.L_x_15085:
[----:B------:R-:W-:Y:S05]  /*49550*/  BSYNC B4 ;  /* 0x0000000000047941 */ /* 0x000fea0003800000 */
.L_x_15084:
[----:B------:R-:W-:Y:S02]  /*49560*/  IMAD.MOV.U32 R60, RZ, RZ, R20 ;  /* 0x000000ffff3c7224 */ /* 0x000fe400078e0014 */
[----:B------:R-:W-:Y:S01]  /*49570*/  IMAD.MOV.U32 R61, RZ, RZ, R21 ;  /* 0x000000ffff3d7224 */ /* 0x000fe200078e0015 */
[----:B------:R-:W-:Y:S05]  /*49580*/  BRA `(.L_x_15083) ;  /* 0x0000001000007947 */ /* 0x000fea0003800000 */
.L_x_15082:
[----:B------:R0:W4:-:S06]  /*49590*/  DADD R60, -R30, R34 ;  /* 0x000000001e3c7229 */ /* 0x00010c0000000122 */
.L_x_15083:
[----:B------:R-:W-:Y:S05]  /*495a0*/  BSYNC B3 ;  /* 0x0000000000037941 */ /* 0x000fea0003800000 */
.L_x_15081:
        /* <DEDUP_REMOVED lines=26> */
.L_x_15090:
[----:B------:R-:W-:Y:S05]  /*49750*/  BSYNC B4 ;  /* 0x0000000000047941 */ /* 0x000fea0003800000 */
.L_x_15089:
[----:B------:R-:W-:Y:S02]  /*49760*/  IMAD.MOV.U32 R4, RZ, RZ, R20 ;  /* 0x000000ffff047224 */ /* 0x000fe400078e0014 */
[----:B------:R-:W-:Y:S01]  /*49770*/  IMAD.MOV.U32 R5, RZ, RZ, R21 ;  /* 0x000000ffff057224 */ /* 0x000fe200078e0015 */
[----:B------:R-:W-:Y:S05]  /*49780*/  BRA `(.L_x_15088) ;  /* 0x0000001000007947 */ /* 0x000fea0003800000 */
.L_x_15087:
[----:B------:R0:W4:-:S06]  /*49790*/  DADD R4, -R32, R38 ;  /* 0x0000000020047229 */ /* 0x00010c0000000126 */
.L_x_15088:
[----:B------:R-:W-:Y:S05]  /*497a0*/  BSYNC B3 ;  /* 0x0000000000037941 */ /* 0x000fea0003800000 */
.L_x_15086:
        /* <DEDUP_REMOVED lines=27> */
.L_x_15092:
[----:B------:R-:W-:Y:S05]  /*49960*/  BSYNC B3 ;  /* 0x0000000000037941 */ /* 0x000fea0003800000 */
.L_x_15091:
[----:B------:R-:W-:Y:S01]  /*49970*/  PLOP3.LUT P0, PT, PT, PT, PT, 0x80, 0x0 ;  /* 0x000000000000781c */ /* 0x000fe20003f0f070 */
[----:B01----:R-:W-:Y:S02]  /*49980*/  IMAD.MOV.U32 R4, RZ, RZ, R8 ;  /* 0x000000ffff047224 */ /* 0x003fe400078e0008 */
[----:B------:R-:W-:Y:S01]  /*49990*/  IMAD.MOV.U32 R5, RZ, RZ, R9 ;  /* 0x000000ffff057224 */ /* 0x000fe200078e0009 */
[----:B------:R-:W-:Y:S05]  /*499a0*/  BRA `(.L_x_15078) ;  /* 0x0000091000007947 */ /* 0x000fea0003800000 */
.L_x_15080:
        /* <DEDUP_REMOVED lines=27> */
.L_x_15095:
[----:B------:R-:W-:Y:S05]  /*49b60*/  BSYNC B3 ;  /* 0x0000000000037941 */ /* 0x000fea0003800000 */
.L_x_15094:
[----:B------:R-:W-:Y:S01]  /*49b70*/  PLOP3.LUT P0, PT, PT, PT, PT, 0x80, 0x0 ;  /* 0x000000000000781c */ /* 0x000fe20003f0f070 */
[----:B-1--4-:R-:W-:Y:S02]  /*49b80*/  IMAD.MOV.U32 R4, RZ, RZ, R8 ;  /* 0x000000ffff047224 */ /* 0x012fe400078e0008 */
[----:B------:R-:W-:Y:S01]  /*49b90*/  IMAD.MOV.U32 R5, RZ, RZ, R9 ;  /* 0x000000ffff057224 */ /* 0x000fe200078e0009 */
[----:B------:R-:W-:Y:S05]  /*49ba0*/  BRA `(.L_x_15078) ;  /* 0x0000071000007947 */ /* 0x000fea0003800000 */
.L_x_15093:
        /* <DEDUP_REMOVED lines=28> */
.L_x_15097:
[----:B------:R-:W-:Y:S05]  /*49d70*/  BSYNC B3 ;  /* 0x0000000000037941 */ /* 0x000fea0003800000 */
.L_x_15096:
        /* <DEDUP_REMOVED lines=19> */
.L_x_15099:
[----:B------:R-:W-:Y:S05]  /*49eb0*/  BSYNC B3 ;  /* 0x0000000000037941 */ /* 0x000fea0003800000 */
.L_x_15098:
[----:B------:R-:W0:Y:S01]  /*49ec0*/  DMUL R2, R2, 8.11296384146066816958e+31 ;  /* 0x4690000002027828 */ /* 0x000e220000000000 */
[----:B------:R-:W-:Y:S01]  /*49ed0*/  PLOP3.LUT P0, PT, PT, PT, PT, 0x80, 0x0 ;  /* 0x000000000000781c */ /* 0x000fe20003f0f070 */
[----:B------:R-:W-:Y:S02]  /*49ee0*/  IMAD.MOV.U32 R4, RZ, RZ, R20 ;  /* 0x000000ffff047224 */ /* 0x000fe400078e0014 */
[----:B------:R-:W-:Y:S01]  /*49ef0*/  IMAD.MOV.U32 R5, RZ, RZ, R21 ;  /* 0x000000ffff057224 */ /* 0x000fe200078e0015 */
[----:B------:R-:W-:Y:S05]  /*49f00*/  BRA `(.L_x_15078) ;  /* 0x000003b000007947 */ /* 0x000fea0003800000 */
.L_x_15079:
        /* <DEDUP_REMOVED lines=24> */
.L_x_15101:
[----:B------:R-:W-:Y:S05]  /*4a090*/  BSYNC B3 ;  /* 0x0000000000037941 */ /* 0x000fea0003800000 */
.L_x_15100:
        /* <DEDUP_REMOVED lines=27> */
.L_x_15103:
[----:B------:R-:W-:Y:S05]  /*4a250*/  BSYNC B3 ;  /* 0x0000000000037941 */ /* 0x000fea0003800000 */
.L_x_15102:
[----:B-1--4-:R1:W4:Y:S01]  /*4a260*/  DMUL R4, R8, R16 ;  /* 0x0000001008047228 */ /* 0x0123220000000000 */
[----:B------:R-:W-:Y:S01]  /*4a270*/  PLOP3.LUT P0, PT, PT, PT, PT, 0x80, 0x0 ;  /* 0x000000000000781c */ /* 0x000fe20003f0f070 */
[----:B------:R-:W-:Y:S07]  /*4a280*/  BRA `(.L_x_15078) ;  /* 0x0000003000007947 */ /* 0x000fee0003800000 */
.L_x_15075:
[----:B------:R4:W0:Y:S01]  /*4a290*/  DMUL R4, R26, 9.00719925474099200000e+15 ;  /* 0x434000001a047828 */ /* 0x0008220000000000 */
[----:B------:R-:W-:-:S03]  /*4a2a0*/  PLOP3.LUT P0, PT, PT, PT, PT, 0x80, 0x0 ;  /* 0x000000000000781c */ /* 0x000fc60003f0f070 */
[----:B------:R-:W3:-:S06]  /*4a2b0*/  DMUL R2, R2, 9.00719925474099200000e+15 ;  /* 0x4340000002027828 */ /* 0x000ecc0000000000 */
.L_x_15078:
[----:B01--4-:R-:W-:Y:S05]  /*4a2c0*/  BSYNC B2 ;  /* 0x0000000000027941 */ /* 0x013fea0003800000 */
.L_x_15074:
        /* <DEDUP_REMOVED lines=43> */
.L_x_15109:
[----:B------:R0:W1:-:S06]  /*4a580*/  DMUL R64, RZ, |R24| ;  /* 0x40000018ff407228 */ /* 0x00004c0000000000 */
.L_x_15110:
[----:B------:R-:W-:Y:S05]  /*4a590*/  BSYNC B0 ;  /* 0x0000000000007941 */ /* 0x000fea0003800000 */
.L_x_15108:
[----:B------:R-:W-:Y:S02]  /*4a5a0*/  ISETP.GT.AND P0, PT, R5, -0x1, PT ;  /* 0xffffffff0500780c */ /* 0x000fe40003f04270 */
[----:B------:R-:W-:-:S11]  /*4a5b0*/  ISETP.GT.AND P1, PT, R3, -0x1, PT ;  /* 0xffffffff0300780c */ /* 0x000fd60003f24270 */
[----:B-1----:R-:W1:Y:S02]  /*4a5c0*/  @!P0 DMUL R64, R64, +INF ;  /* 0x7ff0000040408828 */ /* 0x002e640000000000 */
[----:B------:R-:W-:Y:S05]  /*4a5d0*/  @P1 BRA `(.L_x_15111) ;  /* 0x0000101000001947 */ /* 0x000fea0003800000 */
[----:B-1----:R-:W1:-:S06]  /*4a5e0*/  DADD R64, R64, c[0x2][0x100] ;  /* 0x0080400040407629 */ /* 0x002e4c0000000000 */
[----:B-1----:R-:W1:Y:S01]  /*4a5f0*/  DADD R64, -R64, c[0x2][0x108] ;  /* 0x0080420040407629 */ /* 0x002e620000000100 */
[----:B------:R-:W-:Y:S05]  /*4a600*/  BRA `(.L_x_15111) ;  /* 0x00000fe000007947 */ /* 0x000fea0003800000 */
.L_x_15107:
        /* <DEDUP_REMOVED lines=23> */
.L_x_15106:
        /* <DEDUP_REMOVED lines=38> */
.L_x_15114:
[----:B------:R0:W1:-:S06]  /*4a9e0*/  DMUL R64, RZ, |R24| ;  /* 0x40000018ff407228 */ /* 0x00004c0000000000 */
.L_x_15115:
[----:B------:R-:W-:Y:S05]  /*4a9f0*/  BSYNC B0 ;  /* 0x0000000000007941 */ /* 0x000fea0003800000 */
.L_x_15113:
[----:B------:R-:W-:Y:S02]  /*4aa00*/  ISETP.GT.AND P0, PT, R3, -0x1, PT ;  /* 0xffffffff0300780c */ /* 0x000fe40003f04270 */
[----:B------:R-:W-:-:S11]  /*4aa10*/  ISETP.GT.AND P1, PT, R25, -0x1, PT ;  /* 0xffffffff1900780c */ /* 0x000fd60003f24270 */
[----:B-1----:R-:W1:Y:S02]  /*4aa20*/  @!P0 DMUL R64, R64, +INF ;  /* 0x7ff0000040408828 */ /* 0x002e640000000000 */
[----:B------:R-:W-:Y:S05]  /*4aa30*/  @P1 BRA `(.L_x_15111) ;  /* 0x00000bb000001947 */ /* 0x000fea0003800000 */
[----:B-1----:R-:W1:-:S06]  /*4aa40*/  DADD R64, R64, c[0x2][0x100] ;  /* 0x0080400040407629 */ /* 0x002e4c0000000000 */
[----:B-1----:R-:W1:Y:S01]  /*4aa50*/  DADD R64, -R64, c[0x2][0x108] ;  /* 0x0080420040407629 */ /* 0x002e620000000100 */
[----:B------:R-:W-:Y:S05]  /*4aa60*/  BRA `(.L_x_15111) ;  /* 0x00000b8000007947 */ /* 0x000fea0003800000 */
.L_x_15112:
        /* <DEDUP_REMOVED lines=23> */
.L_x_15105:
        /* <DEDUP_REMOVED lines=30> */
.L_x_15118:
[----:B------:R-:W-:Y:S05]  /*4adc0*/  BSYNC B3 ;  /* 0x0000000000037941 */ /* 0x000fea0003800000 */
.L_x_15117:
        /* <DEDUP_REMOVED lines=43> */
.L_x_15120:
[----:B------:R-:W-:Y:S02]  /*4b080*/  FSEL R6, RZ, 3.37028055040000000000e+12, P1 ;  /* 0x54442d18ff067808 */ /* 0x000fe40000800000 */
[----:B------:R-:W-:Y:S02]  /*4b090*/  FSEL R7, RZ, 2.1426990032196044922, P1 ;  /* 0x400921fbff077808 */ /* 0x000fe40000800000 */
.L_x_15121:
[----:B------:R-:W-:Y:S05]  /*4b0a0*/  BSYNC B0 ;  /* 0x0000000000007941 */ /* 0x000fea0003800000 */
.L_x_15119:
[----:B------:R0:W1:Y:S02]  /*4b0b0*/  DADD R2, |R4|, |R2| ;  /* 0x0000000004027229 */ /* 0x0000640000000602 */
[----:B0-----:R-:W-:-:S04]  /*4b0c0*/  LOP3.LUT R5, R7, 0x80000000, R5, 0xb8, !PT ;  /* 0x8000000007057812 */ /* 0x001fc800078eb805 */
[----:B-1----:R-:W0:-:S06]  /*4b0d0*/  DSETP.GTU.AND P0, PT, |R2|, +INF , PT ;  /* 0x7ff000000200742a */ /* 0x002e0c0003f0c200 */
[----:B0-----:R-:W-:Y:S02]  /*4b0e0*/  FSEL R64, R2, R6, P0 ;  /* 0x0000000602407208 */ /* 0x001fe40000000000 */
[----:B------:R-:W-:Y:S01]  /*4b0f0*/  FSEL R65, R3, R5, P0 ;  /* 0x0000000503417208 */ /* 0x000fe20000000000 */
[----:B------:R-:W-:Y:S05]  /*4b100*/  BRA `(.L_x_15111) ;  /* 0x000004e000007947 */ /* 0x000fea0003800000 */
.L_x_15116:
        /* <DEDUP_REMOVED lines=26> */
.L_x_15123:
[----:B------:R-:W-:Y:S05]  /*4b2b0*/  BSYNC B3 ;  /* 0x0000000000037941 */ /* 0x000fea0003800000 */
.L_x_15122:
        /* <DEDUP_REMOVED lines=43> */
.L_x_15125:
[----:B------:R-:W-:Y:S02]  /*4b570*/  FSEL R6, RZ, 3.37028055040000000000e+12, P1 ;  /* 0x54442d18ff067808 */ /* 0x000fe40000800000 */
[----:B------:R-:W-:Y:S02]  /*4b580*/  FSEL R7, RZ, 2.1426990032196044922, P1 ;  /* 0x400921fbff077808 */ /* 0x000fe40000800000 */
.L_x_15126:
[----:B------:R-:W-:Y:S05]  /*4b590*/  BSYNC B0 ;  /* 0x0000000000007941 */ /* 0x000fea0003800000 */
.L_x_15124:
[----:B------:R0:W1:Y:S02]  /*4b5a0*/  DADD R2, |R4|, |R2| ;  /* 0x0000000004027229 */ /* 0x0000640000000602 */
[----:B0-----:R-:W-:-:S04]  /*4b5b0*/  LOP3.LUT R5, R7, 0x80000000, R5, 0xb8, !PT ;  /* 0x8000000007057812 */ /* 0x001fc800078eb805 */
[----:B-1----:R-:W0:-:S06]  /*4b5c0*/  DSETP.GTU.AND P0, PT, |R2|, +INF , PT ;  /* 0x7ff000000200742a */ /* 0x002e0c0003f0c200 */
[----:B0-----:R-:W-:Y:S02]  /*4b5d0*/  FSEL R64, R2, R6, P0 ;  /* 0x0000000602407208 */ /* 0x001fe40000000000 */
[----:B------:R-:W-:Y:S02]  /*4b5e0*/  FSEL R65, R3, R5, P0 ;  /* 0x0000000503417208 */ /* 0x000fe40000000000 */
.L_x_15111:
[----:B01----:R-:W-:Y:S05]  /*4b5f0*/  BSYNC B2 ;  /* 0x0000000000027941 */ /* 0x003fea0003800000 */
.L_x_15104:
[----:B------:R-:W0:Y:S01]  /*4b600*/  DADD R2, -RZ, -R28 ;  /* 0x00000000ff027229 */ /* 0x000e22000000091c */
[----:B------:R-:W-:-:S09]  /*4b610*/  ISETP.NE.AND P0, PT, R66, RZ, PT ;  /* 0x000000ff4200720c */ /* 0x000fd20003f05270 */
[----:B0-----:R-:W-:Y:S02]  /*4b620*/  FSEL R66, R2, R28, !P0 ;  /* 0x0000001c02427208 */ /* 0x001fe40004000000 */
[----:B------:R-:W-:Y:S01]  /*4b630*/  FSEL R67, R3, R29, !P0 ;  /* 0x0000001d03437208 */ /* 0x000fe20004000000 */
[----:B------:R-:W-:Y:S05]  /*4b640*/  BRA `(.L_x_15034) ;  /* 0x0000249000007947 */ /* 0x000fea0003800000 */
.L_x_15038:
[----:B0-----:R-:W4:Y:S01]  /*4b650*/  LDL.64 R2, [R1+0x8] ;  /* 0x0000080001027983 */ /* 0x001f220000100a00 */
[----:B------:R-:W-:-:S04]  /*4b660*/  DADD R66, -RZ, -R38 ;  /* 0x00000000ff427229 */ /* 0x000fc80000000926 */
[----:B----4-:R-:W0:-:S06]  /*4b670*/  DADD R36, R2, -R36 ;  /* 0x0000000002247229 */ /* 0x010e0c0000000824 */
[----:B0-----:R0:W1:Y:S01]  /*4b680*/  DADD R64, R36, c[0x2][0x178] ;  /* 0x00805e0024407629 */ /* 0x0010620000000000 */
[----:B------:R-:W-:Y:S05]  /*4b690*/  BRA `(.L_x_15034) ;  /* 0x0000244000007947 */ /* 0x000fea0003800000 */
.L_x_15037:
[----:B------:R0:W1:Y:S01]  /*4b6a0*/  DADD R66, -RZ, -R38 ;  /* 0x00000000ff427229 */ /* 0x0000620000000926 */
[----:B------:R-:W-:Y:S01]  /*4b6b0*/  CS2R R64, SRZ ;  /* 0x0000000000407805 */ /* 0x000fe2000001ff00 */
[----:B------:R-:W-:Y:S05]  /*4b6c0*/  BRA `(.L_x_15034) ;  /* 0x0000241000007947 */ /* 0x000fea0003800000 */
.L_x_15036:
        /* <DEDUP_REMOVED lines=86> */
.L_x_15131:
[----:B------:R-:W-:Y:S05]  /*4bc30*/  BSYNC B0 ;  /* 0x0000000000007941 */ /* 0x000fea0003800000 */
.L_x_15130:
        /* <DEDUP_REMOVED lines=8> */
.L_x_15133:
[----:B------:R-:W-:Y:S05]  /*4bcc0*/  BSYNC B3 ;  /* 0x0000000000037941 */ /* 0x000fea0003800000 */
.L_x_15132:
        /* <DEDUP_REMOVED lines=43> */
.L_x_15135:
[----:B------:R-:W-:-:S04]  /*4bf80*/  ISETP.GE.AND P0, PT, R37, RZ, PT ;  /* 0x000000ff2500720c */ /* 0x000fc80003f06270 */
[----:B------:R-:W-:Y:S02]  /*4bf90*/  FSEL R6, RZ, 3.37028055040000000000e+12, P0 ;  /* 0x54442d18ff067808 */ /* 0x000fe40000000000 */
[----:B------:R-:W-:Y:S02]  /*4bfa0*/  FSEL R7, RZ, 2.1426990032196044922, P0 ;  /* 0x400921fbff077808 */ /* 0x000fe40000000000 */
.L_x_15136:
[----:B------:R-:W-:Y:S05]  /*4bfb0*/  BSYNC B0 ;  /* 0x0000000000007941 */ /* 0x000fea0003800000 */
.L_x_15134:
[----:B------:R-:W4:Y:S01]  /*4bfc0*/  DADD R2, R2, R4 ;  /* 0x0000000002027229 */ /* 0x000f220000000004 */
[----:B------:R-:W-:-:S03]  /*4bfd0*/  LOP3.LUT R39, R7, 0x80000000, R39, 0xb8, !PT ;  /* 0x8000000007277812 */ /* 0x000fc600078eb827 */
[----:B-1----:R-:W-:-:S04]  /*4bfe0*/  DMUL R28, R28, 0.5 ;  /* 0x3fe000001c1c7828 */ /* 0x002fc80000000000 */
[----:B----4-:R-:W1:-:S06]  /*4bff0*/  DSETP.GTU.AND P0, PT, |R2|, +INF , PT ;  /* 0x7ff000000200742a */ /* 0x010e4c0003f0c200 */
[----:B-1----:R-:W-:Y:S02]  /*4c000*/  FSEL R6, R2, R6, P0 ;  /* 0x0000000602067208 */ /* 0x002fe40000000000 */
[----:B------:R-:W-:Y:S01]  /*4c010*/  FSEL R7, R3, R39, P0 ;  /* 0x0000002703077208 */ /* 0x000fe20000000000 */
[----:B------:R-:W-:Y:S05]  /*4c020*/  BRA `(.L_x_15137) ;  /* 0x0000190000007947 */ /* 0x000fea0003800000 */
.L_x_15129:
        /* <DEDUP_REMOVED lines=111> */
.L_x_15139:
[----:B------:R-:W-:Y:S05]  /*4c720*/  BSYNC B0 ;  /* 0x0000000000007941 */ /* 0x000fea0003800000 */
.L_x_15138:
        /* <DEDUP_REMOVED lines=8> */
.L_x_15141:
[----:B------:R-:W-:Y:S05]  /*4c7b0*/  BSYNC B3 ;  /* 0x0000000000037941 */ /* 0x000fea0003800000 */
.L_x_15140:
        /* <DEDUP_REMOVED lines=43> */
.L_x_15143:
[----:B------:R-:W-:-:S04]  /*4ca70*/  ISETP.GE.AND P0, PT, R37, RZ, PT ;  /* 0x000000ff2500720c */ /* 0x000fc80003f06270 */
[----:B------:R-:W-:Y:S02]  /*4ca80*/  FSEL R6, RZ, 3.37028055040000000000e+12, P0 ;  /* 0x54442d18ff067808 */ /* 0x000fe40000000000 */
[----:B------:R-:W-:Y:S02]  /*4ca90*/  FSEL R7, RZ, 2.1426990032196044922, P0 ;  /* 0x400921fbff077808 */ /* 0x000fe40000000000 */
.L_x_15144:
[----:B------:R-:W-:Y:S05]  /*4caa0*/  BSYNC B0 ;  /* 0x0000000000007941 */ /* 0x000fea0003800000 */
.L_x_15142:
[----:B------:R-:W4:Y:S01]  /*4cab0*/  DADD R2, R2, R4 ;  /* 0x0000000002027229 */ /* 0x000f220000000004 */
[----:B------:R-:W-:-:S05]  /*4cac0*/  LOP3.LUT R39, R7, 0x80000000, R39, 0xb8, !PT ;  /* 0x8000000007277812 */ /* 0x000fca00078eb827 */
[----:B----4-:R-:W4:-:S06]  /*4cad0*/  DSETP.GTU.AND P0, PT, |R2|, +INF , PT ;  /* 0x7ff000000200742a */ /* 0x010f0c0003f0c200 */
[----:B----4-:R-:W-:Y:S02]  /*4cae0*/  FSEL R6, R2, R6, P0 ;  /* 0x0000000602067208 */ /* 0x010fe40000000000 */
[----:B------:R-:W-:Y:S01]  /*4caf0*/  FSEL R7, R3, R39, P0 ;  /* 0x0000002703077208 */ /* 0x000fe20000000000 */
[----:B------:R-:W-:Y:S05]  /*4cb00*/  BRA `(.L_x_15137) ;  /* 0x00000e2000007947 */ /* 0x000fea0003800000 */
.L_x_15128:
        /* <DEDUP_REMOVED lines=23> */
.L_x_15146:
[----:B------:R-:W-:Y:S05]  /*4cc80*/  BSYNC B3 ;  /* 0x0000000000037941 */ /* 0x000fea0003800000 */
.L_x_15145:
        /* <DEDUP_REMOVED lines=26> */
.L_x_15148:
[----:B------:R-:W-:Y:S05]  /*4ce30*/  BSYNC B3 ;  /* 0x0000000000037941 */ /* 0x000fea0003800000 */
.L_x_15147:
        /* <DEDUP_REMOVED lines=112> */
.L_x_15150:
[----:B------:R-:W-:Y:S05]  /*4d540*/  BSYNC B0 ;  /* 0x0000000000007941 */ /* 0x000fea0003800000 */
.L_x_15149:
        /* <DEDUP_REMOVED lines=8> */
.L_x_15152:
[----:B------:R-:W-:Y:S05]  /*4d5d0*/  BSYNC B3 ;  /* 0x0000000000037941 */ /* 0x000fea0003800000 */
.L_x_15151:
        /* <DEDUP_REMOVED lines=43> */
.L_x_15154:
[----:B------:R-:W-:-:S04]  /*4d890*/  ISETP.GE.AND P0, PT, R37, RZ, PT ;  /* 0x000000ff2500720c */ /* 0x000fc80003f06270 */
[----:B------:R-:W-:Y:S02]  /*4d8a0*/  FSEL R6, RZ, 3.37028055040000000000e+12, P0 ;  /* 0x54442d18ff067808 */ /* 0x000fe40000000000 */
[----:B------:R-:W-:Y:S02]  /*4d8b0*/  FSEL R7, RZ, 2.1426990032196044922, P0 ;  /* 0x400921fbff077808 */ /* 0x000fe40000000000 */
.L_x_15155:
[----:B------:R-:W-:Y:S05]  /*4d8c0*/  BSYNC B0 ;  /* 0x0000000000007941 */ /* 0x000fea0003800000 */
.L_x_15153:
[----:B------:R-:W4:Y:S01]  /*4d8d0*/  DADD R2, R2, R4 ;  /* 0x0000000002027229 */ /* 0x000f220000000004 */
[----:B------:R-:W-:-:S03]  /*4d8e0*/  LOP3.LUT R39, R7, 0x80000000, R39, 0xb8, !PT ;  /* 0x8000000007277812 */ /* 0x000fc600078eb827 */
[----:B-1----:R-:W-:-:S04]  /*4d8f0*/  DADD R28, R28, 1 ;  /* 0x3ff000001c1c7429 */ /* 0x002fc80000000000 */
[----:B----4-:R-:W1:-:S06]  /*4d900*/  DSETP.GTU.AND P0, PT, |R2|, +INF , PT ;  /* 0x7ff000000200742a */ /* 0x010e4c0003f0c200 */
[----:B-1----:R-:W-:Y:S02]  /*4d910*/  FSEL R6, R2, R6, P0 ;  /* 0x0000000602067208 */ /* 0x002fe40000000000 */
[----:B------:R-:W-:Y:S02]  /*4d920*/  FSEL R7, R3, R39, P0 ;  /* 0x0000002703077208 */ /* 0x000fe40000000000 */
.L_x_15137:
[----:B------:R-:W-:Y:S05]  /*4d930*/  BSYNC B2 ;  /* 0x0000000000027941 */ /* 0x000fea0003800000 */
.L_x_15127:
[----:B-1----:R-:W1:Y:S01]  /*4d940*/  DADD R28, R28, c[0x2][0x50] ;  /* 0x008014001c1c7629 */ /* 0x002e620000000000 */
[----:B------:R-:W-:-:S03]  /*4d950*/  ISETP.NE.AND P0, PT, R66, RZ, PT ;  /* 0x000000ff4200720c */ /* 0x000fc60003f05270 */
[----:B------:R-:W-:-:S04]  /*4d960*/  DADD R64, -RZ, |R6| ;  /* 0x00000000ff407229 */ /* 0x000fc80000000506 */
[----:B-1----:R-:W1:-:S10]  /*4d970*/  DADD R2, -RZ, -R28 ;  /* 0x00000000ff027229 */ /* 0x002e54000000091c */
[----:B-1----:R-:W-:Y:S02]  /*4d980*/  FSEL R66, R2, R28, !P0 ;  /* 0x0000001c02427208 */ /* 0x002fe40004000000 */
[----:B------:R-:W-:Y:S01]  /*4d990*/  FSEL R67, R3, R29, !P0 ;  /* 0x0000001d03437208 */ /* 0x000fe20004000000 */
[----:B------:R-:W-:Y:S05]  /*4d9a0*/  BRA `(.L_x_15034) ;  /* 0x0000013000007947 */ /* 0x000fea0003800000 */
.L_x_15035:
        /* <DEDUP_REMOVED lines=19> */
.L_x_15034:
[----:B01----:R-:W-:Y:S05]  /*4dae0*/  BSYNC B1 ;  /* 0x0000000000017941 */ /* 0x003fea0003800000 */
.L_x_15033:
        /* <DEDUP_REMOVED lines=143> */
.L_x_15165:
[----:B------:R-:W-:Y:S05]  /*4e3e0*/  BSYNC B3 ;  /* 0x0000000000037941 */ /* 0x000fea0003800000 */
.L_x_15164:
        /* <DEDUP_REMOVED lines=61> */
.L_x_15163:
        /* <DEDUP_REMOVED lines=34> */
.L_x_15173:
[----:B------:R-:W-:Y:S05]  /*4e9e0*/  BSYNC B4 ;  /* 0x0000000000047941 */ /* 0x000fea0003800000 */
.L_x_15172:
[----:B------:R-:W-:Y:S02]  /*4e9f0*/  IMAD.MOV.U32 R24, RZ, RZ, R20 ;  /* 0x000000ffff187224 */ /* 0x000fe400078e0014 */
[----:B------:R-:W-:Y:S01]  /*4ea00*/  IMAD.MOV.U32 R25, RZ, RZ, R21 ;  /* 0x000000ffff197224 */ /* 0x000fe200078e0015 */
[----:B------:R-:W-:Y:S05]  /*4ea10*/  BRA `(.L_x_15171) ;  /* 0x0000001000007947 */ /* 0x000fea0003800000 */
.L_x_15170:
[----:B------:R0:W1:-:S06]  /*4ea20*/  DADD R24, -R30, R34 ;  /* 0x000000001e187229 */ /* 0x00004c0000000122 */
.L_x_15171:
[----:B------:R-:W-:Y:S05]  /*4ea30*/  BSYNC B3 ;  /* 0x0000000000037941 */ /* 0x000fea0003800000 */
.L_x_15169:
        /* <DEDUP_REMOVED lines=29> */
.L_x_15178:
[----:B------:R-:W-:Y:S05]  /*4ec10*/  BSYNC B4 ;  /* 0x0000000000047941 */ /* 0x000fea0003800000 */
.L_x_15177:
[----:B------:R-:W-:Y:S02]  /*4ec20*/  IMAD.MOV.U32 R6, RZ, RZ, R20 ;  /* 0x000000ffff067224 */ /* 0x000fe400078e0014 */
[----:B------:R-:W-:Y:S01]  /*4ec30*/  IMAD.MOV.U32 R7, RZ, RZ, R21 ;  /* 0x000000ffff077224 */ /* 0x000fe200078e0015 */
[----:B------:R-:W-:Y:S05]  /*4ec40*/  BRA `(.L_x_15176) ;  /* 0x0000001000007947 */ /* 0x000fea0003800000 */
.L_x_15175:
[----:B------:R4:W0:-:S06]  /*4ec50*/  DADD R6, R36, -R8 ;  /* 0x0000000024067229 */ /* 0x00080c0000000808 */
.L_x_15176:
[----:B------:R-:W-:Y:S05]  /*4ec60*/  BSYNC B3 ;  /* 0x0000000000037941 */ /* 0x000fea0003800000 */
.L_x_15174:
        /* <DEDUP_REMOVED lines=29> */
.L_x_15180:
[----:B------:R-:W-:Y:S05]  /*4ee40*/  BSYNC B3 ;  /* 0x0000000000037941 */ /* 0x000fea0003800000 */
.L_x_15179:
        /* <DEDUP_REMOVED lines=65> */
.L_x_15181:
        /* <DEDUP_REMOVED lines=22> */
.L_x_15183:
[----:B------:R-:W-:Y:S05]  /*4f3c0*/  BSYNC B3 ;  /* 0x0000000000037941 */ /* 0x000fea0003800000 */
.L_x_15182:
        /* <DEDUP_REMOVED lines=16> */
.L_x_15168:
        /* <DEDUP_REMOVED lines=26> */
.L_x_15186:
[----:B------:R-:W-:Y:S05]  /*4f670*/  BSYNC B3 ;  /* 0x0000000000037941 */ /* 0x000fea0003800000 */
.L_x_15185:
        /* <DEDUP_REMOVED lines=27> */
.L_x_15189:
[----:B------:R-:W-:Y:S05]  /*4f830*/  BSYNC B3 ;  /* 0x0000000000037941 */ /* 0x000fea0003800000 */
.L_x_15188:
        /* <DEDUP_REMOVED lines=16> */
.L_x_15187:
        /* <DEDUP_REMOVED lines=55> */
.L_x_15190:
[----:B------:R-:W-:Y:S01]  /*4fcb0*/  IMAD.MOV.U32 R8, RZ, RZ, 0x0 ;  /* 0x00000000ff087424 */ /* 0x000fe200078e00ff */
[----:B------:R-:W-:Y:S01]  /*4fcc0*/  FSETP.NEU.FTZ.AND P0, PT, R7, RZ, PT ;  /* 0x000000ff0700720b */ /* 0x000fe20003f1d000 */
[----:B------:R-:W-:-:S06]  /*4fcd0*/  IMAD.MOV.U32 R9, RZ, RZ, 0x7ff00000 ;  /* 0x7ff00000ff097424 */ /* 0x000fcc00078e00ff */
[----:B------:R-:W0:-:S10]  /*4fce0*/  DFMA R8, R6, R8, +INF ;  /* 0x7ff000000608742b */ /* 0x000e140000000008 */
[----:B0-----:R-:W-:Y:S02]  /*4fcf0*/  FSEL R28, R8, RZ, P0 ;  /* 0x000000ff081c7208 */ /* 0x001fe40000000000 */
[----:B------:R-:W-:Y:S01]  /*4fd00*/  FSEL R29, R9, -QNAN , P0 ;  /* 0xfff00000091d7808 */ /* 0x000fe20000000000 */
[----:B------:R-:W-:Y:S05]  /*4fd10*/  BRA `(.L_x_15166) ;  /* 0x000004c000007947 */ /* 0x000fea0003800000 */
.L_x_15184:
        /* <DEDUP_REMOVED lines=25> */
.L_x_15192:
[----:B------:R-:W-:Y:S05]  /*4feb0*/  BSYNC B3 ;  /* 0x0000000000037941 */ /* 0x000fea0003800000 */
.L_x_15191:
        /* <DEDUP_REMOVED lines=19> */
.L_x_15194:
[----:B------:R-:W-:Y:S05]  /*4fff0*/  BSYNC B3 ;  /* 0x0000000000037941 */ /* 0x000fea0003800000 */
.L_x_15193:
[----:B------:R-:W-:Y:S02]  /*50000*/  IMAD.MOV.U32 R28, RZ, RZ, R20 ;  /* 0x000000ffff1c7224 */ /* 0x000fe400078e0014 */
[----:B------:R-:W-:Y:S01]  /*50010*/  IMAD.MOV.U32 R29, RZ, RZ, R21 ;  /* 0x000000ffff1d7224 */ /* 0x000fe200078e0015 */
[----:B------:R-:W-:Y:S05]  /*50020*/  BRA `(.L_x_15166) ;  /* 0x000001b000007947 */ /* 0x000fea0003800000 */
.L_x_15167:
        /* <DEDUP_REMOVED lines=24> */
.L_x_15196:
[----:B------:R-:W-:Y:S05]  /*501b0*/  BSYNC B3 ;  /* 0x0000000000037941 */ /* 0x000fea0003800000 */
.L_x_15195:
[----:B-1----:R-:W-:Y:S02]  /*501c0*/  IMAD.MOV.U32 R28, RZ, RZ, R8 ;  /* 0x000000ffff1c7224 */ /* 0x002fe400078e0008 */
[----:B------:R-:W-:Y:S02]  /*501d0*/  IMAD.MOV.U32 R29, RZ, RZ, R9 ;  /* 0x000000ffff1d7224 */ /* 0x000fe400078e0009 */
.L_x_15166:
[----:B------:R-:W-:Y:S05]  /*501e0*/  BSYNC B2 ;  /* 0x0000000000027941 */ /* 0x000fea0003800000 */
.L_x_15162:
        /* <DEDUP_REMOVED lines=26> */
.L_x_15200:
[----:B------:R-:W-:Y:S05]  /*50390*/  BSYNC B3 ;  /* 0x0000000000037941 */ /* 0x000fea0003800000 */
.L_x_15199:
        /* <DEDUP_REMOVED lines=37> */
.L_x_15208:
[----:B------:R-:W-:Y:S05]  /*505f0*/  BSYNC B4 ;  /* 0x0000000000047941 */ /* 0x000fea0003800000 */
.L_x_15207:
[----:B------:R-:W-:Y:S02]  /*50600*/  IMAD.MOV.U32 R38, RZ, RZ, R20 ;  /* 0x000000ffff267224 */ /* 0x000fe400078e0014 */
[----:B------:R-:W-:Y:S01]  /*50610*/  IMAD.MOV.U32 R39, RZ, RZ, R21 ;  /* 0x000000ffff277224 */ /* 0x000fe200078e0015 */
[----:B------:R-:W-:Y:S05]  /*50620*/  BRA `(.L_x_15206) ;  /* 0x0000001000007947 */ /* 0x000fea0003800000 */
.L_x_15205:
[----:B------:R0:W4:-:S06]  /*50630*/  DADD R38, -R30, R34 ;  /* 0x000000001e267229 */ /* 0x00010c0000000122 */
.L_x_15206:
[----:B------:R-:W-:Y:S05]  /*50640*/  BSYNC B3 ;  /* 0x0000000000037941 */ /* 0x000fea0003800000 */
.L_x_15204:
        /* <DEDUP_REMOVED lines=26> */
.L_x_15213:
[----:B------:R-:W-:Y:S05]  /*507f0*/  BSYNC B4 ;  /* 0x0000000000047941 */ /* 0x000fea0003800000 */
.L_x_15212:
[----:B------:R-:W-:Y:S02]  /*50800*/  IMAD.MOV.U32 R4, RZ, RZ, R20 ;  /* 0x000000ffff047224 */ /* 0x000fe400078e0014 */
[----:B------:R-:W-:Y:S01]  /*50810*/  IMAD.MOV.U32 R5, RZ, RZ, R21 ;  /* 0x000000ffff057224 */ /* 0x000fe200078e0015 */
[----:B------:R-:W-:Y:S05]  /*50820*/  BRA `(.L_x_15211) ;  /* 0x0000001000007947 */ /* 0x000fea0003800000 */
.L_x_15210:
[----:B------:R0:W4:-:S06]  /*50830*/  DADD R4, -R32, R36 ;  /* 0x0000000020047229 */ /* 0x00010c0000000124 */
.L_x_15211:
[----:B------:R-:W-:Y:S05]  /*50840*/  BSYNC B3 ;  /* 0x0000000000037941 */ /* 0x000fea0003800000 */
.L_x_15209:
        /* <DEDUP_REMOVED lines=27> */
.L_x_15215:
[----:B------:R-:W-:Y:S05]  /*50a00*/  BSYNC B3 ;  /* 0x0000000000037941 */ /* 0x000fea0003800000 */
.L_x_15214:
[----:B------:R-:W-:Y:S01]  /*50a10*/  PLOP3.LUT P0, PT, PT, PT, PT, 0x80, 0x0 ;  /* 0x000000000000781c */ /* 0x000fe20003f0f070 */
[----:B01----:R-:W-:Y:S02]  /*50a20*/  IMAD.MOV.U32 R4, RZ, RZ, R8 ;  /* 0x000000ffff047224 */ /* 0x003fe400078e0008 */
[----:B------:R-:W-:Y:S01]  /*50a30*/  IMAD.MOV.U32 R5, RZ, RZ, R9 ;  /* 0x000000ffff057224 */ /* 0x000fe200078e0009 */
[----:B------:R-:W-:Y:S05]  /*50a40*/  BRA `(.L_x_15201) ;  /* 0x0000091000007947 */ /* 0x000fea0003800000 */
.L_x_15203:
        /* <DEDUP_REMOVED lines=27> */
.L_x_15218:
[----:B------:R-:W-:Y:S05]  /*50c00*/  BSYNC B3 ;  /* 0x0000000000037941 */ /* 0x000fea0003800000 */
.L_x_15217:
[----:B------:R-:W-:Y:S01]  /*50c10*/  PLOP3.LUT P0, PT, PT, PT, PT, 0x80, 0x0 ;  /* 0x000000000000781c */ /* 0x000fe20003f0f070 */
[----:B-1--4-:R-:W-:Y:S02]  /*50c20*/  IMAD.MOV.U32 R4, RZ, RZ, R8 ;  /* 0x000000ffff047224 */ /* 0x012fe400078e0008 */
[----:B------:R-:W-:Y:S01]  /*50c30*/  IMAD.MOV.U32 R5, RZ, RZ, R9 ;  /* 0x000000ffff057224 */ /* 0x000fe200078e0009 */
[----:B------:R-:W-:Y:S05]  /*50c40*/  BRA `(.L_x_15201) ;  /* 0x0000071000007947 */ /* 0x000fea0003800000 */
.L_x_15216:
        /* <DEDUP_REMOVED lines=28> */
.L_x_15220:
[----:B------:R-:W-:Y:S05]  /*50e10*/  BSYNC B3 ;  /* 0x0000000000037941 */ /* 0x000fea0003800000 */
.L_x_15219:
        /* <DEDUP_REMOVED lines=19> */
.L_x_15222:
[----:B------:R-:W-:Y:S05]  /*50f50*/  BSYNC B3 ;  /* 0x0000000000037941 */ /* 0x000fea0003800000 */
.L_x_15221:
[----:B------:R-:W0:Y:S01]  /*50f60*/  DMUL R2, R2, 8.11296384146066816958e+31 ;  /* 0x4690000002027828 */ /* 0x000e220000000000 */
[----:B------:R-:W-:Y:S01]  /*50f70*/  PLOP3.LUT P0, PT, PT, PT, PT, 0x80, 0x0 ;  /* 0x000000000000781c */ /* 0x000fe20003f0f070 */
[----:B------:R-:W-:Y:S02]  /*50f80*/  IMAD.MOV.U32 R4, RZ, RZ, R20 ;  /* 0x000000ffff047224 */ /* 0x000fe400078e0014 */
[----:B------:R-:W-:Y:S01]  /*50f90*/  IMAD.MOV.U32 R5, RZ, RZ, R21 ;  /* 0x000000ffff057224 */ /* 0x000fe200078e0015 */
[----:B------:R-:W-:Y:S05]  /*50fa0*/  BRA `(.L_x_15201) ;  /* 0x000003b000007947 */ /* 0x000fea0003800000 */
.L_x_15202:
        /* <DEDUP_REMOVED lines=24> */
.L_x_15224:
[----:B------:R-:W-:Y:S05]  /*51130*/  BSYNC B3 ;  /* 0x0000000000037941 */ /* 0x000fea0003800000 */
.L_x_15223:
        /* <DEDUP_REMOVED lines=27> */
.L_x_15226:
[----:B------:R-:W-:Y:S05]  /*512f0*/  BSYNC B3 ;  /* 0x0000000000037941 */ /* 0x000fea0003800000 */
.L_x_15225:
[----:B-1--4-:R1:W4:Y:S01]  /*51300*/  DMUL R4, R8, R16 ;  /* 0x0000001008047228 */ /* 0x0123220000000000 */
[----:B------:R-:W-:Y:S01]  /*51310*/  PLOP3.LUT P0, PT, PT, PT, PT, 0x80, 0x0 ;  /* 0x000000000000781c */ /* 0x000fe20003f0f070 */
[----:B------:R-:W-:Y:S07]  /*51320*/  BRA `(.L_x_15201) ;  /* 0x0000003000007947 */ /* 0x000fee0003800000 */
.L_x_15198:
[----:B------:R4:W0:Y:S01]  /*51330*/  DMUL R4, R26, 9.00719925474099200000e+15 ;  /* 0x434000001a047828 */ /* 0x0008220000000000 */
[----:B------:R-:W-:-:S03]  /*51340*/  PLOP3.LUT P0, PT, PT, PT, PT, 0x80, 0x0 ;  /* 0x000000000000781c */ /* 0x000fc60003f0f070 */
[----:B------:R-:W3:-:S06]  /*51350*/  DMUL R2, R2, 9.00719925474099200000e+15 ;  /* 0x4340000002027828 */ /* 0x000ecc0000000000 */
.L_x_15201:
[----:B01--4-:R-:W-:Y:S05]  /*51360*/  BSYNC B2 ;  /* 0x0000000000027941 */ /* 0x013fea0003800000 */
.L_x_15197:
        /* <DEDUP_REMOVED lines=43> */
.L_x_15232:
[----:B------:R0:W1:-:S06]  /*51620*/  DMUL R60, RZ, |R24| ;  /* 0x40000018ff3c7228 */ /* 0x00004c0000000000 */
.L_x_15233:
[----:B------:R-:W-:Y:S05]  /*51630*/  BSYNC B0 ;  /* 0x0000000000007941 */ /* 0x000fea0003800000 */
.L_x_15231:
[----:B------:R-:W-:Y:S02]  /*51640*/  ISETP.GT.AND P0, PT, R5, -0x1, PT ;  /* 0xffffffff0500780c */ /* 0x000fe40003f04270 */
[----:B------:R-:W-:-:S11]  /*51650*/  ISETP.GT.AND P1, PT, R3, -0x1, PT ;  /* 0xffffffff0300780c */ /* 0x000fd60003f24270 */
[----:B-1----:R-:W1:Y:S02]  /*51660*/  @!P0 DMUL R60, R60, +INF ;  /* 0x7ff000003c3c8828 */ /* 0x002e640000000000 */
[----:B------:R-:W-:Y:S05]  /*51670*/  @P1 BRA `(.L_x_15234) ;  /* 0x0000101000001947 */ /* 0x000fea0003800000 */
[----:B-1----:R-:W1:-:S06]  /*51680*/  DADD R60, R60, c[0x2][0x100] ;  /* 0x008040003c3c7629 */ /* 0x002e4c0000000000 */
[----:B-1----:R-:W1:Y:S01]  /*51690*/  DADD R60, -R60, c[0x2][0x108] ;  /* 0x008042003c3c7629 */ /* 0x002e620000000100 */
[----:B------:R-:W-:Y:S05]  /*516a0*/  BRA `(.L_x_15234) ;  /* 0x00000fe000007947 */ /* 0x000fea0003800000 */
.L_x_15230:
        /* <DEDUP_REMOVED lines=23> */
.L_x_15229:
        /* <DEDUP_REMOVED lines=38> */
.L_x_15237:
[----:B------:R0:W1:-:S06]  /*51a80*/  DMUL R60, RZ, |R24| ;  /* 0x40000018ff3c7228 */ /* 0x00004c0000000000 */
.L_x_15238:
[----:B------:R-:W-:Y:S05]  /*51a90*/  BSYNC B0 ;  /* 0x0000000000007941 */ /* 0x000fea0003800000 */
.L_x_15236:
[----:B------:R-:W-:Y:S02]  /*51aa0*/  ISETP.GT.AND P0, PT, R3, -0x1, PT ;  /* 0xffffffff0300780c */ /* 0x000fe40003f04270 */
[----:B------:R-:W-:-:S11]  /*51ab0*/  ISETP.GT.AND P1, PT, R25, -0x1, PT ;  /* 0xffffffff1900780c */ /* 0x000fd60003f24270 */
[----:B-1----:R-:W1:Y:S02]  /*51ac0*/  @!P0 DMUL R60, R60, +INF ;  /* 0x7ff000003c3c8828 */ /* 0x002e640000000000 */
[----:B------:R-:W-:Y:S05]  /*51ad0*/  @P1 BRA `(.L_x_15234) ;  /* 0x00000bb000001947 */ /* 0x000fea0003800000 */
[----:B-1----:R-:W1:-:S06]  /*51ae0*/  DADD R60, R60, c[0x2][0x100] ;  /* 0x008040003c3c7629 */ /* 0x002e4c0000000000 */
[----:B-1----:R-:W1:Y:S01]  /*51af0*/  DADD R60, -R60, c[0x2][0x108] ;  /* 0x008042003c3c7629 */ /* 0x002e620000000100 */
[----:B------:R-:W-:Y:S05]  /*51b00*/  BRA `(.L_x_15234) ;  /* 0x00000b8000007947 */ /* 0x000fea0003800000 */
.L_x_15235:
        /* <DEDUP_REMOVED lines=23> */
.L_x_15228:
        /* <DEDUP_REMOVED lines=30> */
.L_x_15241:
[----:B------:R-:W-:Y:S05]  /*51e60*/  BSYNC B3 ;  /* 0x0000000000037941 */ /* 0x000fea0003800000 */
.L_x_15240:
        /* <DEDUP_REMOVED lines=43> */
.L_x_15243:
[----:B------:R-:W-:Y:S02]  /*52120*/  FSEL R6, RZ, 3.37028055040000000000e+12, P1 ;  /* 0x54442d18ff067808 */ /* 0x000fe40000800000 */
[----:B------:R-:W-:Y:S02]  /*52130*/  FSEL R7, RZ, 2.1426990032196044922, P1 ;  /* 0x400921fbff077808 */ /* 0x000fe40000800000 */
.L_x_15244:
[----:B------:R-:W-:Y:S05]  /*52140*/  BSYNC B0 ;  /* 0x0000000000007941 */ /* 0x000fea0003800000 */
.L_x_15242:
[----:B------:R0:W1:Y:S02]  /*52150*/  DADD R2, |R4|, |R2| ;  /* 0x0000000004027229 */ /* 0x0000640000000602 */
[----:B0-----:R-:W-:-:S04]  /*52160*/  LOP3.LUT R5, R7, 0x80000000, R5, 0xb8, !PT ;  /* 0x8000000007057812 */ /* 0x001fc800078eb805 */
[----:B-1----:R-:W0:-:S06]  /*52170*/  DSETP.GTU.AND P0, PT, |R2|, +INF , PT ;  /* 0x7ff000000200742a */ /* 0x002e0c0003f0c200 */
[----:B0-----:R-:W-:Y:S02]  /*52180*/  FSEL R60, R2, R6, P0 ;  /* 0x00000006023c7208 */ /* 0x001fe40000000000 */
[----:B------:R-:W-:Y:S01]  /*52190*/  FSEL R61, R3, R5, P0 ;  /* 0x00000005033d7208 */ /* 0x000fe20000000000 */
[----:B------:R-:W-:Y:S05]  /*521a0*/  BRA `(.L_x_15234) ;  /* 0x000004e000007947 */ /* 0x000fea0003800000 */
.L_x_15239:
        /* <DEDUP_REMOVED lines=26> */
.L_x_15246:
[----:B------:R-:W-:Y:S05]  /*52350*/  BSYNC B3 ;  /* 0x0000000000037941 */ /* 0x000fea0003800000 */
.L_x_15245:
        /* <DEDUP_REMOVED lines=43> */
.L_x_15248:
[----:B------:R-:W-:Y:S02]  /*52610*/  FSEL R6, RZ, 3.37028055040000000000e+12, P1 ;  /* 0x54442d18ff067808 */ /* 0x000fe40000800000 */
[----:B------:R-:W-:Y:S02]  /*52620*/  FSEL R7, RZ, 2.1426990032196044922, P1 ;  /* 0x400921fbff077808 */ /* 0x000fe40000800000 */
.L_x_15249:
[----:B------:R-:W-:Y:S05]  /*52630*/  BSYNC B0 ;  /* 0x0000000000007941 */ /* 0x000fea0003800000 */
.L_x_15247:
[----:B------:R0:W1:Y:S02]  /*52640*/  DADD R2, |R4|, |R2| ;  /* 0x0000000004027229 */ /* 0x0000640000000602 */
[----:B0-----:R-:W-:-:S04]  /*52650*/  LOP3.LUT R5, R7, 0x80000000, R5, 0xb8, !PT ;  /* 0x8000000007057812 */ /* 0x001fc800078eb805 */
[----:B-1----:R-:W0:-:S06]  /*52660*/  DSETP.GTU.AND P0, PT, |R2|, +INF , PT ;  /* 0x7ff000000200742a */ /* 0x002e0c0003f0c200 */
[----:B0-----:R-:W-:Y:S02]  /*52670*/  FSEL R60, R2, R6, P0 ;  /* 0x00000006023c7208 */ /* 0x001fe40000000000 */
[----:B------:R-:W-:Y:S02]  /*52680*/  FSEL R61, R3, R5, P0 ;  /* 0x00000005033d7208 */ /* 0x000fe40000000000 */
.L_x_15234:
[----:B01----:R-:W-:Y:S05]  /*52690*/  BSYNC B2 ;  /* 0x0000000000027941 */ /* 0x003fea0003800000 */
.L_x_15227:
[----:B------:R-:W0:Y:S01]  /*526a0*/  DADD R2, -RZ, -R28 ;  /* 0x00000000ff027229 */ /* 0x000e22000000091c */
[----:B------:R-:W-:-:S09]  /*526b0*/  ISETP.NE.AND P0, PT, R62, RZ, PT ;  /* 0x000000ff3e00720c */ /* 0x000fd20003f05270 */
[----:B0-----:R-:W-:Y:S02]  /*526c0*/  FSEL R62, R2, R28, !P0 ;  /* 0x0000001c023e7208 */ /* 0x001fe40004000000 */
[----:B------:R-:W-:Y:S01]  /*526d0*/  FSEL R63, R3, R29, !P0 ;  /* 0x0000001d033f7208 */ /* 0x000fe20004000000 */
[----:B------:R-:W-:Y:S05]  /*526e0*/  BRA `(.L_x_15157) ;  /* 0x0000249000007947 */ /* 0x000fea0003800000 */
.L_x_15161:
[----:B0-----:R-:W4:Y:S01]  /*526f0*/  LDL.64 R2, [R1+0x8] ;  /* 0x0000080001027983 */ /* 0x001f220000100a00 */
[----:B------:R-:W-:-:S04]  /*52700*/  DADD R62, -RZ, -R42 ;  /* 0x00000000ff3e7229 */ /* 0x000fc8000000092a */
[----:B----4-:R-:W0:-:S06]  /*52710*/  DADD R40, R2, -R40 ;  /* 0x0000000002287229 */ /* 0x010e0c0000000828 */
[----:B0-----:R0:W1:Y:S01]  /*52720*/  DADD R60, R40, c[0x2][0x178] ;  /* 0x00805e00283c7629 */ /* 0x0010620000000000 */
[----:B------:R-:W-:Y:S05]  /*52730*/  BRA `(.L_x_15157) ;  /* 0x0000244000007947 */ /* 0x000fea0003800000 */
.L_x_15160:
[----:B------:R0:W1:Y:S01]  /*52740*/  DADD R62, -RZ, -R42 ;  /* 0x00000000ff3e7229 */ /* 0x000062000000092a */
[----:B------:R-:W-:Y:S01]  /*52750*/  CS2R R60, SRZ ;  /* 0x00000000003c7805 */ /* 0x000fe2000001ff00 */
[----:B------:R-:W-:Y:S05]  /*52760*/  BRA `(.L_x_15157) ;  /* 0x0000241000007947 */ /* 0x000fea0003800000 */
.L_x_15159:
        /* <DEDUP_REMOVED lines=86> */
.L_x_15254:
[----:B------:R-:W-:Y:S05]  /*52cd0*/  BSYNC B0 ;  /* 0x0000000000007941 */ /* 0x000fea0003800000 */
.L_x_15253:
        /* <DEDUP_REMOVED lines=8> */
.L_x_15256:
[----:B------:R-:W-:Y:S05]  /*52d60*/  BSYNC B3 ;  /* 0x0000000000037941 */ /* 0x000fea0003800000 */
.L_x_15255:
        /* <DEDUP_REMOVED lines=43> */
.L_x_15258:
[----:B------:R-:W-:-:S04]  /*53020*/  ISETP.GE.AND P0, PT, R41, RZ, PT ;  /* 0x000000ff2900720c */ /* 0x000fc80003f06270 */
[----:B------:R-:W-:Y:S02]  /*53030*/  FSEL R6, RZ, 3.37028055040000000000e+12, P0 ;  /* 0x54442d18ff067808 */ /* 0x000fe40000000000 */
[----:B------:R-:W-:Y:S02]  /*53040*/  FSEL R7, RZ, 2.1426990032196044922, P0 ;  /* 0x400921fbff077808 */ /* 0x000fe40000000000 */
.L_x_15259:
[----:B------:R-:W-:Y:S05]  /*53050*/  BSYNC B0 ;  /* 0x0000000000007941 */ /* 0x000fea0003800000 */
.L_x_15257:
[----:B------:R-:W4:Y:S01]  /*53060*/  DADD R2, R2, R4 ;  /* 0x0000000002027229 */ /* 0x000f220000000004 */
[----:B------:R-:W-:-:S03]  /*53070*/  LOP3.LUT R43, R7, 0x80000000, R43, 0xb8, !PT ;  /* 0x80000000072b7812 */ /* 0x000fc600078eb82b */
[----:B-1----:R-:W-:-:S04]  /*53080*/  DMUL R28, R28, 0.5 ;  /* 0x3fe000001c1c7828 */ /* 0x002fc80000000000 */
[----:B----4-:R-:W1:-:S06]  /*53090*/  DSETP.GTU.AND P0, PT, |R2|, +INF , PT ;  /* 0x7ff000000200742a */ /* 0x010e4c0003f0c200 */
[----:B-1----:R-:W-:Y:S02]  /*530a0*/  FSEL R6, R2, R6, P0 ;  /* 0x0000000602067208 */ /* 0x002fe40000000000 */
[----:B------:R-:W-:Y:S01]  /*530b0*/  FSEL R7, R3, R43, P0 ;  /* 0x0000002b03077208 */ /* 0x000fe20000000000 */
[----:B------:R-:W-:Y:S05]  /*530c0*/  BRA `(.L_x_15260) ;  /* 0x0000190000007947 */ /* 0x000fea0003800000 */
.L_x_15252:
        /* <DEDUP_REMOVED lines=111> */
.L_x_15262:
[----:B------:R-:W-:Y:S05]  /*537c0*/  BSYNC B0 ;  /* 0x0000000000007941 */ /* 0x000fea0003800000 */
.L_x_15261:
        /* <DEDUP_REMOVED lines=8> */
.L_x_15264:
[----:B------:R-:W-:Y:S05]  /*53850*/  BSYNC B3 ;  /* 0x0000000000037941 */ /* 0x000fea0003800000 */
.L_x_15263:
        /* <DEDUP_REMOVED lines=43> */
.L_x_15266:
[----:B------:R-:W-:-:S04]  /*53b10*/  ISETP.GE.AND P0, PT, R41, RZ, PT ;  /* 0x000000ff2900720c */ /* 0x000fc80003f06270 */
[----:B------:R-:W-:Y:S02]  /*53b20*/  FSEL R6, RZ, 3.37028055040000000000e+12, P0 ;  /* 0x54442d18ff067808 */ /* 0x000fe40000000000 */
[----:B------:R-:W-:Y:S02]  /*53b30*/  FSEL R7, RZ, 2.1426990032196044922, P0 ;  /* 0x400921fbff077808 */ /* 0x000fe40000000000 */
.L_x_15267:
[----:B------:R-:W-:Y:S05]  /*53b40*/  BSYNC B0 ;  /* 0x0000000000007941 */ /* 0x000fea0003800000 */
.L_x_15265:
[----:B------:R-:W4:Y:S01]  /*53b50*/  DADD R2, R2, R4 ;  /* 0x0000000002027229 */ /* 0x000f220000000004 */
[----:B------:R-:W-:-:S05]  /*53b60*/  LOP3.LUT R43, R7, 0x80000000, R43, 0xb8, !PT ;  /* 0x80000000072b7812 */ /* 0x000fca00078eb82b */
[----:B----4-:R-:W4:-:S06]  /*53b70*/  DSETP.GTU.AND P0, PT, |R2|, +INF , PT ;  /* 0x7ff000000200742a */ /* 0x010f0c0003f0c200 */
[----:B----4-:R-:W-:Y:S02]  /*53b80*/  FSEL R6, R2, R6, P0 ;  /* 0x0000000602067208 */ /* 0x010fe40000000000 */
[----:B------:R-:W-:Y:S01]  /*53b90*/  FSEL R7, R3, R43, P0 ;  /* 0x0000002b03077208 */ /* 0x000fe20000000000 */
[----:B------:R-:W-:Y:S05]  /*53ba0*/  BRA `(.L_x_15260) ;  /* 0x00000e2000007947 */ /* 0x000fea0003800000 */
.L_x_15251:
        /* <DEDUP_REMOVED lines=23> */
.L_x_15269:
[----:B------:R-:W-:Y:S05]  /*53d20*/  BSYNC B3 ;  /* 0x0000000000037941 */ /* 0x000fea0003800000 */
.L_x_15268:
        /* <DEDUP_REMOVED lines=26> */
.L_x_15271:
[----:B------:R-:W-:Y:S05]  /*53ed0*/  BSYNC B3 ;  /* 0x0000000000037941 */ /* 0x000fea0003800000 */
.L_x_15270:
        /* <DEDUP_REMOVED lines=112> */
.L_x_15273:
[----:B------:R-:W-:Y:S05]  /*545e0*/  BSYNC B0 ;  /* 0x0000000000007941 */ /* 0x000fea0003800000 */
.L_x_15272:
        /* <DEDUP_REMOVED lines=8> */
.L_x_15275:
[----:B------:R-:W-:Y:S05]  /*54670*/  BSYNC B3 ;  /* 0x0000000000037941 */ /* 0x000fea0003800000 */
.L_x_15274:
        /* <DEDUP_REMOVED lines=43> */
.L_x_15277:
[----:B------:R-:W-:-:S04]  /*54930*/  ISETP.GE.AND P0, PT, R41, RZ, PT ;  /* 0x000000ff2900720c */ /* 0x000fc80003f06270 */
[----:B------:R-:W-:Y:S02]  /*54940*/  FSEL R6, RZ, 3.37028055040000000000e+12, P0 ;  /* 0x54442d18ff067808 */ /* 0x000fe40000000000 */
[----:B------:R-:W-:Y:S02]  /*54950*/  FSEL R7, RZ, 2.1426990032196044922, P0 ;  /* 0x400921fbff077808 */ /* 0x000fe40000000000 */
.L_x_15278:
[----:B------:R-:W-:Y:S05]  /*54960*/  BSYNC B0 ;  /* 0x0000000000007941 */ /* 0x000fea0003800000 */
.L_x_15276:
[----:B------:R-:W4:Y:S01]  /*54970*/  DADD R2, R2, R4 ;  /* 0x0000000002027229 */ /* 0x000f220000000004 */
[----:B------:R-:W-:-:S03]  /*54980*/  LOP3.LUT R43, R7, 0x80000000, R43, 0xb8, !PT ;  /* 0x80000000072b7812 */ /* 0x000fc600078eb82b */
[----:B-1----:R-:W-:-:S04]  /*54990*/  DADD R28, R28, 1 ;  /* 0x3ff000001c1c7429 */ /* 0x002fc80000000000 */
[----:B----4-:R-:W1:-:S06]  /*549a0*/  DSETP.GTU.AND P0, PT, |R2|, +INF , PT ;  /* 0x7ff000000200742a */ /* 0x010e4c0003f0c200 */
[----:B-1----:R-:W-:Y:S02]  /*549b0*/  FSEL R6, R2, R6, P0 ;  /* 0x0000000602067208 */ /* 0x002fe40000000000 */
[----:B------:R-:W-:Y:S02]  /*549c0*/  FSEL R7, R3, R43, P0 ;  /* 0x0000002b03077208 */ /* 0x000fe40000000000 */
.L_x_15260:
[----:B------:R-:W-:Y:S05]  /*549d0*/  BSYNC B2 ;  /* 0x0000000000027941 */ /* 0x000fea0003800000 */
.L_x_15250:
[----:B-1----:R-:W1:Y:S01]  /*549e0*/  DADD R28, R28, c[0x2][0x50] ;  /* 0x008014001c1c7629 */ /* 0x002e620000000000 */
[----:B------:R-:W-:-:S03]  /*549f0*/  ISETP.NE.AND P0, PT, R62, RZ, PT ;  /* 0x000000ff3e00720c */ /* 0x000fc60003f05270 */
[----:B------:R-:W-:-:S04]  /*54a00*/  DADD R60, -RZ, |R6| ;  /* 0x00000000ff3c7229 */ /* 0x000fc80000000506 */
[----:B-1----:R-:W1:-:S10]  /*54a10*/  DADD R2, -RZ, -R28 ;  /* 0x00000000ff027229 */ /* 0x002e54000000091c */
[----:B-1----:R-:W-:Y:S02]  /*54a20*/  FSEL R62, R2, R28, !P0 ;  /* 0x0000001c023e7208 */ /* 0x002fe40004000000 */
[----:B------:R-:W-:Y:S01]  /*54a30*/  FSEL R63, R3, R29, !P0 ;  /* 0x0000001d033f7208 */ /* 0x000fe20004000000 */
[----:B------:R-:W-:Y:S05]  /*54a40*/  BRA `(.L_x_15157) ;  /* 0x0000013000007947 */ /* 0x000fea0003800000 */
.L_x_15158:
        /* <DEDUP_REMOVED lines=19> */
.L_x_15157:
[----:B01----:R-:W-:Y:S05]  /*54b80*/  BSYNC B1 ;  /* 0x0000000000017941 */ /* 0x003fea0003800000 */
.L_x_15156:
        /* <DEDUP_REMOVED lines=147> */
.L_x_15288:
[----:B------:R-:W-:Y:S05]  /*554c0*/  BSYNC B3 ;  /* 0x0000000000037941 */ /* 0x000fea0003800000 */
.L_x_15287:
        /* <DEDUP_REMOVED lines=61> */
.L_x_15286:
        /* <DEDUP_REMOVED lines=34> */
.L_x_15296:
[----:B------:R-:W-:Y:S05]  /*55ac0*/  BSYNC B4 ;  /* 0x0000000000047941 */ /* 0x000fea0003800000 */
.L_x_15295:
[----:B------:R-:W-:Y:S02]  /*55ad0*/  IMAD.MOV.U32 R24, RZ, RZ, R20 ;  /* 0x000000ffff187224 */ /* 0x000fe400078e0014 */
[----:B------:R-:W-:Y:S01]  /*55ae0*/  IMAD.MOV.U32 R25, RZ, RZ, R21 ;  /* 0x000000ffff197224 */ /* 0x000fe200078e0015 */
[----:B------:R-:W-:Y:S05]  /*55af0*/  BRA `(.L_x_15294) ;  /* 0x0000001000007947 */ /* 0x000fea0003800000 */
.L_x_15293:
[----:B------:R0:W1:-:S06]  /*55b00*/  DADD R24, -R30, R34 ;  /* 0x000000001e187229 */ /* 0x00004c0000000122 */
.L_x_15294:
[----:B------:R-:W-:Y:S05]  /*55b10*/  BSYNC B3 ;  /* 0x0000000000037941 */ /* 0x000fea0003800000 */
.L_x_15292:
        /* <DEDUP_REMOVED lines=29> */
.L_x_15301:
[----:B------:R-:W-:Y:S05]  /*55cf0*/  BSYNC B4 ;  /* 0x0000000000047941 */ /* 0x000fea0003800000 */
.L_x_15300:
[----:B------:R-:W-:Y:S02]  /*55d00*/  IMAD.MOV.U32 R6, RZ, RZ, R20 ;  /* 0x000000ffff067224 */ /* 0x000fe400078e0014 */
[----:B------:R-:W-:Y:S01]  /*55d10*/  IMAD.MOV.U32 R7, RZ, RZ, R21 ;  /* 0x000000ffff077224 */ /* 0x000fe200078e0015 */
[----:B------:R-:W-:Y:S05]  /*55d20*/  BRA `(.L_x_15299) ;  /* 0x0000001000007947 */ /* 0x000fea0003800000 */
.L_x_15298:
[----:B------:R4:W0:-:S06]  /*55d30*/  DADD R6, R36, -R8 ;  /* 0x0000000024067229 */ /* 0x00080c0000000808 */
.L_x_15299:
[----:B------:R-:W-:Y:S05]  /*55d40*/  BSYNC B3 ;  /* 0x0000000000037941 */ /* 0x000fea0003800000 */
.L_x_15297:
        /* <DEDUP_REMOVED lines=29> */
.L_x_15303:
[----:B------:R-:W-:Y:S05]  /*55f20*/  BSYNC B3 ;  /* 0x0000000000037941 */ /* 0x000fea0003800000 */
.L_x_15302:
        /* <DEDUP_REMOVED lines=65> */
.L_x_15304:
        /* <DEDUP_REMOVED lines=20> */
.L_x_15306:
[----:B------:R-:W-:Y:S05]  /*56480*/  BSYNC B3 ;  /* 0x0000000000037941 */ /* 0x000fea0003800000 */
.L_x_15305:
        /* <DEDUP_REMOVED lines=16> */
.L_x_15291:
        /* <DEDUP_REMOVED lines=24> */
.L_x_15309:
[----:B------:R-:W-:Y:S05]  /*56710*/  BSYNC B3 ;  /* 0x0000000000037941 */ /* 0x000fea0003800000 */
.L_x_15308:
        /* <DEDUP_REMOVED lines=25> */
.L_x_15312:
[----:B------:R-:W-:Y:S05]  /*568b0*/  BSYNC B3 ;  /* 0x0000000000037941 */ /* 0x000fea0003800000 */
.L_x_15311:
        /* <DEDUP_REMOVED lines=16> */
.L_x_15310:
        /* <DEDUP_REMOVED lines=55> */
.L_x_15313:
[----:B------:R-:W-:Y:S01]  /*56d30*/  IMAD.MOV.U32 R8, RZ, RZ, 0x0 ;  /* 0x00000000ff087424 */ /* 0x000fe200078e00ff */
[----:B------:R-:W-:Y:S01]  /*56d40*/  FSETP.NEU.FTZ.AND P0, PT, R7, RZ, PT ;  /* 0x000000ff0700720b */ /* 0x000fe20003f1d000 */
[----:B------:R-:W-:-:S06]  /*56d50*/  IMAD.MOV.U32 R9, RZ, RZ, 0x7ff00000 ;  /* 0x7ff00000ff097424 */ /* 0x000fcc00078e00ff */
[----:B------:R-:W0:-:S10]  /*56d60*/  DFMA R8, R6, R8, +INF ;  /* 0x7ff000000608742b */ /* 0x000e140000000008 */
[----:B0-----:R-:W-:Y:S02]  /*56d70*/  FSEL R28, R8, RZ, P0 ;  /* 0x000000ff081c7208 */ /* 0x001fe40000000000 */
[----:B------:R-:W-:Y:S01]  /*56d80*/  FSEL R29, R9, -QNAN , P0 ;  /* 0xfff00000091d7808 */ /* 0x000fe20000000000 */
[----:B------:R-:W-:Y:S05]  /*56d90*/  BRA `(.L_x_15289) ;  /* 0x0000048000007947 */ /* 0x000fea0003800000 */
.L_x_15307:
        /* <DEDUP_REMOVED lines=23> */
.L_x_15315:
[----:B------:R-:W-:Y:S05]  /*56f10*/  BSYNC B3 ;  /* 0x0000000000037941 */ /* 0x000fea0003800000 */
.L_x_15314:
        /* <DEDUP_REMOVED lines=19> */
.L_x_15317:
[----:B------:R-:W-:Y:S05]  /*57050*/  BSYNC B3 ;  /* 0x0000000000037941 */ /* 0x000fea0003800000 */
.L_x_15316:
[----:B------:R-:W-:Y:S02]  /*57060*/  IMAD.MOV.U32 R28, RZ, RZ, R20 ;  /* 0x000000ffff1c7224 */ /* 0x000fe400078e0014 */
[----:B------:R-:W-:Y:S01]  /*57070*/  IMAD.MOV.U32 R29, RZ, RZ, R21 ;  /* 0x000000ffff1d7224 */ /* 0x000fe200078e0015 */
[----:B------:R-:W-:Y:S05]  /*57080*/  BRA `(.L_x_15289) ;  /* 0x0000019000007947 */ /* 0x000fea0003800000 */
.L_x_15290:
        /* <DEDUP_REMOVED lines=22> */
.L_x_15319:
[----:B------:R-:W-:Y:S05]  /*571f0*/  BSYNC B3 ;  /* 0x0000000000037941 */ /* 0x000fea0003800000 */
.L_x_15318:
[----:B-1----:R-:W-:Y:S02]  /*57200*/  IMAD.MOV.U32 R28, RZ, RZ, R8 ;  /* 0x000000ffff1c7224 */ /* 0x002fe400078e0008 */
[----:B------:R-:W-:-:S02]  /*57210*/  IMAD.MOV.U32 R29, RZ, RZ, R9 ;  /* 0x000000ffff1d7224 */ /* 0x000fc400078e0009 */
.L_x_15289:
[----:B------:R-:W-:Y:S05]  /*57220*/  BSYNC B2 ;  /* 0x0000000000027941 */ /* 0x000fea0003800000 */
.L_x_15285:
        /* <DEDUP_REMOVED lines=26> */
.L_x_15323:
[----:B------:R-:W-:Y:S05]  /*573d0*/  BSYNC B3 ;  /* 0x0000000000037941 */ /* 0x000fea0003800000 */
.L_x_15322:
        /* <DEDUP_REMOVED lines=37> */
.L_x_15331:
[----:B------:R-:W-:Y:S05]  /*57630*/  BSYNC B4 ;  /* 0x0000000000047941 */ /* 0x000fea0003800000 */
.L_x_15330:
[----:B------:R-:W-:Y:S02]  /*57640*/  IMAD.MOV.U32 R40, RZ, RZ, R20 ;  /* 0x000000ffff287224 */ /* 0x000fe400078e0014 */
[----:B------:R-:W-:Y:S01]  /*57650*/  IMAD.MOV.U32 R41, RZ, RZ, R21 ;  /* 0x000000ffff297224 */ /* 0x000fe200078e0015 */
[----:B------:R-:W-:Y:S05]  /*57660*/  BRA `(.L_x_15329) ;  /* 0x0000001000007947 */ /* 0x000fea0003800000 */
.L_x_15328:
[----:B------:R0:W4:-:S06]  /*57670*/  DADD R40, -R30, R34 ;  /* 0x000000001e287229 */ /* 0x00010c0000000122 */
.L_x_15329:
[----:B------:R-:W-:Y:S05]  /*57680*/  BSYNC B3 ;  /* 0x0000000000037941 */ /* 0x000fea0003800000 */
.L_x_15327:
        /* <DEDUP_REMOVED lines=26> */
.L_x_15336:
[----:B------:R-:W-:Y:S05]  /*57830*/  BSYNC B4 ;  /* 0x0000000000047941 */ /* 0x000fea0003800000 */
.L_x_15335:
[----:B------:R-:W-:Y:S02]  /*57840*/  IMAD.MOV.U32 R4, RZ, RZ, R20 ;  /* 0x000000ffff047224 */ /* 0x000fe400078e0014 */
[----:B------:R-:W-:Y:S01]  /*57850*/  IMAD.MOV.U32 R5, RZ, RZ, R21 ;  /* 0x000000ffff057224 */ /* 0x000fe200078e0015 */
[----:B------:R-:W-:Y:S05]  /*57860*/  BRA `(.L_x_15334) ;  /* 0x0000001000007947 */ /* 0x000fea0003800000 */
.L_x_15333:
[----:B------:R0:W4:-:S06]  /*57870*/  DADD R4, -R32, R36 ;  /* 0x0000000020047229 */ /* 0x00010c0000000124 */
.L_x_15334:
[----:B------:R-:W-:Y:S05]  /*57880*/  BSYNC B3 ;  /* 0x0000000000037941 */ /* 0x000fea0003800000 */
.L_x_15332:
        /* <DEDUP_REMOVED lines=27> */
.L_x_15338:
[----:B------:R-:W-:Y:S05]  /*57a40*/  BSYNC B3 ;  /* 0x0000000000037941 */ /* 0x000fea0003800000 */
.L_x_15337:
[----:B------:R-:W-:Y:S01]  /*57a50*/  PLOP3.LUT P0, PT, PT, PT, PT, 0x80, 0x0 ;  /* 0x000000000000781c */ /* 0x000fe20003f0f070 */
[----:B01----:R-:W-:Y:S02]  /*57a60*/  IMAD.MOV.U32 R4, RZ, RZ, R8 ;  /* 0x000000ffff047224 */ /* 0x003fe400078e0008 */
[----:B------:R-:W-:Y:S01]  /*57a70*/  IMAD.MOV.U32 R5, RZ, RZ, R9 ;  /* 0x000000ffff057224 */ /* 0x000fe200078e0009 */
[----:B------:R-:W-:Y:S05]  /*57a80*/  BRA `(.L_x_15324) ;  /* 0x0000091000007947 */ /* 0x000fea0003800000 */
.L_x_15326:
        /* <DEDUP_REMOVED lines=27> */
.L_x_15341:
[----:B------:R-:W-:Y:S05]  /*57c40*/  BSYNC B3 ;  /* 0x0000000000037941 */ /* 0x000fea0003800000 */
.L_x_15340:
[----:B------:R-:W-:Y:S01]  /*57c50*/  PLOP3.LUT P0, PT, PT, PT, PT, 0x80, 0x0 ;  /* 0x000000000000781c */ /* 0x000fe20003f0f070 */
[----:B-1--4-:R-:W-:Y:S02]  /*57c60*/  IMAD.MOV.U32 R4, RZ, RZ, R8 ;  /* 0x000000ffff047224 */ /* 0x012fe400078e0008 */
[----:B------:R-:W-:Y:S01]  /*57c70*/  IMAD.MOV.U32 R5, RZ, RZ, R9 ;  /* 0x000000ffff057224 */ /* 0x000fe200078e0009 */
[----:B------:R-:W-:Y:S05]  /*57c80*/  BRA `(.L_x_15324) ;  /* 0x0000071000007947 */ /* 0x000fea0003800000 */
.L_x_15339:
        /* <DEDUP_REMOVED lines=28> */
.L_x_15343:
[----:B------:R-:W-:Y:S05]  /*57e50*/  BSYNC B3 ;  /* 0x0000000000037941 */ /* 0x000fea0003800000 */
.L_x_15342:
        /* <DEDUP_REMOVED lines=19> */
.L_x_15345:
[----:B------:R-:W-:Y:S05]  /*57f90*/  BSYNC B3 ;  /* 0x0000000000037941 */ /* 0x000fea0003800000 */
.L_x_15344:
[----:B------:R-:W0:Y:S01]  /*57fa0*/  DMUL R2, R2, 8.11296384146066816958e+31 ;  /* 0x4690000002027828 */ /* 0x000e220000000000 */
[----:B------:R-:W-:Y:S01]  /*57fb0*/  PLOP3.LUT P0, PT, PT, PT, PT, 0x80, 0x0 ;  /* 0x000000000000781c */ /* 0x000fe20003f0f070 */
[----:B------:R-:W-:Y:S02]  /*57fc0*/  IMAD.MOV.U32 R4, RZ, RZ, R20 ;  /* 0x000000ffff047224 */ /* 0x000fe400078e0014 */
[----:B------:R-:W-:Y:S01]  /*57fd0*/  IMAD.MOV.U32 R5, RZ, RZ, R21 ;  /* 0x000000ffff057224 */ /* 0x000fe200078e0015 */
[----:B------:R-:W-:Y:S05]  /*57fe0*/  BRA `(.L_x_15324) ;  /* 0x000003b000007947 */ /* 0x000fea0003800000 */
.L_x_15325:
        /* <DEDUP_REMOVED lines=24> */
.L_x_15347:
[----:B------:R-:W-:Y:S05]  /*58170*/  BSYNC B3 ;  /* 0x0000000000037941 */ /* 0x000fea0003800000 */
.L_x_15346:
        /* <DEDUP_REMOVED lines=27> */
.L_x_15349:
[----:B------:R-:W-:Y:S05]  /*58330*/  BSYNC B3 ;  /* 0x0000000000037941 */ /* 0x000fea0003800000 */
.L_x_15348:
[----:B-1--4-:R1:W4:Y:S01]  /*58340*/  DMUL R4, R8, R16 ;  /* 0x0000001008047228 */ /* 0x0123220000000000 */
[----:B------:R-:W-:Y:S01]  /*58350*/  PLOP3.LUT P0, PT, PT, PT, PT, 0x80, 0x0 ;  /* 0x000000000000781c */ /* 0x000fe20003f0f070 */
[----:B------:R-:W-:Y:S07]  /*58360*/  BRA `(.L_x_15324) ;  /* 0x0000003000007947 */ /* 0x000fee0003800000 */
.L_x_15321:
[----:B------:R4:W0:Y:S01]  /*58370*/  DMUL R4, R26, 9.00719925474099200000e+15 ;  /* 0x434000001a047828 */ /* 0x0008220000000000 */
[----:B------:R-:W-:-:S03]  /*58380*/  PLOP3.LUT P0, PT, PT, PT, PT, 0x80, 0x0 ;  /* 0x000000000000781c */ /* 0x000fc60003f0f070 */
[----:B------:R-:W3:-:S06]  /*58390*/  DMUL R2, R2, 9.00719925474099200000e+15 ;  /* 0x4340000002027828 */ /* 0x000ecc0000000000 */
.L_x_15324:
[----:B01--4-:R-:W-:Y:S05]  /*583a0*/  BSYNC B2 ;  /* 0x0000000000027941 */ /* 0x013fea0003800000 */
.L_x_15320:
        /* <DEDUP_REMOVED lines=43> */
.L_x_15355:
[----:B------:R0:W1:-:S06]  /*58660*/  DMUL R40, RZ, |R24| ;  /* 0x40000018ff287228 */ /* 0x00004c0000000000 */
.L_x_15356:
[----:B------:R-:W-:Y:S05]  /*58670*/  BSYNC B0 ;  /* 0x0000000000007941 */ /* 0x000fea0003800000 */
.L_x_15354:
[----:B------:R-:W-:Y:S02]  /*58680*/  ISETP.GT.AND P0, PT, R5, -0x1, PT ;  /* 0xffffffff0500780c */ /* 0x000fe40003f04270 */
[----:B------:R-:W-:-:S11]  /*58690*/  ISETP.GT.AND P1, PT, R3, -0x1, PT ;  /* 0xffffffff0300780c */ /* 0x000fd60003f24270 */
[----:B-1----:R-:W1:Y:S02]  /*586a0*/  @!P0 DMUL R40, R40, +INF ;  /* 0x7ff0000028288828 */ /* 0x002e640000000000 */
[----:B------:R-:W-:Y:S05]  /*586b0*/  @P1 BRA `(.L_x_15357) ;  /* 0x0000101000001947 */ /* 0x000fea0003800000 */
[----:B-1----:R-:W1:-:S06]  /*586c0*/  DADD R40, R40, c[0x2][0x100] ;  /* 0x0080400028287629 */ /* 0x002e4c0000000000 */
[----:B-1----:R-:W1:Y:S01]  /*586d0*/  DADD R40, -R40, c[0x2][0x108] ;  /* 0x0080420028287629 */ /* 0x002e620000000100 */
[----:B------:R-:W-:Y:S05]  /*586e0*/  BRA `(.L_x_15357) ;  /* 0x00000fe000007947 */ /* 0x000fea0003800000 */
.L_x_15353:
        /* <DEDUP_REMOVED lines=23> */
.L_x_15352:
        /* <DEDUP_REMOVED lines=38> */
.L_x_15360:
[----:B------:R0:W1:-:S06]  /*58ac0*/  DMUL R40, RZ, |R24| ;  /* 0x40000018ff287228 */ /* 0x00004c0000000000 */
.L_x_15361:
[----:B------:R-:W-:Y:S05]  /*58ad0*/  BSYNC B0 ;  /* 0x0000000000007941 */ /* 0x000fea0003800000 */
.L_x_15359:
[----:B------:R-:W-:Y:S02]  /*58ae0*/  ISETP.GT.AND P0, PT, R3, -0x1, PT ;  /* 0xffffffff0300780c */ /* 0x000fe40003f04270 */
[----:B------:R-:W-:-:S11]  /*58af0*/  ISETP.GT.AND P1, PT, R25, -0x1, PT ;  /* 0xffffffff1900780c */ /* 0x000fd60003f24270 */
[----:B-1----:R-:W1:Y:S02]  /*58b00*/  @!P0 DMUL R40, R40, +INF ;  /* 0x7ff0000028288828 */ /* 0x002e640000000000 */
[----:B------:R-:W-:Y:S05]  /*58b10*/  @P1 BRA `(.L_x_15357) ;  /* 0x00000bb000001947 */ /* 0x000fea0003800000 */
[----:B-1----:R-:W1:-:S06]  /*58b20*/  DADD R40, R40, c[0x2][0x100] ;  /* 0x0080400028287629 */ /* 0x002e4c0000000000 */
[----:B-1----:R-:W1:Y:S01]  /*58b30*/  DADD R40, -R40, c[0x2][0x108] ;  /* 0x0080420028287629 */ /* 0x002e620000000100 */
[----:B------:R-:W-:Y:S05]  /*58b40*/  BRA `(.L_x_15357) ;  /* 0x00000b8000007947 */ /* 0x000fea0003800000 */
.L_x_15358:
        /* <DEDUP_REMOVED lines=23> */
.L_x_15351:
        /* <DEDUP_REMOVED lines=30> */
.L_x_15364:
[----:B------:R-:W-:Y:S05]  /*58ea0*/  BSYNC B3 ;  /* 0x0000000000037941 */ /* 0x000fea0003800000 */
.L_x_15363:
        /* <DEDUP_REMOVED lines=43> */
.L_x_15366:
[----:B------:R-:W-:Y:S02]  /*59160*/  FSEL R6, RZ, 3.37028055040000000000e+12, P1 ;  /* 0x54442d18ff067808 */ /* 0x000fe40000800000 */
[----:B------:R-:W-:Y:S02]  /*59170*/  FSEL R7, RZ, 2.1426990032196044922, P1 ;  /* 0x400921fbff077808 */ /* 0x000fe40000800000 */
.L_x_15367:
[----:B------:R-:W-:Y:S05]  /*59180*/  BSYNC B0 ;  /* 0x0000000000007941 */ /* 0x000fea0003800000 */
.L_x_15365:
[----:B------:R0:W1:Y:S02]  /*59190*/  DADD R2, |R4|, |R2| ;  /* 0x0000000004027229 */ /* 0x0000640000000602 */
[----:B0-----:R-:W-:-:S04]  /*591a0*/  LOP3.LUT R5, R7, 0x80000000, R5, 0xb8, !PT ;  /* 0x8000000007057812 */ /* 0x001fc800078eb805 */
[----:B-1----:R-:W0:-:S06]  /*591b0*/  DSETP.GTU.AND P0, PT, |R2|, +INF , PT ;  /* 0x7ff000000200742a */ /* 0x002e0c0003f0c200 */
[----:B0-----:R-:W-:Y:S02]  /*591c0*/  FSEL R40, R2, R6, P0 ;  /* 0x0000000602287208 */ /* 0x001fe40000000000 */
[----:B------:R-:W-:Y:S01]  /*591d0*/  FSEL R41, R3, R5, P0 ;  /* 0x0000000503297208 */ /* 0x000fe20000000000 */
[----:B------:R-:W-:Y:S05]  /*591e0*/  BRA `(.L_x_15357) ;  /* 0x000004e000007947 */ /* 0x000fea0003800000 */
.L_x_15362:
        /* <DEDUP_REMOVED lines=26> */
.L_x_15369:
[----:B------:R-:W-:Y:S05]  /*59390*/  BSYNC B3 ;  /* 0x0000000000037941 */ /* 0x000fea0003800000 */
.L_x_15368:
        /* <DEDUP_REMOVED lines=43> */
.L_x_15371:
[----:B------:R-:W-:Y:S02]  /*59650*/  FSEL R6, RZ, 3.37028055040000000000e+12, P1 ;  /* 0x54442d18ff067808 */ /* 0x000fe40000800000 */
[----:B------:R-:W-:Y:S02]  /*59660*/  FSEL R7, RZ, 2.1426990032196044922, P1 ;  /* 0x400921fbff077808 */ /* 0x000fe40000800000 */
.L_x_15372:
[----:B------:R-:W-:Y:S05]  /*59670*/  BSYNC B0 ;  /* 0x0000000000007941 */ /* 0x000fea0003800000 */
.L_x_15370:
[----:B------:R0:W1:Y:S02]  /*59680*/  DADD R2, |R4|, |R2| ;  /* 0x0000000004027229 */ /* 0x0000640000000602 */
[----:B0-----:R-:W-:-:S04]  /*59690*/  LOP3.LUT R5, R7, 0x80000000, R5, 0xb8, !PT ;  /* 0x8000000007057812 */ /* 0x001fc800078eb805 */
[----:B-1----:R-:W0:-:S06]  /*596a0*/  DSETP.GTU.AND P0, PT, |R2|, +INF , PT ;  /* 0x7ff000000200742a */ /* 0x002e0c0003f0c200 */
[----:B0-----:R-:W-:Y:S02]  /*596b0*/  FSEL R40, R2, R6, P0 ;  /* 0x0000000602287208 */ /* 0x001fe40000000000 */
[----:B------:R-:W-:Y:S02]  /*596c0*/  FSEL R41, R3, R5, P0 ;  /* 0x0000000503297208 */ /* 0x000fe40000000000 */
.L_x_15357:
[----:B01----:R-:W-:Y:S05]  /*596d0*/  BSYNC B2 ;  /* 0x0000000000027941 */ /* 0x003fea0003800000 */
.L_x_15350:
[----:B------:R-:W0:Y:S01]  /*596e0*/  DADD R2, -RZ, -R28 ;  /* 0x00000000ff027229 */ /* 0x000e22000000091c */
[----:B------:R-:W-:-:S09]  /*596f0*/  ISETP.NE.AND P0, PT, R42, RZ, PT ;  /* 0x000000ff2a00720c */ /* 0x000fd20003f05270 */
[----:B0-----:R-:W-:Y:S02]  /*59700*/  FSEL R42, R2, R28, !P0 ;  /* 0x0000001c022a7208 */ /* 0x001fe40004000000 */
[----:B------:R-:W-:Y:S01]  /*59710*/  FSEL R43, R3, R29, !P0 ;  /* 0x0000001d032b7208 */ /* 0x000fe20004000000 */
[----:B------:R-:W-:Y:S05]  /*59720*/  BRA `(.L_x_15280) ;  /* 0x0000249000007947 */ /* 0x000fea0003800000 */
.L_x_15284:
[----:B0-----:R-:W4:Y:S01]  /*59730*/  LDL.64 R40, [R1+0x8] ;  /* 0x0000080001287983 */ /* 0x001f220000100a00 */
[----:B------:R-:W-:-:S04]  /*59740*/  DADD R42, -RZ, -R46 ;  /* 0x00000000ff2a7229 */ /* 0x000fc8000000092e */
[----:B----4-:R-:W0:-:S06]  /*59750*/  DADD R40, R40, -R44 ;  /* 0x0000000028287229 */ /* 0x010e0c000000082c */
[----:B0-----:R-:W0:Y:S01]  /*59760*/  DADD R40, R40, c[0x2][0x178] ;  /* 0x00805e0028287629 */ /* 0x001e220000000000 */
[----:B------:R-:W-:Y:S05]  /*59770*/  BRA `(.L_x_15280) ;  /* 0x0000244000007947 */ /* 0x000fea0003800000 */
.L_x_15283:
[----:B------:R0:W1:Y:S01]  /*59780*/  DADD R42, -RZ, -R46 ;  /* 0x00000000ff2a7229 */ /* 0x000062000000092e */
[----:B------:R-:W-:Y:S01]  /*59790*/  CS2R R40, SRZ ;  /* 0x0000000000287805 */ /* 0x000fe2000001ff00 */
[----:B------:R-:W-:Y:S05]  /*597a0*/  BRA `(.L_x_15280) ;  /* 0x0000241000007947 */ /* 0x000fea0003800000 */
.L_x_15282:
        /* <DEDUP_REMOVED lines=86> */
.L_x_15377:
[----:B------:R-:W-:Y:S05]  /*59d10*/  BSYNC B0 ;  /* 0x0000000000007941 */ /* 0x000fea0003800000 */
.L_x_15376:
        /* <DEDUP_REMOVED lines=8> */
.L_x_15379:
[----:B------:R-:W-:Y:S05]  /*59da0*/  BSYNC B3 ;  /* 0x0000000000037941 */ /* 0x000fea0003800000 */
.L_x_15378:
        /* <DEDUP_REMOVED lines=43> */
.L_x_15381:
[----:B------:R-:W-:-:S04]  /*5a060*/  ISETP.GE.AND P0, PT, R45, RZ, PT ;  /* 0x000000ff2d00720c */ /* 0x000fc80003f06270 */
[----:B------:R-:W-:Y:S02]  /*5a070*/  FSEL R6, RZ, 3.37028055040000000000e+12, P0 ;  /* 0x54442d18ff067808 */ /* 0x000fe40000000000 */
[----:B------:R-:W-:Y:S02]  /*5a080*/  FSEL R7, RZ, 2.1426990032196044922, P0 ;  /* 0x400921fbff077808 */ /* 0x000fe40000000000 */
.L_x_15382:
[----:B------:R-:W-:Y:S05]  /*5a090*/  BSYNC B0 ;  /* 0x0000000000007941 */ /* 0x000fea0003800000 */
.L_x_15380:
[----:B------:R-:W4:Y:S01]  /*5a0a0*/  DADD R2, R2, R4 ;  /* 0x0000000002027229 */ /* 0x000f220000000004 */
[----:B------:R-:W-:-:S03]  /*5a0b0*/  LOP3.LUT R47, R7, 0x80000000, R47, 0xb8, !PT ;  /* 0x80000000072f7812 */ /* 0x000fc600078eb82f */
[----:B-1----:R-:W-:-:S04]  /*5a0c0*/  DMUL R28, R28, 0.5 ;  /* 0x3fe000001c1c7828 */ /* 0x002fc80000000000 */
[----:B----4-:R-:W1:-:S06]  /*5a0d0*/  DSETP.GTU.AND P0, PT, |R2|, +INF , PT ;  /* 0x7ff000000200742a */ /* 0x010e4c0003f0c200 */
[----:B-1----:R-:W-:Y:S02]  /*5a0e0*/  FSEL R6, R2, R6, P0 ;  /* 0x0000000602067208 */ /* 0x002fe40000000000 */
[----:B------:R-:W-:Y:S01]  /*5a0f0*/  FSEL R7, R3, R47, P0 ;  /* 0x0000002f03077208 */ /* 0x000fe20000000000 */
[----:B------:R-:W-:Y:S05]  /*5a100*/  BRA `(.L_x_15383) ;  /* 0x0000190000007947 */ /* 0x000fea0003800000 */
.L_x_15375:
        /* <DEDUP_REMOVED lines=111> */
.L_x_15385:
[----:B------:R-:W-:Y:S05]  /*5a800*/  BSYNC B0 ;  /* 0x0000000000007941 */ /* 0x000fea0003800000 */
.L_x_15384:
        /* <DEDUP_REMOVED lines=8> */
.L_x_15387:
[----:B------:R-:W-:Y:S05]  /*5a890*/  BSYNC B3 ;  /* 0x0000000000037941 */ /* 0x000fea0003800000 */
.L_x_15386:
        /* <DEDUP_REMOVED lines=43> */
.L_x_15389:
[----:B------:R-:W-:-:S04]  /*5ab50*/  ISETP.GE.AND P0, PT, R45, RZ, PT ;  /* 0x000000ff2d00720c */ /* 0x000fc80003f06270 */
[----:B------:R-:W-:Y:S02]  /*5ab60*/  FSEL R6, RZ, 3.37028055040000000000e+12, P0 ;  /* 0x54442d18ff067808 */ /* 0x000fe40000000000 */
[----:B------:R-:W-:Y:S02]  /*5ab70*/  FSEL R7, RZ, 2.1426990032196044922, P0 ;  /* 0x400921fbff077808 */ /* 0x000fe40000000000 */
.L_x_15390:
[----:B------:R-:W-:Y:S05]  /*5ab80*/  BSYNC B0 ;  /* 0x0000000000007941 */ /* 0x000fea0003800000 */
.L_x_15388:
[----:B------:R-:W4:Y:S01]  /*5ab90*/  DADD R2, R2, R4 ;  /* 0x0000000002027229 */ /* 0x000f220000000004 */
[----:B------:R-:W-:-:S05]  /*5aba0*/  LOP3.LUT R47, R7, 0x80000000, R47, 0xb8, !PT ;  /* 0x80000000072f7812 */ /* 0x000fca00078eb82f */
[----:B----4-:R-:W4:-:S06]  /*5abb0*/  DSETP.GTU.AND P0, PT, |R2|, +INF , PT ;  /* 0x7ff000000200742a */ /* 0x010f0c0003f0c200 */
[----:B----4-:R-:W-:Y:S02]  /*5abc0*/  FSEL R6, R2, R6, P0 ;  /* 0x0000000602067208 */ /* 0x010fe40000000000 */
[----:B------:R-:W-:Y:S01]  /*5abd0*/  FSEL R7, R3, R47, P0 ;  /* 0x0000002f03077208 */ /* 0x000fe20000000000 */
[----:B------:R-:W-:Y:S05]  /*5abe0*/  BRA `(.L_x_15383) ;  /* 0x00000e2000007947 */ /* 0x000fea0003800000 */
.L_x_15374:
        /* <DEDUP_REMOVED lines=23> */
.L_x_15392:
[----:B------:R-:W-:Y:S05]  /*5ad60*/  BSYNC B3 ;  /* 0x0000000000037941 */ /* 0x000fea0003800000 */
.L_x_15391:
        /* <DEDUP_REMOVED lines=26> */
.L_x_15394:
[----:B------:R-:W-:Y:S05]  /*5af10*/  BSYNC B3 ;  /* 0x0000000000037941 */ /* 0x000fea0003800000 */
.L_x_15393:
        /* <DEDUP_REMOVED lines=112> */
.L_x_15396:
[----:B------:R-:W-:Y:S05]  /*5b620*/  BSYNC B0 ;  /* 0x0000000000007941 */ /* 0x000fea0003800000 */
.L_x_15395:
        /* <DEDUP_REMOVED lines=8> */
.L_x_15398:
[----:B------:R-:W-:Y:S05]  /*5b6b0*/  BSYNC B3 ;  /* 0x0000000000037941 */ /* 0x000fea0003800000 */
.L_x_15397:
        /* <DEDUP_REMOVED lines=43> */
.L_x_15400:
[----:B------:R-:W-:-:S04]  /*5b970*/  ISETP.GE.AND P0, PT, R45, RZ, PT ;  /* 0x000000ff2d00720c */ /* 0x000fc80003f06270 */
[----:B------:R-:W-:Y:S02]  /*5b980*/  FSEL R6, RZ, 3.37028055040000000000e+12, P0 ;  /* 0x54442d18ff067808 */ /* 0x000fe40000000000 */
[----:B------:R-:W-:Y:S02]  /*5b990*/  FSEL R7, RZ, 2.1426990032196044922, P0 ;  /* 0x400921fbff077808 */ /* 0x000fe40000000000 */
.L_x_15401:
[----:B------:R-:W-:Y:S05]  /*5b9a0*/  BSYNC B0 ;  /* 0x0000000000007941 */ /* 0x000fea0003800000 */
.L_x_15399:
[----:B------:R-:W4:Y:S01]  /*5b9b0*/  DADD R2, R2, R4 ;  /* 0x0000000002027229 */ /* 0x000f220000000004 */
[----:B------:R-:W-:-:S03]  /*5b9c0*/  LOP3.LUT R47, R7, 0x80000000, R47, 0xb8, !PT ;  /* 0x80000000072f7812 */ /* 0x000fc600078eb82f */
[----:B-1----:R-:W-:-:S04]  /*5b9d0*/  DADD R28, R28, 1 ;  /* 0x3ff000001c1c7429 */ /* 0x002fc80000000000 */
[----:B----4-:R-:W1:-:S06]  /*5b9e0*/  DSETP.GTU.AND P0, PT, |R2|, +INF , PT ;  /* 0x7ff000000200742a */ /* 0x010e4c0003f0c200 */
[----:B-1----:R-:W-:Y:S02]  /*5b9f0*/  FSEL R6, R2, R6, P0 ;  /* 0x0000000602067208 */ /* 0x002fe40000000000 */
[----:B------:R-:W-:Y:S02]  /*5ba00*/  FSEL R7, R3, R47, P0 ;  /* 0x0000002f03077208 */ /* 0x000fe40000000000 */
.L_x_15383:
[----:B------:R-:W-:Y:S05]  /*5ba10*/  BSYNC B2 ;  /* 0x0000000000027941 */ /* 0x000fea0003800000 */
.L_x_15373:
[----:B-1----:R-:W1:Y:S01]  /*5ba20*/  DADD R28, R28, c[0x2][0x50] ;  /* 0x008014001c1c7629 */ /* 0x002e620000000000 */
[----:B------:R-:W-:-:S03]  /*5ba30*/  ISETP.NE.AND P0, PT, R42, RZ, PT ;  /* 0x000000ff2a00720c */ /* 0x000fc60003f05270 */
[----:B------:R-:W-:-:S04]  /*5ba40*/  DADD R40, -RZ, |R6| ;  /* 0x00000000ff287229 */ /* 0x000fc80000000506 */
[----:B-1----:R-:W1:-:S10]  /*5ba50*/  DADD R2, -RZ, -R28 ;  /* 0x00000000ff027229 */ /* 0x002e54000000091c */
[----:B-1----:R-:W-:Y:S02]  /*5ba60*/  FSEL R42, R2, R28, !P0 ;  /* 0x0000001c022a7208 */ /* 0x002fe40004000000 */
[----:B------:R-:W-:Y:S01]  /*5ba70*/  FSEL R43, R3, R29, !P0 ;  /* 0x0000001d032b7208 */ /* 0x000fe20004000000 */
[----:B------:R-:W-:Y:S05]  /*5ba80*/  BRA `(.L_x_15280) ;  /* 0x0000013000007947 */ /* 0x000fea0003800000 */
.L_x_15281:
        /* <DEDUP_REMOVED lines=19> */
.L_x_15280:
[----:B01----:R-:W-:Y:S05]  /*5bbc0*/  BSYNC B1 ;  /* 0x0000000000017941 */ /* 0x003fea0003800000 */
.L_x_15279:
        /* <DEDUP_REMOVED lines=143> */
.L_x_15411:
[----:B------:R-:W-:Y:S05]  /*5c4c0*/  BSYNC B3 ;  /* 0x0000000000037941 */ /* 0x000fea0003800000 */
.L_x_15410:
        /* <DEDUP_REMOVED lines=61> */
.L_x_15409:
        /* <DEDUP_REMOVED lines=34> */
.L_x_15419:
[----:B------:R-:W-:Y:S05]  /*5cac0*/  BSYNC B4 ;  /* 0x0000000000047941 */ /* 0x000fea0003800000 */
.L_x_15418:
[----:B------:R-:W-:Y:S02]  /*5cad0*/  IMAD.MOV.U32 R24, RZ, RZ, R20 ;  /* 0x000000ffff187224 */ /* 0x000fe400078e0014 */
[----:B------:R-:W-:Y:S01]  /*5cae0*/  IMAD.MOV.U32 R25, RZ, RZ, R21 ;  /* 0x000000ffff197224 */ /* 0x000fe200078e0015 */
[----:B------:R-:W-:Y:S05]  /*5caf0*/  BRA `(.L_x_15417) ;  /* 0x0000001000007947 */ /* 0x000fea0003800000 */
.L_x_15416:
[----:B------:R0:W1:-:S06]  /*5cb00*/  DADD R24, -R30, R34 ;  /* 0x000000001e187229 */ /* 0x00004c0000000122 */
.L_x_15417:
[----:B------:R-:W-:Y:S05]  /*5cb10*/  BSYNC B3 ;  /* 0x0000000000037941 */ /* 0x000fea0003800000 */
.L_x_15415:
        /* <DEDUP_REMOVED lines=29> */
.L_x_15424:
[----:B------:R-:W-:Y:S05]  /*5ccf0*/  BSYNC B4 ;  /* 0x0000000000047941 */ /* 0x000fea0003800000 */
.L_x_15423:
[----:B------:R-:W-:Y:S02]  /*5cd00*/  IMAD.MOV.U32 R6, RZ, RZ, R20 ;  /* 0x000000ffff067224 */ /* 0x000fe400078e0014 */
[----:B------:R-:W-:Y:S01]  /*5cd10*/  IMAD.MOV.U32 R7, RZ, RZ, R21 ;  /* 0x000000ffff077224 */ /* 0x000fe200078e0015 */
[----:B------:R-:W-:Y:S05]  /*5cd20*/  BRA `(.L_x_15422) ;  /* 0x0000001000007947 */ /* 0x000fea0003800000 */
.L_x_15421:
[----:B------:R4:W0:-:S06]  /*5cd30*/  DADD R6, R36, -R8 ;  /* 0x0000000024067229 */ /* 0x00080c0000000808 */
.L_x_15422:
[----:B------:R-:W-:Y:S05]  /*5cd40*/  BSYNC B3 ;  /* 0x0000000000037941 */ /* 0x000fea0003800000 */
.L_x_15420:
        /* <DEDUP_REMOVED lines=29> */
.L_x_15426:
[----:B------:R-:W-:Y:S05]  /*5cf20*/  BSYNC B3 ;  /* 0x0000000000037941 */ /* 0x000fea0003800000 */
.L_x_15425:
        /* <DEDUP_REMOVED lines=65> */
.L_x_15427:
        /* <DEDUP_REMOVED lines=22> */
.L_x_15429:
[----:B------:R-:W-:Y:S05]  /*5d4a0*/  BSYNC B3 ;  /* 0x0000000000037941 */ /* 0x000fea0003800000 */
.L_x_15428:
        /* <DEDUP_REMOVED lines=16> */
.L_x_15414:
        /* <DEDUP_REMOVED lines=26> */
.L_x_15432:
[----:B------:R-:W-:Y:S05]  /*5d750*/  BSYNC B3 ;  /* 0x0000000000037941 */ /* 0x000fea0003800000 */
.L_x_15431:
        /* <DEDUP_REMOVED lines=27> */
.L_x_15435:
[----:B------:R-:W-:Y:S05]  /*5d910*/  BSYNC B3 ;  /* 0x0000000000037941 */ /* 0x000fea0003800000 */
.L_x_15434:
        /* <DEDUP_REMOVED lines=16> */
.L_x_15433:
        /* <DEDUP_REMOVED lines=55> */
.L_x_15436:
[----:B------:R-:W-:Y:S01]  /*5dd90*/  IMAD.MOV.U32 R8, RZ, RZ, 0x0 ;  /* 0x00000000ff087424 */ /* 0x000fe200078e00ff */
[----:B------:R-:W-:Y:S01]  /*5dda0*/  FSETP.NEU.FTZ.AND P0, PT, R7, RZ, PT ;  /* 0x000000ff0700720b */ /* 0x000fe20003f1d000 */
[----:B------:R-:W-:-:S06]  /*5ddb0*/  IMAD.MOV.U32 R9, RZ, RZ, 0x7ff00000 ;  /* 0x7ff00000ff097424 */ /* 0x000fcc00078e00ff */
[----:B------:R-:W0:-:S10]  /*5ddc0*/  DFMA R8, R6, R8, +INF ;  /* 0x7ff000000608742b */ /* 0x000e140000000008 */
[----:B0-----:R-:W-:Y:S02]  /*5ddd0*/  FSEL R28, R8, RZ, P0 ;  /* 0x000000ff081c7208 */ /* 0x001fe40000000000 */
[----:B------:R-:W-:Y:S01]  /*5dde0*/  FSEL R29, R9, -QNAN , P0 ;  /* 0xfff00000091d7808 */ /* 0x000fe20000000000 */
[----:B------:R-:W-:Y:S05]  /*5ddf0*/  BRA `(.L_x_15412) ;  /* 0x000004c000007947 */ /* 0x000fea0003800000 */
.L_x_15430:
        /* <DEDUP_REMOVED lines=25> */
.L_x_15438:
[----:B------:R-:W-:Y:S05]  /*5df90*/  BSYNC B3 ;  /* 0x0000000000037941 */ /* 0x000fea0003800000 */
.L_x_15437:
        /* <DEDUP_REMOVED lines=19> */
.L_x_15440:
[----:B------:R-:W-:Y:S05]  /*5e0d0*/  BSYNC B3 ;  /* 0x0000000000037941 */ /* 0x000fea0003800000 */
.L_x_15439:
[----:B------:R-:W-:Y:S02]  /*5e0e0*/  IMAD.MOV.U32 R28, RZ, RZ, R20 ;  /* 0x000000ffff1c7224 */ /* 0x000fe400078e0014 */
[----:B------:R-:W-:Y:S01]  /*5e0f0*/  IMAD.MOV.U32 R29, RZ, RZ, R21 ;  /* 0x000000ffff1d7224 */ /* 0x000fe200078e0015 */
[----:B------:R-:W-:Y:S05]  /*5e100*/  BRA `(.L_x_15412) ;  /* 0x000001b000007947 */ /* 0x000fea0003800000 */
.L_x_15413:
        /* <DEDUP_REMOVED lines=24> */
.L_x_15442:
[----:B------:R-:W-:Y:S05]  /*5e290*/  BSYNC B3 ;  /* 0x0000000000037941 */ /* 0x000fea0003800000 */
.L_x_15441:
[----:B-1----:R-:W-:Y:S02]  /*5e2a0*/  IMAD.MOV.U32 R28, RZ, RZ, R8 ;  /* 0x000000ffff1c7224 */ /* 0x002fe400078e0008 */
[----:B------:R-:W-:Y:S02]  /*5e2b0*/  IMAD.MOV.U32 R29, RZ, RZ, R9 ;  /* 0x000000ffff1d7224 */ /* 0x000fe400078e0009 */
.L_x_15412:
[----:B------:R-:W-:Y:S05]  /*5e2c0*/  BSYNC B2 ;  /* 0x0000000000027941 */ /* 0x000fea0003800000 */
.L_x_15408:
        /* <DEDUP_REMOVED lines=26> */
.L_x_15446:
[----:B------:R-:W-:Y:S05]  /*5e470*/  BSYNC B3 ;  /* 0x0000000000037941 */ /* 0x000fea0003800000 */
.L_x_15445:
        /* <DEDUP_REMOVED lines=37> */
.L_x_15454:
[----:B------:R-:W-:Y:S05]  /*5e6d0*/  BSYNC B4 ;  /* 0x0000000000047941 */ /* 0x000fea0003800000 */
.L_x_15453:
[----:B------:R-:W-:Y:S02]  /*5e6e0*/  IMAD.MOV.U32 R38, RZ, RZ, R20 ;  /* 0x000000ffff267224 */ /* 0x000fe400078e0014 */
[----:B------:R-:W-:Y:S01]  /*5e6f0*/  IMAD.MOV.U32 R39, RZ, RZ, R21 ;  /* 0x000000ffff277224 */ /* 0x000fe200078e0015 */
[----:B------:R-:W-:Y:S05]  /*5e700*/  BRA `(.L_x_15452) ;  /* 0x0000001000007947 */ /* 0x000fea0003800000 */
.L_x_15451:
[----:B------:R0:W4:-:S06]  /*5e710*/  DADD R38, -R30, R34 ;  /* 0x000000001e267229 */ /* 0x00010c0000000122 */
.L_x_15452:
[----:B------:R-:W-:Y:S05]  /*5e720*/  BSYNC B3 ;  /* 0x0000000000037941 */ /* 0x000fea0003800000 */
.L_x_15450:
        /* <DEDUP_REMOVED lines=26> */
.L_x_15459:
[----:B------:R-:W-:Y:S05]  /*5e8d0*/  BSYNC B4 ;  /* 0x0000000000047941 */ /* 0x000fea0003800000 */
.L_x_15458:
[----:B------:R-:W-:Y:S02]  /*5e8e0*/  IMAD.MOV.U32 R4, RZ, RZ, R20 ;  /* 0x000000ffff047224 */ /* 0x000fe400078e0014 */
[----:B------:R-:W-:Y:S01]  /*5e8f0*/  IMAD.MOV.U32 R5, RZ, RZ, R21 ;  /* 0x000000ffff057224 */ /* 0x000fe200078e0015 */
[----:B------:R-:W-:Y:S05]  /*5e900*/  BRA `(.L_x_15457) ;  /* 0x0000001000007947 */ /* 0x000fea0003800000 */
.L_x_15456:
[----:B------:R0:W4:-:S06]  /*5e910*/  DADD R4, -R32, R36 ;  /* 0x0000000020047229 */ /* 0x00010c0000000124 */
.L_x_15457:
[----:B------:R-:W-:Y:S05]  /*5e920*/  BSYNC B3 ;  /* 0x0000000000037941 */ /* 0x000fea0003800000 */
.L_x_15455:
        /* <DEDUP_REMOVED lines=27> */
.L_x_15461:
[----:B------:R-:W-:Y:S05]  /*5eae0*/  BSYNC B3 ;  /* 0x0000000000037941 */ /* 0x000fea0003800000 */
.L_x_15460:
[----:B------:R-:W-:Y:S01]  /*5eaf0*/  PLOP3.LUT P0, PT, PT, PT, PT, 0x80, 0x0 ;  /* 0x000000000000781c */ /* 0x000fe20003f0f070 */
[----:B01----:R-:W-:Y:S02]  /*5eb00*/  IMAD.MOV.U32 R4, RZ, RZ, R8 ;  /* 0x000000ffff047224 */ /* 0x003fe400078e0008 */
[----:B------:R-:W-:Y:S01]  /*5eb10*/  IMAD.MOV.U32 R5, RZ, RZ, R9 ;  /* 0x000000ffff057224 */ /* 0x000fe200078e0009 */
[----:B------:R-:W-:Y:S05]  /*5eb20*/  BRA `(.L_x_15447) ;  /* 0x0000091000007947 */ /* 0x000fea0003800000 */
.L_x_15449:
        /* <DEDUP_REMOVED lines=27> */
.L_x_15464:
[----:B------:R-:W-:Y:S05]  /*5ece0*/  BSYNC B3 ;  /* 0x0000000000037941 */ /* 0x000fea0003800000 */
.L_x_15463:
[----:B------:R-:W-:Y:S01]  /*5ecf0*/  PLOP3.LUT P0, PT, PT, PT, PT, 0x80, 0x0 ;  /* 0x000000000000781c */ /* 0x000fe20003f0f070 */
[----:B-1--4-:R-:W-:Y:S02]  /*5ed00*/  IMAD.MOV.U32 R4, RZ, RZ, R8 ;  /* 0x000000ffff047224 */ /* 0x012fe400078e0008 */
[----:B------:R-:W-:Y:S01]  /*5ed10*/  IMAD.MOV.U32 R5, RZ, RZ, R9 ;  /* 0x000000ffff057224 */ /* 0x000fe200078e0009 */
[----:B------:R-:W-:Y:S05]  /*5ed20*/  BRA `(.L_x_15447) ;  /* 0x0000071000007947 */ /* 0x000fea0003800000 */
.L_x_15462:
        /* <DEDUP_REMOVED lines=28> */
.L_x_15466:
[----:B------:R-:W-:Y:S05]  /*5eef0*/  BSYNC B3 ;  /* 0x0000000000037941 */ /* 0x000fea0003800000 */
.L_x_15465:
        /* <DEDUP_REMOVED lines=19> */
.L_x_15468:
[----:B------:R-:W-:Y:S05]  /*5f030*/  BSYNC B3 ;  /* 0x0000000000037941 */ /* 0x000fea0003800000 */
.L_x_15467:
[----:B------:R-:W0:Y:S01]  /*5f040*/  DMUL R2, R2, 8.11296384146066816958e+31 ;  /* 0x4690000002027828 */ /* 0x000e220000000000 */
[----:B------:R-:W-:Y:S01]  /*5f050*/  PLOP3.LUT P0, PT, PT, PT, PT, 0x80, 0x0 ;  /* 0x000000000000781c */ /* 0x000fe20003f0f070 */
[----:B------:R-:W-:Y:S02]  /*5f060*/  IMAD.MOV.U32 R4, RZ, RZ, R20 ;  /* 0x000000ffff047224 */ /* 0x000fe400078e0014 */
[----:B------:R-:W-:Y:S01]  /*5f070*/  IMAD.MOV.U32 R5, RZ, RZ, R21 ;  /* 0x000000ffff057224 */ /* 0x000fe200078e0015 */
[----:B------:R-:W-:Y:S05]  /*5f080*/  BRA `(.L_x_15447) ;  /* 0x000003b000007947 */ /* 0x000fea0003800000 */
.L_x_15448:
        /* <DEDUP_REMOVED lines=24> */
.L_x_15470:
[----:B------:R-:W-:Y:S05]  /*5f210*/  BSYNC B3 ;  /* 0x0000000000037941 */ /* 0x000fea0003800000 */
.L_x_15469:
        /* <DEDUP_REMOVED lines=27> */
.L_x_15472:
[----:B------:R-:W-:Y:S05]  /*5f3d0*/  BSYNC B3 ;  /* 0x0000000000037941 */ /* 0x000fea0003800000 */
.L_x_15471:
[----:B-1--4-:R1:W4:Y:S01]  /*5f3e0*/  DMUL R4, R8, R16 ;  /* 0x0000001008047228 */ /* 0x0123220000000000 */
[----:B------:R-:W-:Y:S01]  /*5f3f0*/  PLOP3.LUT P0, PT, PT, PT, PT, 0x80, 0x0 ;  /* 0x000000000000781c */ /* 0x000fe20003f0f070 */
[----:B------:R-:W-:Y:S07]  /*5f400*/  BRA `(.L_x_15447) ;  /* 0x0000003000007947 */ /* 0x000fee0003800000 */
.L_x_15444:
[----:B------:R4:W0:Y:S01]  /*5f410*/  DMUL R4, R26, 9.00719925474099200000e+15 ;  /* 0x434000001a047828 */ /* 0x0008220000000000 */
[----:B------:R-:W-:-:S03]  /*5f420*/  PLOP3.LUT P0, PT, PT, PT, PT, 0x80, 0x0 ;  /* 0x000000000000781c */ /* 0x000fc60003f0f070 */
[----:B------:R-:W3:-:S06]  /*5f430*/  DMUL R2, R2, 9.00719925474099200000e+15 ;  /* 0x4340000002027828 */ /* 0x000ecc0000000000 */
.L_x_15447:
[----:B01--4-:R-:W-:Y:S05]  /*5f440*/  BSYNC B2 ;  /* 0x0000000000027941 */ /* 0x013fea0003800000 */
.L_x_15443:
        /* <DEDUP_REMOVED lines=43> */
.L_x_15478:
[----:B------:R0:W1:-:S06]  /*5f700*/  DMUL R36, RZ, |R24| ;  /* 0x40000018ff247228 */ /* 0x00004c0000000000 */
.L_x_15479:
[----:B------:R-:W-:Y:S05]  /*5f710*/  BSYNC B0 ;  /* 0x0000000000007941 */ /* 0x000fea0003800000 */
.L_x_15477:
[----:B------:R-:W-:Y:S02]  /*5f720*/  ISETP.GT.AND P0, PT, R5, -0x1, PT ;  /* 0xffffffff0500780c */ /* 0x000fe40003f04270 */
[----:B------:R-:W-:-:S11]  /*5f730*/  ISETP.GT.AND P1, PT, R3, -0x1, PT ;  /* 0xffffffff0300780c */ /* 0x000fd60003f24270 */
[----:B-1----:R-:W1:Y:S02]  /*5f740*/  @!P0 DMUL R36, R36, +INF ;  /* 0x7ff0000024248828 */ /* 0x002e640000000000 */
[----:B------:R-:W-:Y:S05]  /*5f750*/  @P1 BRA `(.L_x_15480) ;  /* 0x0000101000001947 */ /* 0x000fea0003800000 */
[----:B-1----:R-:W1:-:S06]  /*5f760*/  DADD R36, R36, c[0x2][0x100] ;  /* 0x0080400024247629 */ /* 0x002e4c0000000000 */
[----:B-1----:R-:W1:Y:S01]  /*5f770*/  DADD R36, -R36, c[0x2][0x108] ;  /* 0x0080420024247629 */ /* 0x002e620000000100 */
[----:B------:R-:W-:Y:S05]  /*5f780*/  BRA `(.L_x_15480) ;  /* 0x00000fe000007947 */ /* 0x000fea0003800000 */
.L_x_15476:
        /* <DEDUP_REMOVED lines=23> */
.L_x_15475:
        /* <DEDUP_REMOVED lines=38> */
.L_x_15483:
[----:B------:R0:W1:-:S06]  /*5fb60*/  DMUL R36, RZ, |R24| ;  /* 0x40000018ff247228 */ /* 0x00004c0000000000 */
.L_x_15484:
[----:B------:R-:W-:Y:S05]  /*5fb70*/  BSYNC B0 ;  /* 0x0000000000007941 */ /* 0x000fea0003800000 */
.L_x_15482:
[----:B------:R-:W-:Y:S02]  /*5fb80*/  ISETP.GT.AND P0, PT, R3, -0x1, PT ;  /* 0xffffffff0300780c */ /* 0x000fe40003f04270 */
[----:B------:R-:W-:-:S11]  /*5fb90*/  ISETP.GT.AND P1, PT, R25, -0x1, PT ;  /* 0xffffffff1900780c */ /* 0x000fd60003f24270 */
[----:B-1----:R-:W1:Y:S02]  /*5fba0*/  @!P0 DMUL R36, R36, +INF ;  /* 0x7ff0000024248828 */ /* 0x002e640000000000 */
[----:B------:R-:W-:Y:S05]  /*5fbb0*/  @P1 BRA `(.L_x_15480) ;  /* 0x00000bb000001947 */ /* 0x000fea0003800000 */
[----:B-1----:R-:W1:-:S06]  /*5fbc0*/  DADD R36, R36, c[0x2][0x100] ;  /* 0x0080400024247629 */ /* 0x002e4c0000000000 */
[----:B-1----:R-:W1:Y:S01]  /*5fbd0*/  DADD R36, -R36, c[0x2][0x108] ;  /* 0x0080420024247629 */ /* 0x002e620000000100 */
[----:B------:R-:W-:Y:S05]  /*5fbe0*/  BRA `(.L_x_15480) ;  /* 0x00000b8000007947 */ /* 0x000fea0003800000 */
.L_x_15481:
        /* <DEDUP_REMOVED lines=23> */
.L_x_15474:
        /* <DEDUP_REMOVED lines=30> */
.L_x_15487:
[----:B------:R-:W-:Y:S05]  /*5ff40*/  BSYNC B3 ;  /* 0x0000000000037941 */ /* 0x000fea0003800000 */
.L_x_15486:
        /* <DEDUP_REMOVED lines=43> */
.L_x_15489:
[----:B------:R-:W-:Y:S02]  /*60200*/  FSEL R6, RZ, 3.37028055040000000000e+12, P1 ;  /* 0x54442d18ff067808 */ /* 0x000fe40000800000 */
[----:B------:R-:W-:Y:S02]  /*60210*/  FSEL R7, RZ, 2.1426990032196044922, P1 ;  /* 0x400921fbff077808 */ /* 0x000fe40000800000 */
.L_x_15490:
[----:B------:R-:W-:Y:S05]  /*60220*/  BSYNC B0 ;  /* 0x0000000000007941 */ /* 0x000fea0003800000 */
.L_x_15488:
[----:B------:R0:W1:Y:S02]  /*60230*/  DADD R2, |R4|, |R2| ;  /* 0x0000000004027229 */ /* 0x0000640000000602 */
[----:B0-----:R-:W-:-:S04]  /*60240*/  LOP3.LUT R5, R7, 0x80000000, R5, 0xb8, !PT ;  /* 0x8000000007057812 */ /* 0x001fc800078eb805 */
[----:B-1----:R-:W0:-:S06]  /*60250*/  DSETP.GTU.AND P0, PT, |R2|, +INF , PT ;  /* 0x7ff000000200742a */ /* 0x002e0c0003f0c200 */
[----:B0-----:R-:W-:Y:S02]  /*60260*/  FSEL R36, R2, R6, P0 ;  /* 0x0000000602247208 */ /* 0x001fe40000000000 */
[----:B------:R-:W-:Y:S01]  /*60270*/  FSEL R37, R3, R5, P0 ;  /* 0x0000000503257208 */ /* 0x000fe20000000000 */
[----:B------:R-:W-:Y:S05]  /*60280*/  BRA `(.L_x_15480) ;  /* 0x000004e000007947 */ /* 0x000fea0003800000 */
.L_x_15485:
        /* <DEDUP_REMOVED lines=26> */
.L_x_15492:
[----:B------:R-:W-:Y:S05]  /*60430*/  BSYNC B3 ;  /* 0x0000000000037941 */ /* 0x000fea0003800000 */
.L_x_15491:
        /* <DEDUP_REMOVED lines=43> */
.L_x_15494:
[----:B------:R-:W-:Y:S02]  /*606f0*/  FSEL R6, RZ, 3.37028055040000000000e+12, P1 ;  /* 0x54442d18ff067808 */ /* 0x000fe40000800000 */
[----:B------:R-:W-:Y:S02]  /*60700*/  FSEL R7, RZ, 2.1426990032196044922, P1 ;  /* 0x400921fbff077808 */ /* 0x000fe40000800000 */
.L_x_15495:
[----:B------:R-:W-:Y:S05]  /*60710*/  BSYNC B0 ;  /* 0x0000000000007941 */ /* 0x000fea0003800000 */
.L_x_15493:
[----:B------:R0:W1:Y:S02]  /*60720*/  DADD R2, |R4|, |R2| ;  /* 0x0000000004027229 */ /* 0x0000640000000602 */
[----:B0-----:R-:W-:-:S04]  /*60730*/  LOP3.LUT R5, R7, 0x80000000, R5, 0xb8, !PT ;  /* 0x8000000007057812 */ /* 0x001fc800078eb805 */
[----:B-1----:R-:W0:-:S06]  /*60740*/  DSETP.GTU.AND P0, PT, |R2|, +INF , PT ;  /* 0x7ff000000200742a */ /* 0x002e0c0003f0c200 */
[----:B0-----:R-:W-:Y:S02]  /*60750*/  FSEL R36, R2, R6, P0 ;  /* 0x0000000602247208 */ /* 0x001fe40000000000 */
[----:B------:R-:W-:Y:S02]  /*60760*/  FSEL R37, R3, R5, P0 ;  /* 0x0000000503257208 */ /* 0x000fe40000000000 */
.L_x_15480:
[----:B01----:R-:W-:Y:S05]  /*60770*/  BSYNC B2 ;  /* 0x0000000000027941 */ /* 0x003fea0003800000 */
.L_x_15473:
[----:B------:R-:W0:Y:S01]  /*60780*/  DADD R2, -RZ, -R28 ;  /* 0x00000000ff027229 */ /* 0x000e22000000091c */
[----:B------:R-:W-:-:S09]  /*60790*/  ISETP.NE.AND P0, PT, R44, RZ, PT ;  /* 0x000000ff2c00720c */ /* 0x000fd20003f05270 */
[----:B0-----:R-:W-:Y:S02]  /*607a0*/  FSEL R38, R2, R28, !P0 ;  /* 0x0000001c02267208 */ /* 0x001fe40004000000 */
[----:B------:R-:W-:Y:S01]  /*607b0*/  FSEL R39, R3, R29, !P0 ;  /* 0x0000001d03277208 */ /* 0x000fe20004000000 */
[----:B------:R-:W-:Y:S05]  /*607c0*/  BRA `(.L_x_15403) ;  /* 0x0000249000007947 */ /* 0x000fea0003800000 */
.L_x_15407:
[----:B0-----:R-:W4:Y:S01]  /*607d0*/  LDL.64 R36, [R1+0x8] ;  /* 0x0000080001247983 */ /* 0x001f220000100a00 */
[----:B------:R-:W-:-:S04]  /*607e0*/  DADD R38, -RZ, -R50 ;  /* 0x00000000ff267229 */ /* 0x000fc80000000932 */
[----:B----4-:R-:W0:-:S06]  /*607f0*/  DADD R36, R36, -R48 ;  /* 0x0000000024247229 */ /* 0x010e0c0000000830 */
[----:B0-----:R-:W0:Y:S01]  /*60800*/  DADD R36, R36, c[0x2][0x178] ;  /* 0x00805e0024247629 */ /* 0x001e220000000000 */
[----:B------:R-:W-:Y:S05]  /*60810*/  BRA `(.L_x_15403) ;  /* 0x0000244000007947 */ /* 0x000fea0003800000 */
.L_x_15406:
[----:B------:R0:W1:Y:S01]  /*60820*/  DADD R38, -RZ, -R50 ;  /* 0x00000000ff267229 */ /* 0x0000620000000932 */
[----:B------:R-:W-:Y:S01]  /*60830*/  CS2R R36, SRZ ;  /* 0x0000000000247805 */ /* 0x000fe2000001ff00 */
[----:B------:R-:W-:Y:S05]  /*60840*/  BRA `(.L_x_15403) ;  /* 0x0000241000007947 */ /* 0x000fea0003800000 */
.L_x_15405:
        /* <DEDUP_REMOVED lines=86> */
.L_x_15500:
[----:B------:R-:W-:Y:S05]  /*60db0*/  BSYNC B0 ;  /* 0x0000000000007941 */ /* 0x000fea0003800000 */
.L_x_15499:
        /* <DEDUP_REMOVED lines=8> */
.L_x_15502:
[----:B------:R-:W-:Y:S05]  /*60e40*/  BSYNC B3 ;  /* 0x0000000000037941 */ /* 0x000fea0003800000 */
.L_x_15501:
        /* <DEDUP_REMOVED lines=43> */
.L_x_15504:
[----:B------:R-:W-:-:S04]  /*61100*/  ISETP.GE.AND P0, PT, R49, RZ, PT ;  /* 0x000000ff3100720c */ /* 0x000fc80003f06270 */
[----:B------:R-:W-:Y:S02]  /*61110*/  FSEL R6, RZ, 3.37028055040000000000e+12, P0 ;  /* 0x54442d18ff067808 */ /* 0x000fe40000000000 */
[----:B------:R-:W-:Y:S02]  /*61120*/  FSEL R7, RZ, 2.1426990032196044922, P0 ;  /* 0x400921fbff077808 */ /* 0x000fe40000000000 */
.L_x_15505:
[----:B------:R-:W-:Y:S05]  /*61130*/  BSYNC B0 ;  /* 0x0000000000007941 */ /* 0x000fea0003800000 */
.L_x_15503:
[----:B------:R-:W4:Y:S01]  /*61140*/  DADD R2, R2, R4 ;  /* 0x0000000002027229 */ /* 0x000f220000000004 */
[----:B------:R-:W-:-:S03]  /*61150*/  LOP3.LUT R51, R7, 0x80000000, R51, 0xb8, !PT ;  /* 0x8000000007337812 */ /* 0x000fc600078eb833 */
[----:B-1----:R-:W-:-:S04]  /*61160*/  DMUL R28, R28, 0.5 ;  /* 0x3fe000001c1c7828 */ /* 0x002fc80000000000 */
[----:B----4-:R-:W1:-:S06]  /*61170*/  DSETP.GTU.AND P0, PT, |R2|, +INF , PT ;  /* 0x7ff000000200742a */ /* 0x010e4c0003f0c200 */
[----:B-1----:R-:W-:Y:S02]  /*61180*/  FSEL R6, R2, R6, P0 ;  /* 0x0000000602067208 */ /* 0x002fe40000000000 */
[----:B------:R-:W-:Y:S01]  /*61190*/  FSEL R7, R3, R51, P0 ;  /* 0x0000003303077208 */ /* 0x000fe20000000000 */
[----:B------:R-:W-:Y:S05]  /*611a0*/  BRA `(.L_x_15506) ;  /* 0x0000190000007947 */ /* 0x000fea0003800000 */
.L_x_15498:
        /* <DEDUP_REMOVED lines=111> */
.L_x_15508:
[----:B------:R-:W-:Y:S05]  /*618a0*/  BSYNC B0 ;  /* 0x0000000000007941 */ /* 0x000fea0003800000 */
.L_x_15507:
        /* <DEDUP_REMOVED lines=8> */
.L_x_15510:
[----:B------:R-:W-:Y:S05]  /*61930*/  BSYNC B3 ;  /* 0x0000000000037941 */ /* 0x000fea0003800000 */
.L_x_15509:
        /* <DEDUP_REMOVED lines=43> */
.L_x_15512:
[----:B------:R-:W-:-:S04]  /*61bf0*/  ISETP.GE.AND P0, PT, R49, RZ, PT ;  /* 0x000000ff3100720c */ /* 0x000fc80003f06270 */
[----:B------:R-:W-:Y:S02]  /*61c00*/  FSEL R6, RZ, 3.37028055040000000000e+12, P0 ;  /* 0x54442d18ff067808 */ /* 0x000fe40000000000 */
[----:B------:R-:W-:Y:S02]  /*61c10*/  FSEL R7, RZ, 2.1426990032196044922, P0 ;  /* 0x400921fbff077808 */ /* 0x000fe40000000000 */
.L_x_15513:
[----:B------:R-:W-:Y:S05]  /*61c20*/  BSYNC B0 ;  /* 0x0000000000007941 */ /* 0x000fea0003800000 */
.L_x_15511:
[----:B------:R-:W4:Y:S01]  /*61c30*/  DADD R2, R2, R4 ;  /* 0x0000000002027229 */ /* 0x000f220000000004 */
[----:B------:R-:W-:-:S05]  /*61c40*/  LOP3.LUT R51, R7, 0x80000000, R51, 0xb8, !PT ;  /* 0x8000000007337812 */ /* 0x000fca00078eb833 */
[----:B----4-:R-:W4:-:S06]  /*61c50*/  DSETP.GTU.AND P0, PT, |R2|, +INF , PT ;  /* 0x7ff000000200742a */ /* 0x010f0c0003f0c200 */
[----:B----4-:R-:W-:Y:S02]  /*61c60*/  FSEL R6, R2, R6, P0 ;  /* 0x0000000602067208 */ /* 0x010fe40000000000 */
[----:B------:R-:W-:Y:S01]  /*61c70*/  FSEL R7, R3, R51, P0 ;  /* 0x0000003303077208 */ /* 0x000fe20000000000 */
[----:B------:R-:W-:Y:S05]  /*61c80*/  BRA `(.L_x_15506) ;  /* 0x00000e2000007947 */ /* 0x000fea0003800000 */
.L_x_15497:
        /* <DEDUP_REMOVED lines=23> */
.L_x_15515:
[----:B------:R-:W-:Y:S05]  /*61e00*/  BSYNC B3 ;  /* 0x0000000000037941 */ /* 0x000fea0003800000 */
.L_x_15514:
        /* <DEDUP_REMOVED lines=26> */
.L_x_15517:
[----:B------:R-:W-:Y:S05]  /*61fb0*/  BSYNC B3 ;  /* 0x0000000000037941 */ /* 0x000fea0003800000 */
.L_x_15516:
        /* <DEDUP_REMOVED lines=112> */
.L_x_15519:
[----:B------:R-:W-:Y:S05]  /*626c0*/  BSYNC B0 ;  /* 0x0000000000007941 */ /* 0x000fea0003800000 */
.L_x_15518:
        /* <DEDUP_REMOVED lines=8> */
.L_x_15521:
[----:B------:R-:W-:Y:S05]  /*62750*/  BSYNC B3 ;  /* 0x0000000000037941 */ /* 0x000fea0003800000 */
.L_x_15520:
        /* <DEDUP_REMOVED lines=43> */
.L_x_15523:
[----:B------:R-:W-:-:S04]  /*62a10*/  ISETP.GE.AND P0, PT, R49, RZ, PT ;  /* 0x000000ff3100720c */ /* 0x000fc80003f06270 */
[----:B------:R-:W-:Y:S02]  /*62a20*/  FSEL R6, RZ, 3.37028055040000000000e+12, P0 ;  /* 0x54442d18ff067808 */ /* 0x000fe40000000000 */
[----:B------:R-:W-:Y:S02]  /*62a30*/  FSEL R7, RZ, 2.1426990032196044922, P0 ;  /* 0x400921fbff077808 */ /* 0x000fe40000000000 */
.L_x_15524:
[----:B------:R-:W-:Y:S05]  /*62a40*/  BSYNC B0 ;  /* 0x0000000000007941 */ /* 0x000fea0003800000 */
.L_x_15522:
[----:B------:R-:W4:Y:S01]  /*62a50*/  DADD R2, R2, R4 ;  /* 0x0000000002027229 */ /* 0x000f220000000004 */
[----:B------:R-:W-:-:S03]  /*62a60*/  LOP3.LUT R51, R7, 0x80000000, R51, 0xb8, !PT ;  /* 0x8000000007337812 */ /* 0x000fc600078eb833 */
[----:B-1----:R-:W-:-:S04]  /*62a70*/  DADD R28, R28, 1 ;  /* 0x3ff000001c1c7429 */ /* 0x002fc80000000000 */
[----:B----4-:R-:W1:-:S06]  /*62a80*/  DSETP.GTU.AND P0, PT, |R2|, +INF , PT ;  /* 0x7ff000000200742a */ /* 0x010e4c0003f0c200 */
[----:B-1----:R-:W-:Y:S02]  /*62a90*/  FSEL R6, R2, R6, P0 ;  /* 0x0000000602067208 */ /* 0x002fe40000000000 */
[----:B------:R-:W-:Y:S02]  /*62aa0*/  FSEL R7, R3, R51, P0 ;  /* 0x0000003303077208 */ /* 0x000fe40000000000 */
.L_x_15506:
[----:B------:R-:W-:Y:S05]  /*62ab0*/  BSYNC B2 ;  /* 0x0000000000027941 */ /* 0x000fea0003800000 */
.L_x_15496:
[----:B-1----:R-:W1:Y:S01]  /*62ac0*/  DADD R28, R28, c[0x2][0x50] ;  /* 0x008014001c1c7629 */ /* 0x002e620000000000 */
[----:B------:R-:W-:-:S03]  /*62ad0*/  ISETP.NE.AND P0, PT, R44, RZ, PT ;  /* 0x000000ff2c00720c */ /* 0x000fc60003f05270 */
[----:B------:R-:W-:-:S04]  /*62ae0*/  DADD R36, -RZ, |R6| ;  /* 0x00000000ff247229 */ /* 0x000fc80000000506 */
[----:B-1----:R-:W1:-:S10]  /*62af0*/  DADD R2, -RZ, -R28 ;  /* 0x00000000ff027229 */ /* 0x002e54000000091c */
[----:B-1----:R-:W-:Y:S02]  /*62b00*/  FSEL R38, R2, R28, !P0 ;  /* 0x0000001c02267208 */ /* 0x002fe40004000000 */
[----:B------:R-:W-:Y:S01]  /*62b10*/  FSEL R39, R3, R29, !P0 ;  /* 0x0000001d03277208 */ /* 0x000fe20004000000 */
[----:B------:R-:W-:Y:S05]  /*62b20*/  BRA `(.L_x_15403) ;  /* 0x0000013000007947 */ /* 0x000fea0003800000 */
.L_x_15404:
        /* <DEDUP_REMOVED lines=19> */
.L_x_15403:
[----:B01----:R-:W-:Y:S05]  /*62c60*/  BSYNC B1 ;  /* 0x0000000000017941 */ /* 0x003fea0003800000 */
.L_x_15402:
        /* <DEDUP_REMOVED lines=147> */
.L_x_15534:
[----:B------:R-:W-:Y:S05]  /*635a0*/  BSYNC B3 ;  /* 0x0000000000037941 */ /* 0x000fea0003800000 */
.L_x_15533:
        /* <DEDUP_REMOVED lines=61> */
.L_x_15532:
        /* <DEDUP_REMOVED lines=34> */
.L_x_15542:
[----:B------:R-:W-:Y:S05]  /*63ba0*/  BSYNC B4 ;  /* 0x0000000000047941 */ /* 0x000fea0003800000 */
.L_x_15541:
[----:B------:R-:W-:Y:S02]  /*63bb0*/  IMAD.MOV.U32 R24, RZ, RZ, R20 ;  /* 0x000000ffff187224 */ /* 0x000fe400078e0014 */
[----:B------:R-:W-:Y:S01]  /*63bc0*/  IMAD.MOV.U32 R25, RZ, RZ, R21 ;  /* 0x000000ffff197224 */ /* 0x000fe200078e0015 */
[----:B------:R-:W-:Y:S05]  /*63bd0*/  BRA `(.L_x_15540) ;  /* 0x0000001000007947 */ /* 0x000fea0003800000 */
.L_x_15539:
[----:B------:R0:W1:-:S06]  /*63be0*/  DADD R24, -R32, R44 ;  /* 0x0000000020187229 */ /* 0x00004c000000012c */
.L_x_15540:
[----:B------:R-:W-:Y:S05]  /*63bf0*/  BSYNC B3 ;  /* 0x0000000000037941 */ /* 0x000fea0003800000 */
.L_x_15538:
        /* <DEDUP_REMOVED lines=29> */
.L_x_15547:
[----:B------:R-:W-:Y:S05]  /*63dd0*/  BSYNC B4 ;  /* 0x0000000000047941 */ /* 0x000fea0003800000 */
.L_x_15546:
[----:B------:R-:W-:Y:S02]  /*63de0*/  IMAD.MOV.U32 R6, RZ, RZ, R20 ;  /* 0x000000ffff067224 */ /* 0x000fe400078e0014 */
[----:B------:R-:W-:Y:S01]  /*63df0*/  IMAD.MOV.U32 R7, RZ, RZ, R21 ;  /* 0x000000ffff077224 */ /* 0x000fe200078e0015 */
[----:B------:R-:W-:Y:S05]  /*63e00*/  BRA `(.L_x_15545) ;  /* 0x0000001000007947 */ /* 0x000fea0003800000 */
.L_x_15544:
[----:B------:R4:W0:-:S06]  /*63e10*/  DADD R6, R46, -R8 ;  /* 0x000000002e067229 */ /* 0x00080c0000000808 */
.L_x_15545:
[----:B------:R-:W-:Y:S05]  /*63e20*/  BSYNC B3 ;  /* 0x0000000000037941 */ /* 0x000fea0003800000 */
.L_x_15543:
        /* <DEDUP_REMOVED lines=29> */
.L_x_15549:
[----:B------:R-:W-:Y:S05]  /*64000*/  BSYNC B3 ;  /* 0x0000000000037941 */ /* 0x000fea0003800000 */
.L_x_15548:
        /* <DEDUP_REMOVED lines=65> */
.L_x_15550:
        /* <DEDUP_REMOVED lines=20> */
.L_x_15552:
[----:B------:R-:W-:Y:S05]  /*64560*/  BSYNC B3 ;  /* 0x0000000000037941 */ /* 0x000fea0003800000 */
.L_x_15551:
        /* <DEDUP_REMOVED lines=16> */
.L_x_15537:
        /* <DEDUP_REMOVED lines=24> */
.L_x_15555:
[----:B------:R-:W-:Y:S05]  /*647f0*/  BSYNC B3 ;  /* 0x0000000000037941 */ /* 0x000fea0003800000 */
.L_x_15554:
        /* <DEDUP_REMOVED lines=25> */
.L_x_15558:
[----:B------:R-:W-:Y:S05]  /*64990*/  BSYNC B3 ;  /* 0x0000000000037941 */ /* 0x000fea0003800000 */
.L_x_15557:
        /* <DEDUP_REMOVED lines=16> */
.L_x_15556:
        /* <DEDUP_REMOVED lines=55> */
.L_x_15559:
[----:B------:R-:W-:Y:S01]  /*64e10*/  IMAD.MOV.U32 R8, RZ, RZ, 0x0 ;  /* 0x00000000ff087424 */ /* 0x000fe200078e00ff */
[----:B------:R-:W-:Y:S01]  /*64e20*/  FSETP.NEU.FTZ.AND P0, PT, R7, RZ, PT ;  /* 0x000000ff0700720b */ /* 0x000fe20003f1d000 */
[----:B------:R-:W-:-:S06]  /*64e30*/  IMAD.MOV.U32 R9, RZ, RZ, 0x7ff00000 ;  /* 0x7ff00000ff097424 */ /* 0x000fcc00078e00ff */
[----:B------:R-:W0:-:S10]  /*64e40*/  DFMA R8, R6, R8, +INF ;  /* 0x7ff000000608742b */ /* 0x000e140000000008 */
[----:B0-----:R-:W-:Y:S02]  /*64e50*/  FSEL R28, R8, RZ, P0 ;  /* 0x000000ff081c7208 */ /* 0x001fe40000000000 */
[----:B------:R-:W-:Y:S01]  /*64e60*/  FSEL R29, R9, -QNAN , P0 ;  /* 0xfff00000091d7808 */ /* 0x000fe20000000000 */
[----:B------:R-:W-:Y:S05]  /*64e70*/  BRA `(.L_x_15535) ;  /* 0x0000048000007947 */ /* 0x000fea0003800000 */
.L_x_15553:
        /* <DEDUP_REMOVED lines=23> */
.L_x_15561:
[----:B------:R-:W-:Y:S05]  /*64ff0*/  BSYNC B3 ;  /* 0x0000000000037941 */ /* 0x000fea0003800000 */
.L_x_15560:
        /* <DEDUP_REMOVED lines=19> */
.L_x_15563:
[----:B------:R-:W-:Y:S05]  /*65130*/  BSYNC B3 ;  /* 0x0000000000037941 */ /* 0x000fea0003800000 */
.L_x_15562:
[----:B------:R-:W-:Y:S02]  /*65140*/  IMAD.MOV.U32 R28, RZ, RZ, R20 ;  /* 0x000000ffff1c7224 */ /* 0x000fe400078e0014 */
[----:B------:R-:W-:Y:S01]  /*65150*/  IMAD.MOV.U32 R29, RZ, RZ, R21 ;  /* 0x000000ffff1d7224 */ /* 0x000fe200078e0015 */
[----:B------:R-:W-:Y:S05]  /*65160*/  BRA `(.L_x_15535) ;  /* 0x0000019000007947 */ /* 0x000fea0003800000 */
.L_x_15536:
        /* <DEDUP_REMOVED lines=22> */
.L_x_15565:
[----:B------:R-:W-:Y:S05]  /*652d0*/  BSYNC B3 ;  /* 0x0000000000037941 */ /* 0x000fea0003800000 */
.L_x_15564:
[----:B-1----:R-:W-:Y:S02]  /*652e0*/  IMAD.MOV.U32 R28, RZ, RZ, R8 ;  /* 0x000000ffff1c7224 */ /* 0x002fe400078e0008 */
[----:B------:R-:W-:-:S02]  /*652f0*/  IMAD.MOV.U32 R29, RZ, RZ, R9 ;  /* 0x000000ffff1d7224 */ /* 0x000fc400078e0009 */
.L_x_15535:
[----:B------:R-:W-:Y:S05]  /*65300*/  BSYNC B2 ;  /* 0x0000000000027941 */ /* 0x000fea0003800000 */
.L_x_15531:
        /* <DEDUP_REMOVED lines=26> */
.L_x_15569:
[----:B------:R-:W-:Y:S05]  /*654b0*/  BSYNC B3 ;  /* 0x0000000000037941 */ /* 0x000fea0003800000 */
.L_x_15568:
        /* <DEDUP_REMOVED lines=37> */
.L_x_15577:
[----:B------:R-:W-:Y:S05]  /*65710*/  BSYNC B4 ;  /* 0x0000000000047941 */ /* 0x000fea0003800000 */
.L_x_15576:
[----:B------:R-:W-:Y:S02]  /*65720*/  IMAD.MOV.U32 R48, RZ, RZ, R20 ;  /* 0x000000ffff307224 */ /* 0x000fe400078e0014 */
[----:B------:R-:W-:Y:S01]  /*65730*/  IMAD.MOV.U32 R49, RZ, RZ, R21 ;  /* 0x000000ffff317224 */ /* 0x000fe200078e0015 */
[----:B------:R-:W-:Y:S05]  /*65740*/  BRA `(.L_x_15575) ;  /* 0x0000001000007947 */ /* 0x000fea0003800000 */
.L_x_15574:
[----:B------:R0:W4:-:S06]  /*65750*/  DADD R48, -R32, R44 ;  /* 0x0000000020307229 */ /* 0x00010c000000012c */
.L_x_15575:
[----:B------:R-:W-:Y:S05]  /*65760*/  BSYNC B3 ;  /* 0x0000000000037941 */ /* 0x000fea0003800000 */
.L_x_15573:
        /* <DEDUP_REMOVED lines=26> */
.L_x_15582:
[----:B------:R-:W-:Y:S05]  /*65910*/  BSYNC B4 ;  /* 0x0000000000047941 */ /* 0x000fea0003800000 */
.L_x_15581:
[----:B------:R-:W-:Y:S02]  /*65920*/  IMAD.MOV.U32 R4, RZ, RZ, R20 ;  /* 0x000000ffff047224 */ /* 0x000fe400078e0014 */
[----:B------:R-:W-:Y:S01]  /*65930*/  IMAD.MOV.U32 R5, RZ, RZ, R21 ;  /* 0x000000ffff057224 */ /* 0x000fe200078e0015 */
[----:B------:R-:W-:Y:S05]  /*65940*/  BRA `(.L_x_15580) ;  /* 0x0000001000007947 */ /* 0x000fea0003800000 */
.L_x_15579:
[----:B------:R0:W4:-:S06]  /*65950*/  DADD R4, -R34, R46 ;  /* 0x0000000022047229 */ /* 0x00010c000000012e */
.L_x_15580:
[----:B------:R-:W-:Y:S05]  /*65960*/  BSYNC B3 ;  /* 0x0000000000037941 */ /* 0x000fea0003800000 */
.L_x_15578:
        /* <DEDUP_REMOVED lines=27> */
.L_x_15584:
[----:B------:R-:W-:Y:S05]  /*65b20*/  BSYNC B3 ;  /* 0x0000000000037941 */ /* 0x000fea0003800000 */
.L_x_15583:
[----:B------:R-:W-:Y:S01]  /*65b30*/  PLOP3.LUT P0, PT, PT, PT, PT, 0x80, 0x0 ;  /* 0x000000000000781c */ /* 0x000fe20003f0f070 */
[----:B01----:R-:W-:Y:S02]  /*65b40*/  IMAD.MOV.U32 R4, RZ, RZ, R8 ;  /* 0x000000ffff047224 */ /* 0x003fe400078e0008 */
[----:B------:R-:W-:Y:S01]  /*65b50*/  IMAD.MOV.U32 R5, RZ, RZ, R9 ;  /* 0x000000ffff057224 */ /* 0x000fe200078e0009 */
[----:B------:R-:W-:Y:S05]  /*65b60*/  BRA `(.L_x_15570) ;  /* 0x0000091000007947 */ /* 0x000fea0003800000 */
.L_x_15572:
        /* <DEDUP_REMOVED lines=27> */
.L_x_15587:
[----:B------:R-:W-:Y:S05]  /*65d20*/  BSYNC B3 ;  /* 0x0000000000037941 */ /* 0x000fea0003800000 */
.L_x_15586:
[----:B------:R-:W-:Y:S01]  /*65d30*/  PLOP3.LUT P0, PT, PT, PT, PT, 0x80, 0x0 ;  /* 0x000000000000781c */ /* 0x000fe20003f0f070 */
[----:B-1--4-:R-:W-:Y:S02]  /*65d40*/  IMAD.MOV.U32 R4, RZ, RZ, R8 ;  /* 0x000000ffff047224 */ /* 0x012fe400078e0008 */
[----:B------:R-:W-:Y:S01]  /*65d50*/  IMAD.MOV.U32 R5, RZ, RZ, R9 ;  /* 0x000000ffff057224 */ /* 0x000fe200078e0009 */
[----:B------:R-:W-:Y:S05]  /*65d60*/  BRA `(.L_x_15570) ;  /* 0x0000071000007947 */ /* 0x000fea0003800000 */
.L_x_15585:
        /* <DEDUP_REMOVED lines=28> */
.L_x_15589:
[----:B------:R-:W-:Y:S05]  /*65f30*/  BSYNC B3 ;  /* 0x0000000000037941 */ /* 0x000fea0003800000 */
.L_x_15588:
        /* <DEDUP_REMOVED lines=19> */
.L_x_15591:
[----:B------:R-:W-:Y:S05]  /*66070*/  BSYNC B3 ;  /* 0x0000000000037941 */ /* 0x000fea0003800000 */
.L_x_15590:
[----:B------:R-:W0:Y:S01]  /*66080*/  DMUL R2, R2, 8.11296384146066816958e+31 ;  /* 0x4690000002027828 */ /* 0x000e220000000000 */
[----:B------:R-:W-:Y:S01]  /*66090*/  PLOP3.LUT P0, PT, PT, PT, PT, 0x80, 0x0 ;  /* 0x000000000000781c */ /* 0x000fe20003f0f070 */
[----:B------:R-:W-:Y:S02]  /*660a0*/  IMAD.MOV.U32 R4, RZ, RZ, R20 ;  /* 0x000000ffff047224 */ /* 0x000fe400078e0014 */
[----:B------:R-:W-:Y:S01]  /*660b0*/  IMAD.MOV.U32 R5, RZ, RZ, R21 ;  /* 0x000000ffff057224 */ /* 0x000fe200078e0015 */
[----:B------:R-:W-:Y:S05]  /*660c0*/  BRA `(.L_x_15570) ;  /* 0x000003b000007947 */ /* 0x000fea0003800000 */
.L_x_15571:
        /* <DEDUP_REMOVED lines=24> */
.L_x_15593:
[----:B------:R-:W-:Y:S05]  /*66250*/  BSYNC B3 ;  /* 0x0000000000037941 */ /* 0x000fea0003800000 */
.L_x_15592:
        /* <DEDUP_REMOVED lines=27> */
.L_x_15595:
[----:B------:R-:W-:Y:S05]  /*66410*/  BSYNC B3 ;  /* 0x0000000000037941 */ /* 0x000fea0003800000 */
.L_x_15594:
[----:B-1--4-:R1:W4:Y:S01]  /*66420*/  DMUL R4, R8, R16 ;  /* 0x0000001008047228 */ /* 0x0123220000000000 */
[----:B------:R-:W-:Y:S01]  /*66430*/  PLOP3.LUT P0, PT, PT, PT, PT, 0x80, 0x0 ;  /* 0x000000000000781c */ /* 0x000fe20003f0f070 */
[----:B------:R-:W-:Y:S07]  /*66440*/  BRA `(.L_x_15570) ;  /* 0x0000003000007947 */ /* 0x000fee0003800000 */
.L_x_15567:
[----:B------:R4:W0:Y:S01]  /*66450*/  DMUL R4, R26, 9.00719925474099200000e+15 ;  /* 0x434000001a047828 */ /* 0x0008220000000000 */
[----:B------:R-:W-:-:S03]  /*66460*/  PLOP3.LUT P0, PT, PT, PT, PT, 0x80, 0x0 ;  /* 0x000000000000781c */ /* 0x000fc60003f0f070 */
[----:B------:R-:W3:-:S06]  /*66470*/  DMUL R2, R2, 9.00719925474099200000e+15 ;  /* 0x4340000002027828 */ /* 0x000ecc0000000000 */
.L_x_15570:
[----:B01--4-:R-:W-:Y:S05]  /*66480*/  BSYNC B2 ;  /* 0x0000000000027941 */ /* 0x013fea0003800000 */
.L_x_15566:
        /* <DEDUP_REMOVED lines=43> */
.L_x_15601:
[----:B------:R0:W1:-:S06]  /*66740*/  DMUL R32, RZ, |R24| ;  /* 0x40000018ff207228 */ /* 0x00004c0000000000 */
.L_x_15602:
[----:B------:R-:W-:Y:S05]  /*66750*/  BSYNC B0 ;  /* 0x0000000000007941 */ /* 0x000fea0003800000 */
.L_x_15600:
[----:B------:R-:W-:Y:S02]  /*66760*/  ISETP.GT.AND P0, PT, R5, -0x1, PT ;  /* 0xffffffff0500780c */ /* 0x000fe40003f04270 */
[----:B------:R-:W-:-:S11]  /*66770*/  ISETP.GT.AND P1, PT, R3, -0x1, PT ;  /* 0xffffffff0300780c */ /* 0x000fd60003f24270 */
[----:B-1----:R-:W1:Y:S02]  /*66780*/  @!P0 DMUL R32, R32, +INF ;  /* 0x7ff0000020208828 */ /* 0x002e640000000000 */
[----:B------:R-:W-:Y:S05]  /*66790*/  @P1 BRA `(.L_x_15603) ;  /* 0x0000101000001947 */ /* 0x000fea0003800000 */
[----:B-1----:R-:W1:-:S06]  /*667a0*/  DADD R32, R32, c[0x2][0x100] ;  /* 0x0080400020207629 */ /* 0x002e4c0000000000 */
[----:B-1----:R-:W1:Y:S01]  /*667b0*/  DADD R32, -R32, c[0x2][0x108] ;  /* 0x0080420020207629 */ /* 0x002e620000000100 */
[----:B------:R-:W-:Y:S05]  /*667c0*/  BRA `(.L_x_15603) ;  /* 0x00000fe000007947 */ /* 0x000fea0003800000 */
.L_x_15599:
        /* <DEDUP_REMOVED lines=23> */
.L_x_15598:
        /* <DEDUP_REMOVED lines=38> */
.L_x_15606:
[----:B------:R0:W1:-:S06]  /*66ba0*/  DMUL R32, RZ, |R24| ;  /* 0x40000018ff207228 */ /* 0x00004c0000000000 */
.L_x_15607:
[----:B------:R-:W-:Y:S05]  /*66bb0*/  BSYNC B0 ;  /* 0x0000000000007941 */ /* 0x000fea0003800000 */
.L_x_15605:
[----:B------:R-:W-:Y:S02]  /*66bc0*/  ISETP.GT.AND P0, PT, R3, -0x1, PT ;  /* 0xffffffff0300780c */ /* 0x000fe40003f04270 */
[----:B------:R-:W-:-:S11]  /*66bd0*/  ISETP.GT.AND P1, PT, R25, -0x1, PT ;  /* 0xffffffff1900780c */ /* 0x000fd60003f24270 */
[----:B-1----:R-:W1:Y:S02]  /*66be0*/  @!P0 DMUL R32, R32, +INF ;  /* 0x7ff0000020208828 */ /* 0x002e640000000000 */
[----:B------:R-:W-:Y:S05]  /*66bf0*/  @P1 BRA `(.L_x_15603) ;  /* 0x00000bb000001947 */ /* 0x000fea0003800000 */
[----:B-1----:R-:W1:-:S06]  /*66c00*/  DADD R32, R32, c[0x2][0x100] ;  /* 0x0080400020207629 */ /* 0x002e4c0000000000 */
[----:B-1----:R-:W1:Y:S01]  /*66c10*/  DADD R32, -R32, c[0x2][0x108] ;  /* 0x0080420020207629 */ /* 0x002e620000000100 */
[----:B------:R-:W-:Y:S05]  /*66c20*/  BRA `(.L_x_15603) ;  /* 0x00000b8000007947 */ /* 0x000fea0003800000 */
.L_x_15604:
        /* <DEDUP_REMOVED lines=23> */
.L_x_15597:
        /* <DEDUP_REMOVED lines=30> */
.L_x_15610:
[----:B------:R-:W-:Y:S05]  /*66f80*/  BSYNC B3 ;  /* 0x0000000000037941 */ /* 0x000fea0003800000 */
.L_x_15609:
        /* <DEDUP_REMOVED lines=43> */
.L_x_15612:
[----:B------:R-:W-:Y:S02]  /*67240*/  FSEL R6, RZ, 3.37028055040000000000e+12, P1 ;  /* 0x54442d18ff067808 */ /* 0x000fe40000800000 */
[----:B------:R-:W-:Y:S02]  /*67250*/  FSEL R7, RZ, 2.1426990032196044922, P1 ;  /* 0x400921fbff077808 */ /* 0x000fe40000800000 */
.L_x_15613:
[----:B------:R-:W-:Y:S05]  /*67260*/  BSYNC B0 ;  /* 0x0000000000007941 */ /* 0x000fea0003800000 */
.L_x_15611:
[----:B------:R0:W1:Y:S02]  /*67270*/  DADD R2, |R4|, |R2| ;  /* 0x0000000004027229 */ /* 0x0000640000000602 */
[----:B0-----:R-:W-:-:S04]  /*67280*/  LOP3.LUT R5, R7, 0x80000000, R5, 0xb8, !PT ;  /* 0x8000000007057812 */ /* 0x001fc800078eb805 */
[----:B-1----:R-:W0:-:S06]  /*67290*/  DSETP.GTU.AND P0, PT, |R2|, +INF , PT ;  /* 0x7ff000000200742a */ /* 0x002e0c0003f0c200 */
[----:B0-----:R-:W-:Y:S02]  /*672a0*/  FSEL R32, R2, R6, P0 ;  /* 0x0000000602207208 */ /* 0x001fe40000000000 */
[----:B------:R-:W-:Y:S01]  /*672b0*/  FSEL R33, R3, R5, P0 ;  /* 0x0000000503217208 */ /* 0x000fe20000000000 */
[----:B------:R-:W-:Y:S05]  /*672c0*/  BRA `(.L_x_15603) ;  /* 0x000004e000007947 */ /* 0x000fea0003800000 */
.L_x_15608:
        /* <DEDUP_REMOVED lines=26> */
.L_x_15615:
[----:B------:R-:W-:Y:S05]  /*67470*/  BSYNC B3 ;  /* 0x0000000000037941 */ /* 0x000fea0003800000 */
.L_x_15614:
        /* <DEDUP_REMOVED lines=43> */
.L_x_15617:
[----:B------:R-:W-:Y:S02]  /*67730*/  FSEL R6, RZ, 3.37028055040000000000e+12, P1 ;  /* 0x54442d18ff067808 */ /* 0x000fe40000800000 */
[----:B------:R-:W-:Y:S02]  /*67740*/  FSEL R7, RZ, 2.1426990032196044922, P1 ;  /* 0x400921fbff077808 */ /* 0x000fe40000800000 */
.L_x_15618:
[----:B------:R-:W-:Y:S05]  /*67750*/  BSYNC B0 ;  /* 0x0000000000007941 */ /* 0x000fea0003800000 */
.L_x_15616:
[----:B------:R0:W1:Y:S02]  /*67760*/  DADD R2, |R4|, |R2| ;  /* 0x0000000004027229 */ /* 0x0000640000000602 */
[----:B0-----:R-:W-:-:S04]  /*67770*/  LOP3.LUT R5, R7, 0x80000000, R5, 0xb8, !PT ;  /* 0x8000000007057812 */ /* 0x001fc800078eb805 */
[----:B-1----:R-:W0:-:S06]  /*67780*/  DSETP.GTU.AND P0, PT, |R2|, +INF , PT ;  /* 0x7ff000000200742a */ /* 0x002e0c0003f0c200 */
[----:B0-----:R-:W-:Y:S02]  /*67790*/  FSEL R32, R2, R6, P0 ;  /* 0x0000000602207208 */ /* 0x001fe40000000000 */
[----:B------:R-:W-:Y:S02]  /*677a0*/  FSEL R33, R3, R5, P0 ;  /* 0x0000000503217208 */ /* 0x000fe40000000000 */
.L_x_15603:
[----:B01----:R-:W-:Y:S05]  /*677b0*/  BSYNC B2 ;  /* 0x0000000000027941 */ /* 0x003fea0003800000 */
.L_x_15596:
[----:B------:R-:W0:Y:S01]  /*677c0*/  DADD R2, -RZ, -R28 ;  /* 0x00000000ff027229 */ /* 0x000e22000000091c */
[----:B------:R-:W-:-:S09]  /*677d0*/  ISETP.NE.AND P0, PT, R50, RZ, PT ;  /* 0x000000ff3200720c */ /* 0x000fd20003f05270 */
[----:B0-----:R-:W-:Y:S02]  /*677e0*/  FSEL R34, R2, R28, !P0 ;  /* 0x0000001c02227208 */ /* 0x001fe40004000000 */
[----:B------:R-:W-:Y:S01]  /*677f0*/  FSEL R35, R3, R29, !P0 ;  /* 0x0000001d03237208 */ /* 0x000fe20004000000 */
[----:B------:R-:W-:Y:S05]  /*67800*/  BRA `(.L_x_15526) ;  /* 0x0000249000007947 */ /* 0x000fea0003800000 */
.L_x_15530:
[----:B0-----:R-:W4:Y:S01]  /*67810*/  LDL.64 R32, [R1+0x8] ;  /* 0x0000080001207983 */ /* 0x001f220000100a00 */
[----:B------:R-:W-:-:S04]  /*67820*/  DADD R34, -RZ, -R54 ;  /* 0x00000000ff227229 */ /* 0x000fc80000000936 */
[----:B----4-:R-:W0:-:S06]  /*67830*/  DADD R32, R32, -R52 ;  /* 0x0000000020207229 */ /* 0x010e0c0000000834 */
[----:B0-----:R-:W0:Y:S01]  /*67840*/  DADD R32, R32, c[0x2][0x178] ;  /* 0x00805e0020207629 */ /* 0x001e220000000000 */
[----:B------:R-:W-:Y:S05]  /*67850*/  BRA `(.L_x_15526) ;  /* 0x0000244000007947 */ /* 0x000fea0003800000 */
.L_x_15529:
[----:B------:R0:W1:Y:S01]  /*67860*/  DADD R34, -RZ, -R54 ;  /* 0x00000000ff227229 */ /* 0x0000620000000936 */
[----:B------:R-:W-:Y:S01]  /*67870*/  CS2R R32, SRZ ;  /* 0x0000000000207805 */ /* 0x000fe2000001ff00 */
[----:B------:R-:W-:Y:S05]  /*67880*/  BRA `(.L_x_15526) ;  /* 0x0000241000007947 */ /* 0x000fea0003800000 */
.L_x_15528:
        /* <DEDUP_REMOVED lines=86> */
.L_x_15623:
[----:B------:R-:W-:Y:S05]  /*67df0*/  BSYNC B0 ;  /* 0x0000000000007941 */ /* 0x000fea0003800000 */
.L_x_15622:
        /* <DEDUP_REMOVED lines=8> */
.L_x_15625:
[----:B------:R-:W-:Y:S05]  /*67e80*/  BSYNC B3 ;  /* 0x0000000000037941 */ /* 0x000fea0003800000 */
.L_x_15624:
        /* <DEDUP_REMOVED lines=43> */
.L_x_15627:
[----:B------:R-:W-:-:S04]  /*68140*/  ISETP.GE.AND P0, PT, R53, RZ, PT ;  /* 0x000000ff3500720c */ /* 0x000fc80003f06270 */
[----:B------:R-:W-:Y:S02]  /*68150*/  FSEL R6, RZ, 3.37028055040000000000e+12, P0 ;  /* 0x54442d18ff067808 */ /* 0x000fe40000000000 */
[----:B------:R-:W-:Y:S02]  /*68160*/  FSEL R7, RZ, 2.1426990032196044922, P0 ;  /* 0x400921fbff077808 */ /* 0x000fe40000000000 */
.L_x_15628:
[----:B------:R-:W-:Y:S05]  /*68170*/  BSYNC B0 ;  /* 0x0000000000007941 */ /* 0x000fea0003800000 */
.L_x_15626:
[----:B------:R-:W4:Y:S01]  /*68180*/  DADD R2, R2, R4 ;  /* 0x0000000002027229 */ /* 0x000f220000000004 */
[----:B------:R-:W-:-:S03]  /*68190*/  LOP3.LUT R55, R7, 0x80000000, R55, 0xb8, !PT ;  /* 0x8000000007377812 */ /* 0x000fc600078eb837 */
[----:B-1----:R-:W-:-:S04]  /*681a0*/  DMUL R28, R28, 0.5 ;  /* 0x3fe000001c1c7828 */ /* 0x002fc80000000000 */
[----:B----4-:R-:W1:-:S06]  /*681b0*/  DSETP.GTU.AND P0, PT, |R2|, +INF , PT ;  /* 0x7ff000000200742a */ /* 0x010e4c0003f0c200 */
[----:B-1----:R-:W-:Y:S02]  /*681c0*/  FSEL R6, R2, R6, P0 ;  /* 0x0000000602067208 */ /* 0x002fe40000000000 */
[----:B------:R-:W-:Y:S01]  /*681d0*/  FSEL R7, R3, R55, P0 ;  /* 0x0000003703077208 */ /* 0x000fe20000000000 */
[----:B------:R-:W-:Y:S05]  /*681e0*/  BRA `(.L_x_15629) ;  /* 0x0000190000007947 */ /* 0x000fea0003800000 */
.L_x_15621:
        /* <DEDUP_REMOVED lines=111> */
.L_x_15631:
[----:B------:R-:W-:Y:S05]  /*688e0*/  BSYNC B0 ;  /* 0x0000000000007941 */ /* 0x000fea0003800000 */
.L_x_15630:
        /* <DEDUP_REMOVED lines=8> */
.L_x_15633:
[----:B------:R-:W-:Y:S05]  /*68970*/  BSYNC B3 ;  /* 0x0000000000037941 */ /* 0x000fea0003800000 */
.L_x_15632:
        /* <DEDUP_REMOVED lines=43> */
.L_x_15635:
[----:B------:R-:W-:-:S04]  /*68c30*/  ISETP.GE.AND P0, PT, R53, RZ, PT ;  /* 0x000000ff3500720c */ /* 0x000fc80003f06270 */
[----:B------:R-:W-:Y:S02]  /*68c40*/  FSEL R6, RZ, 3.37028055040000000000e+12, P0 ;  /* 0x54442d18ff067808 */ /* 0x000fe40000000000 */
[----:B------:R-:W-:Y:S02]  /*68c50*/  FSEL R7, RZ, 2.1426990032196044922, P0 ;  /* 0x400921fbff077808 */ /* 0x000fe40000000000 */
.L_x_15636:
[----:B------:R-:W-:Y:S05]  /*68c60*/  BSYNC B0 ;  /* 0x0000000000007941 */ /* 0x000fea0003800000 */
.L_x_15634:
[----:B------:R-:W4:Y:S01]  /*68c70*/  DADD R2, R2, R4 ;  /* 0x0000000002027229 */ /* 0x000f220000000004 */
[----:B------:R-:W-:-:S05]  /*68c80*/  LOP3.LUT R55, R7, 0x80000000, R55, 0xb8, !PT ;  /* 0x8000000007377812 */ /* 0x000fca00078eb837 */
[----:B----4-:R-:W4:-:S06]  /*68c90*/  DSETP.GTU.AND P0, PT, |R2|, +INF , PT ;  /* 0x7ff000000200742a */ /* 0x010f0c0003f0c200 */
[----:B----4-:R-:W-:Y:S02]  /*68ca0*/  FSEL R6, R2, R6, P0 ;  /* 0x0000000602067208 */ /* 0x010fe40000000000 */
[----:B------:R-:W-:Y:S01]  /*68cb0*/  FSEL R7, R3, R55, P0 ;  /* 0x0000003703077208 */ /* 0x000fe20000000000 */
[----:B------:R-:W-:Y:S05]  /*68cc0*/  BRA `(.L_x_15629) ;  /* 0x00000e2000007947 */ /* 0x000fea0003800000 */
.L_x_15620:
        /* <DEDUP_REMOVED lines=23> */
.L_x_15638:
[----:B------:R-:W-:Y:S05]  /*68e40*/  BSYNC B3 ;  /* 0x0000000000037941 */ /* 0x000fea0003800000 */
.L_x_15637:
        /* <DEDUP_REMOVED lines=26> */
.L_x_15640:
[----:B------:R-:W-:Y:S05]  /*68ff0*/  BSYNC B3 ;  /* 0x0000000000037941 */ /* 0x000fea0003800000 */
.L_x_15639:
        /* <DEDUP_REMOVED lines=112> */
.L_x_15642:
[----:B------:R-:W-:Y:S05]  /*69700*/  BSYNC B0 ;  /* 0x0000000000007941 */ /* 0x000fea0003800000 */
.L_x_15641:
        /* <DEDUP_REMOVED lines=8> */
.L_x_15644:
[----:B------:R-:W-:Y:S05]  /*69790*/  BSYNC B3 ;  /* 0x0000000000037941 */ /* 0x000fea0003800000 */
.L_x_15643:
        /* <DEDUP_REMOVED lines=43> */
.L_x_15646:
[----:B------:R-:W-:-:S04]  /*69a50*/  ISETP.GE.AND P0, PT, R53, RZ, PT ;  /* 0x000000ff3500720c */ /* 0x000fc80003f06270 */
[----:B------:R-:W-:Y:S02]  /*69a60*/  FSEL R6, RZ, 3.37028055040000000000e+12, P0 ;  /* 0x54442d18ff067808 */ /* 0x000fe40000000000 */
[----:B------:R-:W-:Y:S02]  /*69a70*/  FSEL R7, RZ, 2.1426990032196044922, P0 ;  /* 0x400921fbff077808 */ /* 0x000fe40000000000 */
.L_x_15647:
[----:B------:R-:W-:Y:S05]  /*69a80*/  BSYNC B0 ;  /* 0x0000000000007941 */ /* 0x000fea0003800000 */
.L_x_15645:
[----:B------:R-:W4:Y:S01]  /*69a90*/  DADD R2, R2, R4 ;  /* 0x0000000002027229 */ /* 0x000f220000000004 */
[----:B------:R-:W-:-:S03]  /*69aa0*/  LOP3.LUT R55, R7, 0x80000000, R55, 0xb8, !PT ;  /* 0x8000000007377812 */ /* 0x000fc600078eb837 */
[----:B-1----:R-:W-:-:S04]  /*69ab0*/  DADD R28, R28, 1 ;  /* 0x3ff000001c1c7429 */ /* 0x002fc80000000000 */
[----:B----4-:R-:W1:-:S06]  /*69ac0*/  DSETP.GTU.AND P0, PT, |R2|, +INF , PT ;  /* 0x7ff000000200742a */ /* 0x010e4c0003f0c200 */
[----:B-1----:R-:W-:Y:S02]  /*69ad0*/  FSEL R6, R2, R6, P0 ;  /* 0x0000000602067208 */ /* 0x002fe40000000000 */
[----:B------:R-:W-:Y:S02]  /*69ae0*/  FSEL R7, R3, R55, P0 ;  /* 0x0000003703077208 */ /* 0x000fe40000000000 */
.L_x_15629:
[----:B------:R-:W-:Y:S05]  /*69af0*/  BSYNC B2 ;  /* 0x0000000000027941 */ /* 0x000fea0003800000 */
.L_x_15619:
[----:B-1----:R-:W1:Y:S01]  /*69b00*/  DADD R28, R28, c[0x2][0x50] ;  /* 0x008014001c1c7629 */ /* 0x002e620000000000 */
[----:B------:R-:W-:-:S03]  /*69b10*/  ISETP.NE.AND P0, PT, R50, RZ, PT ;  /* 0x000000ff3200720c */ /* 0x000fc60003f05270 */
[----:B------:R-:W-:-:S04]  /*69b20*/  DADD R32, -RZ, |R6| ;  /* 0x00000000ff207229 */ /* 0x000fc80000000506 */
[----:B-1----:R-:W1:-:S10]  /*69b30*/  DADD R2, -RZ, -R28 ;  /* 0x00000000ff027229 */ /* 0x002e54000000091c */
[----:B-1----:R-:W-:Y:S02]  /*69b40*/  FSEL R34, R2, R28, !P0 ;  /* 0x0000001c02227208 */ /* 0x002fe40004000000 */
[----:B------:R-:W-:Y:S01]  /*69b50*/  FSEL R35, R3, R29, !P0 ;  /* 0x0000001d03237208 */ /* 0x000fe20004000000 */
[----:B------:R-:W-:Y:S05]  /*69b60*/  BRA `(.L_x_15526) ;  /* 0x0000013000007947 */ /* 0x000fea0003800000 */
.L_x_15527:
        /* <DEDUP_REMOVED lines=19> */
.L_x_15526:
[----:B01----:R-:W-:Y:S05]  /*69ca0*/  BSYNC B1 ;  /* 0x0000000000017941 */ /* 0x003fea0003800000 */
.L_x_15525:
        /* <DEDUP_REMOVED lines=143> */
.L_x_15657:
[----:B------:R-:W-:Y:S05]  /*6a5a0*/  BSYNC B3 ;  /* 0x0000000000037941 */ /* 0x000fea0003800000 */
.L_x_15656:
        /* <DEDUP_REMOVED lines=61> */
.L_x_15655:
        /* <DEDUP_REMOVED lines=34> */
.L_x_15665:
[----:B------:R-:W-:Y:S05]  /*6aba0*/  BSYNC B4 ;  /* 0x0000000000047941 */ /* 0x000fea0003800000 */
.L_x_15664:
[----:B------:R-:W-:Y:S02]  /*6abb0*/  IMAD.MOV.U32 R24, RZ, RZ, R20 ;  /* 0x000000ffff187224 */ /* 0x000fe400078e0014 */
[----:B------:R-:W-:Y:S01]  /*6abc0*/  IMAD.MOV.U32 R25, RZ, RZ, R21 ;  /* 0x000000ffff197224 */ /* 0x000fe200078e0015 */
[----:B------:R-:W-:Y:S05]  /*6abd0*/  BRA `(.L_x_15663) ;  /* 0x0000001000007947 */ /* 0x000fea0003800000 */
.L_x_15662:
[----:B------:R0:W1:-:S06]  /*6abe0*/  DADD R24, -R28, R46 ;  /* 0x000000001c187229 */ /* 0x00004c000000012e */
.L_x_15663:
[----:B------:R-:W-:Y:S05]  /*6abf0*/  BSYNC B3 ;  /* 0x0000000000037941 */ /* 0x000fea0003800000 */
.L_x_15661:
        /* <DEDUP_REMOVED lines=29> */
.L_x_15670:
[----:B------:R-:W-:Y:S05]  /*6add0*/  BSYNC B4 ;  /* 0x0000000000047941 */ /* 0x000fea0003800000 */
.L_x_15669:
[----:B------:R-:W-:Y:S02]  /*6ade0*/  IMAD.MOV.U32 R6, RZ, RZ, R20 ;  /* 0x000000ffff067224 */ /* 0x000fe400078e0014 */
[----:B------:R-:W-:Y:S01]  /*6adf0*/  IMAD.MOV.U32 R7, RZ, RZ, R21 ;  /* 0x000000ffff077224 */ /* 0x000fe200078e0015 */
[----:B------:R-:W-:Y:S05]  /*6ae00*/  BRA `(.L_x_15668) ;  /* 0x0000001000007947 */ /* 0x000fea0003800000 */
.L_x_15667:
[----:B------:R4:W0:-:S06]  /*6ae10*/  DADD R6, R48, -R8 ;  /* 0x0000000030067229 */ /* 0x00080c0000000808 */
.L_x_15668:
[----:B------:R-:W-:Y:S05]  /*6ae20*/  BSYNC B3 ;  /* 0x0000000000037941 */ /* 0x000fea0003800000 */
.L_x_15666:
        /* <DEDUP_REMOVED lines=29> */
.L_x_15672:
[----:B------:R-:W-:Y:S05]  /*6b000*/  BSYNC B3 ;  /* 0x0000000000037941 */ /* 0x000fea0003800000 */
.L_x_15671:
        /* <DEDUP_REMOVED lines=65> */
.L_x_15673:
        /* <DEDUP_REMOVED lines=22> */
.L_x_15675:
[----:B------:R-:W-:Y:S05]  /*6b580*/  BSYNC B3 ;  /* 0x0000000000037941 */ /* 0x000fea0003800000 */
.L_x_15674:
        /* <DEDUP_REMOVED lines=16> */
.L_x_15660:
        /* <DEDUP_REMOVED lines=26> */
.L_x_15678:
[----:B------:R-:W-:Y:S05]  /*6b830*/  BSYNC B3 ;  /* 0x0000000000037941 */ /* 0x000fea0003800000 */
.L_x_15677:
        /* <DEDUP_REMOVED lines=27> */
.L_x_15681:
[----:B------:R-:W-:Y:S05]  /*6b9f0*/  BSYNC B3 ;  /* 0x0000000000037941 */ /* 0x000fea0003800000 */
.L_x_15680:
        /* <DEDUP_REMOVED lines=16> */
.L_x_15679:
        /* <DEDUP_REMOVED lines=55> */
.L_x_15682:
[----:B------:R-:W-:Y:S01]  /*6be70*/  IMAD.MOV.U32 R8, RZ, RZ, 0x0 ;  /* 0x00000000ff087424 */ /* 0x000fe200078e00ff */
[----:B------:R-:W-:Y:S01]  /*6be80*/  FSETP.NEU.FTZ.AND P0, PT, R7, RZ, PT ;  /* 0x000000ff0700720b */ /* 0x000fe20003f1d000 */
[----:B------:R-:W-:-:S06]  /*6be90*/  IMAD.MOV.U32 R9, RZ, RZ, 0x7ff00000 ;  /* 0x7ff00000ff097424 */ /* 0x000fcc00078e00ff */
[----:B------:R-:W0:-:S10]  /*6bea0*/  DFMA R8, R6, R8, +INF ;  /* 0x7ff000000608742b */ /* 0x000e140000000008 */
[----:B0-----:R-:W-:Y:S02]  /*6beb0*/  FSEL R30, R8, RZ, P0 ;  /* 0x000000ff081e7208 */ /* 0x001fe40000000000 */
[----:B------:R-:W-:Y:S01]  /*6bec0*/  FSEL R31, R9, -QNAN , P0 ;  /* 0xfff00000091f7808 */ /* 0x000fe20000000000 */
[----:B------:R-:W-:Y:S05]  /*6bed0*/  BRA `(.L_x_15658) ;  /* 0x000004c000007947 */ /* 0x000fea0003800000 */
.L_x_15676:
        /* <DEDUP_REMOVED lines=25> */
.L_x_15684:
[----:B------:R-:W-:Y:S05]  /*6c070*/  BSYNC B3 ;  /* 0x0000000000037941 */ /* 0x000fea0003800000 */
.L_x_15683:
        /* <DEDUP_REMOVED lines=19> */
.L_x_15686:
[----:B------:R-:W-:Y:S05]  /*6c1b0*/  BSYNC B3 ;  /* 0x0000000000037941 */ /* 0x000fea0003800000 */
.L_x_15685:
[----:B------:R-:W-:Y:S02]  /*6c1c0*/  IMAD.MOV.U32 R30, RZ, RZ, R20 ;  /* 0x000000ffff1e7224 */ /* 0x000fe400078e0014 */
[----:B------:R-:W-:Y:S01]  /*6c1d0*/  IMAD.MOV.U32 R31, RZ, RZ, R21 ;  /* 0x000000ffff1f7224 */ /* 0x000fe200078e0015 */
[----:B------:R-:W-:Y:S05]  /*6c1e0*/  BRA `(.L_x_15658) ;  /* 0x000001b000007947 */ /* 0x000fea0003800000 */
.L_x_15659:
        /* <DEDUP_REMOVED lines=24> */
.L_x_15688:
[----:B------:R-:W-:Y:S05]  /*6c370*/  BSYNC B3 ;  /* 0x0000000000037941 */ /* 0x000fea0003800000 */
.L_x_15687:
[----:B-1----:R-:W-:Y:S02]  /*6c380*/  IMAD.MOV.U32 R30, RZ, RZ, R8 ;  /* 0x000000ffff1e7224 */ /* 0x002fe400078e0008 */
[----:B------:R-:W-:Y:S02]  /*6c390*/  IMAD.MOV.U32 R31, RZ, RZ, R9 ;  /* 0x000000ffff1f7224 */ /* 0x000fe400078e0009 */
.L_x_15658:
[----:B------:R-:W-:Y:S05]  /*6c3a0*/  BSYNC B2 ;  /* 0x0000000000027941 */ /* 0x000fea0003800000 */
.L_x_15654:
        /* <DEDUP_REMOVED lines=26> */
.L_x_15692:
[----:B------:R-:W-:Y:S05]  /*6c550*/  BSYNC B3 ;  /* 0x0000000000037941 */ /* 0x000fea0003800000 */
.L_x_15691:
        /* <DEDUP_REMOVED lines=37> */
.L_x_15700:
[----:B------:R-:W-:Y:S05]  /*6c7b0*/  BSYNC B4 ;  /* 0x0000000000047941 */ /* 0x000fea0003800000 */
.L_x_15699:
[----:B------:R-:W-:Y:S02]  /*6c7c0*/  IMAD.MOV.U32 R50, RZ, RZ, R20 ;  /* 0x000000ffff327224 */ /* 0x000fe400078e0014 */
[----:B------:R-:W-:Y:S01]  /*6c7d0*/  IMAD.MOV.U32 R51, RZ, RZ, R21 ;  /* 0x000000ffff337224 */ /* 0x000fe200078e0015 */
[----:B------:R-:W-:Y:S05]  /*6c7e0*/  BRA `(.L_x_15698) ;  /* 0x0000001000007947 */ /* 0x000fea0003800000 */
.L_x_15697:
[----:B------:R0:W4:-:S06]  /*6c7f0*/  DADD R50, -R28, R46 ;  /* 0x000000001c327229 */ /* 0x00010c000000012e */
.L_x_15698:
[----:B------:R-:W-:Y:S05]  /*6c800*/  BSYNC B3 ;  /* 0x0000000000037941 */ /* 0x000fea0003800000 */
.L_x_15696:
        /* <DEDUP_REMOVED lines=26> */
.L_x_15705:
[----:B------:R-:W-:Y:S05]  /*6c9b0*/  BSYNC B4 ;  /* 0x0000000000047941 */ /* 0x000fea0003800000 */
.L_x_15704:
[----:B------:R-:W-:Y:S02]  /*6c9c0*/  IMAD.MOV.U32 R4, RZ, RZ, R20 ;  /* 0x000000ffff047224 */ /* 0x000fe400078e0014 */
[----:B------:R-:W-:Y:S01]  /*6c9d0*/  IMAD.MOV.U32 R5, RZ, RZ, R21 ;  /* 0x000000ffff057224 */ /* 0x000fe200078e0015 */
[----:B------:R-:W-:Y:S05]  /*6c9e0*/  BRA `(.L_x_15703) ;  /* 0x0000001000007947 */ /* 0x000fea0003800000 */
.L_x_15702:
[----:B------:R0:W4:-:S06]  /*6c9f0*/  DADD R4, -R44, R48 ;  /* 0x000000002c047229 */ /* 0x00010c0000000130 */
.L_x_15703:
[----:B------:R-:W-:Y:S05]  /*6ca00*/  BSYNC B3 ;  /* 0x0000000000037941 */ /* 0x000fea0003800000 */
.L_x_15701:
        /* <DEDUP_REMOVED lines=27> */
.L_x_15707:
[----:B------:R-:W-:Y:S05]  /*6cbc0*/  BSYNC B3 ;  /* 0x0000000000037941 */ /* 0x000fea0003800000 */
.L_x_15706:
[----:B------:R-:W-:Y:S01]  /*6cbd0*/  PLOP3.LUT P0, PT, PT, PT, PT, 0x80, 0x0 ;  /* 0x000000000000781c */ /* 0x000fe20003f0f070 */
[----:B01----:R-:W-:Y:S02]  /*6cbe0*/  IMAD.MOV.U32 R4, RZ, RZ, R8 ;  /* 0x000000ffff047224 */ /* 0x003fe400078e0008 */
[----:B------:R-:W-:Y:S01]  /*6cbf0*/  IMAD.MOV.U32 R5, RZ, RZ, R9 ;  /* 0x000000ffff057224 */ /* 0x000fe200078e0009 */
[----:B------:R-:W-:Y:S05]  /*6cc00*/  BRA `(.L_x_15693) ;  /* 0x0000091000007947 */ /* 0x000fea0003800000 */
.L_x_15695:
        /* <DEDUP_REMOVED lines=27> */
.L_x_15710:
[----:B------:R-:W-:Y:S05]  /*6cdc0*/  BSYNC B3 ;  /* 0x0000000000037941 */ /* 0x000fea0003800000 */
.L_x_15709:
[----:B------:R-:W-:Y:S01]  /*6cdd0*/  PLOP3.LUT P0, PT, PT, PT, PT, 0x80, 0x0 ;  /* 0x000000000000781c */ /* 0x000fe20003f0f070 */
[----:B-1--4-:R-:W-:Y:S02]  /*6cde0*/  IMAD.MOV.U32 R4, RZ, RZ, R8 ;  /* 0x000000ffff047224 */ /* 0x012fe400078e0008 */
[----:B------:R-:W-:Y:S01]  /*6cdf0*/  IMAD.MOV.U32 R5, RZ, RZ, R9 ;  /* 0x000000ffff057224 */ /* 0x000fe200078e0009 */
[----:B------:R-:W-:Y:S05]  /*6ce00*/  BRA `(.L_x_15693) ;  /* 0x0000071000007947 */ /* 0x000fea0003800000 */
.L_x_15708:
        /* <DEDUP_REMOVED lines=28> */
.L_x_15712:
[----:B------:R-:W-:Y:S05]  /*6cfd0*/  BSYNC B3 ;  /* 0x0000000000037941 */ /* 0x000fea0003800000 */
.L_x_15711:
        /* <DEDUP_REMOVED lines=19> */
.L_x_15714:
[----:B------:R-:W-:Y:S05]  /*6d110*/  BSYNC B3 ;  /* 0x0000000000037941 */ /* 0x000fea0003800000 */
.L_x_15713:
[----:B------:R-:W0:Y:S01]  /*6d120*/  DMUL R2, R2, 8.11296384146066816958e+31 ;  /* 0x4690000002027828 */ /* 0x000e220000000000 */
[----:B------:R-:W-:Y:S01]  /*6d130*/  PLOP3.LUT P0, PT, PT, PT, PT, 0x80, 0x0 ;  /* 0x000000000000781c */ /* 0x000fe20003f0f070 */
[----:B------:R-:W-:Y:S02]  /*6d140*/  IMAD.MOV.U32 R4, RZ, RZ, R20 ;  /* 0x000000ffff047224 */ /* 0x000fe400078e0014 */
[----:B------:R-:W-:Y:S01]  /*6d150*/  IMAD.MOV.U32 R5, RZ, RZ, R21 ;  /* 0x000000ffff057224 */ /* 0x000fe200078e0015 */
[----:B------:R-:W-:Y:S05]  /*6d160*/  BRA `(.L_x_15693) ;  /* 0x000003b000007947 */ /* 0x000fea0003800000 */
.L_x_15694:
        /* <DEDUP_REMOVED lines=24> */
.L_x_15716:
[----:B------:R-:W-:Y:S05]  /*6d2f0*/  BSYNC B3 ;  /* 0x0000000000037941 */ /* 0x000fea0003800000 */
.L_x_15715:
        /* <DEDUP_REMOVED lines=27> */
.L_x_15718:
[----:B------:R-:W-:Y:S05]  /*6d4b0*/  BSYNC B3 ;  /* 0x0000000000037941 */ /* 0x000fea0003800000 */
.L_x_15717:
[----:B-1--4-:R1:W4:Y:S01]  /*6d4c0*/  DMUL R4, R8, R16 ;  /* 0x0000001008047228 */ /* 0x0123220000000000 */
[----:B------:R-:W-:Y:S01]  /*6d4d0*/  PLOP3.LUT P0, PT, PT, PT, PT, 0x80, 0x0 ;  /* 0x000000000000781c */ /* 0x000fe20003f0f070 */
[----:B------:R-:W-:Y:S07]  /*6d4e0*/  BRA `(.L_x_15693) ;  /* 0x0000003000007947 */ /* 0x000fee0003800000 */
.L_x_15690:
[----:B------:R4:W0:Y:S01]  /*6d4f0*/  DMUL R4, R26, 9.00719925474099200000e+15 ;  /* 0x434000001a047828 */ /* 0x0008220000000000 */
[----:B------:R-:W-:-:S03]  /*6d500*/  PLOP3.LUT P0, PT, PT, PT, PT, 0x80, 0x0 ;  /* 0x000000000000781c */ /* 0x000fc60003f0f070 */
[----:B------:R-:W3:-:S06]  /*6d510*/  DMUL R2, R2, 9.00719925474099200000e+15 ;  /* 0x4340000002027828 */ /* 0x000ecc0000000000 */
.L_x_15693:
[----:B01--4-:R-:W-:Y:S05]  /*6d520*/  BSYNC B2 ;  /* 0x0000000000027941 */ /* 0x013fea0003800000 */
.L_x_15689:
        /* <DEDUP_REMOVED lines=43> */
.L_x_15724:
[----:B------:R0:W1:-:S06]  /*6d7e0*/  DMUL R28, RZ, |R24| ;  /* 0x40000018ff1c7228 */ /* 0x00004c0000000000 */
.L_x_15725:
[----:B------:R-:W-:Y:S05]  /*6d7f0*/  BSYNC B0 ;  /* 0x0000000000007941 */ /* 0x000fea0003800000 */
.L_x_15723:
[----:B------:R-:W-:Y:S02]  /*6d800*/  ISETP.GT.AND P0, PT, R5, -0x1, PT ;  /* 0xffffffff0500780c */ /* 0x000fe40003f04270 */
[----:B------:R-:W-:-:S11]  /*6d810*/  ISETP.GT.AND P1, PT, R3, -0x1, PT ;  /* 0xffffffff0300780c */ /* 0x000fd60003f24270 */
[----:B-1----:R-:W1:Y:S02]  /*6d820*/  @!P0 DMUL R28, R28, +INF ;  /* 0x7ff000001c1c8828 */ /* 0x002e640000000000 */
[----:B------:R-:W-:Y:S05]  /*6d830*/  @P1 BRA `(.L_x_15726) ;  /* 0x0000101000001947 */ /* 0x000fea0003800000 */
[----:B-1----:R-:W1:-:S06]  /*6d840*/  DADD R28, R28, c[0x2][0x100] ;  /* 0x008040001c1c7629 */ /* 0x002e4c0000000000 */
[----:B-1----:R-:W1:Y:S01]  /*6d850*/  DADD R28, -R28, c[0x2][0x108] ;  /* 0x008042001c1c7629 */ /* 0x002e620000000100 */
[----:B------:R-:W-:Y:S05]  /*6d860*/  BRA `(.L_x_15726) ;  /* 0x00000fe000007947 */ /* 0x000fea0003800000 */
.L_x_15722:
        /* <DEDUP_REMOVED lines=23> */
.L_x_15721:
        /* <DEDUP_REMOVED lines=38> */
.L_x_15729:
[----:B------:R0:W1:-:S06]  /*6dc40*/  DMUL R28, RZ, |R24| ;  /* 0x40000018ff1c7228 */ /* 0x00004c0000000000 */
.L_x_15730:
[----:B------:R-:W-:Y:S05]  /*6dc50*/  BSYNC B0 ;  /* 0x0000000000007941 */ /* 0x000fea0003800000 */
.L_x_15728:
[----:B------:R-:W-:Y:S02]  /*6dc60*/  ISETP.GT.AND P0, PT, R3, -0x1, PT ;  /* 0xffffffff0300780c */ /* 0x000fe40003f04270 */
[----:B------:R-:W-:-:S11]  /*6dc70*/  ISETP.GT.AND P1, PT, R25, -0x1, PT ;  /* 0xffffffff1900780c */ /* 0x000fd60003f24270 */
[----:B-1----:R-:W1:Y:S02]  /*6dc80*/  @!P0 DMUL R28, R28, +INF ;  /* 0x7ff000001c1c8828 */ /* 0x002e640000000000 */
[----:B------:R-:W-:Y:S05]  /*6dc90*/  @P1 BRA `(.L_x_15726) ;  /* 0x00000bb000001947 */ /* 0x000fea0003800000 */
[----:B-1----:R-:W1:-:S06]  /*6dca0*/  DADD R28, R28, c[0x2][0x100] ;  /* 0x008040001c1c7629 */ /* 0x002e4c0000000000 */
[----:B-1----:R-:W1:Y:S01]  /*6dcb0*/  DADD R28, -R28, c[0x2][0x108] ;  /* 0x008042001c1c7629 */ /* 0x002e620000000100 */
[----:B------:R-:W-:Y:S05]  /*6dcc0*/  BRA `(.L_x_15726) ;  /* 0x00000b8000007947 */ /* 0x000fea0003800000 */
.L_x_15727:
        /* <DEDUP_REMOVED lines=23> */
.L_x_15720:
        /* <DEDUP_REMOVED lines=30> */
.L_x_15733:
[----:B------:R-:W-:Y:S05]  /*6e020*/  BSYNC B3 ;  /* 0x0000000000037941 */ /* 0x000fea0003800000 */
.L_x_15732:
        /* <DEDUP_REMOVED lines=43> */
.L_x_15735:
[----:B------:R-:W-:Y:S02]  /*6e2e0*/  FSEL R6, RZ, 3.37028055040000000000e+12, P1 ;  /* 0x54442d18ff067808 */ /* 0x000fe40000800000 */
[----:B------:R-:W-:Y:S02]  /*6e2f0*/  FSEL R7, RZ, 2.1426990032196044922, P1 ;  /* 0x400921fbff077808 */ /* 0x000fe40000800000 */
.L_x_15736:
[----:B------:R-:W-:Y:S05]  /*6e300*/  BSYNC B0 ;  /* 0x0000000000007941 */ /* 0x000fea0003800000 */
.L_x_15734:
[----:B------:R0:W1:Y:S02]  /*6e310*/  DADD R2, |R4|, |R2| ;  /* 0x0000000004027229 */ /* 0x0000640000000602 */
[----:B0-----:R-:W-:-:S04]  /*6e320*/  LOP3.LUT R5, R7, 0x80000000, R5, 0xb8, !PT ;  /* 0x8000000007057812 */ /* 0x001fc800078eb805 */
[----:B-1----:R-:W0:-:S06]  /*6e330*/  DSETP.GTU.AND P0, PT, |R2|, +INF , PT ;  /* 0x7ff000000200742a */ /* 0x002e0c0003f0c200 */
[----:B0-----:R-:W-:Y:S02]  /*6e340*/  FSEL R28, R2, R6, P0 ;  /* 0x00000006021c7208 */ /* 0x001fe40000000000 */
[----:B------:R-:W-:Y:S01]  /*6e350*/  FSEL R29, R3, R5, P0 ;  /* 0x00000005031d7208 */ /* 0x000fe20000000000 */
[----:B------:R-:W-:Y:S05]  /*6e360*/  BRA `(.L_x_15726) ;  /* 0x000004e000007947 */ /* 0x000fea0003800000 */
.L_x_15731:
        /* <DEDUP_REMOVED lines=26> */
.L_x_15738:
[----:B------:R-:W-:Y:S05]  /*6e510*/  BSYNC B3 ;  /* 0x0000000000037941 */ /* 0x000fea0003800000 */
.L_x_15737:
        /* <DEDUP_REMOVED lines=43> */
.L_x_15740:
[----:B------:R-:W-:Y:S02]  /*6e7d0*/  FSEL R6, RZ, 3.37028055040000000000e+12, P1 ;  /* 0x54442d18ff067808 */ /* 0x000fe40000800000 */
[----:B------:R-:W-:Y:S02]  /*6e7e0*/  FSEL R7, RZ, 2.1426990032196044922, P1 ;  /* 0x400921fbff077808 */ /* 0x000fe40000800000 */
.L_x_15741:
[----:B------:R-:W-:Y:S05]  /*6e7f0*/  BSYNC B0 ;  /* 0x0000000000007941 */ /* 0x000fea0003800000 */
.L_x_15739:
[----:B------:R0:W1:Y:S02]  /*6e800*/  DADD R2, |R4|, |R2| ;  /* 0x0000000004027229 */ /* 0x0000640000000602 */
[----:B0-----:R-:W-:-:S04]  /*6e810*/  LOP3.LUT R5, R7, 0x80000000, R5, 0xb8, !PT ;  /* 0x8000000007057812 */ /* 0x001fc800078eb805 */
[----:B-1----:R-:W0:-:S06]  /*6e820*/  DSETP.GTU.AND P0, PT, |R2|, +INF , PT ;  /* 0x7ff000000200742a */ /* 0x002e0c0003f0c200 */
[----:B0-----:R-:W-:Y:S02]  /*6e830*/  FSEL R28, R2, R6, P0 ;  /* 0x00000006021c7208 */ /* 0x001fe40000000000 */
[----:B------:R-:W-:Y:S02]  /*6e840*/  FSEL R29, R3, R5, P0 ;  /* 0x00000005031d7208 */ /* 0x000fe40000000000 */
.L_x_15726:
[----:B01----:R-:W-:Y:S05]  /*6e850*/  BSYNC B2 ;  /* 0x0000000000027941 */ /* 0x003fea0003800000 */
.L_x_15719:
[----:B------:R-:W0:Y:S01]  /*6e860*/  DADD R2, -RZ, -R30 ;  /* 0x00000000ff027229 */ /* 0x000e22000000091e */
[----:B------:R-:W-:-:S09]  /*6e870*/  ISETP.NE.AND P0, PT, R52, RZ, PT ;  /* 0x000000ff3400720c */ /* 0x000fd20003f05270 */
[----:B0-----:R-:W-:Y:S02]  /*6e880*/  FSEL R30, R2, R30, !P0 ;  /* 0x0000001e021e7208 */ /* 0x001fe40004000000 */
[----:B------:R-:W-:Y:S01]  /*6e890*/  FSEL R31, R3, R31, !P0 ;  /* 0x0000001f031f7208 */ /* 0x000fe20004000000 */
[----:B------:R-:W-:Y:S05]  /*6e8a0*/  BRA `(.L_x_15649) ;  /* 0x0000249000007947 */ /* 0x000fea0003800000 */
.L_x_15653:
[----:B0-----:R-:W4:Y:S01]  /*6e8b0*/  LDL.64 R28, [R1+0x8] ;  /* 0x00000800011c7983 */ /* 0x001f220000100a00 */
[----:B------:R-:W-:-:S04]  /*6e8c0*/  DADD R30, -RZ, -R58 ;  /* 0x00000000ff1e7229 */ /* 0x000fc8000000093a */
[----:B----4-:R-:W0:-:S06]  /*6e8d0*/  DADD R28, R28, -R56 ;  /* 0x000000001c1c7229 */ /* 0x010e0c0000000838 */
[----:B0-----:R-:W0:Y:S01]  /*6e8e0*/  DADD R28, R28, c[0x2][0x178] ;  /* 0x00805e001c1c7629 */ /* 0x001e220000000000 */
[----:B------:R-:W-:Y:S05]  /*6e8f0*/  BRA `(.L_x_15649) ;  /* 0x0000244000007947 */ /* 0x000fea0003800000 */
.L_x_15652:
[----:B------:R0:W1:Y:S01]  /*6e900*/  DADD R30, -RZ, -R58 ;  /* 0x00000000ff1e7229 */ /* 0x000062000000093a */
[----:B------:R-:W-:Y:S01]  /*6e910*/  CS2R R28, SRZ ;  /* 0x00000000001c7805 */ /* 0x000fe2000001ff00 */
[----:B------:R-:W-:Y:S05]  /*6e920*/  BRA `(.L_x_15649) ;  /* 0x0000241000007947 */ /* 0x000fea0003800000 */
.L_x_15651:
        /* <DEDUP_REMOVED lines=86> */
.L_x_15746:
[----:B------:R-:W-:Y:S05]  /*6ee90*/  BSYNC B0 ;  /* 0x0000000000007941 */ /* 0x000fea0003800000 */
.L_x_15745:
        /* <DEDUP_REMOVED lines=8> */
.L_x_15748:
[----:B------:R-:W-:Y:S05]  /*6ef20*/  BSYNC B3 ;  /* 0x0000000000037941 */ /* 0x000fea0003800000 */
.L_x_15747:
        /* <DEDUP_REMOVED lines=43> */
.L_x_15750:
[----:B------:R-:W-:-:S04]  /*6f1e0*/  ISETP.GE.AND P0, PT, R57, RZ, PT ;  /* 0x000000ff3900720c */ /* 0x000fc80003f06270 */
[----:B------:R-:W-:Y:S02]  /*6f1f0*/  FSEL R6, RZ, 3.37028055040000000000e+12, P0 ;  /* 0x54442d18ff067808 */ /* 0x000fe40000000000 */
[----:B------:R-:W-:Y:S02]  /*6f200*/  FSEL R7, RZ, 2.1426990032196044922, P0 ;  /* 0x400921fbff077808 */ /* 0x000fe40000000000 */
.L_x_15751:
[----:B------:R-:W-:Y:S05]  /*6f210*/  BSYNC B0 ;  /* 0x0000000000007941 */ /* 0x000fea0003800000 */
.L_x_15749:
[----:B------:R-:W4:Y:S01]  /*6f220*/  DADD R2, R2, R4 ;  /* 0x0000000002027229 */ /* 0x000f220000000004 */
[----:B------:R-:W-:-:S03]  /*6f230*/  LOP3.LUT R59, R7, 0x80000000, R59, 0xb8, !PT ;  /* 0x80000000073b7812 */ /* 0x000fc600078eb83b */
[----:B-1----:R-:W-:-:S04]  /*6f240*/  DMUL R28, R28, 0.5 ;  /* 0x3fe000001c1c7828 */ /* 0x002fc80000000000 */
[----:B----4-:R-:W1:-:S06]  /*6f250*/  DSETP.GTU.AND P0, PT, |R2|, +INF , PT ;  /* 0x7ff000000200742a */ /* 0x010e4c0003f0c200 */
[----:B-1----:R-:W-:Y:S02]  /*6f260*/  FSEL R6, R2, R6, P0 ;  /* 0x0000000602067208 */ /* 0x002fe40000000000 */
[----:B------:R-:W-:Y:S01]  /*6f270*/  FSEL R7, R3, R59, P0 ;  /* 0x0000003b03077208 */ /* 0x000fe20000000000 */
[----:B------:R-:W-:Y:S05]  /*6f280*/  BRA `(.L_x_15752) ;  /* 0x0000190000007947 */ /* 0x000fea0003800000 */
.L_x_15744:
        /* <DEDUP_REMOVED lines=111> */
.L_x_15754:
[----:B------:R-:W-:Y:S05]  /*6f980*/  BSYNC B0 ;  /* 0x0000000000007941 */ /* 0x000fea0003800000 */
.L_x_15753:
        /* <DEDUP_REMOVED lines=8> */
.L_x_15756:
[----:B------:R-:W-:Y:S05]  /*6fa10*/  BSYNC B3 ;  /* 0x0000000000037941 */ /* 0x000fea0003800000 */
.L_x_15755:
        /* <DEDUP_REMOVED lines=43> */
.L_x_15758:
[----:B------:R-:W-:-:S04]  /*6fcd0*/  ISETP.GE.AND P0, PT, R57, RZ, PT ;  /* 0x000000ff3900720c */ /* 0x000fc80003f06270 */
[----:B------:R-:W-:Y:S02]  /*6fce0*/  FSEL R6, RZ, 3.37028055040000000000e+12, P0 ;  /* 0x54442d18ff067808 */ /* 0x000fe40000000000 */
[----:B------:R-:W-:Y:S02]  /*6fcf0*/  FSEL R7, RZ, 2.1426990032196044922, P0 ;  /* 0x400921fbff077808 */ /* 0x000fe40000000000 */
.L_x_15759:
[----:B------:R-:W-:Y:S05]  /*6fd00*/  BSYNC B0 ;  /* 0x0000000000007941 */ /* 0x000fea0003800000 */
.L_x_15757:
[----:B------:R-:W4:Y:S01]  /*6fd10*/  DADD R2, R2, R4 ;  /* 0x0000000002027229 */ /* 0x000f220000000004 */
[----:B------:R-:W-:-:S05]  /*6fd20*/  LOP3.LUT R59, R7, 0x80000000, R59, 0xb8, !PT ;  /* 0x80000000073b7812 */ /* 0x000fca00078eb83b */
[----:B----4-:R-:W4:-:S06]  /*6fd30*/  DSETP.GTU.AND P0, PT, |R2|, +INF , PT ;  /* 0x7ff000000200742a */ /* 0x010f0c0003f0c200 */
[----:B----4-:R-:W-:Y:S02]  /*6fd40*/  FSEL R6, R2, R6, P0 ;  /* 0x0000000602067208 */ /* 0x010fe40000000000 */
[----:B------:R-:W-:Y:S01]  /*6fd50*/  FSEL R7, R3, R59, P0 ;  /* 0x0000003b03077208 */ /* 0x000fe20000000000 */
[----:B------:R-:W-:Y:S05]  /*6fd60*/  BRA `(.L_x_15752) ;  /* 0x00000e2000007947 */ /* 0x000fea0003800000 */
.L_x_15743:
        /* <DEDUP_REMOVED lines=23> */
.L_x_15761:
[----:B------:R-:W-:Y:S05]  /*6fee0*/  BSYNC B3 ;  /* 0x0000000000037941 */ /* 0x000fea0003800000 */
.L_x_15760:
        /* <DEDUP_REMOVED lines=26> */
.L_x_15763:
[----:B------:R-:W-:Y:S05]  /*70090*/  BSYNC B3 ;  /* 0x0000000000037941 */ /* 0x000fea0003800000 */
.L_x_15762:
        /* <DEDUP_REMOVED lines=112> */
.L_x_15765:
[----:B------:R-:W-:Y:S05]  /*707a0*/  BSYNC B0 ;  /* 0x0000000000007941 */ /* 0x000fea0003800000 */
.L_x_15764:
        /* <DEDUP_REMOVED lines=8> */
.L_x_15767:
[----:B------:R-:W-:Y:S05]  /*70830*/  BSYNC B3 ;  /* 0x0000000000037941 */ /* 0x000fea0003800000 */
.L_x_15766:
        /* <DEDUP_REMOVED lines=43> */
.L_x_15769:
[----:B------:R-:W-:-:S04]  /*70af0*/  ISETP.GE.AND P0, PT, R57, RZ, PT ;  /* 0x000000ff3900720c */ /* 0x000fc80003f06270 */
[----:B------:R-:W-:Y:S02]  /*70b00*/  FSEL R6, RZ, 3.37028055040000000000e+12, P0 ;  /* 0x54442d18ff067808 */ /* 0x000fe40000000000 */
[----:B------:R-:W-:Y:S02]  /*70b10*/  FSEL R7, RZ, 2.1426990032196044922, P0 ;  /* 0x400921fbff077808 */ /* 0x000fe40000000000 */
.L_x_15770:
[----:B------:R-:W-:Y:S05]  /*70b20*/  BSYNC B0 ;  /* 0x0000000000007941 */ /* 0x000fea0003800000 */
.L_x_15768:
[----:B------:R-:W4:Y:S01]  /*70b30*/  DADD R2, R2, R4 ;  /* 0x0000000002027229 */ /* 0x000f220000000004 */
[----:B------:R-:W-:-:S03]  /*70b40*/  LOP3.LUT R59, R7, 0x80000000, R59, 0xb8, !PT ;  /* 0x80000000073b7812 */ /* 0x000fc600078eb83b */
[----:B-1----:R-:W-:-:S04]  /*70b50*/  DADD R28, R28, 1 ;  /* 0x3ff000001c1c7429 */ /* 0x002fc80000000000 */
[----:B----4-:R-:W1:-:S06]  /*70b60*/  DSETP.GTU.AND P0, PT, |R2|, +INF , PT ;  /* 0x7ff000000200742a */ /* 0x010e4c0003f0c200 */
[----:B-1----:R-:W-:Y:S02]  /*70b70*/  FSEL R6, R2, R6, P0 ;  /* 0x0000000602067208 */ /* 0x002fe40000000000 */
[----:B------:R-:W-:Y:S02]  /*70b80*/  FSEL R7, R3, R59, P0 ;  /* 0x0000003b03077208 */ /* 0x000fe40000000000 */
.L_x_15752:
[----:B------:R-:W-:Y:S05]  /*70b90*/  BSYNC B2 ;  /* 0x0000000000027941 */ /* 0x000fea0003800000 */
.L_x_15742:
[----:B-1----:R-:W1:Y:S01]  /*70ba0*/  DADD R2, R28, c[0x2][0x50] ;  /* 0x008014001c027629 */ /* 0x002e620000000000 */
[----:B------:R-:W-:-:S03]  /*70bb0*/  ISETP.NE.AND P0, PT, R52, RZ, PT ;  /* 0x000000ff3400720c */ /* 0x000fc60003f05270 */
[----:B------:R-:W-:-:S04]  /*70bc0*/  DADD R28, -RZ, |R6| ;  /* 0x00000000ff1c7229 */ /* 0x000fc80000000506 */
[----:B-1----:R-:W1:-:S10]  /*70bd0*/  DADD R4, -RZ, -R2 ;  /* 0x00000000ff047229 */ /* 0x002e540000000902 */
[----:B-1----:R-:W-:Y:S02]  /*70be0*/  FSEL R30, R4, R2, !P0 ;  /* 0x00000002041e7208 */ /* 0x002fe40004000000 */
[----:B------:R-:W-:Y:S01]  /*70bf0*/  FSEL R31, R5, R3, !P0 ;  /* 0x00000003051f7208 */ /* 0x000fe20004000000 */
[----:B------:R-:W-:Y:S05]  /*70c00*/  BRA `(.L_x_15649) ;  /* 0x0000013000007947 */ /* 0x000fea0003800000 */
.L_x_15650:
        /* <DEDUP_REMOVED lines=19> */
.L_x_15649:
[----:B01----:R-:W-:Y:S05]  /*70d40*/  BSYNC B1 ;  /* 0x0000000000017941 */ /* 0x003fea0003800000 */
.L_x_15648:
        /* <DEDUP_REMOVED lines=25> */
.L_x_15773:
[----:B------:R-:W-:-:S13]  /*70ee0*/  ISETP.GE.AND P0, PT, R0, R77, PT ;  /* 0x0000004d0000720c */ /* 0x000fda0003f06270 */
[----:B------:R-:W-:Y:S05]  /*70ef0*/  @P0 BRA `(.L_x_15775) ;  /* 0x000000c000000947 */ /* 0x000fea0003800000 */
[----:B0-----:R-:W-:Y:S01]  /*70f00*/  IMAD.IADD R2, R4, 0x1, R0 ;  /* 0x0000000104027824 */ /* 0x001fe200078e0200 */
[----:B------:R-:W-:Y:S01]  /*70f10*/  IADD3 R0, R0, 0x80, RZ ;  /* 0x0000008000007810 */ /* 0x000fe20007ffe0ff */
[----:B------:R-:W-:-:S04]  /*70f20*/  IMAD.MOV.U32 R3, RZ, RZ, 0x10 ;  /* 0x00000010ff037424 */ /* 0x000fc800078e00ff */
[----:B------:R-:W-:-:S05]  /*70f30*/  IMAD.WIDE.U32 R2, R2, R3, c[0x0][0x168] ;  /* 0x00005a0002027625 */ /* 0x000fca00078e0003 */
[----:B---34-:R0:W-:Y:S02]  /*70f40*/  STG.E.128 [R2.64], R60 ;  /* 0x0000003c02007986 */ /* 0x0181e4000c101d04 */
.L_x_15774:
[----:B------:R-:W-:-:S13]  /*70f50*/  ISETP.GE.AND P0, PT, R0, R77, PT ;  /* 0x0000004d0000720c */ /* 0x000fda0003f06270 */
[----:B------:R-:W-:Y:S05]  /*70f60*/  @P0 BRA `(.L_x_15776) ;  /* 0x000000d000000947 */ /* 0x000fea0003800000 */
[----:B0-----:R-:W-:Y:S01]  /*70f70*/  IMAD.IADD R2, R4, 0x1, R0 ;  /* 0x0000000104027824 */ /* 0x001fe200078e0200 */
[----:B------:R-:W-:Y:S01]  /*70f80*/  IADD3 R0, R0, 0x80, RZ ;  /* 0x0000008000007810 */ /* 0x000fe20007ffe0ff */
[----:B------:R-:W-:-:S04]  /*70f90*/  IMAD.MOV.U32 R3, RZ, RZ, 0x10 ;  /* 0x00000010ff037424 */ /* 0x000fc800078e00ff */
[----:B------:R-:W-:-:S05]  /*70fa0*/  IMAD.WIDE.U32 R2, R2, R3, c[0x0][0x168] ;  /* 0x00005a0002027625 */ /* 0x000fca00078e0003 */
[----:B----4-:R0:W-:Y:S02]  /*70fb0*/  STG.E.128 [R2.64], R40 ;  /* 0x0000002802007986 */ /* 0x0101e4000c101d04 */
.L_x_15775:
        /* <DEDUP_REMOVED lines=8> */
.L_x_15776:
[----:B------:R-:W-:Y:S05]  /*71040*/  BSYNC B1 ;  /* 0x0000000000017941 */ /* 0x000fea0003800000 */
.L_x_15772:
[----:B------:R-:W-:-:S13]  /*71050*/  ISETP.GE.AND P0, PT, R0, R77, PT ;  /* 0x0000004d0000720c */ /* 0x000fda0003f06270 */
[----:B0-----:R-:W-:Y:S01]  /*71060*/  @!P0 IMAD.IADD R2, R4, 0x1, R0 ;  /* 0x0000000104028824 */ /* 0x001fe200078e0200 */
[----:B------:R-:W-:Y:S01]  /*71070*/  @!P0 IADD3 R0, R0, 0x80, RZ ;  /* 0x0000008000008810 */ /* 0x000fe20007ffe0ff */
[----:B------:R-:W-:-:S04]  /*71080*/  @!P0 IMAD.MOV.U32 R3, RZ, RZ, 0x10 ;  /* 0x00000010ff038424 */ /* 0x000fc800078e00ff */
[----:B------:R-:W-:-:S05]  /*71090*/  @!P0 IMAD.WIDE.U32 R2, R2, R3, c[0x0][0x168] ;  /* 0x00005a0002028625 */ /* 0x000fca00078e0003 */
[----:B----4-:R0:W-:Y:S02]  /*710a0*/  @!P0 STG.E.128 [R2.64], R32 ;  /* 0x0000002002008986 */ /* 0x0101e4000c101d04 */
.L_x_15777:
[----:B------:R-:W-:Y:S05]  /*710b0*/  BSYNC B0 ;  /* 0x0000000000007941 */ /* 0x000fea0003800000 */
.L_x_15771:
        /* <DEDUP_REMOVED lines=8> */
        .weak           $__internal_22_$__cuda_sm20_div_rn_f64_full
        .type           $__internal_22_$__cuda_sm20_div_rn_f64_full,@function
        .size           $__internal_22_$__cuda_sm20_div_rn_f64_full,($__internal_23_$__cuda_sm20_dsqrt_rn_f64_mediumpath_v1 - $__internal_22_$__cuda_sm20_div_rn_f64_full)
$__internal_22_$__cuda_sm20_div_rn_f64_full:
        /* <DEDUP_REMOVED lines=69> */
.L_x_15779:
        /* <DEDUP_REMOVED lines=17> */
.L_x_15782:
[----:B------:R-:W-:Y:S01]  /*716a0*/  LOP3.LUT R6, R9, 0x80000, RZ, 0xfc, !PT ;  /* 0x0008000009067812 */ /* 0x000fe200078efcff */
[----:B------:R-:W-:-:S04]  /*716b0*/  IMAD.MOV.U32 R20, RZ, RZ, R8 ;  /* 0x000000ffff147224 */ /* 0x000fc800078e0008 */
[----:B------:R-:W-:Y:S01]  /*716c0*/  IMAD.MOV.U32 R21, RZ, RZ, R6 ;  /* 0x000000ffff157224 */ /* 0x000fe200078e0006 */
[----:B------:R-:W-:Y:S05]  /*716d0*/  BRA `(.L_x_15780) ;  /* 0x0000003000007947 */ /* 0x000fea0003800000 */
.L_x_15781:
[----:B------:R-:W-:Y:S01]  /*716e0*/  LOP3.LUT R6, R11, 0x80000, RZ, 0xfc, !PT ;  /* 0x000800000b067812 */ /* 0x000fe200078efcff */
[----:B------:R-:W-:-:S04]  /*716f0*/  IMAD.MOV.U32 R20, RZ, RZ, R10 ;  /* 0x000000ffff147224 */ /* 0x000fc800078e000a */
[----:B------:R-:W-:Y:S02]  /*71700*/  IMAD.MOV.U32 R21, RZ, RZ, R6 ;  /* 0x000000ffff157224 */ /* 0x000fe400078e0006 */
.L_x_15780:
[----:B------:R-:W-:Y:S05]  /*71710*/  BSYNC B0 ;  /* 0x0000000000007941 */ /* 0x000fea0003800000 */
.L_x_15778:
[----:B------:R-:W-:Y:S02]  /*71720*/  IMAD.MOV.U32 R6, RZ, RZ, R0 ;  /* 0x000000ffff067224 */ /* 0x000fe400078e0000 */
[----:B------:R-:W-:-:S04]  /*71730*/  IMAD.MOV.U32 R7, RZ, RZ, 0x0 ;  /* 0x00000000ff077424 */ /* 0x000fc800078e00ff */
[----:B------:R-:W-:Y:S05]  /*71740*/  RET.REL.NODEC R6 `(_ZN2at6native29vectorized_elementwise_kernelILi4EZZZNS0_16acos_kernel_cudaERNS_18TensorIteratorBaseEENKUlvE_clEvENKUlvE_clEvEUlN3c107complexIdEEE_St5arrayIPcLm2EEEEviT0_T1_) ;  /* 0xfff8e8b006007950 */ /* 0x000fea0003c3ffff */
        .weak           $__internal_23_$__cuda_sm20_dsqrt_rn_f64_mediumpath_v1
        .type           $__internal_23_$__cuda_sm20_dsqrt_rn_f64_mediumpath_v1,@function
        .size           $__internal_23_$__cuda_sm20_dsqrt_rn_f64_mediumpath_v1,(.L_x_15812 - $__internal_23_$__cuda_sm20_dsqrt_rn_f64_mediumpath_v1)
$__internal_23_$__cuda_sm20_dsqrt_rn_f64_mediumpath_v1:
        /* <DEDUP_REMOVED lines=14> */
.L_x_15784:
        /* <DEDUP_REMOVED lines=24> */
.L_x_15786:
[----:B------:R0:W1:-:S06]  /*719b0*/  DADD R8, R10, R10 ;  /* 0x000000000a087229 */ /* 0x00004c000000000a */
.L_x_15785:
[----:B------:R-:W-:Y:S05]  /*719c0*/  BSYNC B0 ;  /* 0x0000000000007941 */ /* 0x000fea0003800000 */
.L_x_15783:
[----:B------:R-:W-:-:S04]  /*719d0*/  IMAD.MOV.U32 R7, RZ, RZ, 0x0 ;  /* 0x00000000ff077424 */ /* 0x000fc800078e00ff */
[----:B------:R-:W-:Y:S05]  /*719e0*/  RET.REL.NODEC R6 `(_ZN2at6native29vectorized_elementwise_kernelILi4EZZZNS0_16acos_kernel_cudaERNS_18TensorIteratorBaseEENKUlvE_clEvENKUlvE_clEvEUlN3c107complexIdEEE_St5arrayIPcLm2EEEEviT0_T1_) ;  /* 0xfff8e61006007950 */ /* 0x000fea0003c3ffff */
.L_x_15787:
        /* <DEDUP_REMOVED lines=9> */
.L_x_15812:


//--------------------- .text._ZN2at6native29vectorized_elementwise_kernelILi8EZZZNS0_16acos_kernel_cudaERNS_18TensorIteratorBaseEENKUlvE_clEvENKUlvE_clEvEUlN3c107complexIdEEE_St5arrayIPcLm2EEEEviT0_T1_ --------------------------
	.section	.text._ZN2at6native29vectorized_elementwise_kernelILi8EZZZNS0_16acos_kernel_cudaERNS_18TensorIteratorBaseEENKUlvE_clEvENKUlvE_clEvEUlN3c107complexIdEEE_St5arrayIPcLm2EEEEviT0_T1_,"ax",@progbits
	.sectioninfo	@"SHI_REGISTERS=4"
	.align	128
        .global         _ZN2at6native29vectorized_elementwise_kernelILi8EZZZNS0_16acos_kernel_cudaERNS_18TensorIteratorBaseEENKUlvE_clEvENKUlvE_clEvEUlN3c107complexIdEEE_St5arrayIPcLm2EEEEviT0_T1_
        .type           _ZN2at6native29vectorized_elementwise_kernelILi8EZZZNS0_16acos_kernel_cudaERNS_18TensorIteratorBaseEENKUlvE_clEvENKUlvE_clEvEUlN3c107complexIdEEE_St5arrayIPcLm2EEEEviT0_T1_,@function
        .size           _ZN2at6native29vectorized_elementwise_kernelILi8EZZZNS0_16acos_kernel_cudaERNS_18TensorIteratorBaseEENKUlvE_clEvENKUlvE_clEvEUlN3c107complexIdEEE_St5arrayIPcLm2EEEEviT0_T1_,(.L_x_15861 - _ZN2at6native29vectorized_elementwise_kernelILi8EZZZNS0_16acos_kernel_cudaERNS_18TensorIteratorBaseEENKUlvE_clEvENKUlvE_clEvEUlN3c107complexIdEEE_St5arrayIPcLm2EEEEviT0_T1_)
        .other          _ZN2at6native29vectorized_elementwise_kernelILi8EZZZNS0_16acos_kernel_cudaERNS_18TensorIteratorBaseEENKUlvE_clEvENKUlvE_clEvEUlN3c107complexIdEEE_St5arrayIPcLm2EEEEviT0_T1_,@"STO_CUDA_ENTRY STV_DEFAULT"
_ZN2at6native29vectorized_elementwise_kernelILi8EZZZNS0_16acos_kernel_cudaERNS_18TensorIteratorBaseEENKUlvE_clEvENKUlvE_clEvEUlN3c107complexIdEEE_St5arrayIPcLm2EEEEviT0_T1_:
.text._ZN2at6native29vectorized_elementwise_kernelILi8EZZZNS0_16acos_kernel_cudaERNS_18TensorIteratorBaseEENKUlvE_clEvENKUlvE_clEvEUlN3c107complexIdEEE_St5arrayIPcLm2EEEEviT0_T1_:
[----:B------:R-:W-:Y:S02]  /*0000*/  MOV R1, c[0x0][0x28] ;  /* 0x00000a0000017a02 */ /* 0x000fe40000000f00 */
[----:B------:R-:W-:Y:S05]  /*0010*/  EXIT ;  /* 0x000000000000794d */ /* 0x000fea0003800000 */
.L_x_15788:
        /* <DEDUP_REMOVED lines=14> */
.L_x_15861:


//--------------------- .nv.global.init           --------------------------
	.section	.nv.global.init,"aw",@progbits
.nv.global.init:
	.type		$str$6,@object
	.size		$str$6,(__unnamed_11 - $str$6)
$str$6:
        /*0000*/ 	.byte	0x66, 0x61, 0x6c, 0x73, 0x65, 0x00
	.type		__unnamed_11,@object
	.size		__unnamed_11,(__unnamed_3 - __unnamed_11)
__unnamed_11:
        /*0006*/ 	.byte	0x66, 0x65, 0x74, 0x63, 0x68, 0x5f, 0x61, 0x6e, 0x64, 0x5f, 0x63, 0x61, 0x73, 0x74, 0x00
	.type		__unnamed_3,@object
	.size		__unnamed_3,(__unnamed_7 - __unnamed_3)
__unnamed_3:
        /*0015*/ 	.byte	0x66, 0x65, 0x74, 0x63, 0x68, 0x5f, 0x61, 0x6e, 0x64, 0x5f, 0x63, 0x61, 0x73, 0x74, 0x00
	.type		__unnamed_7,@object
	.size		__unnamed_7,(__unnamed_9 - __unnamed_7)
__unnamed_7:
        /*0024*/ 	.byte	0x66, 0x65, 0x74, 0x63, 0x68, 0x5f, 0x61, 0x6e, 0x64, 0x5f, 0x63, 0x61, 0x73, 0x74, 0x00
	.type		__unnamed_9,@object
	.size		__unnamed_9,(__unnamed_1 - __unnamed_9)
__unnamed_9:
        /*0033*/ 	.byte	0x66, 0x65, 0x74, 0x63, 0x68, 0x5f, 0x61, 0x6e, 0x64, 0x5f, 0x63, 0x61, 0x73, 0x74, 0x00
	.type		__unnamed_1,@object
	.size		__unnamed_1,(__unnamed_13 - __unnamed_1)
__unnamed_1:
        /*0042*/ 	.byte	0x66, 0x65, 0x74, 0x63, 0x68, 0x5f, 0x61, 0x6e, 0x64, 0x5f, 0x63, 0x61, 0x73, 0x74, 0x00
	.type		__unnamed_13,@object
	.size		__unnamed_13,(__unnamed_5 - __unnamed_13)
__unnamed_13:
        /*0051*/ 	.byte	0x66, 0x65, 0x74, 0x63, 0x68, 0x5f, 0x61, 0x6e, 0x64, 0x5f, 0x63, 0x61, 0x73, 0x74, 0x00
	.type		__unnamed_5,@object
	.size		__unnamed_5,(__unnamed_12 - __unnamed_5)
__unnamed_5:
        /*0060*/ 	.byte	0x66, 0x65, 0x74, 0x63, 0x68, 0x5f, 0x61, 0x6e, 0x64, 0x5f, 0x63, 0x61, 0x73, 0x74, 0x00
	.type		__unnamed_12,@object
	.size		__unnamed_12,(__unnamed_4 - __unnamed_12)
__unnamed_12:
        /*006f*/ 	.byte	0x63, 0x61, 0x73, 0x74, 0x5f, 0x61, 0x6e, 0x64, 0x5f, 0x73, 0x74, 0x6f, 0x72, 0x65, 0x00
	.type		__unnamed_4,@object
	.size		__unnamed_4,(__unnamed_8 - __unnamed_4)
__unnamed_4:
        /*007e*/ 	.byte	0x63, 0x61, 0x73, 0x74, 0x5f, 0x61, 0x6e, 0x64, 0x5f, 0x73, 0x74, 0x6f, 0x72, 0x65, 0x00
	.type		__unnamed_8,@object
	.size		__unnamed_8,(__unnamed_10 - __unnamed_8)
__unnamed_8:
        /*008d*/ 	.byte	0x63, 0x61, 0x73, 0x74, 0x5f, 0x61, 0x6e, 0x64, 0x5f, 0x73, 0x74, 0x6f, 0x72, 0x65, 0x00
	.type		__unnamed_10,@object
	.size		__unnamed_10,(__unnamed_2 - __unnamed_10)
__unnamed_10:
        /*009c*/ 	.byte	0x63, 0x61, 0x73, 0x74, 0x5f, 0x61, 0x6e, 0x64, 0x5f, 0x73, 0x74, 0x6f, 0x72, 0x65, 0x00
	.type		__unnamed_2,@object
	.size		__unnamed_2,(__unnamed_14 - __unnamed_2)
__unnamed_2:
        /*00ab*/ 	.byte	0x63, 0x61, 0x73, 0x74, 0x5f, 0x61, 0x6e, 0x64, 0x5f, 0x73, 0x74, 0x6f, 0x72, 0x65, 0x00
	.type		__unnamed_14,@object
	.size		__unnamed_14,(__unnamed_6 - __unnamed_14)
__unnamed_14:
        /*00ba*/ 	.byte	0x63, 0x61, 0x73, 0x74, 0x5f, 0x61, 0x6e, 0x64, 0x5f, 0x73, 0x74, 0x6f, 0x72, 0x65, 0x00
	.type		__unnamed_6,@object
	.size		__unnamed_6,($str$7 - __unnamed_6)
__unnamed_6:
        /*00c9*/ 	.byte	0x63, 0x61, 0x73, 0x74, 0x5f, 0x61, 0x6e, 0x64, 0x5f, 0x73, 0x74, 0x6f, 0x72, 0x65, 0x00
	.type		$str$7,@object
	.size		$str$7,(.L_43 - $str$7)
$str$7:
        /*00d8*/ 	.byte	0x2f, 0x72, 0x6f, 0x6f, 0x74, 0x2f, 0x2e, 0x70, 0x79, 0x65, 0x6e, 0x76, 0x2f, 0x76, 0x65, 0x72
        /*00e8*/ 	.byte	0x73, 0x69, 0x6f, 0x6e, 0x73, 0x2f, 0x33, 0x2e, 0x31, 0x33, 0x2e, 0x31, 0x32, 0x2f, 0x6c, 0x69
        /*00f8*/ 	.byte	0x62, 0x2f, 0x70, 0x79, 0x74, 0x68, 0x6f, 0x6e, 0x33, 0x2e, 0x31, 0x33, 0x2f, 0x73, 0x69, 0x74
        /*0108*/ 	.byte	0x65, 0x2d, 0x70, 0x61, 0x63, 0x6b, 0x61, 0x67, 0x65, 0x73, 0x2f, 0x74, 0x6f, 0x72, 0x63, 0x68
        /*0118*/ 	.byte	0x2f, 0x69, 0x6e, 0x63, 0x6c, 0x75, 0x64, 0x65, 0x2f, 0x63, 0x31, 0x30, 0x2f, 0x63, 0x6f, 0x72
        /*0128*/ 	.byte	0x65, 0x2f, 0x44, 0x79, 0x6e, 0x61, 0x6d, 0x69, 0x63, 0x43, 0x61, 0x73, 0x74, 0x2e, 0x68, 0x00
.L_43:


//--------------------- .nv.global                --------------------------
	.section	.nv.global,"aw",@nobits
.nv.global:
	.type		_ZN58_INTERNAL_9e1c0e74_27_UnaryGeometricAcosKernel_cu_5d7afacb4cuda3std3__48in_placeE,@object
	.size		_ZN58_INTERNAL_9e1c0e74_27_UnaryGeometricAcosKernel_cu_5d7afacb4cuda3std3__48in_placeE,(_ZN58_INTERNAL_9e1c0e74_27_UnaryGeometricAcosKernel_cu_5d7afacb4cuda3std6ranges3__45__cpo8distanceE - _ZN58_INTERNAL_9e1c0e74_27_UnaryGeometricAcosKernel_cu_5d7afacb4cuda3std3__48in_placeE)
_ZN58_INTERNAL_9e1c0e74_27_UnaryGeometricAcosKernel_cu_5d7afacb4cuda3std3__48in_placeE:
	.zero		1
	.type		_ZN58_INTERNAL_9e1c0e74_27_UnaryGeometricAcosKernel_cu_5d7afacb4cuda3std6ranges3__45__cpo8distanceE,@object
	.size		_ZN58_INTERNAL_9e1c0e74_27_UnaryGeometricAcosKernel_cu_5d7afacb4cuda3std6ranges3__45__cpo8distanceE,(_ZN58_INTERNAL_9e1c0e74_27_UnaryGeometricAcosKernel_cu_5d7afacb4cuda3std3__45__cpo6cbeginE - _ZN58_INTERNAL_9e1c0e74_27_UnaryGeometricAcosKernel_cu_5d7afacb4cuda3std6ranges3__45__cpo8distanceE)
_ZN58_INTERNAL_9e1c0e74_27_UnaryGeometricAcosKernel_cu_5d7afacb4cuda3std6ranges3__45__cpo8distanceE:
	.zero		1
	.type		_ZN58_INTERNAL_9e1c0e74_27_UnaryGeometricAcosKernel_cu_5d7afacb4cuda3std3__45__cpo6cbeginE,@object
	.size		_ZN58_INTERNAL_9e1c0e74_27_UnaryGeometricAcosKernel_cu_5d7afacb4cuda3std3__45__cpo6cbeginE,(_ZN58_INTERNAL_9e1c0e74_27_UnaryGeometricAcosKernel_cu_5d7afacb4cuda3std6ranges3__45__cpo7advanceE - _ZN58_INTERNAL_9e1c0e74_27_UnaryGeometricAcosKernel_cu_5d7afacb4cuda3std3__45__cpo6cbeginE)
_ZN58_INTERNAL_9e1c0e74_27_UnaryGeometricAcosKernel_cu_5d7afacb4cuda3std3__45__cpo6cbeginE:
	.zero		1
	.type		_ZN58_INTERNAL_9e1c0e74_27_UnaryGeometricAcosKernel_cu_5d7afacb4cuda3std6ranges3__45__cpo7advanceE,@object
	.size		_ZN58_INTERNAL_9e1c0e74_27_UnaryGeometricAcosKernel_cu_5d7afacb4cuda3std6ranges3__45__cpo7advanceE,(_ZN58_INTERNAL_9e1c0e74_27_UnaryGeometricAcosKernel_cu_5d7afacb4cuda3std3__45__cpo7crbeginE - _ZN58_INTERNAL_9e1c0e74_27_UnaryGeometricAcosKernel_cu_5d7afacb4cuda3std6ranges3__45__cpo7advanceE)
_ZN58_INTERNAL_9e1c0e74_27_UnaryGeometricAcosKernel_cu_5d7afacb4cuda3std6ranges3__45__cpo7advanceE:
	.zero		1
	.type		_ZN58_INTERNAL_9e1c0e74_27_UnaryGeometricAcosKernel_cu_5d7afacb4cuda3std3__45__cpo7crbeginE,@object
	.size		_ZN58_INTERNAL_9e1c0e74_27_UnaryGeometricAcosKernel_cu_5d7afacb4cuda3std3__45__cpo7crbeginE,(_ZN58_INTERNAL_9e1c0e74_27_UnaryGeometricAcosKernel_cu_5d7afacb4cuda3std6ranges3__45__cpo4dataE - _ZN58_INTERNAL_9e1c0e74_27_UnaryGeometricAcosKernel_cu_5d7afacb4cuda3std3__45__cpo7crbeginE)
_ZN58_INTERNAL_9e1c0e74_27_UnaryGeometricAcosKernel_cu_5d7afacb4cuda3std3__45__cpo7crbeginE:
	.zero		1
	.type		_ZN58_INTERNAL_9e1c0e74_27_UnaryGeometricAcosKernel_cu_5d7afacb4cuda3std6ranges3__45__cpo4dataE,@object
	.size		_ZN58_INTERNAL_9e1c0e74_27_UnaryGeometricAcosKernel_cu_5d7afacb4cuda3std6ranges3__45__cpo4dataE,(_ZN58_INTERNAL_9e1c0e74_27_UnaryGeometricAcosKernel_cu_5d7afacb4cuda3std6ranges3__45__cpo5beginE - _ZN58_INTERNAL_9e1c0e74_27_UnaryGeometricAcosKernel_cu_5d7afacb4cuda3std6ranges3__45__cpo4dataE)
_ZN58_INTERNAL_9e1c0e74_27_UnaryGeometricAcosKernel_cu_5d7afacb4cuda3std6ranges3__45__cpo4dataE:
	.zero		1
	.type		_ZN58_INTERNAL_9e1c0e74_27_UnaryGeometricAcosKernel_cu_5d7afacb4cuda3std6ranges3__45__cpo5beginE,@object
	.size		_ZN58_INTERNAL_9e1c0e74_27_UnaryGeometricAcosKernel_cu_5d7afacb4cuda3std6ranges3__45__cpo5beginE,(_ZN58_INTERNAL_9e1c0e74_27_UnaryGeometricAcosKernel_cu_5d7afacb4cuda3std3__460_GLOBAL__N__9e1c0e74_27_UnaryGeometricAcosKernel_cu_5d7afacb6ignoreE - _ZN58_INTERNAL_9e1c0e74_27_UnaryGeometricAcosKernel_cu_5d7afacb4cuda3std6ranges3__45__cpo5beginE)
_ZN58_INTERNAL_9e1c0e74_27_UnaryGeometricAcosKernel_cu_5d7afacb4cuda3std6ranges3__45__cpo5beginE:
	.zero		1
	.type		_ZN58_INTERNAL_9e1c0e74_27_UnaryGeometricAcosKernel_cu_5d7afacb4cuda3std3__460_GLOBAL__N__9e1c0e74_27_UnaryGeometricAcosKernel_cu_5d7afacb6ignoreE,@object
	.size		_ZN58_INTERNAL_9e1c0e74_27_UnaryGeometricAcosKernel_cu_5d7afacb4cuda3std3__460_GLOBAL__N__9e1c0e74_27_UnaryGeometricAcosKernel_cu_5d7afacb6ignoreE,(_ZN58_INTERNAL_9e1c0e74_27_UnaryGeometricAcosKernel_cu_5d7afacb4cuda3std6ranges3__45__cpo4sizeE - _ZN58_INTERNAL_9e1c0e74_27_UnaryGeometricAcosKernel_cu_5d7afacb4cuda3std3__460_GLOBAL__N__9e1c0e74_27_UnaryGeometricAcosKernel_cu_5d7afacb6ignoreE)
_ZN58_INTERNAL_9e1c0e74_27_UnaryGeometricAcosKernel_cu_5d7afacb4cuda3std3__460_GLOBAL__N__9e1c0e74_27_UnaryGeometricAcosKernel_cu_5d7afacb6ignoreE:
	.zero		1
	.type		_ZN58_INTERNAL_9e1c0e74_27_UnaryGeometricAcosKernel_cu_5d7afacb4cuda3std6ranges3__45__cpo4sizeE,@object
	.size		_ZN58_INTERNAL_9e1c0e74_27_UnaryGeometricAcosKernel_cu_5d7afacb4cuda3std6ranges3__45__cpo4sizeE,(_ZN58_INTERNAL_9e1c0e74_27_UnaryGeometricAcosKernel_cu_5d7afacb4cuda3std3__45__cpo5beginE - _ZN58_INTERNAL_9e1c0e74_27_UnaryGeometricAcosKernel_cu_5d7afacb4cuda3std6ranges3__45__cpo4sizeE)
_ZN58_INTERNAL_9e1c0e74_27_UnaryGeometricAcosKernel_cu_5d7afacb4cuda3std6ranges3__45__cpo4sizeE:
	.zero		1
	.type		_ZN58_INTERNAL_9e1c0e74_27_UnaryGeometricAcosKernel_cu_5d7afacb4cuda3std3__45__cpo5beginE,@object
	.size		_ZN58_INTERNAL_9e1c0e74_27_UnaryGeometricAcosKernel_cu_5d7afacb4cuda3std3__45__cpo5beginE,(_ZN58_INTERNAL_9e1c0e74_27_UnaryGeometricAcosKernel_cu_5d7afacb4cuda3std6ranges3__45__cpo6cbeginE - _ZN58_INTERNAL_9e1c0e74_27_UnaryGeometricAcosKernel_cu_5d7afacb4cuda3std3__45__cpo5beginE)
_ZN58_INTERNAL_9e1c0e74_27_UnaryGeometricAcosKernel_cu_5d7afacb4cuda3std3__45__cpo5beginE:
	.zero		1
	.type		_ZN58_INTERNAL_9e1c0e74_27_UnaryGeometricAcosKernel_cu_5d7afacb4cuda3std6ranges3__45__cpo6cbeginE,@object
	.size		_ZN58_INTERNAL_9e1c0e74_27_UnaryGeometricAcosKernel_cu_5d7afacb4cuda3std6ranges3__45__cpo6cbeginE,(_ZN58_INTERNAL_9e1c0e74_27_UnaryGeometricAcosKernel_cu_5d7afacb4cuda3std3__45__cpo6rbeginE - _ZN58_INTERNAL_9e1c0e74_27_UnaryGeometricAcosKernel_cu_5d7afacb4cuda3std6ranges3__45__cpo6cbeginE)
_ZN58_INTERNAL_9e1c0e74_27_UnaryGeometricAcosKernel_cu_5d7afacb4cuda3std6ranges3__45__cpo6cbeginE:
	.zero		1
	.type		_ZN58_INTERNAL_9e1c0e74_27_UnaryGeometricAcosKernel_cu_5d7afacb4cuda3std3__45__cpo6rbeginE,@object
	.size		_ZN58_INTERNAL_9e1c0e74_27_UnaryGeometricAcosKernel_cu_5d7afacb4cuda3std3__45__cpo6rbeginE,(_ZN58_INTERNAL_9e1c0e74_27_UnaryGeometricAcosKernel_cu_5d7afacb4cuda3std6ranges3__45__cpo4nextE - _ZN58_INTERNAL_9e1c0e74_27_UnaryGeometricAcosKernel_cu_5d7afacb4cuda3std3__45__cpo6rbeginE)
_ZN58_INTERNAL_9e1c0e74_27_UnaryGeometricAcosKernel_cu_5d7afacb4cuda3std3__45__cpo6rbeginE:
	.zero		1
	.type		_ZN58_INTERNAL_9e1c0e74_27_UnaryGeometricAcosKernel_cu_5d7afacb4cuda3std6ranges3__45__cpo4nextE,@object
	.size		_ZN58_INTERNAL_9e1c0e74_27_UnaryGeometricAcosKernel_cu_5d7afacb4cuda3std6ranges3__45__cpo4nextE,(_ZN58_INTERNAL_9e1c0e74_27_UnaryGeometricAcosKernel_cu_5d7afacb4cuda3std6ranges3__45__cpo4swapE - _ZN58_INTERNAL_9e1c0e74_27_UnaryGeometricAcosKernel_cu_5d7afacb4cuda3std6ranges3__45__cpo4nextE)
_ZN58_INTERNAL_9e1c0e74_27_UnaryGeometricAcosKernel_cu_5d7afacb4cuda3std6ranges3__45__cpo4nextE:
	.zero		1
	.type		_ZN58_INTERNAL_9e1c0e74_27_UnaryGeometricAcosKernel_cu_5d7afacb4cuda3std6ranges3__45__cpo4swapE,@object
	.size		_ZN58_INTERNAL_9e1c0e74_27_UnaryGeometricAcosKernel_cu_5d7afacb4cuda3std6ranges3__45__cpo4swapE,(_ZN58_INTERNAL_9e1c0e74_27_UnaryGeometricAcosKernel_cu_5d7afacb4cuda3std3__420unreachable_sentinelE - _ZN58_INTERNAL_9e1c0e74_27_UnaryGeometricAcosKernel_cu_5d7afacb4cuda3std6ranges3__45__cpo4swapE)
_ZN58_INTERNAL_9e1c0e74_27_UnaryGeometricAcosKernel_cu_5d7afacb4cuda3std6ranges3__45__cpo4swapE:
	.zero		1
	.type		_ZN58_INTERNAL_9e1c0e74_27_UnaryGeometricAcosKernel_cu_5d7afacb4cuda3std3__420unreachable_sentinelE,@object
	.size		_ZN58_INTERNAL_9e1c0e74_27_UnaryGeometricAcosKernel_cu_5d7afacb4cuda3std3__420unreachable_sentinelE,(_ZN58_INTERNAL_9e1c0e74_27_UnaryGeometricAcosKernel_cu_5d7afacb6thrust23THRUST_300001_SM_800_NS6system6detail10sequential3seqE - _ZN58_INTERNAL_9e1c0e74_27_UnaryGeometricAcosKernel_cu_5d7afacb4cuda3std3__420unreachable_sentinelE)
_ZN58_INTERNAL_9e1c0e74_27_UnaryGeometricAcosKernel_cu_5d7afacb4cuda3std3__420unreachable_sentinelE:
	.zero		1
	.type		_ZN58_INTERNAL_9e1c0e74_27_UnaryGeometricAcosKernel_cu_5d7afacb6thrust23THRUST_300001_SM_800_NS6system6detail10sequential3seqE,@object
	.size		_ZN58_INTERNAL_9e1c0e74_27_UnaryGeometricAcosKernel_cu_5d7afacb6thrust23THRUST_300001_SM_800_NS6system6detail10sequential3seqE,(_ZN58_INTERNAL_9e1c0e74_27_UnaryGeometricAcosKernel_cu_5d7afacb4cuda3std3__45__cpo4cendE - _ZN58_INTERNAL_9e1c0e74_27_UnaryGeometricAcosKernel_cu_5d7afacb6thrust23THRUST_300001_SM_800_NS6system6detail10sequential3seqE)
_ZN58_INTERNAL_9e1c0e74_27_UnaryGeometricAcosKernel_cu_5d7afacb6thrust23THRUST_300001_SM_800_NS6system6detail10sequential3seqE:
	.zero		1
	.type		_ZN58_INTERNAL_9e1c0e74_27_UnaryGeometricAcosKernel_cu_5d7afacb4cuda3std3__45__cpo4cendE,@object
	.size		_ZN58_INTERNAL_9e1c0e74_27_UnaryGeometricAcosKernel_cu_5d7afacb4cuda3std3__45__cpo4cendE,(_ZN58_INTERNAL_9e1c0e74_27_UnaryGeometricAcosKernel_cu_5d7afacb4cuda3std6ranges3__45__cpo9iter_swapE - _ZN58_INTERNAL_9e1c0e74_27_UnaryGeometricAcosKernel_cu_5d7afacb4cuda3std3__45__cpo4cendE)
_ZN58_INTERNAL_9e1c0e74_27_UnaryGeometricAcosKernel_cu_5d7afacb4cuda3std3__45__cpo4cendE:
	.zero		1
	.type		_ZN58_INTERNAL_9e1c0e74_27_UnaryGeometricAcosKernel_cu_5d7afacb4cuda3std6ranges3__45__cpo9iter_swapE,@object
	.size		_ZN58_INTERNAL_9e1c0e74_27_UnaryGeometricAcosKernel_cu_5d7afacb4cuda3std6ranges3__45__cpo9iter_swapE,(_ZN58_INTERNAL_9e1c0e74_27_UnaryGeometricAcosKernel_cu_5d7afacb4cuda3std3__45__cpo5crendE - _ZN58_INTERNAL_9e1c0e74_27_UnaryGeometricAcosKernel_cu_5d7afacb4cuda3std6ranges3__45__cpo9iter_swapE)
_ZN58_INTERNAL_9e1c0e74_27_UnaryGeometricAcosKernel_cu_5d7afacb4cuda3std6ranges3__45__cpo9iter_swapE:
	.zero		1
	.type		_ZN58_INTERNAL_9e1c0e74_27_UnaryGeometricAcosKernel_cu_5d7afacb4cuda3std3__45__cpo5crendE,@object
	.size		_ZN58_INTERNAL_9e1c0e74_27_UnaryGeometricAcosKernel_cu_5d7afacb4cuda3std3__45__cpo5crendE,(_ZN58_INTERNAL_9e1c0e74_27_UnaryGeometricAcosKernel_cu_5d7afacb4cuda3std6ranges3__45__cpo5cdataE - _ZN58_INTERNAL_9e1c0e74_27_UnaryGeometricAcosKernel_cu_5d7afacb4cuda3std3__45__cpo5crendE)
_ZN58_INTERNAL_9e1c0e74_27_UnaryGeometricAcosKernel_cu_5d7afacb4cuda3std3__45__cpo5crendE:
	.zero		1
	.type		_ZN58_INTERNAL_9e1c0e74_27_UnaryGeometricAcosKernel_cu_5d7afacb4cuda3std6ranges3__45__cpo5cdataE,@object
	.size		_ZN58_INTERNAL_9e1c0e74_27_UnaryGeometricAcosKernel_cu_5d7afacb4cuda3std6ranges3__45__cpo5cdataE,(_ZN58_INTERNAL_9e1c0e74_27_UnaryGeometricAcosKernel_cu_5d7afacb4cuda3std6ranges3__45__cpo3endE - _ZN58_INTERNAL_9e1c0e74_27_UnaryGeometricAcosKernel_cu_5d7afacb4cuda3std6ranges3__45__cpo5cdataE)
_ZN58_INTERNAL_9e1c0e74_27_UnaryGeometricAcosKernel_cu_5d7afacb4cuda3std6ranges3__45__cpo5cdataE:
	.zero		1
	.type		_ZN58_INTERNAL_9e1c0e74_27_UnaryGeometricAcosKernel_cu_5d7afacb4cuda3std6ranges3__45__cpo3endE,@object
	.size		_ZN58_INTERNAL_9e1c0e74_27_UnaryGeometricAcosKernel_cu_5d7afacb4cuda3std6ranges3__45__cpo3endE,(_ZN58_INTERNAL_9e1c0e74_27_UnaryGeometricAcosKernel_cu_5d7afacb4cuda3std3__419piecewise_constructE - _ZN58_INTERNAL_9e1c0e74_27_UnaryGeometricAcosKernel_cu_5d7afacb4cuda3std6ranges3__45__cpo3endE)
_ZN58_INTERNAL_9e1c0e74_27_UnaryGeometricAcosKernel_cu_5d7afacb4cuda3std6ranges3__45__cpo3endE:
	.zero		1
	.type		_ZN58_INTERNAL_9e1c0e74_27_UnaryGeometricAcosKernel_cu_5d7afacb4cuda3std3__419piecewise_constructE,@object
	.size		_ZN58_INTERNAL_9e1c0e74_27_UnaryGeometricAcosKernel_cu_5d7afacb4cuda3std3__419piecewise_constructE,(_ZN58_INTERNAL_9e1c0e74_27_UnaryGeometricAcosKernel_cu_5d7afacb4cuda3std6ranges3__45__cpo5ssizeE - _ZN58_INTERNAL_9e1c0e74_27_UnaryGeometricAcosKernel_cu_5d7afacb4cuda3std3__419piecewise_constructE)
_ZN58_INTERNAL_9e1c0e74_27_UnaryGeometricAcosKernel_cu_5d7afacb4cuda3std3__419piecewise_constructE:
	.zero		1
	.type		_ZN58_INTERNAL_9e1c0e74_27_UnaryGeometricAcosKernel_cu_5d7afacb4cuda3std6ranges3__45__cpo5ssizeE,@object
	.size		_ZN58_INTERNAL_9e1c0e74_27_UnaryGeometricAcosKernel_cu_5d7afacb4cuda3std6ranges3__45__cpo5ssizeE,(_ZN58_INTERNAL_9e1c0e74_27_UnaryGeometricAcosKernel_cu_5d7afacb4cuda3std3__45__cpo3endE - _ZN58_INTERNAL_9e1c0e74_27_UnaryGeometricAcosKernel_cu_5d7afacb4cuda3std6ranges3__45__cpo5ssizeE)
_ZN58_INTERNAL_9e1c0e74_27_UnaryGeometricAcosKernel_cu_5d7afacb4cuda3std6ranges3__45__cpo5ssizeE:
	.zero		1
	.type		_ZN58_INTERNAL_9e1c0e74_27_UnaryGeometricAcosKernel_cu_5d7afacb4cuda3std3__45__cpo3endE,@object
	.size		_ZN58_INTERNAL_9e1c0e74_27_UnaryGeometricAcosKernel_cu_5d7afacb4cuda3std3__45__cpo3endE,(_ZN58_INTERNAL_9e1c0e74_27_UnaryGeometricAcosKernel_cu_5d7afacb4cuda3std6ranges3__45__cpo4cendE - _ZN58_INTERNAL_9e1c0e74_27_UnaryGeometricAcosKernel_cu_5d7afacb4cuda3std3__45__cpo3endE)
_ZN58_INTERNAL_9e1c0e74_27_UnaryGeometricAcosKernel_cu_5d7afacb4cuda3std3__45__cpo3endE:
	.zero		1
	.type		_ZN58_INTERNAL_9e1c0e74_27_UnaryGeometricAcosKernel_cu_5d7afacb4cuda3std6ranges3__45__cpo4cendE,@object
	.size		_ZN58_INTERNAL_9e1c0e74_27_UnaryGeometricAcosKernel_cu_5d7afacb4cuda3std6ranges3__45__cpo4cendE,(_ZN58_INTERNAL_9e1c0e74_27_UnaryGeometricAcosKernel_cu_5d7afacb4cuda3std3__45__cpo4rendE - _ZN58_INTERNAL_9e1c0e74_27_UnaryGeometricAcosKernel_cu_5d7afacb4cuda3std6ranges3__45__cpo4cendE)
_ZN58_INTERNAL_9e1c0e74_27_UnaryGeometricAcosKernel_cu_5d7afacb4cuda3std6ranges3__45__cpo4cendE:
	.zero		1
	.type		_ZN58_INTERNAL_9e1c0e74_27_UnaryGeometricAcosKernel_cu_5d7afacb4cuda3std3__45__cpo4rendE,@object
	.size		_ZN58_INTERNAL_9e1c0e74_27_UnaryGeometricAcosKernel_cu_5d7afacb4cuda3std3__45__cpo4rendE,(_ZN58_INTERNAL_9e1c0e74_27_UnaryGeometricAcosKernel_cu_5d7afacb4cuda3std6ranges3__45__cpo4prevE - _ZN58_INTERNAL_9e1c0e74_27_UnaryGeometricAcosKernel_cu_5d7afacb4cuda3std3__45__cpo4rendE)
_ZN58_INTERNAL_9e1c0e74_27_UnaryGeometricAcosKernel_cu_5d7afacb4cuda3std3__45__cpo4rendE:
	.zero		1
	.type		_ZN58_INTERNAL_9e1c0e74_27_UnaryGeometricAcosKernel_cu_5d7afacb4cuda3std6ranges3__45__cpo4prevE,@object
	.size		_ZN58_INTERNAL_9e1c0e74_27_UnaryGeometricAcosKernel_cu_5d7afacb4cuda3std6ranges3__45__cpo4prevE,(_ZN58_INTERNAL_9e1c0e74_27_UnaryGeometricAcosKernel_cu_5d7afacb4cuda3std6ranges3__45__cpo9iter_moveE - _ZN58_INTERNAL_9e1c0e74_27_UnaryGeometricAcosKernel_cu_5d7afacb4cuda3std6ranges3__45__cpo4prevE)
_ZN58_INTERNAL_9e1c0e74_27_UnaryGeometricAcosKernel_cu_5d7afacb4cuda3std6ranges3__45__cpo4prevE:
	.zero		1
	.type		_ZN58_INTERNAL_9e1c0e74_27_UnaryGeometricAcosKernel_cu_5d7afacb4cuda3std6ranges3__45__cpo9iter_moveE,@object
	.size		_ZN58_INTERNAL_9e1c0e74_27_UnaryGeometricAcosKernel_cu_5d7afacb4cuda3std6ranges3__45__cpo9iter_moveE,(.L_27 - _ZN58_INTERNAL_9e1c0e74_27_UnaryGeometricAcosKernel_cu_5d7afacb4cuda3std6ranges3__45__cpo9iter_moveE)
_ZN58_INTERNAL_9e1c0e74_27_UnaryGeometricAcosKernel_cu_5d7afacb4cuda3std6ranges3__45__cpo9iter_moveE:
	.zero		1
.L_27:


//--------------------- SYMBOLS --------------------------

	.type		__assertfail,@function
